// Copyright (c) 2024, Jay Shah, Ganesh Bikshandi, Ying Zhang, Vijay Thakkar, Pradeep Ramani, Tri Dao.
// Splitting the different template instantiations to different files to speed up compilation.
// This file is auto-generated. See "generate_kernels.py"

#include "flash_fwd_launch_template.h"

#ifndef FLASHATTENTION_DISABLE_HDIM256
template void run_mha_fwd_<90, cutlass::bfloat16_t, 256, 256, false, false, false, false>(Flash_fwd_params &params, cudaStream_t stream);
#endif


// ===== COMPILED SASS (sm_90a) =====

	.target	sm_90a

	.elftype	@"ET_EXEC"


//--------------------- .note.nv.tkinfo           --------------------------
	.section	.note.nv.tkinfo,"",@"SHT_NOTE"
	.sectionflags	@"SHF_NOTE_NV_TKINFO"
	.tkinfo
        /*0018*/ 	.word	0x00000002
        /*0030*/ 	.string	""
        /*0030*/ 	.string	"ptxas"
        /*0030*/ 	.string	"Cuda compilation tools, release 13.0, V13.0.88"
        /*0030*/ 	.string	"Build cuda_13.0.r13.0/compiler.36424714_0"
        /*0030*/ 	.string	"-arch sm_90a -m 64 "



//--------------------- .note.nv.cuinfo           --------------------------
	.section	.note.nv.cuinfo,"",@"SHT_NOTE"
	.sectionflags	@"SHF_NOTE_NV_CUINFO"
        /*0018*/ 	.short	0x0002
        /*001a*/ 	.short	0x005a
        /*001c*/ 	.short	0x0082
	.zero		2


//--------------------- .nv.info                  --------------------------
	.section	.nv.info,"",@"SHT_CUDA_INFO"
	.align	4


	//----- nvinfo : EIATTR_REGCOUNT
	.align		4
        /*0000*/ 	.byte	0x04, 0x2f
        /*0002*/ 	.short	(.L_23 - .L_22)
	.align		4
.L_22:
        /*0004*/ 	.word	index@(_ZN7cutlass13device_kernelIN5flash11enable_sm90INS1_16FlashAttnFwdSm90INS1_25CollectiveMainloopFwdSm90ILi2EN4cute5tupleIJNS5_1CILi1EEES8_S8_EEENS6_IJNS7_ILi128EEENS7_ILi80EEENS7_ILi256EEEEEELi256ENS_10bfloat16_tEfNS_4arch4Sm90ELb1ELb0ELb0ELb1ELb0ELb1ELb0ELb1ELb1ELb0ELb0ELb0EEENS1_21CollectiveEpilogueFwdINS6_IJSA_SC_SB_EEES9_SE_SG_Li256ELb1ELb0ELb0ELb0EEENS1_36VarlenDynamicPersistentTileSchedulerILi128ELi80ELi256ELi32ELb0ELb0ELb1ELb1ELb1ELb1EEEEEEEEEvNT_6ParamsE)
        /*0008*/ 	.word	0x000000a8


	//----- nvinfo : EIATTR_FRAME_SIZE
	.align		4
.L_23:
        /*000c*/ 	.byte	0x04, 0x11
        /*000e*/ 	.short	(.L_25 - .L_24)
	.align		4
.L_24:
        /*0010*/ 	.word	index@(_ZN7cutlass13device_kernelIN5flash11enable_sm90INS1_16FlashAttnFwdSm90INS1_25CollectiveMainloopFwdSm90ILi2EN4cute5tupleIJNS5_1CILi1EEES8_S8_EEENS6_IJNS7_ILi128EEENS7_ILi80EEENS7_ILi256EEEEEELi256ENS_10bfloat16_tEfNS_4arch4Sm90ELb1ELb0ELb0ELb1ELb0ELb1ELb0ELb1ELb1ELb0ELb0ELb0EEENS1_21CollectiveEpilogueFwdINS6_IJSA_SC_SB_EEES9_SE_SG_Li256ELb1ELb0ELb0ELb0EEENS1_36VarlenDynamicPersistentTileSchedulerILi128ELi80ELi256ELi32ELb0ELb0ELb1ELb1ELb1ELb1EEEEEEEEEvNT_6ParamsE)
        /*0014*/ 	.word	0x00000098


	//----- nvinfo : EIATTR_REGCOUNT
	.align		4
.L_25:
        /*0018*/ 	.byte	0x04, 0x2f
        /*001a*/ 	.short	(.L_27 - .L_26)
	.align		4
.L_26:
        /*001c*/ 	.word	index@(_ZN7cutlass13device_kernelIN5flash11enable_sm90INS1_16FlashAttnFwdSm90INS1_25CollectiveMainloopFwdSm90ILi2EN4cute5tupleIJNS5_1CILi1EEES8_S8_EEENS6_IJNS7_ILi128EEENS7_ILi80EEENS7_ILi256EEEEEELi256ENS_10bfloat16_tEfNS_4arch4Sm90ELb1ELb0ELb0ELb1ELb0ELb0ELb0ELb1ELb1ELb0ELb0ELb0EEENS1_21CollectiveEpilogueFwdINS6_IJSA_SC_SB_EEES9_SE_SG_Li256ELb1ELb0ELb0ELb0EEENS1_36VarlenDynamicPersistentTileSchedulerILi128ELi80ELi256ELi32ELb0ELb0ELb1ELb1ELb1ELb1EEEEEEEEEvNT_6ParamsE)
        /*0020*/ 	.word	0x000000a8


	//----- nvinfo : EIATTR_FRAME_SIZE
	.align		4
.L_27:
        /*0024*/ 	.byte	0x04, 0x11
        /*0026*/ 	.short	(.L_29 - .L_28)
	.align		4
.L_28:
        /*0028*/ 	.word	index@(_ZN7cutlass13device_kernelIN5flash11enable_sm90INS1_16FlashAttnFwdSm90INS1_25CollectiveMainloopFwdSm90ILi2EN4cute5tupleIJNS5_1CILi1EEES8_S8_EEENS6_IJNS7_ILi128EEENS7_ILi80EEENS7_ILi256EEEEEELi256ENS_10bfloat16_tEfNS_4arch4Sm90ELb1ELb0ELb0ELb1ELb0ELb0ELb0ELb1ELb1ELb0ELb0ELb0EEENS1_21CollectiveEpilogueFwdINS6_IJSA_SC_SB_EEES9_SE_SG_Li256ELb1ELb0ELb0ELb0EEENS1_36VarlenDynamicPersistentTileSchedulerILi128ELi80ELi256ELi32ELb0ELb0ELb1ELb1ELb1ELb1EEEEEEEEEvNT_6ParamsE)
        /*002c*/ 	.word	0x00000030


	//----- nvinfo : EIATTR_REGCOUNT
	.align		4
.L_29:
        /*0030*/ 	.byte	0x04, 0x2f
        /*0032*/ 	.short	(.L_31 - .L_30)
	.align		4
.L_30:
        /*0034*/ 	.word	index@(_ZN7cutlass13device_kernelIN5flash11enable_sm90INS1_16FlashAttnFwdSm90INS1_25CollectiveMainloopFwdSm90ILi2EN4cute5tupleIJNS5_1CILi1EEES8_S8_EEENS6_IJNS7_ILi128EEENS7_ILi80EEENS7_ILi256EEEEEELi256ENS_10bfloat16_tEfNS_4arch4Sm90ELb1ELb0ELb0ELb0ELb0ELb0ELb0ELb1ELb1ELb0ELb0ELb0EEENS1_21CollectiveEpilogueFwdINS6_IJSA_SC_SB_EEES9_SE_SG_Li256ELb0ELb0ELb0ELb0EEENS1_30DynamicPersistentTileSchedulerILi256ELi32ELb0ELb0ELb1EEEEEEEEEvNT_6ParamsE)
        /*0038*/ 	.word	0x000000a8


	//----- nvinfo : EIATTR_FRAME_SIZE
	.align		4
.L_31:
        /*003c*/ 	.byte	0x04, 0x11
        /*003e*/ 	.short	(.L_33 - .L_32)
	.align		4
.L_32:
        /*0040*/ 	.word	index@(_ZN7cutlass13device_kernelIN5flash11enable_sm90INS1_16FlashAttnFwdSm90INS1_25CollectiveMainloopFwdSm90ILi2EN4cute5tupleIJNS5_1CILi1EEES8_S8_EEENS6_IJNS7_ILi128EEENS7_ILi80EEENS7_ILi256EEEEEELi256ENS_10bfloat16_tEfNS_4arch4Sm90ELb1ELb0ELb0ELb0ELb0ELb0ELb0ELb1ELb1ELb0ELb0ELb0EEENS1_21CollectiveEpilogueFwdINS6_IJSA_SC_SB_EEES9_SE_SG_Li256ELb0ELb0ELb0ELb0EEENS1_30DynamicPersistentTileSchedulerILi256ELi32ELb0ELb0ELb1EEEEEEEEEvNT_6ParamsE)
        /*0044*/ 	.word	0x00000008


	//----- nvinfo : EIATTR_REGCOUNT
	.align		4
.L_33:
        /*0048*/ 	.byte	0x04, 0x2f
        /*004a*/ 	.short	(.L_35 - .L_34)
	.align		4
.L_34:
        /*004c*/ 	.word	index@(_ZN7cutlass13device_kernelIN5flash11enable_sm90INS1_16FlashAttnFwdSm90INS1_25CollectiveMainloopFwdSm90ILi2EN4cute5tupleIJNS5_1CILi1EEES8_S8_EEENS6_IJNS7_ILi128EEENS7_ILi64EEENS7_ILi256EEEEEELi256ENS_10bfloat16_tEfNS_4arch4Sm90ELb0ELb1ELb0ELb1ELb0ELb1ELb0ELb1ELb1ELb0ELb0ELb0EEENS1_21CollectiveEpilogueFwdINS6_IJSA_SC_SB_EEES9_SE_SG_Li256ELb1ELb0ELb0ELb0EEENS1_36VarlenDynamicPersistentTileSchedulerILi128ELi64ELi256ELi32ELb0ELb0ELb1ELb1ELb0ELb1EEEEEEEEEvNT_6ParamsE)
        /*0050*/ 	.word	0x000000a8


	//----- nvinfo : EIATTR_FRAME_SIZE
	.align		4
.L_35:
        /*0054*/ 	.byte	0x04, 0x11
        /*0056*/ 	.short	(.L_37 - .L_36)
	.align		4
.L_36:
        /*0058*/ 	.word	index@(_ZN7cutlass13device_kernelIN5flash11enable_sm90INS1_16FlashAttnFwdSm90INS1_25CollectiveMainloopFwdSm90ILi2EN4cute5tupleIJNS5_1CILi1EEES8_S8_EEENS6_IJNS7_ILi128EEENS7_ILi64EEENS7_ILi256EEEEEELi256ENS_10bfloat16_tEfNS_4arch4Sm90ELb0ELb1ELb0ELb1ELb0ELb1ELb0ELb1ELb1ELb0ELb0ELb0EEENS1_21CollectiveEpilogueFwdINS6_IJSA_SC_SB_EEES9_SE_SG_Li256ELb1ELb0ELb0ELb0EEENS1_36VarlenDynamicPersistentTileSchedulerILi128ELi64ELi256ELi32ELb0ELb0ELb1ELb1ELb0ELb1EEEEEEEEEvNT_6ParamsE)
        /*005c*/ 	.word	0x000000a0


	//----- nvinfo : EIATTR_REGCOUNT
	.align		4
.L_37:
        /*0060*/ 	.byte	0x04, 0x2f
        /*0062*/ 	.short	(.L_39 - .L_38)
	.align		4
.L_38:
        /*0064*/ 	.word	index@(_ZN7cutlass13device_kernelIN5flash11enable_sm90INS1_16FlashAttnFwdSm90INS1_25CollectiveMainloopFwdSm90ILi2EN4cute5tupleIJNS5_1CILi1EEES8_S8_EEENS6_IJNS7_ILi128EEENS7_ILi64EEENS7_ILi256EEEEEELi256ENS_10bfloat16_tEfNS_4arch4Sm90ELb0ELb1ELb0ELb1ELb0ELb0ELb0ELb1ELb1ELb0ELb0ELb0EEENS1_21CollectiveEpilogueFwdINS6_IJSA_SC_SB_EEES9_SE_SG_Li256ELb1ELb0ELb0ELb0EEENS1_36VarlenDynamicPersistentTileSchedulerILi128ELi64ELi256ELi32ELb0ELb0ELb1ELb1ELb0ELb1EEEEEEEEEvNT_6ParamsE)
        /*0068*/ 	.word	0x000000a8


	//----- nvinfo : EIATTR_FRAME_SIZE
	.align		4
.L_39:
        /*006c*/ 	.byte	0x04, 0x11
        /*006e*/ 	.short	(.L_41 - .L_40)
	.align		4
.L_40:
        /*0070*/ 	.word	index@(_ZN7cutlass13device_kernelIN5flash11enable_sm90INS1_16FlashAttnFwdSm90INS1_25CollectiveMainloopFwdSm90ILi2EN4cute5tupleIJNS5_1CILi1EEES8_S8_EEENS6_IJNS7_ILi128EEENS7_ILi64EEENS7_ILi256EEEEEELi256ENS_10bfloat16_tEfNS_4arch4Sm90ELb0ELb1ELb0ELb1ELb0ELb0ELb0ELb1ELb1ELb0ELb0ELb0EEENS1_21CollectiveEpilogueFwdINS6_IJSA_SC_SB_EEES9_SE_SG_Li256ELb1ELb0ELb0ELb0EEENS1_36VarlenDynamicPersistentTileSchedulerILi128ELi64ELi256ELi32ELb0ELb0ELb1ELb1ELb0ELb1EEEEEEEEEvNT_6ParamsE)
        /*0074*/ 	.word	0x00000028


	//----- nvinfo : EIATTR_REGCOUNT
	.align		4
.L_41:
        /*0078*/ 	.byte	0x04, 0x2f
        /*007a*/ 	.short	(.L_43 - .L_42)
	.align		4
.L_42:
        /*007c*/ 	.word	index@(_ZN7cutlass13device_kernelIN5flash11enable_sm90INS1_16FlashAttnFwdSm90INS1_25CollectiveMainloopFwdSm90ILi2EN4cute5tupleIJNS5_1CILi1EEES8_S8_EEENS6_IJNS7_ILi128EEENS7_ILi64EEENS7_ILi256EEEEEELi256ENS_10bfloat16_tEfNS_4arch4Sm90ELb0ELb1ELb0ELb0ELb0ELb0ELb0ELb1ELb1ELb0ELb0ELb0EEENS1_21CollectiveEpilogueFwdINS6_IJSA_SC_SB_EEES9_SE_SG_Li256ELb0ELb0ELb0ELb0EEENS1_30DynamicPersistentTileSchedulerILi256ELi32ELb0ELb0ELb1EEEEEEEEEvNT_6ParamsE)
        /*0080*/ 	.word	0x000000a8


	//----- nvinfo : EIATTR_FRAME_SIZE
	.align		4
.L_43:
        /*0084*/ 	.byte	0x04, 0x11
        /*0086*/ 	.short	(.L_45 - .L_44)
	.align		4
.L_44:
        /*0088*/ 	.word	index@(_ZN7cutlass13device_kernelIN5flash11enable_sm90INS1_16FlashAttnFwdSm90INS1_25CollectiveMainloopFwdSm90ILi2EN4cute5tupleIJNS5_1CILi1EEES8_S8_EEENS6_IJNS7_ILi128EEENS7_ILi64EEENS7_ILi256EEEEEELi256ENS_10bfloat16_tEfNS_4arch4Sm90ELb0ELb1ELb0ELb0ELb0ELb0ELb0ELb1ELb1ELb0ELb0ELb0EEENS1_21CollectiveEpilogueFwdINS6_IJSA_SC_SB_EEES9_SE_SG_Li256ELb0ELb0ELb0ELb0EEENS1_30DynamicPersistentTileSchedulerILi256ELi32ELb0ELb0ELb1EEEEEEEEEvNT_6ParamsE)
        /*008c*/ 	.word	0x00000008


	//----- nvinfo : EIATTR_REGCOUNT
	.align		4
.L_45:
        /*0090*/ 	.byte	0x04, 0x2f
        /*0092*/ 	.short	(.L_47 - .L_46)
	.align		4
.L_46:
        /*0094*/ 	.word	index@(_ZN7cutlass13device_kernelIN5flash11enable_sm90INS1_16FlashAttnFwdSm90INS1_25CollectiveMainloopFwdSm90ILi2EN4cute5tupleIJNS5_1CILi1EEES8_S8_EEENS6_IJNS7_ILi128EEENS7_ILi80EEENS7_ILi256EEEEEELi256ENS_10bfloat16_tEfNS_4arch4Sm90ELb0ELb0ELb0ELb1ELb0ELb1ELb0ELb1ELb1ELb0ELb0ELb0EEENS1_21CollectiveEpilogueFwdINS6_IJSA_SC_SB_EEES9_SE_SG_Li256ELb1ELb0ELb0ELb0EEENS1_36VarlenDynamicPersistentTileSchedulerILi128ELi80ELi256ELi32ELb0ELb0ELb1ELb0ELb1ELb1EEEEEEEEEvNT_6ParamsE)
        /*0098*/ 	.word	0x000000a8


	//----- nvinfo : EIATTR_FRAME_SIZE
	.align		4
.L_47:
        /*009c*/ 	.byte	0x04, 0x11
        /*009e*/ 	.short	(.L_49 - .L_48)
	.align		4
.L_48:
        /*00a0*/ 	.word	index@(_ZN7cutlass13device_kernelIN5flash11enable_sm90INS1_16FlashAttnFwdSm90INS1_25CollectiveMainloopFwdSm90ILi2EN4cute5tupleIJNS5_1CILi1EEES8_S8_EEENS6_IJNS7_ILi128EEENS7_ILi80EEENS7_ILi256EEEEEELi256ENS_10bfloat16_tEfNS_4arch4Sm90ELb0ELb0ELb0ELb1ELb0ELb1ELb0ELb1ELb1ELb0ELb0ELb0EEENS1_21CollectiveEpilogueFwdINS6_IJSA_SC_SB_EEES9_SE_SG_Li256ELb1ELb0ELb0ELb0EEENS1_36VarlenDynamicPersistentTileSchedulerILi128ELi80ELi256ELi32ELb0ELb0ELb1ELb0ELb1ELb1EEEEEEEEEvNT_6ParamsE)
        /*00a4*/ 	.word	0x000000a0


	//----- nvinfo : EIATTR_REGCOUNT
	.align		4
.L_49:
        /*00a8*/ 	.byte	0x04, 0x2f
        /*00aa*/ 	.short	(.L_51 - .L_50)
	.align		4
.L_50:
        /*00ac*/ 	.word	index@(_ZN7cutlass13device_kernelIN5flash11enable_sm90INS1_16FlashAttnFwdSm90INS1_25CollectiveMainloopFwdSm90ILi2EN4cute5tupleIJNS5_1CILi1EEES8_S8_EEENS6_IJNS7_ILi128EEENS7_ILi80EEENS7_ILi256EEEEEELi256ENS_10bfloat16_tEfNS_4arch4Sm90ELb0ELb0ELb0ELb1ELb0ELb0ELb0ELb1ELb1ELb0ELb0ELb0EEENS1_21CollectiveEpilogueFwdINS6_IJSA_SC_SB_EEES9_SE_SG_Li256ELb1ELb0ELb0ELb0EEENS1_36VarlenDynamicPersistentTileSchedulerILi128ELi80ELi256ELi32ELb0ELb0ELb1ELb0ELb1ELb1EEEEEEEEEvNT_6ParamsE)
        /*00b0*/ 	.word	0x000000a8


	//----- nvinfo : EIATTR_FRAME_SIZE
	.align		4
.L_51:
        /*00b4*/ 	.byte	0x04, 0x11
        /*00b6*/ 	.short	(.L_53 - .L_52)
	.align		4
.L_52:
        /*00b8*/ 	.word	index@(_ZN7cutlass13device_kernelIN5flash11enable_sm90INS1_16FlashAttnFwdSm90INS1_25CollectiveMainloopFwdSm90ILi2EN4cute5tupleIJNS5_1CILi1EEES8_S8_EEENS6_IJNS7_ILi128EEENS7_ILi80EEENS7_ILi256EEEEEELi256ENS_10bfloat16_tEfNS_4arch4Sm90ELb0ELb0ELb0ELb1ELb0ELb0ELb0ELb1ELb1ELb0ELb0ELb0EEENS1_21CollectiveEpilogueFwdINS6_IJSA_SC_SB_EEES9_SE_SG_Li256ELb1ELb0ELb0ELb0EEENS1_36VarlenDynamicPersistentTileSchedulerILi128ELi80ELi256ELi32ELb0ELb0ELb1ELb0ELb1ELb1EEEEEEEEEvNT_6ParamsE)
        /*00bc*/ 	.word	0x00000038


	//----- nvinfo : EIATTR_REGCOUNT
	.align		4
.L_53:
        /*00c0*/ 	.byte	0x04, 0x2f
        /*00c2*/ 	.short	(.L_55 - .L_54)
	.align		4
.L_54:
        /*00c4*/ 	.word	index@(_ZN7cutlass13device_kernelIN5flash11enable_sm90INS1_16FlashAttnFwdSm90INS1_25CollectiveMainloopFwdSm90ILi2EN4cute5tupleIJNS5_1CILi2EEENS7_ILi1EEES9_EEENS6_IJNS7_ILi128EEENS7_ILi80EEENS7_ILi256EEEEEELi256ENS_10bfloat16_tEfNS_4arch4Sm90ELb0ELb0ELb0ELb0ELb0ELb0ELb0ELb1ELb1ELb0ELb0ELb0EEENS1_21CollectiveEpilogueFwdINS6_IJSB_SD_SC_EEESA_SF_SH_Li256ELb0ELb0ELb0ELb0EEENS1_29StaticPersistentTileSchedulerILb0EEEEEEEEEvNT_6ParamsE)
        /*00c8*/ 	.word	0x000000a8


	//----- nvinfo : EIATTR_FRAME_SIZE
	.align		4
.L_55:
        /*00cc*/ 	.byte	0x04, 0x11
        /*00ce*/ 	.short	(.L_57 - .L_56)
	.align		4
.L_56:
        /*00d0*/ 	.word	index@(_ZN7cutlass13device_kernelIN5flash11enable_sm90INS1_16FlashAttnFwdSm90INS1_25CollectiveMainloopFwdSm90ILi2EN4cute5tupleIJNS5_1CILi2EEENS7_ILi1EEES9_EEENS6_IJNS7_ILi128EEENS7_ILi80EEENS7_ILi256EEEEEELi256ENS_10bfloat16_tEfNS_4arch4Sm90ELb0ELb0ELb0ELb0ELb0ELb0ELb0ELb1ELb1ELb0ELb0ELb0EEENS1_21CollectiveEpilogueFwdINS6_IJSB_SD_SC_EEESA_SF_SH_Li256ELb0ELb0ELb0ELb0EEENS1_29StaticPersistentTileSchedulerILb0EEEEEEEEEvNT_6ParamsE)
        /*00d4*/ 	.word	0x00000028


	//----- nvinfo : EIATTR_REGCOUNT
	.align		4
.L_57:
        /*00d8*/ 	.byte	0x04, 0x2f
        /*00da*/ 	.short	(.L_59 - .L_58)
	.align		4
.L_58:
        /*00dc*/ 	.word	index@(_ZN7cutlass13device_kernelIN5flash11enable_sm90INS1_16FlashAttnFwdSm90INS1_25CollectiveMainloopFwdSm90ILi2EN4cute5tupleIJNS5_1CILi1EEES8_S8_EEENS6_IJNS7_ILi128EEENS7_ILi80EEENS7_ILi256EEEEEELi256ENS_10bfloat16_tEfNS_4arch4Sm90ELb0ELb0ELb0ELb0ELb0ELb0ELb0ELb1ELb1ELb0ELb0ELb0EEENS1_21CollectiveEpilogueFwdINS6_IJSA_SC_SB_EEES9_SE_SG_Li256ELb0ELb0ELb0ELb0EEENS1_29StaticPersistentTileSchedulerILb0EEEEEEEEEvNT_6ParamsE)
        /*00e0*/ 	.word	0x000000a8


	//----- nvinfo : EIATTR_FRAME_SIZE
	.align		4
.L_59:
        /*00e4*/ 	.byte	0x04, 0x11
        /*00e6*/ 	.short	(.L_61 - .L_60)
	.align		4
.L_60:
        /*00e8*/ 	.word	index@(_ZN7cutlass13device_kernelIN5flash11enable_sm90INS1_16FlashAttnFwdSm90INS1_25CollectiveMainloopFwdSm90ILi2EN4cute5tupleIJNS5_1CILi1EEES8_S8_EEENS6_IJNS7_ILi128EEENS7_ILi80EEENS7_ILi256EEEEEELi256ENS_10bfloat16_tEfNS_4arch4Sm90ELb0ELb0ELb0ELb0ELb0ELb0ELb0ELb1ELb1ELb0ELb0ELb0EEENS1_21CollectiveEpilogueFwdINS6_IJSA_SC_SB_EEES9_SE_SG_Li256ELb0ELb0ELb0ELb0EEENS1_29StaticPersistentTileSchedulerILb0EEEEEEEEEvNT_6ParamsE)
        /*00ec*/ 	.word	0x00000020


	//----- nvinfo : EIATTR_MIN_STACK_SIZE
	.align		4
.L_61:
        /*00f0*/ 	.byte	0x04, 0x12
        /*00f2*/ 	.short	(.L_63 - .L_62)
	.align		4
.L_62:
        /*00f4*/ 	.word	index@(_ZN7cutlass13device_kernelIN5flash11enable_sm90INS1_16FlashAttnFwdSm90INS1_25CollectiveMainloopFwdSm90ILi2EN4cute5tupleIJNS5_1CILi1EEES8_S8_EEENS6_IJNS7_ILi128EEENS7_ILi80EEENS7_ILi256EEEEEELi256ENS_10bfloat16_tEfNS_4arch4Sm90ELb0ELb0ELb0ELb0ELb0ELb0ELb0ELb1ELb1ELb0ELb0ELb0EEENS1_21CollectiveEpilogueFwdINS6_IJSA_SC_SB_EEES9_SE_SG_Li256ELb0ELb0ELb0ELb0EEENS1_29StaticPersistentTileSchedulerILb0EEEEEEEEEvNT_6ParamsE)
        /*00f8*/ 	.word	0x00000020


	//----- nvinfo : EIATTR_MIN_STACK_SIZE
	.align		4
.L_63:
        /*00fc*/ 	.byte	0x04, 0x12
        /*00fe*/ 	.short	(.L_65 - .L_64)
	.align		4
.L_64:
        /*0100*/ 	.word	index@(_ZN7cutlass13device_kernelIN5flash11enable_sm90INS1_16FlashAttnFwdSm90INS1_25CollectiveMainloopFwdSm90ILi2EN4cute5tupleIJNS5_1CILi2EEENS7_ILi1EEES9_EEENS6_IJNS7_ILi128EEENS7_ILi80EEENS7_ILi256EEEEEELi256ENS_10bfloat16_tEfNS_4arch4Sm90ELb0ELb0ELb0ELb0ELb0ELb0ELb0ELb1ELb1ELb0ELb0ELb0EEENS1_21CollectiveEpilogueFwdINS6_IJSB_SD_SC_EEESA_SF_SH_Li256ELb0ELb0ELb0ELb0EEENS1_29StaticPersistentTileSchedulerILb0EEEEEEEEEvNT_6ParamsE)
        /*0104*/ 	.word	0x00000028


	//----- nvinfo : EIATTR_MIN_STACK_SIZE
	.align		4
.L_65:
        /*0108*/ 	.byte	0x04, 0x12
        /*010a*/ 	.short	(.L_67 - .L_66)
	.align		4
.L_66:
        /*010c*/ 	.word	index@(_ZN7cutlass13device_kernelIN5flash11enable_sm90INS1_16FlashAttnFwdSm90INS1_25CollectiveMainloopFwdSm90ILi2EN4cute5tupleIJNS5_1CILi1EEES8_S8_EEENS6_IJNS7_ILi128EEENS7_ILi80EEENS7_ILi256EEEEEELi256ENS_10bfloat16_tEfNS_4arch4Sm90ELb0ELb0ELb0ELb1ELb0ELb0ELb0ELb1ELb1ELb0ELb0ELb0EEENS1_21CollectiveEpilogueFwdINS6_IJSA_SC_SB_EEES9_SE_SG_Li256ELb1ELb0ELb0ELb0EEENS1_36VarlenDynamicPersistentTileSchedulerILi128ELi80ELi256ELi32ELb0ELb0ELb1ELb0ELb1ELb1EEEEEEEEEvNT_6ParamsE)
        /*0110*/ 	.word	0x00000038


	//----- nvinfo : EIATTR_MIN_STACK_SIZE
	.align		4
.L_67:
        /*0114*/ 	.byte	0x04, 0x12
        /*0116*/ 	.short	(.L_69 - .L_68)
	.align		4
.L_68:
        /*0118*/ 	.word	index@(_ZN7cutlass13device_kernelIN5flash11enable_sm90INS1_16FlashAttnFwdSm90INS1_25CollectiveMainloopFwdSm90ILi2EN4cute5tupleIJNS5_1CILi1EEES8_S8_EEENS6_IJNS7_ILi128EEENS7_ILi80EEENS7_ILi256EEEEEELi256ENS_10bfloat16_tEfNS_4arch4Sm90ELb0ELb0ELb0ELb1ELb0ELb1ELb0ELb1ELb1ELb0ELb0ELb0EEENS1_21CollectiveEpilogueFwdINS6_IJSA_SC_SB_EEES9_SE_SG_Li256ELb1ELb0ELb0ELb0EEENS1_36VarlenDynamicPersistentTileSchedulerILi128ELi80ELi256ELi32ELb0ELb0ELb1ELb0ELb1ELb1EEEEEEEEEvNT_6ParamsE)
        /*011c*/ 	.word	0x000000a0


	//----- nvinfo : EIATTR_MIN_STACK_SIZE
	.align		4
.L_69:
        /*0120*/ 	.byte	0x04, 0x12
        /*0122*/ 	.short	(.L_71 - .L_70)
	.align		4
.L_70:
        /*0124*/ 	.word	index@(_ZN7cutlass13device_kernelIN5flash11enable_sm90INS1_16FlashAttnFwdSm90INS1_25CollectiveMainloopFwdSm90ILi2EN4cute5tupleIJNS5_1CILi1EEES8_S8_EEENS6_IJNS7_ILi128EEENS7_ILi64EEENS7_ILi256EEEEEELi256ENS_10bfloat16_tEfNS_4arch4Sm90ELb0ELb1ELb0ELb0ELb0ELb0ELb0ELb1ELb1ELb0ELb0ELb0EEENS1_21CollectiveEpilogueFwdINS6_IJSA_SC_SB_EEES9_SE_SG_Li256ELb0ELb0ELb0ELb0EEENS1_30DynamicPersistentTileSchedulerILi256ELi32ELb0ELb0ELb1EEEEEEEEEvNT_6ParamsE)
        /*0128*/ 	.word	0x00000008


	//----- nvinfo : EIATTR_MIN_STACK_SIZE
	.align		4
.L_71:
        /*012c*/ 	.byte	0x04, 0x12
        /*012e*/ 	.short	(.L_73 - .L_72)
	.align		4
.L_72:
        /*0130*/ 	.word	index@(_ZN7cutlass13device_kernelIN5flash11enable_sm90INS1_16FlashAttnFwdSm90INS1_25CollectiveMainloopFwdSm90ILi2EN4cute5tupleIJNS5_1CILi1EEES8_S8_EEENS6_IJNS7_ILi128EEENS7_ILi64EEENS7_ILi256EEEEEELi256ENS_10bfloat16_tEfNS_4arch4Sm90ELb0ELb1ELb0ELb1ELb0ELb0ELb0ELb1ELb1ELb0ELb0ELb0EEENS1_21CollectiveEpilogueFwdINS6_IJSA_SC_SB_EEES9_SE_SG_Li256ELb1ELb0ELb0ELb0EEENS1_36VarlenDynamicPersistentTileSchedulerILi128ELi64ELi256ELi32ELb0ELb0ELb1ELb1ELb0ELb1EEEEEEEEEvNT_6ParamsE)
        /*0134*/ 	.word	0x00000028


	//----- nvinfo : EIATTR_MIN_STACK_SIZE
	.align		4
.L_73:
        /*0138*/ 	.byte	0x04, 0x12
        /*013a*/ 	.short	(.L_75 - .L_74)
	.align		4
.L_74:
        /*013c*/ 	.word	index@(_ZN7cutlass13device_kernelIN5flash11enable_sm90INS1_16FlashAttnFwdSm90INS1_25CollectiveMainloopFwdSm90ILi2EN4cute5tupleIJNS5_1CILi1EEES8_S8_EEENS6_IJNS7_ILi128EEENS7_ILi64EEENS7_ILi256EEEEEELi256ENS_10bfloat16_tEfNS_4arch4Sm90ELb0ELb1ELb0ELb1ELb0ELb1ELb0ELb1ELb1ELb0ELb0ELb0EEENS1_21CollectiveEpilogueFwdINS6_IJSA_SC_SB_EEES9_SE_SG_Li256ELb1ELb0ELb0ELb0EEENS1_36VarlenDynamicPersistentTileSchedulerILi128ELi64ELi256ELi32ELb0ELb0ELb1ELb1ELb0ELb1EEEEEEEEEvNT_6ParamsE)
        /*0140*/ 	.word	0x000000a0


	//----- nvinfo : EIATTR_MIN_STACK_SIZE
	.align		4
.L_75:
        /*0144*/ 	.byte	0x04, 0x12
        /*0146*/ 	.short	(.L_77 - .L_76)
	.align		4
.L_76:
        /*0148*/ 	.word	index@(_ZN7cutlass13device_kernelIN5flash11enable_sm90INS1_16FlashAttnFwdSm90INS1_25CollectiveMainloopFwdSm90ILi2EN4cute5tupleIJNS5_1CILi1EEES8_S8_EEENS6_IJNS7_ILi128EEENS7_ILi80EEENS7_ILi256EEEEEELi256ENS_10bfloat16_tEfNS_4arch4Sm90ELb1ELb0ELb0ELb0ELb0ELb0ELb0ELb1ELb1ELb0ELb0ELb0EEENS1_21CollectiveEpilogueFwdINS6_IJSA_SC_SB_EEES9_SE_SG_Li256ELb0ELb0ELb0ELb0EEENS1_30DynamicPersistentTileSchedulerILi256ELi32ELb0ELb0ELb1EEEEEEEEEvNT_6ParamsE)
        /*014c*/ 	.word	0x00000008


	//----- nvinfo : EIATTR_MIN_STACK_SIZE
	.align		4
.L_77:
        /*0150*/ 	.byte	0x04, 0x12
        /*0152*/ 	.short	(.L_79 - .L_78)
	.align		4
.L_78:
        /*0154*/ 	.word	index@(_ZN7cutlass13device_kernelIN5flash11enable_sm90INS1_16FlashAttnFwdSm90INS1_25CollectiveMainloopFwdSm90ILi2EN4cute5tupleIJNS5_1CILi1EEES8_S8_EEENS6_IJNS7_ILi128EEENS7_ILi80EEENS7_ILi256EEEEEELi256ENS_10bfloat16_tEfNS_4arch4Sm90ELb1ELb0ELb0ELb1ELb0ELb0ELb0ELb1ELb1ELb0ELb0ELb0EEENS1_21CollectiveEpilogueFwdINS6_IJSA_SC_SB_EEES9_SE_SG_Li256ELb1ELb0ELb0ELb0EEENS1_36VarlenDynamicPersistentTileSchedulerILi128ELi80ELi256ELi32ELb0ELb0ELb1ELb1ELb1ELb1EEEEEEEEEvNT_6ParamsE)
        /*0158*/ 	.word	0x00000030


	//----- nvinfo : EIATTR_MIN_STACK_SIZE
	.align		4
.L_79:
        /*015c*/ 	.byte	0x04, 0x12
        /*015e*/ 	.short	(.L_81 - .L_80)
	.align		4
.L_80:
        /*0160*/ 	.word	index@(_ZN7cutlass13device_kernelIN5flash11enable_sm90INS1_16FlashAttnFwdSm90INS1_25CollectiveMainloopFwdSm90ILi2EN4cute5tupleIJNS5_1CILi1EEES8_S8_EEENS6_IJNS7_ILi128EEENS7_ILi80EEENS7_ILi256EEEEEELi256ENS_10bfloat16_tEfNS_4arch4Sm90ELb1ELb0ELb0ELb1ELb0ELb1ELb0ELb1ELb1ELb0ELb0ELb0EEENS1_21CollectiveEpilogueFwdINS6_IJSA_SC_SB_EEES9_SE_SG_Li256ELb1ELb0ELb0ELb0EEENS1_36VarlenDynamicPersistentTileSchedulerILi128ELi80ELi256ELi32ELb0ELb0ELb1ELb1ELb1ELb1EEEEEEEEEvNT_6ParamsE)
        /*0164*/ 	.word	0x00000098
.L_81:


//--------------------- .nv.compat                --------------------------
	.section	.nv.compat,"",@"SHT_CUDA_COMPAT_INFO"
	.align	4
        /*0000*/ 	.byte	0x02, 0x09, 0x01, 0x00, 0x02, 0x02, 0x04, 0x00, 0x02, 0x05, 0x05, 0x00, 0x03, 0x07, 0x01, 0x01
        /*0010*/ 	.byte	0x02, 0x03, 0x01, 0x00, 0x02, 0x06, 0x01, 0x00, 0x04, 0x0b, 0x08, 0x00, 0x00, 0x00, 0x00, 0x00
        /*0020*/ 	.byte	0x00, 0x00, 0x00, 0x00


//--------------------- .nv.info._ZN7cutlass13device_kernelIN5flash11enable_sm90INS1_16FlashAttnFwdSm90INS1_25CollectiveMainloopFwdSm90ILi2EN4cute5tupleIJNS5_1CILi1EEES8_S8_EEENS6_IJNS7_ILi128EEENS7_ILi80EEENS7_ILi256EEEEEELi256ENS_10bfloat16_tEfNS_4arch4Sm90ELb0ELb0ELb0ELb0ELb0ELb0ELb0ELb1ELb1ELb0ELb0ELb0EEENS1_21CollectiveEpilogueFwdINS6_IJSA_SC_SB_EEES9_SE_SG_Li256ELb0ELb0ELb0ELb0EEENS1_29StaticPersistentTileSchedulerILb0EEEEEEEEEvNT_6ParamsE --------------------------
	.section	.nv.info._ZN7cutlass13device_kernelIN5flash11enable_sm90INS1_16FlashAttnFwdSm90INS1_25CollectiveMainloopFwdSm90ILi2EN4cute5tupleIJNS5_1CILi1EEES8_S8_EEENS6_IJNS7_ILi128EEENS7_ILi80EEENS7_ILi256EEEEEELi256ENS_10bfloat16_tEfNS_4arch4Sm90ELb0ELb0ELb0ELb0ELb0ELb0ELb0ELb1ELb1ELb0ELb0ELb0EEENS1_21CollectiveEpilogueFwdINS6_IJSA_SC_SB_EEES9_SE_SG_Li256ELb0ELb0ELb0ELb0EEENS1_29StaticPersistentTileSchedulerILb0EEEEEEEEEvNT_6ParamsE,"",@"SHT_CUDA_INFO"
	.sectionflags	@""
	.align	4


	//----- nvinfo : EIATTR_CUDA_API_VERSION
	.align		4
        /*0000*/ 	.byte	0x04, 0x37
        /*0002*/ 	.short	(.L_83 - .L_82)
.L_82:
        /*0004*/ 	.word	0x00000082


	//----- nvinfo : EIATTR_KPARAM_INFO
	.align		4
.L_83:
        /*0008*/ 	.byte	0x04, 0x17
        /*000a*/ 	.short	(.L_85 - .L_84)
.L_84:
        /*000c*/ 	.word	0x00000000
        /*0010*/ 	.short	0x0000
        /*0012*/ 	.short	0x0070
        /*0014*/ 	.byte	0x00, 0xf0, 0x01, 0x2e


	//----- nvinfo : EIATTR_SPARSE_MMA_MASK
	.align		4
.L_85:
        /*0018*/ 	.byte	0x03, 0x50
        /*001a*/ 	.short	0x0000


	//----- nvinfo : EIATTR_MAXREG_COUNT
	.align		4
        /*001c*/ 	.byte	0x03, 0x1b
        /*001e*/ 	.short	0x00a8


	//----- nvinfo : EIATTR_NUM_BARRIERS
	.align		4
        /*0020*/ 	.byte	0x02, 0x4c
        /*0022*/ 	.byte	0x09
	.zero		1


	//----- nvinfo : EIATTR_EXTERNS
	.align		4
        /*0024*/ 	.byte	0x04, 0x0f
        /*0026*/ 	.short	(.L_87 - .L_86)


	//   ....[0]....
	.align		4
.L_86:
        /*0028*/ 	.word	index@(__assertfail)


	//----- nvinfo : EIATTR_ANNOTATIONS
	.align		4
.L_87:
        /*002c*/ 	.byte	0x04, 0x55
        /*002e*/ 	.short	(.L_89 - .L_88)


	//   ....[0]....
.L_88:
        /*0030*/ 	.word	0x00000001
        /*0034*/ 	.byte	0x40, 0x09, 0x00, 0x00, 0x01, 0x00, 0x00, 0x00, 0x00, 0x0a, 0x00, 0x00, 0x01, 0x00, 0x00, 0x00
        /* <DEDUP_REMOVED lines=14> */
        /*0124*/ 	.byte	0x70, 0xe2, 0x00, 0x00, 0x01, 0x00, 0x00, 0x00, 0x10, 0xe4, 0x00, 0x00


	//----- nvinfo : EIATTR_MERCURY_ISA_VERSION
	.align		4
.L_89:
        /*0130*/ 	.byte	0x03, 0x5f
        /*0132*/ 	.short	0x0101


	//----- nvinfo : EIATTR_INT_WARP_WIDE_INSTR_OFFSETS
	.align		4
        /*0134*/ 	.byte	0x04, 0x31
        /*0136*/ 	.short	(.L_91 - .L_90)


	//   ....[0]....
.L_90:
        /*0138*/ 	.word	0x00000180


	//   ....[1]....
        /*013c*/ 	.word	0x000001b0


	//   ....[2]....
        /*0140*/ 	.word	0x00000240


	//   ....[3]....
        /*0144*/ 	.word	0x0000b7e0


	//   ....[4]....
        /*0148*/ 	.word	0x0000b810


	//   ....[5]....
        /*014c*/ 	.word	0x0000b900


	//   ....[6]....
        /*0150*/ 	.word	0x0000b9c0


	//   ....[7]....
        /*0154*/ 	.word	0x0000ba80


	//----- nvinfo : EIATTR_COOP_GROUP_MASK_REGIDS
	.align		4
.L_91:
        /*0158*/ 	.byte	0x04, 0x29
        /*015a*/ 	.short	(.L_93 - .L_92)


	//   ....[0]....
.L_92:
        /*015c*/ 	.word	0xffffffff


	//   ....[1]....
        /*0160*/ 	.word	0xffffffff


	//   ....[2]....
        /*0164*/ 	.word	0xffffffff


	//   ....[3]....
        /*0168*/ 	.word	0xffffffff


	//   ....[4]....
        /*016c*/ 	.word	0xffffffff


	//   ....[5]....
        /*0170*/ 	.word	0xffffffff


	//   ....[6]....
        /*0174*/ 	.word	0xffffffff


	//   ....[7]....
        /*0178*/ 	.word	0xffffffff


	//   ....[8]....
        /*017c*/ 	.word	0xffffffff


	//   ....[9]....
        /*0180*/ 	.word	0xffffffff


	//   ....[10]....
        /*0184*/ 	.word	0xffffffff


	//   ....[11]....
        /*0188*/ 	.word	0xffffffff


	//   ....[12]....
        /*018c*/ 	.word	0xffffffff


	//   ....[13]....
        /*0190*/ 	.word	0xffffffff


	//   ....[14]....
        /*0194*/ 	.word	0xffffffff


	//   ....[15]....
        /*0198*/ 	.word	0xffffffff


	//   ....[16]....
        /*019c*/ 	.word	0xffffffff


	//   ....[17]....
        /*01a0*/ 	.word	0xffffffff


	//   ....[18]....
        /*01a4*/ 	.word	0xffffffff


	//   ....[19]....
        /*01a8*/ 	.word	0xffffffff


	//   ....[20]....
        /*01ac*/ 	.word	0xffffffff


	//   ....[21]....
        /*01b0*/ 	.word	0xffffffff


	//   ....[22]....
        /*01b4*/ 	.word	0xffffffff


	//   ....[23]....
        /*01b8*/ 	.word	0x0500000f


	//   ....[24]....
        /*01bc*/ 	.word	0x0500000f


	//----- nvinfo : EIATTR_COOP_GROUP_INSTR_OFFSETS
	.align		4
.L_93:
        /*01c0*/ 	.byte	0x04, 0x28
        /*01c2*/ 	.short	(.L_95 - .L_94)


	//   ....[0]....
.L_94:
        /*01c4*/ 	.word	0x00000060


	//   ....[1]....
        /*01c8*/ 	.word	0x00000190


	//   ....[2]....
        /*01cc*/ 	.word	0x00000250


	//   ....[3]....
        /*01d0*/ 	.word	0x000003c0


	//   ....[4]....
        /*01d4*/ 	.word	0x00000520


	//   ....[5]....
        /*01d8*/ 	.word	0x00000640


	//   ....[6]....
        /*01dc*/ 	.word	0x000007a0


	//   ....[7]....
        /*01e0*/ 	.word	0x00000d40


	//   ....[8]....
        /*01e4*/ 	.word	0x00003d00


	//   ....[9]....
        /*01e8*/ 	.word	0x00003d40


	//   ....[10]....
        /*01ec*/ 	.word	0x00004120


	//   ....[11]....
        /*01f0*/ 	.word	0x000041a0


	//   ....[12]....
        /*01f4*/ 	.word	0x00007cb0


	//   ....[13]....
        /*01f8*/ 	.word	0x00007de0


	//   ....[14]....
        /*01fc*/ 	.word	0x00008190


	//   ....[15]....
        /*0200*/ 	.word	0x000081f0


	//   ....[16]....
        /*0204*/ 	.word	0x000092b0


	//   ....[17]....
        /*0208*/ 	.word	0x000092f0


	//   ....[18]....
        /*020c*/ 	.word	0x00009470


	//   ....[19]....
        /*0210*/ 	.word	0x000094a0


	//   ....[20]....
        /*0214*/ 	.word	0x0000ac60


	//   ....[21]....
        /*0218*/ 	.word	0x0000afd0


	//   ....[22]....
        /*021c*/ 	.word	0x0000e390


	//   ....[23]....
        /*0220*/ 	.word	0x0000e870


	//   ....[24]....
        /*0224*/ 	.word	0x0000ed10


	//----- nvinfo : EIATTR_REG_RECONFIG
	.align		4
.L_95:
        /*0228*/ 	.byte	0x01, 0x54
	.zero		2


	//----- nvinfo : EIATTR_SYSCALL_OFFSETS
	.align		4
        /*022c*/ 	.byte	0x04, 0x46
        /*022e*/ 	.short	(.L_97 - .L_96)


	//   ....[0]....
.L_96:
        /*0230*/ 	.word	0x000010b0


	//   ....[1]....
        /*0234*/ 	.word	0x0000b430


	//   ....[2]....
        /*0238*/ 	.word	0x0000b570


	//   ....[3]....
        /*023c*/ 	.word	0x0000b670


	//----- nvinfo : EIATTR_MBARRIER_INSTR_OFFSETS
	.align		4
.L_97:
        /*0240*/ 	.byte	0x04, 0x39
        /*0242*/ 	.short	(.L_99 - .L_98)


	//   ....[0]....
.L_98:
        /*0244*/ 	.word	0x00000270
        /*0248*/ 	.word	0x000000ff
        /*024c*/ 	.word	0x00038800
        /*0250*/ 	.short	0x0100
        /*0252*/ 	.byte	0x06
	.zero		1


	//   ....[1]....
        /*0254*/ 	.word	0x00000280
        /*0258*/ 	.word	0x000000ff
        /*025c*/ 	.word	0x00038820
        /*0260*/ 	.short	0x0100
        /*0262*/ 	.byte	0x06
	.zero		1


	//   ....[2]....
        /*0264*/ 	.word	0x00000370
        /*0268*/ 	.word	0x000000ff
        /*026c*/ 	.word	0x00038830
        /*0270*/ 	.short	0x0100
        /*0272*/ 	.byte	0x08
	.zero		1


	//   ....[3]....
        /*0274*/ 	.word	0x00000380
        /*0278*/ 	.word	0x000000ff
        /*027c*/ 	.word	0x00038840
        /*0280*/ 	.short	0x0100
        /*0282*/ 	.byte	0x08
	.zero		1


	//   ....[4]....
        /*0284*/ 	.word	0x00000390
        /*0288*/ 	.word	0x000000ff
        /*028c*/ 	.word	0x00038838
        /*0290*/ 	.short	0x0100
        /*0292*/ 	.byte	0x08
	.zero		1


	//   ....[5]....
        /*0294*/ 	.word	0x000003a0
        /*0298*/ 	.word	0x000000ff
        /*029c*/ 	.word	0x00038848
        /*02a0*/ 	.short	0x0100
        /*02a2*/ 	.byte	0x08
	.zero		1


	//   ....[6]....
        /*02a4*/ 	.word	0x000004d0
        /*02a8*/ 	.word	0x000000ff
        /*02ac*/ 	.word	0x00038850
        /*02b0*/ 	.short	0x0100
        /*02b2*/ 	.byte	0x08
	.zero		1


	//   ....[7]....
        /*02b4*/ 	.word	0x000004e0
        /*02b8*/ 	.word	0x000000ff
        /*02bc*/ 	.word	0x00038860
        /*02c0*/ 	.short	0x0100
        /*02c2*/ 	.byte	0x08
	.zero		1


	//   ....[8]....
        /*02c4*/ 	.word	0x000004f0
        /*02c8*/ 	.word	0x000000ff
        /*02cc*/ 	.word	0x00038858
        /*02d0*/ 	.short	0x0100
        /*02d2*/ 	.byte	0x08
	.zero		1


	//   ....[9]....
        /*02d4*/ 	.word	0x00000500
        /*02d8*/ 	.word	0x000000ff
        /*02dc*/ 	.word	0x00038868
        /*02e0*/ 	.short	0x0100
        /*02e2*/ 	.byte	0x08
	.zero		1


	//   ....[10]....
        /*02e4*/ 	.word	0x000005f0
        /*02e8*/ 	.word	0x000000ff
        /*02ec*/ 	.word	0x00038870
        /*02f0*/ 	.short	0x0100
        /*02f2*/ 	.byte	0x06
	.zero		1


	//   ....[11]....
        /*02f4*/ 	.word	0x00000600
        /*02f8*/ 	.word	0x000000ff
        /*02fc*/ 	.word	0x00038880
        /*0300*/ 	.short	0x0100
        /*0302*/ 	.byte	0x06
	.zero		1


	//   ....[12]....
        /*0304*/ 	.word	0x00000610
        /*0308*/ 	.word	0x000000ff
        /*030c*/ 	.word	0x00038878
        /*0310*/ 	.short	0x0100
        /*0312*/ 	.byte	0x06
	.zero		1


	//   ....[13]....
        /*0314*/ 	.word	0x00000620
        /*0318*/ 	.word	0x000000ff
        /*031c*/ 	.word	0x00038888
        /*0320*/ 	.short	0x0100
        /*0322*/ 	.byte	0x06
	.zero		1


	//   ....[14]....
        /*0324*/ 	.word	0x00000750
        /*0328*/ 	.word	0x000000ff
        /*032c*/ 	.word	0x00038890
        /*0330*/ 	.short	0x0100
        /*0332*/ 	.byte	0x08
	.zero		1


	//   ....[15]....
        /*0334*/ 	.word	0x00000760
        /*0338*/ 	.word	0x000000ff
        /*033c*/ 	.word	0x000388a0
        /*0340*/ 	.short	0x0100
        /*0342*/ 	.byte	0x08
	.zero		1


	//   ....[16]....
        /*0344*/ 	.word	0x00000770
        /*0348*/ 	.word	0x000000ff
        /*034c*/ 	.word	0x00038898
        /*0350*/ 	.short	0x0100
        /*0352*/ 	.byte	0x08
	.zero		1


	//   ....[17]....
        /*0354*/ 	.word	0x00000780
        /*0358*/ 	.word	0x000000ff
        /*035c*/ 	.word	0x000388a8
        /*0360*/ 	.short	0x0100
        /*0362*/ 	.byte	0x08
	.zero		1


	//   ....[18]....
        /*0364*/ 	.word	0x000008b0
        /*0368*/ 	.word	0x000000ff
        /*036c*/ 	.word	0x000388b0
        /*0370*/ 	.short	0x0100
        /*0372*/ 	.byte	0x08
	.zero		1


	//   ....[19]....
        /*0374*/ 	.word	0x000008c0
        /*0378*/ 	.word	0x000000ff
        /*037c*/ 	.word	0x000388c0
        /*0380*/ 	.short	0x0100
        /*0382*/ 	.byte	0x08
	.zero		1


	//   ....[20]....
        /*0384*/ 	.word	0x000008d0
        /*0388*/ 	.word	0x000000ff
        /*038c*/ 	.word	0x000388b8
        /*0390*/ 	.short	0x0100
        /*0392*/ 	.byte	0x08
	.zero		1


	//   ....[21]....
        /*0394*/ 	.word	0x000008e0
        /*0398*/ 	.word	0x000000ff
        /*039c*/ 	.word	0x000388c8
        /*03a0*/ 	.short	0x0100
        /*03a2*/ 	.byte	0x08
	.zero		1


	//   ....[22]....
        /*03a4*/ 	.word	0x000010f0
        /*03a8*/ 	.word	0x000000ff
        /*03ac*/ 	.word	0x00038800
        /*03b0*/ 	.short	0x010a
        /*03b2*/ 	.byte	0x3d
	.zero		1


	//   ....[23]....
        /*03b4*/ 	.word	0x00001180
        /*03b8*/ 	.word	0x00000000
        /*03bc*/ 	.word	0x00038830
        /*03c0*/ 	.short	0x010a
        /*03c2*/ 	.byte	0x3f
	.zero		1


	//   ....[24]....
        /*03c4*/ 	.word	0x00001200
        /*03c8*/ 	.word	0x00000000
        /*03cc*/ 	.word	0x00038830
        /*03d0*/ 	.short	0x010a
        /*03d2*/ 	.byte	0x3f
	.zero		1


	//   ....[25]....
        /*03d4*/ 	.word	0x00003c30
        /*03d8*/ 	.word	0x00000000
        /*03dc*/ 	.word	0x00000000
        /*03e0*/ 	.short	0x0101
        /*03e2*/ 	.byte	0x3f
	.zero		1


	//   ....[26]....
        /*03e4*/ 	.word	0x00005070
        /*03e8*/ 	.word	0x000000ff
        /*03ec*/ 	.word	0x00038830
        /*03f0*/ 	.short	0x010a
        /*03f2*/ 	.byte	0x27
	.zero		1


	//   ....[27]....
        /*03f4*/ 	.word	0x000050b0
        /*03f8*/ 	.word	0x000000ff
        /*03fc*/ 	.word	0x00038830
        /*0400*/ 	.short	0x010a
        /*0402*/ 	.byte	0x27
	.zero		1


	//   ....[28]....
        /*0404*/ 	.word	0x00007a00
        /*0408*/ 	.word	0x000000ff
        /*040c*/ 	.word	0x00038850
        /*0410*/ 	.short	0x010a
        /*0412*/ 	.byte	0x05
	.zero		1


	//   ....[29]....
        /*0414*/ 	.word	0x00007a40
        /*0418*/ 	.word	0x000000ff
        /*041c*/ 	.word	0x00038850
        /*0420*/ 	.short	0x010a
        /*0422*/ 	.byte	0x05
	.zero		1


	//   ....[30]....
        /*0424*/ 	.word	0x00008560
        /*0428*/ 	.word	0x000000ab
        /*042c*/ 	.word	0x00000000
        /*0430*/ 	.short	0x0101
        /*0432*/ 	.byte	0x3f
	.zero		1


	//   ....[31]....
        /*0434*/ 	.word	0x00008590
        /*0438*/ 	.word	0x000000b2
        /*043c*/ 	.word	0x00000000
        /*0440*/ 	.short	0x0101
        /*0442*/ 	.byte	0x3f
	.zero		1


	//   ....[32]....
        /*0444*/ 	.word	0x00009220
        /*0448*/ 	.word	0x000000ff
        /*044c*/ 	.word	0x00038850
        /*0450*/ 	.short	0x010a
        /*0452*/ 	.byte	0x07
	.zero		1


	//   ....[33]....
        /*0454*/ 	.word	0x00009260
        /*0458*/ 	.word	0x000000ff
        /*045c*/ 	.word	0x00038850
        /*0460*/ 	.short	0x010a
        /*0462*/ 	.byte	0x07
	.zero		1


	//   ....[34]....
        /*0464*/ 	.word	0x00009e20
        /*0468*/ 	.word	0x0000000d
        /*046c*/ 	.word	0x00000000
        /*0470*/ 	.short	0x0101
        /*0472*/ 	.byte	0x3f
	.zero		1


	//   ....[35]....
        /*0474*/ 	.word	0x0000aeb0
        /*0478*/ 	.word	0x000000ff
        /*047c*/ 	.word	0x00000000
        /*0480*/ 	.short	0x0101
        /*0482*/ 	.byte	0x06
	.zero		1


	//   ....[36]....
        /*0484*/ 	.word	0x0000bdc0
        /*0488*/ 	.word	0x00000006
        /*048c*/ 	.word	0x00038840
        /*0490*/ 	.short	0x010a
        /*0492*/ 	.byte	0x3f
	.zero		1


	//   ....[37]....
        /*0494*/ 	.word	0x0000c3f0
        /*0498*/ 	.word	0x00000009
        /*049c*/ 	.word	0x00038820
        /*04a0*/ 	.short	0x010a
        /*04a2*/ 	.byte	0x3f
	.zero		1


	//   ....[38]....
        /*04a4*/ 	.word	0x0000c6d0
        /*04a8*/ 	.word	0x00000002
        /*04ac*/ 	.word	0x00038840
        /*04b0*/ 	.short	0x010a
        /*04b2*/ 	.byte	0x3f
	.zero		1


	//   ....[39]....
        /*04b4*/ 	.word	0x0000c9e0
        /*04b8*/ 	.word	0x00000002
        /*04bc*/ 	.word	0x00000060
        /*04c0*/ 	.short	0x010a
        /*04c2*/ 	.byte	0x3f
	.zero		1


	//   ....[40]....
        /*04c4*/ 	.word	0x0000cfd0
        /*04c8*/ 	.word	0x00000002
        /*04cc*/ 	.word	0x00038840
        /*04d0*/ 	.short	0x010a
        /*04d2*/ 	.byte	0x3f
	.zero		1


	//   ....[41]....
        /*04d4*/ 	.word	0x0000d2e0
        /*04d8*/ 	.word	0x00000002
        /*04dc*/ 	.word	0x00000060
        /*04e0*/ 	.short	0x010a
        /*04e2*/ 	.byte	0x3f
	.zero		1


	//   ....[42]....
        /*04e4*/ 	.word	0x0000d7f0
        /*04e8*/ 	.word	0x00000002
        /*04ec*/ 	.word	0x00038840
        /*04f0*/ 	.short	0x010a
        /*04f2*/ 	.byte	0x3f
	.zero		1


	//   ....[43]....
        /*04f4*/ 	.word	0x0000db10
        /*04f8*/ 	.word	0x00000002
        /*04fc*/ 	.word	0x00000060
        /*0500*/ 	.short	0x010a
        /*0502*/ 	.byte	0x3f
	.zero		1


	//   ....[44]....
        /*0504*/ 	.word	0x0000dee0
        /*0508*/ 	.word	0x00000003
        /*050c*/ 	.word	0x00038860
        /*0510*/ 	.short	0x010a
        /*0512*/ 	.byte	0x3f
	.zero		1


	//   ....[45]....
        /*0514*/ 	.word	0x0000e310
        /*0518*/ 	.word	0x00000000
        /*051c*/ 	.word	0x00038820
        /*0520*/ 	.short	0x010a
        /*0522*/ 	.byte	0x3f
	.zero		1


	//   ....[46]....
        /*0524*/ 	.word	0x0000e4b0
        /*0528*/ 	.word	0x00000006
        /*052c*/ 	.word	0x00000000
        /*0530*/ 	.short	0x010a
        /*0532*/ 	.byte	0x3f
	.zero		1


	//   ....[47]....
        /*0534*/ 	.word	0x0000e520
        /*0538*/ 	.word	0x00000003
        /*053c*/ 	.word	0x00000000
        /*0540*/ 	.short	0x010a
        /*0542*/ 	.byte	0x3f
	.zero		1


	//   ....[48]....
        /*0544*/ 	.word	0x0000e580
        /*0548*/ 	.word	0x00000010
        /*054c*/ 	.word	0x00000000
        /*0550*/ 	.short	0x010a
        /*0552*/ 	.byte	0x3f
	.zero		1


	//   ....[49]....
        /*0554*/ 	.word	0x0000e5b0
        /*0558*/ 	.word	0x00000003
        /*055c*/ 	.word	0x00000000
        /*0560*/ 	.short	0x010a
        /*0562*/ 	.byte	0x3f
	.zero		1


	//   ....[50]....
        /*0564*/ 	.word	0x0000e620
        /*0568*/ 	.word	0x00000003
        /*056c*/ 	.word	0x00038800
        /*0570*/ 	.short	0x010a
        /*0572*/ 	.byte	0x3f
	.zero		1


	//   ....[51]....
        /*0574*/ 	.word	0x0000e670
        /*0578*/ 	.word	0x00000000
        /*057c*/ 	.word	0x00038830
        /*0580*/ 	.short	0x010a
        /*0582*/ 	.byte	0x3f
	.zero		1


	//   ....[52]....
        /*0584*/ 	.word	0x0000e6d0
        /*0588*/ 	.word	0x00000005
        /*058c*/ 	.word	0x00038830
        /*0590*/ 	.short	0x010a
        /*0592*/ 	.byte	0x3f
	.zero		1


	//   ....[53]....
        /*0594*/ 	.word	0x0000e730
        /*0598*/ 	.word	0x00000003
        /*059c*/ 	.word	0x00038850
        /*05a0*/ 	.short	0x010a
        /*05a2*/ 	.byte	0x3f
	.zero		1


	//   ....[54]....
        /*05a4*/ 	.word	0x0000e790
        /*05a8*/ 	.word	0x00000003
        /*05ac*/ 	.word	0x00038850
        /*05b0*/ 	.short	0x010a
        /*05b2*/ 	.byte	0x3f
	.zero		1


	//   ....[55]....
        /*05b4*/ 	.word	0x0000e930
        /*05b8*/ 	.word	0x00000006
        /*05bc*/ 	.word	0x00038840
        /*05c0*/ 	.short	0x010a
        /*05c2*/ 	.byte	0x3f
	.zero		1


	//   ....[56]....
        /*05c4*/ 	.word	0x0000e9b0
        /*05c8*/ 	.word	0x00000007
        /*05cc*/ 	.word	0x00038820
        /*05d0*/ 	.short	0x010a
        /*05d2*/ 	.byte	0x3f
	.zero		1


	//   ....[57]....
        /*05d4*/ 	.word	0x0000ea00
        /*05d8*/ 	.word	0x00000002
        /*05dc*/ 	.word	0x00038840
        /*05e0*/ 	.short	0x010a
        /*05e2*/ 	.byte	0x3f
	.zero		1


	//   ....[58]....
        /*05e4*/ 	.word	0x0000ea50
        /*05e8*/ 	.word	0x00000002
        /*05ec*/ 	.word	0x00000060
        /*05f0*/ 	.short	0x010a
        /*05f2*/ 	.byte	0x3f
	.zero		1


	//   ....[59]....
        /*05f4*/ 	.word	0x0000eaa0
        /*05f8*/ 	.word	0x00000002
        /*05fc*/ 	.word	0x00038840
        /*0600*/ 	.short	0x010a
        /*0602*/ 	.byte	0x3f
	.zero		1


	//   ....[60]....
        /*0604*/ 	.word	0x0000eaf0
        /*0608*/ 	.word	0x00000002
        /*060c*/ 	.word	0x00000060
        /*0610*/ 	.short	0x010a
        /*0612*/ 	.byte	0x3f
	.zero		1


	//   ....[61]....
        /*0614*/ 	.word	0x0000eb40
        /*0618*/ 	.word	0x00000002
        /*061c*/ 	.word	0x00038840
        /*0620*/ 	.short	0x010a
        /*0622*/ 	.byte	0x3f
	.zero		1


	//   ....[62]....
        /*0624*/ 	.word	0x0000eb90
        /*0628*/ 	.word	0x00000002
        /*062c*/ 	.word	0x00000060
        /*0630*/ 	.short	0x010a
        /*0632*/ 	.byte	0x3f
	.zero		1


	//   ....[63]....
        /*0634*/ 	.word	0x0000ebe0
        /*0638*/ 	.word	0x00000003
        /*063c*/ 	.word	0x00038860
        /*0640*/ 	.short	0x010a
        /*0642*/ 	.byte	0x3f
	.zero		1


	//   ....[64]....
        /*0644*/ 	.word	0x0000ec30
        /*0648*/ 	.word	0x00000000
        /*064c*/ 	.word	0x00038820
        /*0650*/ 	.short	0x010a
        /*0652*/ 	.byte	0x3f
	.zero		1


	//   ....[65]....
        /*0654*/ 	.word	0x0000edd0
        /*0658*/ 	.word	0x00000006
        /*065c*/ 	.word	0x00000000
        /*0660*/ 	.short	0x010a
        /*0662*/ 	.byte	0x3f
	.zero		1


	//   ....[66]....
        /*0664*/ 	.word	0x0000ee20
        /*0668*/ 	.word	0x00000003
        /*066c*/ 	.word	0x00000000
        /*0670*/ 	.short	0x010a
        /*0672*/ 	.byte	0x3f
	.zero		1


	//   ....[67]....
        /*0674*/ 	.word	0x0000ee70
        /*0678*/ 	.word	0x00000010
        /*067c*/ 	.word	0x00000000
        /*0680*/ 	.short	0x010a
        /*0682*/ 	.byte	0x3f
	.zero		1


	//----- nvinfo : EIATTR_NUM_MBARRIERS
	.align		4
.L_99:
        /*0684*/ 	.byte	0x03, 0x38
        /*0686*/ 	.short	0x0016


	//----- nvinfo : EIATTR_EXIT_INSTR_OFFSETS
	.align		4
        /*0688*/ 	.byte	0x04, 0x1c
        /*068a*/ 	.short	(.L_101 - .L_100)


	//   ....[0]....
.L_100:
        /*068c*/ 	.word	0x000009f0


	//   ....[1]....
        /*0690*/ 	.word	0x0000af90


	//   ....[2]....
        /*0694*/ 	.word	0x0000aff0


	//   ....[3]....
        /*0698*/ 	.word	0x0000e600


	//----- nvinfo : EIATTR_MAX_THREADS
	.align		4
.L_101:
        /*069c*/ 	.byte	0x04, 0x05
        /*069e*/ 	.short	(.L_103 - .L_102)
.L_102:
        /*06a0*/ 	.word	0x00000180
        /*06a4*/ 	.word	0x00000001
        /*06a8*/ 	.word	0x00000001


	//----- nvinfo : EIATTR_CRS_STACK_SIZE
	.align		4
.L_103:
        /*06ac*/ 	.byte	0x04, 0x1e
        /*06ae*/ 	.short	(.L_105 - .L_104)
.L_104:
        /*06b0*/ 	.word	0x00000000


	//----- nvinfo : EIATTR_CBANK_PARAM_SIZE
	.align		4
.L_105:
        /*06b4*/ 	.byte	0x03, 0x19
        /*06b6*/ 	.short	0x0bf0


	//----- nvinfo : EIATTR_PARAM_CBANK
	.align		4
        /*06b8*/ 	.byte	0x04, 0x0a
        /*06ba*/ 	.short	(.L_107 - .L_106)
	.align		4
.L_106:
        /*06bc*/ 	.word	index@(.nv.constant0._ZN7cutlass13device_kernelIN5flash11enable_sm90INS1_16FlashAttnFwdSm90INS1_25CollectiveMainloopFwdSm90ILi2EN4cute5tupleIJNS5_1CILi1EEES8_S8_EEENS6_IJNS7_ILi128EEENS7_ILi80EEENS7_ILi256EEEEEELi256ENS_10bfloat16_tEfNS_4arch4Sm90ELb0ELb0ELb0ELb0ELb0ELb0ELb0ELb1ELb1ELb0ELb0ELb0EEENS1_21CollectiveEpilogueFwdINS6_IJSA_SC_SB_EEES9_SE_SG_Li256ELb0ELb0ELb0ELb0EEENS1_29StaticPersistentTileSchedulerILb0EEEEEEEEEvNT_6ParamsE)
        /*06c0*/ 	.short	0x0210
        /*06c2*/ 	.short	0x0bf0


	//----- nvinfo : EIATTR_SW_WAR
	.align		4
.L_107:
        /*06c4*/ 	.byte	0x04, 0x36
        /*06c6*/ 	.short	(.L_109 - .L_108)
.L_108:
        /*06c8*/ 	.word	0x00000008
.L_109:


//--------------------- .nv.info._ZN7cutlass13device_kernelIN5flash11enable_sm90INS1_16FlashAttnFwdSm90INS1_25CollectiveMainloopFwdSm90ILi2EN4cute5tupleIJNS5_1CILi2EEENS7_ILi1EEES9_EEENS6_IJNS7_ILi128EEENS7_ILi80EEENS7_ILi256EEEEEELi256ENS_10bfloat16_tEfNS_4arch4Sm90ELb0ELb0ELb0ELb0ELb0ELb0ELb0ELb1ELb1ELb0ELb0ELb0EEENS1_21CollectiveEpilogueFwdINS6_IJSB_SD_SC_EEESA_SF_SH_Li256ELb0ELb0ELb0ELb0EEENS1_29StaticPersistentTileSchedulerILb0EEEEEEEEEvNT_6ParamsE --------------------------
	.section	.nv.info._ZN7cutlass13device_kernelIN5flash11enable_sm90INS1_16FlashAttnFwdSm90INS1_25CollectiveMainloopFwdSm90ILi2EN4cute5tupleIJNS5_1CILi2EEENS7_ILi1EEES9_EEENS6_IJNS7_ILi128EEENS7_ILi80EEENS7_ILi256EEEEEELi256ENS_10bfloat16_tEfNS_4arch4Sm90ELb0ELb0ELb0ELb0ELb0ELb0ELb0ELb1ELb1ELb0ELb0ELb0EEENS1_21CollectiveEpilogueFwdINS6_IJSB_SD_SC_EEESA_SF_SH_Li256ELb0ELb0ELb0ELb0EEENS1_29StaticPersistentTileSchedulerILb0EEEEEEEEEvNT_6ParamsE,"",@"SHT_CUDA_INFO"
	.sectionflags	@""
	.align	4


	//----- nvinfo : EIATTR_CUDA_API_VERSION
	.align		4
        /*0000*/ 	.byte	0x04, 0x37
        /*0002*/ 	.short	(.L_111 - .L_110)
.L_110:
        /*0004*/ 	.word	0x00000082


	//----- nvinfo : EIATTR_KPARAM_INFO
	.align		4
.L_111:
        /*0008*/ 	.byte	0x04, 0x17
        /*000a*/ 	.short	(.L_113 - .L_112)
.L_112:
        /*000c*/ 	.word	0x00000000
        /*0010*/ 	.short	0x0000
        /*0012*/ 	.short	0x0070
        /*0014*/ 	.byte	0x00, 0xf0, 0x01, 0x2e


	//----- nvinfo : EIATTR_SPARSE_MMA_MASK
	.align		4
.L_113:
        /*0018*/ 	.byte	0x03, 0x50
        /*001a*/ 	.short	0x0000


	//----- nvinfo : EIATTR_MAXREG_COUNT
	.align		4
        /*001c*/ 	.byte	0x03, 0x1b
        /*001e*/ 	.short	0x00a8


	//----- nvinfo : EIATTR_NUM_BARRIERS
	.align		4
        /*0020*/ 	.byte	0x02, 0x4c
        /*0022*/ 	.byte	0x09
	.zero		1


	//----- nvinfo : EIATTR_EXTERNS
	.align		4
        /*0024*/ 	.byte	0x04, 0x0f
        /*0026*/ 	.short	(.L_115 - .L_114)


	//   ....[0]....
	.align		4
.L_114:
        /*0028*/ 	.word	index@(__assertfail)


	//----- nvinfo : EIATTR_ANNOTATIONS
	.align		4
.L_115:
        /*002c*/ 	.byte	0x04, 0x55
        /*002e*/ 	.short	(.L_117 - .L_116)


	//   ....[0]....
.L_116:
        /* <DEDUP_REMOVED lines=26> */


	//----- nvinfo : EIATTR_MERCURY_ISA_VERSION
	.align		4
.L_117:
        /*01c0*/ 	.byte	0x03, 0x5f
        /*01c2*/ 	.short	0x0101


	//----- nvinfo : EIATTR_INT_WARP_WIDE_INSTR_OFFSETS
	.align		4
        /*01c4*/ 	.byte	0x04, 0x31
        /*01c6*/ 	.short	(.L_119 - .L_118)


	//   ....[0]....
.L_118:
        /*01c8*/ 	.word	0x00000190


	//   ....[1]....
        /*01cc*/ 	.word	0x000001d0


	//   ....[2]....
        /*01d0*/ 	.word	0x00000240


	//   ....[3]....
        /*01d4*/ 	.word	0x0000b6f0


	//   ....[4]....
        /*01d8*/ 	.word	0x0000b740


	//   ....[5]....
        /*01dc*/ 	.word	0x0000b800


	//   ....[6]....
        /*01e0*/ 	.word	0x0000b8c0


	//   ....[7]....
        /*01e4*/ 	.word	0x0000b980


	//----- nvinfo : EIATTR_COOP_GROUP_MASK_REGIDS
	.align		4
.L_119:
        /*01e8*/ 	.byte	0x04, 0x29
        /*01ea*/ 	.short	(.L_121 - .L_120)


	//   ....[0]....
.L_120:
        /*01ec*/ 	.word	0xffffffff


	//   ....[1]....
        /*01f0*/ 	.word	0xffffffff


	//   ....[2]....
        /*01f4*/ 	.word	0xffffffff


	//   ....[3]....
        /*01f8*/ 	.word	0xffffffff


	//   ....[4]....
        /*01fc*/ 	.word	0xffffffff


	//   ....[5]....
        /*0200*/ 	.word	0xffffffff


	//   ....[6]....
        /*0204*/ 	.word	0xffffffff


	//   ....[7]....
        /*0208*/ 	.word	0xffffffff


	//   ....[8]....
        /*020c*/ 	.word	0xffffffff


	//   ....[9]....
        /*0210*/ 	.word	0xffffffff


	//   ....[10]....
        /*0214*/ 	.word	0xffffffff


	//   ....[11]....
        /*0218*/ 	.word	0xffffffff


	//   ....[12]....
        /*021c*/ 	.word	0xffffffff


	//   ....[13]....
        /*0220*/ 	.word	0xffffffff


	//   ....[14]....
        /*0224*/ 	.word	0xffffffff


	//   ....[15]....
        /*0228*/ 	.word	0xffffffff


	//   ....[16]....
        /*022c*/ 	.word	0xffffffff


	//   ....[17]....
        /*0230*/ 	.word	0xffffffff


	//   ....[18]....
        /*0234*/ 	.word	0xffffffff


	//   ....[19]....
        /*0238*/ 	.word	0xffffffff


	//   ....[20]....
        /*023c*/ 	.word	0xffffffff


	//   ....[21]....
        /*0240*/ 	.word	0xffffffff


	//   ....[22]....
        /*0244*/ 	.word	0xffffffff


	//   ....[23]....
        /*0248*/ 	.word	0xffffffff


	//   ....[24]....
        /*024c*/ 	.word	0x0500000f


	//   ....[25]....
        /*0250*/ 	.word	0x0500000f


	//----- nvinfo : EIATTR_COOP_GROUP_INSTR_OFFSETS
	.align		4
.L_121:
        /*0254*/ 	.byte	0x04, 0x28
        /*0256*/ 	.short	(.L_123 - .L_122)


	//   ....[0]....
.L_122:
        /*0258*/ 	.word	0x00000060


	//   ....[1]....
        /*025c*/ 	.word	0x000001a0


	//   ....[2]....
        /*0260*/ 	.word	0x000001f0


	//   ....[3]....
        /*0264*/ 	.word	0x00000430


	//   ....[4]....
        /*0268*/ 	.word	0x00000660


	//   ....[5]....
        /*026c*/ 	.word	0x00000890


	//   ....[6]....
        /*0270*/ 	.word	0x00000b20


	//   ....[7]....
        /*0274*/ 	.word	0x00000e50


	//   ....[8]....
        /*0278*/ 	.word	0x00001330


	//   ....[9]....
        /*027c*/ 	.word	0x00004340


	//   ....[10]....
        /*0280*/ 	.word	0x00004390


	//   ....[11]....
        /*0284*/ 	.word	0x00004710


	//   ....[12]....
        /*0288*/ 	.word	0x00004790


	//   ....[13]....
        /*028c*/ 	.word	0x00007c60


	//   ....[14]....
        /*0290*/ 	.word	0x00007c70


	//   ....[15]....
        /*0294*/ 	.word	0x00007ca0


	//   ....[16]....
        /*0298*/ 	.word	0x00007cb0


	//   ....[17]....
        /*029c*/ 	.word	0x00009060


	//   ....[18]....
        /*02a0*/ 	.word	0x00009070


	//   ....[19]....
        /*02a4*/ 	.word	0x00009110


	//   ....[20]....
        /*02a8*/ 	.word	0x00009130


	//   ....[21]....
        /*02ac*/ 	.word	0x0000aa40


	//   ....[22]....
        /*02b0*/ 	.word	0x0000ae20


	//   ....[23]....
        /*02b4*/ 	.word	0x0000e4d0


	//   ....[24]....
        /*02b8*/ 	.word	0x0000e9e0


	//   ....[25]....
        /*02bc*/ 	.word	0x0000ee80


	//----- nvinfo : EIATTR_REG_RECONFIG
	.align		4
.L_123:
        /*02c0*/ 	.byte	0x01, 0x54
	.zero		2


	//----- nvinfo : EIATTR_SYSCALL_OFFSETS
	.align		4
        /*02c4*/ 	.byte	0x04, 0x46
        /*02c6*/ 	.short	(.L_125 - .L_124)


	//   ....[0]....
.L_124:
        /*02c8*/ 	.word	0x000016b0


	//   ....[1]....
        /*02cc*/ 	.word	0x0000b330


	//   ....[2]....
        /*02d0*/ 	.word	0x0000b470


	//   ....[3]....
        /*02d4*/ 	.word	0x0000b570


	//----- nvinfo : EIATTR_MBARRIER_INSTR_OFFSETS
	.align		4
.L_125:
        /*02d8*/ 	.byte	0x04, 0x39
        /*02da*/ 	.short	(.L_127 - .L_126)


	//   ....[0]....
.L_126:
        /*02dc*/ 	.word	0x000002d0
        /*02e0*/ 	.word	0x000000ff
        /*02e4*/ 	.word	0x00038800
        /*02e8*/ 	.short	0x0100
        /*02ea*/ 	.byte	0x08
	.zero		1


	//   ....[1]....
        /*02ec*/ 	.word	0x000002e0
        /*02f0*/ 	.word	0x000000ff
        /*02f4*/ 	.word	0x00038820
        /*02f8*/ 	.short	0x0100
        /*02fa*/ 	.byte	0x08
	.zero		1


	//   ....[2]....
        /*02fc*/ 	.word	0x000003d0
        /*0300*/ 	.word	0x000000ff
        /*0304*/ 	.word	0x00038830
        /*0308*/ 	.short	0x0100
        /*030a*/ 	.byte	0x08
	.zero		1


	//   ....[3]....
        /*030c*/ 	.word	0x000003e0
        /*0310*/ 	.word	0x000000ff
        /*0314*/ 	.word	0x00038840
        /*0318*/ 	.short	0x0100
        /*031a*/ 	.byte	0x08
	.zero		1


	//   ....[4]....
        /*031c*/ 	.word	0x000003f0
        /*0320*/ 	.word	0x000000ff
        /*0324*/ 	.word	0x00038838
        /*0328*/ 	.short	0x0100
        /*032a*/ 	.byte	0x08
	.zero		1


	//   ....[5]....
        /*032c*/ 	.word	0x00000400
        /*0330*/ 	.word	0x000000ff
        /*0334*/ 	.word	0x00038848
        /*0338*/ 	.short	0x0100
        /*033a*/ 	.byte	0x08
	.zero		1


	//   ....[6]....
        /*033c*/ 	.word	0x00000610
        /*0340*/ 	.word	0x000000ff
        /*0344*/ 	.word	0x00038850
        /*0348*/ 	.short	0x0100
        /*034a*/ 	.byte	0x08
	.zero		1


	//   ....[7]....
        /*034c*/ 	.word	0x00000620
        /*0350*/ 	.word	0x000000ff
        /*0354*/ 	.word	0x00038860
        /*0358*/ 	.short	0x0100
        /*035a*/ 	.byte	0x08
	.zero		1


	//   ....[8]....
        /*035c*/ 	.word	0x00000630
        /*0360*/ 	.word	0x000000ff
        /*0364*/ 	.word	0x00038858
        /*0368*/ 	.short	0x0100
        /*036a*/ 	.byte	0x08
	.zero		1


	//   ....[9]....
        /*036c*/ 	.word	0x00000640
        /*0370*/ 	.word	0x000000ff
        /*0374*/ 	.word	0x00038868
        /*0378*/ 	.short	0x0100
        /*037a*/ 	.byte	0x08
	.zero		1


	//   ....[10]....
        /*037c*/ 	.word	0x00000840
        /*0380*/ 	.word	0x000000ff
        /*0384*/ 	.word	0x00038870
        /*0388*/ 	.short	0x0100
        /*038a*/ 	.byte	0x08
	.zero		1


	//   ....[11]....
        /*038c*/ 	.word	0x00000850
        /*0390*/ 	.word	0x000000ff
        /*0394*/ 	.word	0x00038880
        /*0398*/ 	.short	0x0100
        /*039a*/ 	.byte	0x08
	.zero		1


	//   ....[12]....
        /*039c*/ 	.word	0x00000860
        /*03a0*/ 	.word	0x000000ff
        /*03a4*/ 	.word	0x00038878
        /*03a8*/ 	.short	0x0100
        /*03aa*/ 	.byte	0x08
	.zero		1


	//   ....[13]....
        /*03ac*/ 	.word	0x00000870
        /*03b0*/ 	.word	0x000000ff
        /*03b4*/ 	.word	0x00038888
        /*03b8*/ 	.short	0x0100
        /*03ba*/ 	.byte	0x08
	.zero		1


	//   ....[14]....
        /*03bc*/ 	.word	0x00000ad0
        /*03c0*/ 	.word	0x000000ff
        /*03c4*/ 	.word	0x00038890
        /*03c8*/ 	.short	0x0100
        /*03ca*/ 	.byte	0x08
	.zero		1


	//   ....[15]....
        /*03cc*/ 	.word	0x00000ae0
        /*03d0*/ 	.word	0x000000ff
        /*03d4*/ 	.word	0x000388a0
        /*03d8*/ 	.short	0x0100
        /*03da*/ 	.byte	0x08
	.zero		1


	//   ....[16]....
        /*03dc*/ 	.word	0x00000af0
        /*03e0*/ 	.word	0x000000ff
        /*03e4*/ 	.word	0x00038898
        /*03e8*/ 	.short	0x0100
        /*03ea*/ 	.byte	0x08
	.zero		1


	//   ....[17]....
        /*03ec*/ 	.word	0x00000b00
        /*03f0*/ 	.word	0x000000ff
        /*03f4*/ 	.word	0x000388a8
        /*03f8*/ 	.short	0x0100
        /*03fa*/ 	.byte	0x08
	.zero		1


	//   ....[18]....
        /*03fc*/ 	.word	0x00000da0
        /*0400*/ 	.word	0x000000ff
        /*0404*/ 	.word	0x000388b0
        /*0408*/ 	.short	0x0100
        /*040a*/ 	.byte	0x08
	.zero		1


	//   ....[19]....
        /*040c*/ 	.word	0x00000db0
        /*0410*/ 	.word	0x000000ff
        /*0414*/ 	.word	0x000388c0
        /*0418*/ 	.short	0x0100
        /*041a*/ 	.byte	0x08
	.zero		1


	//   ....[20]....
        /*041c*/ 	.word	0x00000dc0
        /*0420*/ 	.word	0x000000ff
        /*0424*/ 	.word	0x000388b8
        /*0428*/ 	.short	0x0100
        /*042a*/ 	.byte	0x08
	.zero		1


	//   ....[21]....
        /*042c*/ 	.word	0x00000dd0
        /*0430*/ 	.word	0x000000ff
        /*0434*/ 	.word	0x000388c8
        /*0438*/ 	.short	0x0100
        /*043a*/ 	.byte	0x08
	.zero		1


	//   ....[22]....
        /*043c*/ 	.word	0x00001740
        /*0440*/ 	.word	0x000000ff
        /*0444*/ 	.word	0x00038800
        /*0448*/ 	.short	0x010a
        /*044a*/ 	.byte	0x06
	.zero		1


	//   ....[23]....
        /*044c*/ 	.word	0x000017e0
        /*0450*/ 	.word	0x00000000
        /*0454*/ 	.word	0x00038830
        /*0458*/ 	.short	0x010a
        /*045a*/ 	.byte	0x3f
	.zero		1


	//   ....[24]....
        /*045c*/ 	.word	0x00001820
        /*0460*/ 	.word	0x00000000
        /*0464*/ 	.word	0x00038830
        /*0468*/ 	.short	0x010a
        /*046a*/ 	.byte	0x3f
	.zero		1


	//   ....[25]....
        /*046c*/ 	.word	0x00004a30
        /*0470*/ 	.word	0x00000000
        /*0474*/ 	.word	0x00000000
        /*0478*/ 	.short	0x0101
        /*047a*/ 	.byte	0x3f
	.zero		1


	//   ....[26]....
        /*047c*/ 	.word	0x00005150
        /*0480*/ 	.word	0x000000ff
        /*0484*/ 	.word	0x00038830
        /*0488*/ 	.short	0x010a
        /*048a*/ 	.byte	0x27
	.zero		1


	//   ....[27]....
        /*048c*/ 	.word	0x00005190
        /*0490*/ 	.word	0x000000ff
        /*0494*/ 	.word	0x00038830
        /*0498*/ 	.short	0x010a
        /*049a*/ 	.byte	0x27
	.zero		1


	//   ....[28]....
        /*049c*/ 	.word	0x00007700
        /*04a0*/ 	.word	0x000000ff
        /*04a4*/ 	.word	0x00038850
        /*04a8*/ 	.short	0x010a
        /*04aa*/ 	.byte	0x04
	.zero		1


	//   ....[29]....
        /*04ac*/ 	.word	0x00007740
        /*04b0*/ 	.word	0x000000ff
        /*04b4*/ 	.word	0x00038850
        /*04b8*/ 	.short	0x010a
        /*04ba*/ 	.byte	0x04
	.zero		1


	//   ....[30]....
        /*04bc*/ 	.word	0x00008350
        /*04c0*/ 	.word	0x00000005
        /*04c4*/ 	.word	0x00000000
        /*04c8*/ 	.short	0x0101
        /*04ca*/ 	.byte	0x3f
	.zero		1


	//   ....[31]....
        /*04cc*/ 	.word	0x00008710
        /*04d0*/ 	.word	0x00000098
        /*04d4*/ 	.word	0x00000000
        /*04d8*/ 	.short	0x0101
        /*04da*/ 	.byte	0x3f
	.zero		1


	//   ....[32]....
        /*04dc*/ 	.word	0x00008fd0
        /*04e0*/ 	.word	0x000000ff
        /*04e4*/ 	.word	0x00038850
        /*04e8*/ 	.short	0x010a
        /*04ea*/ 	.byte	0x08
	.zero		1


	//   ....[33]....
        /*04ec*/ 	.word	0x00009010
        /*04f0*/ 	.word	0x000000ff
        /*04f4*/ 	.word	0x00038850
        /*04f8*/ 	.short	0x010a
        /*04fa*/ 	.byte	0x08
	.zero		1


	//   ....[34]....
        /*04fc*/ 	.word	0x0000a390
        /*0500*/ 	.word	0x00000014
        /*0504*/ 	.word	0x00000000
        /*0508*/ 	.short	0x0101
        /*050a*/ 	.byte	0x3f
	.zero		1


	//   ....[35]....
        /*050c*/ 	.word	0x0000acd0
        /*0510*/ 	.word	0x000000ff
        /*0514*/ 	.word	0x00000000
        /*0518*/ 	.short	0x0101
        /*051a*/ 	.byte	0x07
	.zero		1


	//   ....[36]....
        /*051c*/ 	.word	0x0000ace0
        /*0520*/ 	.word	0x000000ff
        /*0524*/ 	.word	0x00000000
        /*0528*/ 	.short	0x0101
        /*052a*/ 	.byte	0x06
	.zero		1


	//   ....[37]....
        /*052c*/ 	.word	0x0000bcf0
        /*0530*/ 	.word	0x00000004
        /*0534*/ 	.word	0x00038840
        /*0538*/ 	.short	0x010a
        /*053a*/ 	.byte	0x3f
	.zero		1


	//   ....[38]....
        /*053c*/ 	.word	0x0000c380
        /*0540*/ 	.word	0x0000000a
        /*0544*/ 	.word	0x00038820
        /*0548*/ 	.short	0x010a
        /*054a*/ 	.byte	0x3f
	.zero		1


	//   ....[39]....
        /*054c*/ 	.word	0x0000c670
        /*0550*/ 	.word	0x00000002
        /*0554*/ 	.word	0x00038840
        /*0558*/ 	.short	0x010a
        /*055a*/ 	.byte	0x3f
	.zero		1


	//   ....[40]....
        /*055c*/ 	.word	0x0000c9c0
        /*0560*/ 	.word	0x00000002
        /*0564*/ 	.word	0x00038860
        /*0568*/ 	.short	0x010a
        /*056a*/ 	.byte	0x3f
	.zero		1


	//   ....[41]....
        /*056c*/ 	.word	0x0000cfb0
        /*0570*/ 	.word	0x00000002
        /*0574*/ 	.word	0x00038840
        /*0578*/ 	.short	0x010a
        /*057a*/ 	.byte	0x3f
	.zero		1


	//   ....[42]....
        /*057c*/ 	.word	0x0000d300
        /*0580*/ 	.word	0x00000002
        /*0584*/ 	.word	0x00038860
        /*0588*/ 	.short	0x010a
        /*058a*/ 	.byte	0x3f
	.zero		1


	//   ....[43]....
        /*058c*/ 	.word	0x0000d860
        /*0590*/ 	.word	0x00000002
        /*0594*/ 	.word	0x00038840
        /*0598*/ 	.short	0x010a
        /*059a*/ 	.byte	0x3f
	.zero		1


	//   ....[44]....
        /*059c*/ 	.word	0x0000dbb0
        /*05a0*/ 	.word	0x00000002
        /*05a4*/ 	.word	0x00038860
        /*05a8*/ 	.short	0x010a
        /*05aa*/ 	.byte	0x3f
	.zero		1


	//   ....[45]....
        /*05ac*/ 	.word	0x0000dfb0
        /*05b0*/ 	.word	0x00000003
        /*05b4*/ 	.word	0x00038860
        /*05b8*/ 	.short	0x010a
        /*05ba*/ 	.byte	0x3f
	.zero		1


	//   ....[46]....
        /*05bc*/ 	.word	0x0000e450
        /*05c0*/ 	.word	0x00000000
        /*05c4*/ 	.word	0x00038820
        /*05c8*/ 	.short	0x010a
        /*05ca*/ 	.byte	0x3f
	.zero		1


	//   ....[47]....
        /*05cc*/ 	.word	0x0000e610
        /*05d0*/ 	.word	0x00000006
        /*05d4*/ 	.word	0x00000000
        /*05d8*/ 	.short	0x010a
        /*05da*/ 	.byte	0x3f
	.zero		1


	//   ....[48]....
        /*05dc*/ 	.word	0x0000e680
        /*05e0*/ 	.word	0x00000003
        /*05e4*/ 	.word	0x00000000
        /*05e8*/ 	.short	0x010a
        /*05ea*/ 	.byte	0x3f
	.zero		1


	//   ....[49]....
        /*05ec*/ 	.word	0x0000e6e0
        /*05f0*/ 	.word	0x00000010
        /*05f4*/ 	.word	0x00000000
        /*05f8*/ 	.short	0x010a
        /*05fa*/ 	.byte	0x3f
	.zero		1


	//   ....[50]....
        /*05fc*/ 	.word	0x0000e710
        /*0600*/ 	.word	0x00000003
        /*0604*/ 	.word	0x00000000
        /*0608*/ 	.short	0x010a
        /*060a*/ 	.byte	0x3f
	.zero		1


	//   ....[51]....
        /*060c*/ 	.word	0x0000e790
        /*0610*/ 	.word	0x00000003
        /*0614*/ 	.word	0x00038800
        /*0618*/ 	.short	0x010a
        /*061a*/ 	.byte	0x3f
	.zero		1


	//   ....[52]....
        /*061c*/ 	.word	0x0000e7e0
        /*0620*/ 	.word	0x00000000
        /*0624*/ 	.word	0x00038830
        /*0628*/ 	.short	0x010a
        /*062a*/ 	.byte	0x3f
	.zero		1


	//   ....[53]....
        /*062c*/ 	.word	0x0000e840
        /*0630*/ 	.word	0x00000004
        /*0634*/ 	.word	0x00038830
        /*0638*/ 	.short	0x010a
        /*063a*/ 	.byte	0x3f
	.zero		1


	//   ....[54]....
        /*063c*/ 	.word	0x0000e8a0
        /*0640*/ 	.word	0x00000003
        /*0644*/ 	.word	0x00038850
        /*0648*/ 	.short	0x010a
        /*064a*/ 	.byte	0x3f
	.zero		1


	//   ....[55]....
        /*064c*/ 	.word	0x0000e900
        /*0650*/ 	.word	0x00000007
        /*0654*/ 	.word	0x00038850
        /*0658*/ 	.short	0x010a
        /*065a*/ 	.byte	0x3f
	.zero		1


	//   ....[56]....
        /*065c*/ 	.word	0x0000eaa0
        /*0660*/ 	.word	0x00000004
        /*0664*/ 	.word	0x00038840
        /*0668*/ 	.short	0x010a
        /*066a*/ 	.byte	0x3f
	.zero		1


	//   ....[57]....
        /*066c*/ 	.word	0x0000eb20
        /*0670*/ 	.word	0x00000007
        /*0674*/ 	.word	0x00038820
        /*0678*/ 	.short	0x010a
        /*067a*/ 	.byte	0x3f
	.zero		1


	//   ....[58]....
        /*067c*/ 	.word	0x0000eb70
        /*0680*/ 	.word	0x00000002
        /*0684*/ 	.word	0x00038840
        /*0688*/ 	.short	0x010a
        /*068a*/ 	.byte	0x3f
	.zero		1


	//   ....[59]....
        /*068c*/ 	.word	0x0000ebc0
        /*0690*/ 	.word	0x00000002
        /*0694*/ 	.word	0x00038860
        /*0698*/ 	.short	0x010a
        /*069a*/ 	.byte	0x3f
	.zero		1


	//   ....[60]....
        /*069c*/ 	.word	0x0000ec10
        /*06a0*/ 	.word	0x00000002
        /*06a4*/ 	.word	0x00038840
        /*06a8*/ 	.short	0x010a
        /*06aa*/ 	.byte	0x3f
	.zero		1


	//   ....[61]....
        /*06ac*/ 	.word	0x0000ec60
        /*06b0*/ 	.word	0x00000002
        /*06b4*/ 	.word	0x00038860
        /*06b8*/ 	.short	0x010a
        /*06ba*/ 	.byte	0x3f
	.zero		1


	//   ....[62]....
        /*06bc*/ 	.word	0x0000ecb0
        /*06c0*/ 	.word	0x00000002
        /*06c4*/ 	.word	0x00038840
        /*06c8*/ 	.short	0x010a
        /*06ca*/ 	.byte	0x3f
	.zero		1


	//   ....[63]....
        /*06cc*/ 	.word	0x0000ed00
        /*06d0*/ 	.word	0x00000002
        /*06d4*/ 	.word	0x00038860
        /*06d8*/ 	.short	0x010a
        /*06da*/ 	.byte	0x3f
	.zero		1


	//   ....[64]....
        /*06dc*/ 	.word	0x0000ed50
        /*06e0*/ 	.word	0x00000003
        /*06e4*/ 	.word	0x00038860
        /*06e8*/ 	.short	0x010a
        /*06ea*/ 	.byte	0x3f
	.zero		1


	//   ....[65]....
        /*06ec*/ 	.word	0x0000eda0
        /*06f0*/ 	.word	0x00000000
        /*06f4*/ 	.word	0x00038820
        /*06f8*/ 	.short	0x010a
        /*06fa*/ 	.byte	0x3f
	.zero		1


	//   ....[66]....
        /*06fc*/ 	.word	0x0000ef40
        /*0700*/ 	.word	0x00000006
        /*0704*/ 	.word	0x00000000
        /*0708*/ 	.short	0x010a
        /*070a*/ 	.byte	0x3f
	.zero		1


	//   ....[67]....
        /*070c*/ 	.word	0x0000ef90
        /*0710*/ 	.word	0x00000003
        /*0714*/ 	.word	0x00000000
        /*0718*/ 	.short	0x010a
        /*071a*/ 	.byte	0x3f
	.zero		1


	//   ....[68]....
        /*071c*/ 	.word	0x0000efe0
        /*0720*/ 	.word	0x00000010
        /*0724*/ 	.word	0x00000000
        /*0728*/ 	.short	0x010a
        /*072a*/ 	.byte	0x3f
	.zero		1


	//----- nvinfo : EIATTR_NUM_MBARRIERS
	.align		4
.L_127:
        /*072c*/ 	.byte	0x03, 0x38
        /*072e*/ 	.short	0x0016


	//----- nvinfo : EIATTR_EXIT_INSTR_OFFSETS
	.align		4
        /*0730*/ 	.byte	0x04, 0x1c
        /*0732*/ 	.short	(.L_129 - .L_128)


	//   ....[0]....
.L_128:
        /*0734*/ 	.word	0x00000f90


	//   ....[1]....
        /*0738*/ 	.word	0x0000ade0


	//   ....[2]....
        /*073c*/ 	.word	0x0000ae40


	//   ....[3]....
        /*0740*/ 	.word	0x0000e760


	//----- nvinfo : EIATTR_MAX_THREADS
	.align		4
.L_129:
        /*0744*/ 	.byte	0x04, 0x05
        /*0746*/ 	.short	(.L_131 - .L_130)
.L_130:
        /*0748*/ 	.word	0x00000180
        /*074c*/ 	.word	0x00000001
        /*0750*/ 	.word	0x00000001


	//----- nvinfo : EIATTR_CRS_STACK_SIZE
	.align		4
.L_131:
        /*0754*/ 	.byte	0x04, 0x1e
        /*0756*/ 	.short	(.L_133 - .L_132)
.L_132:
        /*0758*/ 	.word	0x00000000


	//----- nvinfo : EIATTR_CBANK_PARAM_SIZE
	.align		4
.L_133:
        /*075c*/ 	.byte	0x03, 0x19
        /*075e*/ 	.short	0x0bf0


	//----- nvinfo : EIATTR_PARAM_CBANK
	.align		4
        /*0760*/ 	.byte	0x04, 0x0a
        /*0762*/ 	.short	(.L_135 - .L_134)
	.align		4
.L_134:
        /*0764*/ 	.word	index@(.nv.constant0._ZN7cutlass13device_kernelIN5flash11enable_sm90INS1_16FlashAttnFwdSm90INS1_25CollectiveMainloopFwdSm90ILi2EN4cute5tupleIJNS5_1CILi2EEENS7_ILi1EEES9_EEENS6_IJNS7_ILi128EEENS7_ILi80EEENS7_ILi256EEEEEELi256ENS_10bfloat16_tEfNS_4arch4Sm90ELb0ELb0ELb0ELb0ELb0ELb0ELb0ELb1ELb1ELb0ELb0ELb0EEENS1_21CollectiveEpilogueFwdINS6_IJSB_SD_SC_EEESA_SF_SH_Li256ELb0ELb0ELb0ELb0EEENS1_29StaticPersistentTileSchedulerILb0EEEEEEEEEvNT_6ParamsE)
        /*0768*/ 	.short	0x0210
        /*076a*/ 	.short	0x0bf0


	//----- nvinfo : EIATTR_SW_WAR
	.align		4
.L_135:
        /*076c*/ 	.byte	0x04, 0x36
        /*076e*/ 	.short	(.L_137 - .L_136)
.L_136:
        /*0770*/ 	.word	0x00000008
.L_137:


//--------------------- .nv.info._ZN7cutlass13device_kernelIN5flash11enable_sm90INS1_16FlashAttnFwdSm90INS1_25CollectiveMainloopFwdSm90ILi2EN4cute5tupleIJNS5_1CILi1EEES8_S8_EEENS6_IJNS7_ILi128EEENS7_ILi80EEENS7_ILi256EEEEEELi256ENS_10bfloat16_tEfNS_4arch4Sm90ELb0ELb0ELb0ELb1ELb0ELb0ELb0ELb1ELb1ELb0ELb0ELb0EEENS1_21CollectiveEpilogueFwdINS6_IJSA_SC_SB_EEES9_SE_SG_Li256ELb1ELb0ELb0ELb0EEENS1_36VarlenDynamicPersistentTileSchedulerILi128ELi80ELi256ELi32ELb0ELb0ELb1ELb0ELb1ELb1EEEEEEEEEvNT_6ParamsE --------------------------
	.section	.nv.info._ZN7cutlass13device_kernelIN5flash11enable_sm90INS1_16FlashAttnFwdSm90INS1_25CollectiveMainloopFwdSm90ILi2EN4cute5tupleIJNS5_1CILi1EEES8_S8_EEENS6_IJNS7_ILi128EEENS7_ILi80EEENS7_ILi256EEEEEELi256ENS_10bfloat16_tEfNS_4arch4Sm90ELb0ELb0ELb0ELb1ELb0ELb0ELb0ELb1ELb1ELb0ELb0ELb0EEENS1_21CollectiveEpilogueFwdINS6_IJSA_SC_SB_EEES9_SE_SG_Li256ELb1ELb0ELb0ELb0EEENS1_36VarlenDynamicPersistentTileSchedulerILi128ELi80ELi256ELi32ELb0ELb0ELb1ELb0ELb1ELb1EEEEEEEEEvNT_6ParamsE,"",@"SHT_CUDA_INFO"
	.sectionflags	@""
	.align	4


	//----- nvinfo : EIATTR_CUDA_API_VERSION
	.align		4
        /*0000*/ 	.byte	0x04, 0x37
        /*0002*/ 	.short	(.L_139 - .L_138)
.L_138:
        /*0004*/ 	.word	0x00000082


	//----- nvinfo : EIATTR_KPARAM_INFO
	.align		4
.L_139:
        /*0008*/ 	.byte	0x04, 0x17
        /*000a*/ 	.short	(.L_141 - .L_140)
.L_140:
        /*000c*/ 	.word	0x00000000
        /*0010*/ 	.short	0x0000
        /*0012*/ 	.short	0x0070
        /*0014*/ 	.byte	0x00, 0xf0, 0x01, 0x28


	//----- nvinfo : EIATTR_SPARSE_MMA_MASK
	.align		4
.L_141:
        /*0018*/ 	.byte	0x03, 0x50
        /*001a*/ 	.short	0x0000


	//----- nvinfo : EIATTR_MAXREG_COUNT
	.align		4
        /*001c*/ 	.byte	0x03, 0x1b
        /*001e*/ 	.short	0x00a8


	//----- nvinfo : EIATTR_NUM_BARRIERS
	.align		4
        /*0020*/ 	.byte	0x02, 0x4c
        /*0022*/ 	.byte	0x09
	.zero		1


	//----- nvinfo : EIATTR_EXTERNS
	.align		4
        /*0024*/ 	.byte	0x04, 0x0f
        /*0026*/ 	.short	(.L_143 - .L_142)


	//   ....[0]....
	.align		4
.L_142:
        /*0028*/ 	.word	index@(__assertfail)


	//----- nvinfo : EIATTR_ANNOTATIONS
	.align		4
.L_143:
        /*002c*/ 	.byte	0x04, 0x55
        /*002e*/ 	.short	(.L_145 - .L_144)


	//   ....[0]....
.L_144:
        /* <DEDUP_REMOVED lines=39> */


	//----- nvinfo : EIATTR_MERCURY_ISA_VERSION
	.align		4
.L_145:
        /*0290*/ 	.byte	0x03, 0x5f
        /*0292*/ 	.short	0x0101


	//----- nvinfo : EIATTR_UNUSED_LOAD_BYTE_OFFSET
	.align		4
        /*0294*/ 	.byte	0x04, 0x44
        /*0296*/ 	.short	(.L_147 - .L_146)


	//   ....[0]....
.L_146:
        /*0298*/ 	.word	0x00000a40
        /*029c*/ 	.word	0x0000fff0


	//   ....[1]....
        /*02a0*/ 	.word	0x0000a630
        /*02a4*/ 	.word	0x0000fff0


	//----- nvinfo : EIATTR_INT_WARP_WIDE_INSTR_OFFSETS
	.align		4
.L_147:
        /*02a8*/ 	.byte	0x04, 0x31
        /*02aa*/ 	.short	(.L_149 - .L_148)


	//   ....[0]....
.L_148:
        /*02ac*/ 	.word	0x00000160


	//   ....[1]....
        /*02b0*/ 	.word	0x000001a0


	//   ....[2]....
        /*02b4*/ 	.word	0x00000210


	//   ....[3]....
        /*02b8*/ 	.word	0x00008120


	//   ....[4]....
        /*02bc*/ 	.word	0x0000e150


	//   ....[5]....
        /*02c0*/ 	.word	0x0000e1f0


	//   ....[6]....
        /*02c4*/ 	.word	0x0000e680


	//   ....[7]....
        /*02c8*/ 	.word	0x0000e6b0


	//   ....[8]....
        /*02cc*/ 	.word	0x0000e8c0


	//   ....[9]....
        /*02d0*/ 	.word	0x0000e9b0


	//   ....[10]....
        /*02d4*/ 	.word	0x0000eaa0


	//   ....[11]....
        /*02d8*/ 	.word	0x000111a0


	//   ....[12]....
        /*02dc*/ 	.word	0x00011240


	//----- nvinfo : EIATTR_COOP_GROUP_MASK_REGIDS
	.align		4
.L_149:
        /*02e0*/ 	.byte	0x04, 0x29
        /*02e2*/ 	.short	(.L_151 - .L_150)


	//   ....[0]....
.L_150:
        /*02e4*/ 	.word	0xffffffff


	//   ....[1]....
        /*02e8*/ 	.word	0xffffffff


	//   ....[2]....
        /*02ec*/ 	.word	0xffffffff


	//   ....[3]....
        /*02f0*/ 	.word	0xffffffff


	//   ....[4]....
        /*02f4*/ 	.word	0xffffffff


	//   ....[5]....
        /*02f8*/ 	.word	0xffffffff


	//   ....[6]....
        /*02fc*/ 	.word	0xffffffff


	//   ....[7]....
        /*0300*/ 	.word	0xffffffff


	//   ....[8]....
        /*0304*/ 	.word	0xffffffff


	//   ....[9]....
        /*0308*/ 	.word	0xffffffff


	//   ....[10]....
        /*030c*/ 	.word	0xffffffff


	//   ....[11]....
        /*0310*/ 	.word	0xffffffff


	//   ....[12]....
        /*0314*/ 	.word	0xffffffff


	//   ....[13]....
        /*0318*/ 	.word	0xffffffff


	//   ....[14]....
        /*031c*/ 	.word	0xffffffff


	//   ....[15]....
        /*0320*/ 	.word	0xffffffff


	//   ....[16]....
        /*0324*/ 	.word	0xffffffff


	//   ....[17]....
        /*0328*/ 	.word	0xffffffff


	//   ....[18]....
        /*032c*/ 	.word	0xffffffff


	//   ....[19]....
        /*0330*/ 	.word	0xffffffff


	//   ....[20]....
        /*0334*/ 	.word	0xffffffff


	//   ....[21]....
        /*0338*/ 	.word	0xffffffff


	//   ....[22]....
        /*033c*/ 	.word	0xffffffff


	//   ....[23]....
        /*0340*/ 	.word	0xffffffff


	//   ....[24]....
        /*0344*/ 	.word	0xffffffff


	//   ....[25]....
        /*0348*/ 	.word	0xffffffff


	//   ....[26]....
        /*034c*/ 	.word	0xffffffff


	//   ....[27]....
        /*0350*/ 	.word	0xffffffff


	//   ....[28]....
        /*0354*/ 	.word	0xffffffff


	//   ....[29]....
        /*0358*/ 	.word	0xffffffff


	//   ....[30]....
        /*035c*/ 	.word	0xffffffff


	//   ....[31]....
        /*0360*/ 	.word	0xffffffff


	//   ....[32]....
        /*0364*/ 	.word	0xffffffff


	//   ....[33]....
        /*0368*/ 	.word	0xffffffff


	//   ....[34]....
        /*036c*/ 	.word	0xffffffff


	//   ....[35]....
        /*0370*/ 	.word	0xffffffff


	//   ....[36]....
        /*0374*/ 	.word	0xffffffff


	//   ....[37]....
        /*0378*/ 	.word	0xffffffff


	//   ....[38]....
        /*037c*/ 	.word	0xffffffff


	//   ....[39]....
        /*0380*/ 	.word	0xffffffff


	//   ....[40]....
        /*0384*/ 	.word	0xffffffff


	//   ....[41]....
        /*0388*/ 	.word	0xffffffff


	//   ....[42]....
        /*038c*/ 	.word	0xffffffff


	//   ....[43]....
        /*0390*/ 	.word	0xffffffff


	//   ....[44]....
        /*0394*/ 	.word	0xffffffff


	//   ....[45]....
        /*0398*/ 	.word	0xffffffff


	//   ....[46]....
        /*039c*/ 	.word	0xffffffff


	//   ....[47]....
        /*03a0*/ 	.word	0xffffffff


	//   ....[48]....
        /*03a4*/ 	.word	0xffffffff


	//   ....[49]....
        /*03a8*/ 	.word	0xffffffff


	//   ....[50]....
        /*03ac*/ 	.word	0xffffffff


	//   ....[51]....
        /*03b0*/ 	.word	0xffffffff


	//   ....[52]....
        /*03b4*/ 	.word	0xffffffff


	//   ....[53]....
        /*03b8*/ 	.word	0xffffffff


	//   ....[54]....
        /*03bc*/ 	.word	0x0500000f


	//   ....[55]....
        /*03c0*/ 	.word	0x0500000f


	//   ....[56]....
        /*03c4*/ 	.word	0x0500000f


	//   ....[57]....
        /*03c8*/ 	.word	0x0500000f


	//   ....[58]....
        /*03cc*/ 	.word	0x0500000f


	//   ....[59]....
        /*03d0*/ 	.word	0x0500000f


	//   ....[60]....
        /*03d4*/ 	.word	0x0500000f


	//   ....[61]....
        /*03d8*/ 	.word	0x0500000f


	//   ....[62]....
        /*03dc*/ 	.word	0x0500000f


	//   ....[63]....
        /*03e0*/ 	.word	0x0500000f


	//   ....[64]....
        /*03e4*/ 	.word	0x0500000f


	//   ....[65]....
        /*03e8*/ 	.word	0x0500000f


	//   ....[66]....
        /*03ec*/ 	.word	0x0500000f


	//   ....[67]....
        /*03f0*/ 	.word	0x0500000f


	//   ....[68]....
        /*03f4*/ 	.word	0x0500000f


	//   ....[69]....
        /*03f8*/ 	.word	0x0500000f


	//   ....[70]....
        /*03fc*/ 	.word	0x0500000f


	//   ....[71]....
        /*0400*/ 	.word	0x0500000f


	//   ....[72]....
        /*0404*/ 	.word	0x0500000f


	//----- nvinfo : EIATTR_COOP_GROUP_INSTR_OFFSETS
	.align		4
.L_151:
        /*0408*/ 	.byte	0x04, 0x28
        /*040a*/ 	.short	(.L_153 - .L_152)


	//   ....[0]....
.L_152:
        /*040c*/ 	.word	0x00000060


	//   ....[1]....
        /*0410*/ 	.word	0x00000170


	//   ....[2]....
        /*0414*/ 	.word	0x000001c0


	//   ....[3]....
        /*0418*/ 	.word	0x000003f0


	//   ....[4]....
        /*041c*/ 	.word	0x00000550


	//   ....[5]....
        /*0420*/ 	.word	0x00000670


	//   ....[6]....
        /*0424*/ 	.word	0x000007d0


	//   ....[7]....
        /*0428*/ 	.word	0x00001600


	//   ....[8]....
        /*042c*/ 	.word	0x000044a0


	//   ....[9]....
        /*0430*/ 	.word	0x000044e0


	//   ....[10]....
        /*0434*/ 	.word	0x00004880


	//   ....[11]....
        /*0438*/ 	.word	0x00004900


	//   ....[12]....
        /*043c*/ 	.word	0x00008380


	//   ....[13]....
        /*0440*/ 	.word	0x000084a0


	//   ....[14]....
        /*0444*/ 	.word	0x00008930


	//   ....[15]....
        /*0448*/ 	.word	0x00008950


	//   ....[16]....
        /*044c*/ 	.word	0x00009940


	//   ....[17]....
        /*0450*/ 	.word	0x00009a00


	//   ....[18]....
        /*0454*/ 	.word	0x00009ad0


	//   ....[19]....
        /*0458*/ 	.word	0x00009cb0


	//   ....[20]....
        /*045c*/ 	.word	0x0000d270


	//   ....[21]....
        /*0460*/ 	.word	0x0000d410


	//   ....[22]....
        /*0464*/ 	.word	0x0000d440


	//   ....[23]....
        /*0468*/ 	.word	0x0000d480


	//   ....[24]....
        /*046c*/ 	.word	0x0000d4e0


	//   ....[25]....
        /*0470*/ 	.word	0x0000d540


	//   ....[26]....
        /*0474*/ 	.word	0x0000d580


	//   ....[27]....
        /*0478*/ 	.word	0x0000d740


	//   ....[28]....
        /*047c*/ 	.word	0x0000d7a0


	//   ....[29]....
        /*0480*/ 	.word	0x0000d7e0


	//   ....[30]....
        /*0484*/ 	.word	0x0000d820


	//   ....[31]....
        /*0488*/ 	.word	0x0000d850


	//   ....[32]....
        /*048c*/ 	.word	0x0000d880


	//   ....[33]....
        /*0490*/ 	.word	0x0000d910


	//   ....[34]....
        /*0494*/ 	.word	0x0000d940


	//   ....[35]....
        /*0498*/ 	.word	0x0000d9d0


	//   ....[36]....
        /*049c*/ 	.word	0x00011700


	//   ....[37]....
        /*04a0*/ 	.word	0x00011710


	//   ....[38]....
        /*04a4*/ 	.word	0x00011830


	//   ....[39]....
        /*04a8*/ 	.word	0x00011890


	//   ....[40]....
        /*04ac*/ 	.word	0x000118d0


	//   ....[41]....
        /*04b0*/ 	.word	0x00011910


	//   ....[42]....
        /*04b4*/ 	.word	0x00011940


	//   ....[43]....
        /*04b8*/ 	.word	0x00011970


	//   ....[44]....
        /*04bc*/ 	.word	0x00011b10


	//   ....[45]....
        /*04c0*/ 	.word	0x00011b70


	//   ....[46]....
        /*04c4*/ 	.word	0x00011bb0


	//   ....[47]....
        /*04c8*/ 	.word	0x00011bf0


	//   ....[48]....
        /*04cc*/ 	.word	0x00011c20


	//   ....[49]....
        /*04d0*/ 	.word	0x00011c50


	//   ....[50]....
        /*04d4*/ 	.word	0x00011d10


	//   ....[51]....
        /*04d8*/ 	.word	0x00011d30


	//   ....[52]....
        /*04dc*/ 	.word	0x00011da0


	//   ....[53]....
        /*04e0*/ 	.word	0x000121f0


	//   ....[54]....
        /*04e4*/ 	.word	0x00012700


	//   ....[55]....
        /*04e8*/ 	.word	0x00012b20


	//   ....[56]....
        /*04ec*/ 	.word	0x00012bb0


	//   ....[57]....
        /*04f0*/ 	.word	0x00012c50


	//   ....[58]....
        /*04f4*/ 	.word	0x00012d00


	//   ....[59]....
        /*04f8*/ 	.word	0x00012d80


	//   ....[60]....
        /*04fc*/ 	.word	0x00012e00


	//   ....[61]....
        /*0500*/ 	.word	0x00012e80


	//   ....[62]....
        /*0504*/ 	.word	0x00012f00


	//   ....[63]....
        /*0508*/ 	.word	0x00012f90


	//   ....[64]....
        /*050c*/ 	.word	0x00013040


	//   ....[65]....
        /*0510*/ 	.word	0x000130c0


	//   ....[66]....
        /*0514*/ 	.word	0x00013140


	//   ....[67]....
        /*0518*/ 	.word	0x000131c0


	//   ....[68]....
        /*051c*/ 	.word	0x00013240


	//   ....[69]....
        /*0520*/ 	.word	0x000132b0


	//   ....[70]....
        /*0524*/ 	.word	0x00013350


	//   ....[71]....
        /*0528*/ 	.word	0x000133e0


	//   ....[72]....
        /*052c*/ 	.word	0x00013500


	//----- nvinfo : EIATTR_REG_RECONFIG
	.align		4
.L_153:
        /*0530*/ 	.byte	0x01, 0x54
	.zero		2


	//----- nvinfo : EIATTR_SYSCALL_OFFSETS
	.align		4
        /*0534*/ 	.byte	0x04, 0x46
        /*0536*/ 	.short	(.L_155 - .L_154)


	//   ....[0]....
.L_154:
        /*0538*/ 	.word	0x000017e0


	//   ....[1]....
        /*053c*/ 	.word	0x0000e380


	//   ....[2]....
        /*0540*/ 	.word	0x0000e4c0


	//   ....[3]....
        /*0544*/ 	.word	0x0000e5c0


	//----- nvinfo : EIATTR_MBARRIER_INSTR_OFFSETS
	.align		4
.L_155:
        /*0548*/ 	.byte	0x04, 0x39
        /*054a*/ 	.short	(.L_157 - .L_156)


	//   ....[0]....
.L_156:
        /*054c*/ 	.word	0x000002a0
        /*0550*/ 	.word	0x000000ff
        /*0554*/ 	.word	0x00038800
        /*0558*/ 	.short	0x0100
        /*055a*/ 	.byte	0x08
	.zero		1


	//   ....[1]....
        /*055c*/ 	.word	0x000002b0
        /*0560*/ 	.word	0x000000ff
        /*0564*/ 	.word	0x00038820
        /*0568*/ 	.short	0x0100
        /*056a*/ 	.byte	0x08
	.zero		1


	//   ....[2]....
        /*056c*/ 	.word	0x000003a0
        /*0570*/ 	.word	0x000000ff
        /*0574*/ 	.word	0x00038830
        /*0578*/ 	.short	0x0100
        /*057a*/ 	.byte	0x08
	.zero		1


	//   ....[3]....
        /*057c*/ 	.word	0x000003b0
        /*0580*/ 	.word	0x000000ff
        /*0584*/ 	.word	0x00038840
        /*0588*/ 	.short	0x0100
        /*058a*/ 	.byte	0x08
	.zero		1


	//   ....[4]....
        /*058c*/ 	.word	0x000003c0
        /*0590*/ 	.word	0x000000ff
        /*0594*/ 	.word	0x00038838
        /*0598*/ 	.short	0x0100
        /*059a*/ 	.byte	0x08
	.zero		1


	//   ....[5]....
        /*059c*/ 	.word	0x000003d0
        /*05a0*/ 	.word	0x000000ff
        /*05a4*/ 	.word	0x00038848
        /*05a8*/ 	.short	0x0100
        /*05aa*/ 	.byte	0x08
	.zero		1


	//   ....[6]....
        /*05ac*/ 	.word	0x00000500
        /*05b0*/ 	.word	0x000000ff
        /*05b4*/ 	.word	0x00038850
        /*05b8*/ 	.short	0x0100
        /*05ba*/ 	.byte	0x08
	.zero		1


	//   ....[7]....
        /*05bc*/ 	.word	0x00000510
        /*05c0*/ 	.word	0x000000ff
        /*05c4*/ 	.word	0x00038860
        /*05c8*/ 	.short	0x0100
        /*05ca*/ 	.byte	0x08
	.zero		1


	//   ....[8]....
        /*05cc*/ 	.word	0x00000520
        /*05d0*/ 	.word	0x000000ff
        /*05d4*/ 	.word	0x00038858
        /*05d8*/ 	.short	0x0100
        /*05da*/ 	.byte	0x08
	.zero		1


	//   ....[9]....
        /*05dc*/ 	.word	0x00000530
        /*05e0*/ 	.word	0x000000ff
        /*05e4*/ 	.word	0x00038868
        /*05e8*/ 	.short	0x0100
        /*05ea*/ 	.byte	0x08
	.zero		1


	//   ....[10]....
        /*05ec*/ 	.word	0x00000620
        /*05f0*/ 	.word	0x000000ff
        /*05f4*/ 	.word	0x00038870
        /*05f8*/ 	.short	0x0100
        /*05fa*/ 	.byte	0x06
	.zero		1


	//   ....[11]....
        /*05fc*/ 	.word	0x00000630
        /*0600*/ 	.word	0x000000ff
        /*0604*/ 	.word	0x00038880
        /*0608*/ 	.short	0x0100
        /*060a*/ 	.byte	0x06
	.zero		1


	//   ....[12]....
        /*060c*/ 	.word	0x00000640
        /*0610*/ 	.word	0x000000ff
        /*0614*/ 	.word	0x00038878
        /*0618*/ 	.short	0x0100
        /*061a*/ 	.byte	0x06
	.zero		1


	//   ....[13]....
        /*061c*/ 	.word	0x00000650
        /*0620*/ 	.word	0x000000ff
        /*0624*/ 	.word	0x00038888
        /*0628*/ 	.short	0x0100
        /*062a*/ 	.byte	0x06
	.zero		1


	//   ....[14]....
        /*062c*/ 	.word	0x00000780
        /*0630*/ 	.word	0x000000ff
        /*0634*/ 	.word	0x00038890
        /*0638*/ 	.short	0x0100
        /*063a*/ 	.byte	0x08
	.zero		1


	//   ....[15]....
        /*063c*/ 	.word	0x00000790
        /*0640*/ 	.word	0x000000ff
        /*0644*/ 	.word	0x000388a0
        /*0648*/ 	.short	0x0100
        /*064a*/ 	.byte	0x08
	.zero		1


	//   ....[16]....
        /*064c*/ 	.word	0x000007a0
        /*0650*/ 	.word	0x000000ff
        /*0654*/ 	.word	0x00038898
        /*0658*/ 	.short	0x0100
        /*065a*/ 	.byte	0x08
	.zero		1


	//   ....[17]....
        /*065c*/ 	.word	0x000007b0
        /*0660*/ 	.word	0x000000ff
        /*0664*/ 	.word	0x000388a8
        /*0668*/ 	.short	0x0100
        /*066a*/ 	.byte	0x08
	.zero		1


	//   ....[18]....
        /*066c*/ 	.word	0x000008e0
        /*0670*/ 	.word	0x000000ff
        /*0674*/ 	.word	0x000388b0
        /*0678*/ 	.short	0x0100
        /*067a*/ 	.byte	0x08
	.zero		1


	//   ....[19]....
        /*067c*/ 	.word	0x000008f0
        /*0680*/ 	.word	0x000000ff
        /*0684*/ 	.word	0x000388c0
        /*0688*/ 	.short	0x0100
        /*068a*/ 	.byte	0x08
	.zero		1


	//   ....[20]....
        /*068c*/ 	.word	0x00000900
        /*0690*/ 	.word	0x000000ff
        /*0694*/ 	.word	0x000388b8
        /*0698*/ 	.short	0x0100
        /*069a*/ 	.byte	0x08
	.zero		1


	//   ....[21]....
        /*069c*/ 	.word	0x00000910
        /*06a0*/ 	.word	0x000000ff
        /*06a4*/ 	.word	0x000388c8
        /*06a8*/ 	.short	0x0100
        /*06aa*/ 	.byte	0x08
	.zero		1


	//   ....[22]....
        /*06ac*/ 	.word	0x000018b0
        /*06b0*/ 	.word	0x00000005
        /*06b4*/ 	.word	0x00038800
        /*06b8*/ 	.short	0x010a
        /*06ba*/ 	.byte	0x3f
	.zero		1


	//   ....[23]....
        /*06bc*/ 	.word	0x00001920
        /*06c0*/ 	.word	0x00000000
        /*06c4*/ 	.word	0x00038830
        /*06c8*/ 	.short	0x010a
        /*06ca*/ 	.byte	0x3f
	.zero		1


	//   ....[24]....
        /*06cc*/ 	.word	0x00001990
        /*06d0*/ 	.word	0x00000000
        /*06d4*/ 	.word	0x00038830
        /*06d8*/ 	.short	0x010a
        /*06da*/ 	.byte	0x3f
	.zero		1


	//   ....[25]....
        /*06dc*/ 	.word	0x000043f0
        /*06e0*/ 	.word	0x00000000
        /*06e4*/ 	.word	0x00000000
        /*06e8*/ 	.short	0x0101
        /*06ea*/ 	.byte	0x3f
	.zero		1


	//   ....[26]....
        /*06ec*/ 	.word	0x00005790
        /*06f0*/ 	.word	0x000000ff
        /*06f4*/ 	.word	0x00038830
        /*06f8*/ 	.short	0x010a
        /*06fa*/ 	.byte	0x3d
	.zero		1


	//   ....[27]....
        /*06fc*/ 	.word	0x000057d0
        /*0700*/ 	.word	0x000000ff
        /*0704*/ 	.word	0x00038830
        /*0708*/ 	.short	0x010a
        /*070a*/ 	.byte	0x3d
	.zero		1


	//   ....[28]....
        /*070c*/ 	.word	0x00008070
        /*0710*/ 	.word	0x000000ff
        /*0714*/ 	.word	0x00038850
        /*0718*/ 	.short	0x010a
        /*071a*/ 	.byte	0x04
	.zero		1


	//   ....[29]....
        /*071c*/ 	.word	0x000080b0
        /*0720*/ 	.word	0x000000ff
        /*0724*/ 	.word	0x00038850
        /*0728*/ 	.short	0x010a
        /*072a*/ 	.byte	0x04
	.zero		1


	//   ....[30]....
        /*072c*/ 	.word	0x00008e70
        /*0730*/ 	.word	0x000000ff
        /*0734*/ 	.word	0x00000000
        /*0738*/ 	.short	0x0101
        /*073a*/ 	.byte	0x3d
	.zero		1


	//   ....[31]....
        /*073c*/ 	.word	0x00008ed0
        /*0740*/ 	.word	0x000000ff
        /*0744*/ 	.word	0x00000000
        /*0748*/ 	.short	0x0101
        /*074a*/ 	.byte	0x04
	.zero		1


	//   ....[32]....
        /*074c*/ 	.word	0x000098a0
        /*0750*/ 	.word	0x0000000b
        /*0754*/ 	.word	0x00038850
        /*0758*/ 	.short	0x010a
        /*075a*/ 	.byte	0x3f
	.zero		1


	//   ....[33]....
        /*075c*/ 	.word	0x000098e0
        /*0760*/ 	.word	0x0000000b
        /*0764*/ 	.word	0x00038850
        /*0768*/ 	.short	0x010a
        /*076a*/ 	.byte	0x3f
	.zero		1


	//   ....[34]....
        /*076c*/ 	.word	0x00009dd0
        /*0770*/ 	.word	0x0000000b
        /*0774*/ 	.word	0x00000000
        /*0778*/ 	.short	0x0101
        /*077a*/ 	.byte	0x3f
	.zero		1


	//   ....[35]....
        /*077c*/ 	.word	0x0000be20
        /*0780*/ 	.word	0x000000ad
        /*0784*/ 	.word	0x00000000
        /*0788*/ 	.short	0x0101
        /*078a*/ 	.byte	0x3f
	.zero		1


	//   ....[36]....
        /*078c*/ 	.word	0x0000ee10
        /*0790*/ 	.word	0x00000008
        /*0794*/ 	.word	0x00038840
        /*0798*/ 	.short	0x010a
        /*079a*/ 	.byte	0x3f
	.zero		1


	//   ....[37]....
        /*079c*/ 	.word	0x0000f490
        /*07a0*/ 	.word	0x00000009
        /*07a4*/ 	.word	0x00038820
        /*07a8*/ 	.short	0x010a
        /*07aa*/ 	.byte	0x3f
	.zero		1


	//   ....[38]....
        /*07ac*/ 	.word	0x0000f7e0
        /*07b0*/ 	.word	0x00000002
        /*07b4*/ 	.word	0x00038840
        /*07b8*/ 	.short	0x010a
        /*07ba*/ 	.byte	0x3f
	.zero		1


	//   ....[39]....
        /*07bc*/ 	.word	0x0000fb30
        /*07c0*/ 	.word	0x00000003
        /*07c4*/ 	.word	0x00000060
        /*07c8*/ 	.short	0x010a
        /*07ca*/ 	.byte	0x3f
	.zero		1


	//   ....[40]....
        /*07cc*/ 	.word	0x000101b0
        /*07d0*/ 	.word	0x00000002
        /*07d4*/ 	.word	0x00038840
        /*07d8*/ 	.short	0x010a
        /*07da*/ 	.byte	0x3f
	.zero		1


	//   ....[41]....
        /*07dc*/ 	.word	0x00010500
        /*07e0*/ 	.word	0x00000002
        /*07e4*/ 	.word	0x00000060
        /*07e8*/ 	.short	0x010a
        /*07ea*/ 	.byte	0x3f
	.zero		1


	//   ....[42]....
        /*07ec*/ 	.word	0x00010a80
        /*07f0*/ 	.word	0x00000002
        /*07f4*/ 	.word	0x00038840
        /*07f8*/ 	.short	0x010a
        /*07fa*/ 	.byte	0x3f
	.zero		1


	//   ....[43]....
        /*07fc*/ 	.word	0x00010dd0
        /*0800*/ 	.word	0x00000002
        /*0804*/ 	.word	0x00000060
        /*0808*/ 	.short	0x010a
        /*080a*/ 	.byte	0x3f
	.zero		1


	//   ....[44]....
        /*080c*/ 	.word	0x00011300
        /*0810*/ 	.word	0x00000003
        /*0814*/ 	.word	0x00038860
        /*0818*/ 	.short	0x010a
        /*081a*/ 	.byte	0x3f
	.zero		1


	//   ....[45]....
        /*081c*/ 	.word	0x00012170
        /*0820*/ 	.word	0x00000000
        /*0824*/ 	.word	0x00038820
        /*0828*/ 	.short	0x010a
        /*082a*/ 	.byte	0x3f
	.zero		1


	//   ....[46]....
        /*082c*/ 	.word	0x00012350
        /*0830*/ 	.word	0x00000006
        /*0834*/ 	.word	0x00000000
        /*0838*/ 	.short	0x010a
        /*083a*/ 	.byte	0x3f
	.zero		1


	//   ....[47]....
        /*083c*/ 	.word	0x000123c0
        /*0840*/ 	.word	0x00000007
        /*0844*/ 	.word	0x00000000
        /*0848*/ 	.short	0x010a
        /*084a*/ 	.byte	0x3f
	.zero		1


	//   ....[48]....
        /*084c*/ 	.word	0x00012430
        /*0850*/ 	.word	0x00000004
        /*0854*/ 	.word	0x00000000
        /*0858*/ 	.short	0x010a
        /*085a*/ 	.byte	0x3f
	.zero		1


	//   ....[49]....
        /*085c*/ 	.word	0x00012460
        /*0860*/ 	.word	0x00000003
        /*0864*/ 	.word	0x00000000
        /*0868*/ 	.short	0x010a
        /*086a*/ 	.byte	0x3f
	.zero		1


	//   ....[50]....
        /*086c*/ 	.word	0x000124c0
        /*0870*/ 	.word	0x00000005
        /*0874*/ 	.word	0x00038800
        /*0878*/ 	.short	0x010a
        /*087a*/ 	.byte	0x3f
	.zero		1


	//   ....[51]....
        /*087c*/ 	.word	0x00012510
        /*0880*/ 	.word	0x00000000
        /*0884*/ 	.word	0x00038830
        /*0888*/ 	.short	0x010a
        /*088a*/ 	.byte	0x3f
	.zero		1


	//   ....[52]....
        /*088c*/ 	.word	0x00012570
        /*0890*/ 	.word	0x00000004
        /*0894*/ 	.word	0x00038830
        /*0898*/ 	.short	0x010a
        /*089a*/ 	.byte	0x3f
	.zero		1


	//   ....[53]....
        /*089c*/ 	.word	0x000125d0
        /*08a0*/ 	.word	0x00000003
        /*08a4*/ 	.word	0x00038850
        /*08a8*/ 	.short	0x010a
        /*08aa*/ 	.byte	0x3f
	.zero		1


	//   ....[54]....
        /*08ac*/ 	.word	0x00012620
        /*08b0*/ 	.word	0x0000000b
        /*08b4*/ 	.word	0x00038850
        /*08b8*/ 	.short	0x010a
        /*08ba*/ 	.byte	0x3f
	.zero		1


	//   ....[55]....
        /*08bc*/ 	.word	0x000127c0
        /*08c0*/ 	.word	0x00000008
        /*08c4*/ 	.word	0x00038840
        /*08c8*/ 	.short	0x010a
        /*08ca*/ 	.byte	0x3f
	.zero		1


	//   ....[56]....
        /*08cc*/ 	.word	0x00012840
        /*08d0*/ 	.word	0x00000008
        /*08d4*/ 	.word	0x00038820
        /*08d8*/ 	.short	0x010a
        /*08da*/ 	.byte	0x3f
	.zero		1


	//   ....[57]....
        /*08dc*/ 	.word	0x00012890
        /*08e0*/ 	.word	0x00000002
        /*08e4*/ 	.word	0x00038840
        /*08e8*/ 	.short	0x010a
        /*08ea*/ 	.byte	0x3f
	.zero		1


	//   ....[58]....
        /*08ec*/ 	.word	0x000128e0
        /*08f0*/ 	.word	0x00000003
        /*08f4*/ 	.word	0x00000060
        /*08f8*/ 	.short	0x010a
        /*08fa*/ 	.byte	0x3f
	.zero		1


	//   ....[59]....
        /*08fc*/ 	.word	0x00012930
        /*0900*/ 	.word	0x00000002
        /*0904*/ 	.word	0x00038840
        /*0908*/ 	.short	0x010a
        /*090a*/ 	.byte	0x3f
	.zero		1


	//   ....[60]....
        /*090c*/ 	.word	0x00012980
        /*0910*/ 	.word	0x00000002
        /*0914*/ 	.word	0x00000060
        /*0918*/ 	.short	0x010a
        /*091a*/ 	.byte	0x3f
	.zero		1


	//   ....[61]....
        /*091c*/ 	.word	0x000129d0
        /*0920*/ 	.word	0x00000002
        /*0924*/ 	.word	0x00038840
        /*0928*/ 	.short	0x010a
        /*092a*/ 	.byte	0x3f
	.zero		1


	//   ....[62]....
        /*092c*/ 	.word	0x00012a20
        /*0930*/ 	.word	0x00000002
        /*0934*/ 	.word	0x00000060
        /*0938*/ 	.short	0x010a
        /*093a*/ 	.byte	0x3f
	.zero		1


	//   ....[63]....
        /*093c*/ 	.word	0x00012a70
        /*0940*/ 	.word	0x00000003
        /*0944*/ 	.word	0x00038860
        /*0948*/ 	.short	0x010a
        /*094a*/ 	.byte	0x3f
	.zero		1


	//   ....[64]....
        /*094c*/ 	.word	0x00013420
        /*0950*/ 	.word	0x00000000
        /*0954*/ 	.word	0x00038820
        /*0958*/ 	.short	0x010a
        /*095a*/ 	.byte	0x3f
	.zero		1


	//   ....[65]....
        /*095c*/ 	.word	0x000135c0
        /*0960*/ 	.word	0x00000006
        /*0964*/ 	.word	0x00000000
        /*0968*/ 	.short	0x010a
        /*096a*/ 	.byte	0x3f
	.zero		1


	//   ....[66]....
        /*096c*/ 	.word	0x00013610
        /*0970*/ 	.word	0x00000007
        /*0974*/ 	.word	0x00000000
        /*0978*/ 	.short	0x010a
        /*097a*/ 	.byte	0x3f
	.zero		1


	//   ....[67]....
        /*097c*/ 	.word	0x00013660
        /*0980*/ 	.word	0x00000004
        /*0984*/ 	.word	0x00000000
        /*0988*/ 	.short	0x010a
        /*098a*/ 	.byte	0x3f
	.zero		1


	//----- nvinfo : EIATTR_NUM_MBARRIERS
	.align		4
.L_157:
        /*098c*/ 	.byte	0x03, 0x38
        /*098e*/ 	.short	0x0016


	//----- nvinfo : EIATTR_EXIT_INSTR_OFFSETS
	.align		4
        /*0990*/ 	.byte	0x04, 0x1c
        /*0992*/ 	.short	(.L_159 - .L_158)


	//   ....[0]....
.L_158:
        /*0994*/ 	.word	0x00000a80


	//   ....[1]....
        /*0998*/ 	.word	0x0000d230


	//   ....[2]....
        /*099c*/ 	.word	0x0000d290


	//   ....[3]....
        /*09a0*/ 	.word	0x000124b0


	//----- nvinfo : EIATTR_MAX_THREADS
	.align		4
.L_159:
        /*09a4*/ 	.byte	0x04, 0x05
        /*09a6*/ 	.short	(.L_161 - .L_160)
.L_160:
        /*09a8*/ 	.word	0x00000180
        /*09ac*/ 	.word	0x00000001
        /*09b0*/ 	.word	0x00000001


	//----- nvinfo : EIATTR_CRS_STACK_SIZE
	.align		4
.L_161:
        /*09b4*/ 	.byte	0x04, 0x1e
        /*09b6*/ 	.short	(.L_163 - .L_162)
.L_162:
        /*09b8*/ 	.word	0x00000000


	//----- nvinfo : EIATTR_CBANK_PARAM_SIZE
	.align		4
.L_163:
        /*09bc*/ 	.byte	0x03, 0x19
        /*09be*/ 	.short	0x0a70


	//----- nvinfo : EIATTR_PARAM_CBANK
	.align		4
        /*09c0*/ 	.byte	0x04, 0x0a
        /*09c2*/ 	.short	(.L_165 - .L_164)
	.align		4
.L_164:
        /*09c4*/ 	.word	index@(.nv.constant0._ZN7cutlass13device_kernelIN5flash11enable_sm90INS1_16FlashAttnFwdSm90INS1_25CollectiveMainloopFwdSm90ILi2EN4cute5tupleIJNS5_1CILi1EEES8_S8_EEENS6_IJNS7_ILi128EEENS7_ILi80EEENS7_ILi256EEEEEELi256ENS_10bfloat16_tEfNS_4arch4Sm90ELb0ELb0ELb0ELb1ELb0ELb0ELb0ELb1ELb1ELb0ELb0ELb0EEENS1_21CollectiveEpilogueFwdINS6_IJSA_SC_SB_EEES9_SE_SG_Li256ELb1ELb0ELb0ELb0EEENS1_36VarlenDynamicPersistentTileSchedulerILi128ELi80ELi256ELi32ELb0ELb0ELb1ELb0ELb1ELb1EEEEEEEEEvNT_6ParamsE)
        /*09c8*/ 	.short	0x0210
        /*09ca*/ 	.short	0x0a70


	//----- nvinfo : EIATTR_SW_WAR
	.align		4
.L_165:
        /*09cc*/ 	.byte	0x04, 0x36
        /*09ce*/ 	.short	(.L_167 - .L_166)
.L_166:
        /*09d0*/ 	.word	0x00000008
.L_167:


//--------------------- .nv.info._ZN7cutlass13device_kernelIN5flash11enable_sm90INS1_16FlashAttnFwdSm90INS1_25CollectiveMainloopFwdSm90ILi2EN4cute5tupleIJNS5_1CILi1EEES8_S8_EEENS6_IJNS7_ILi128EEENS7_ILi80EEENS7_ILi256EEEEEELi256ENS_10bfloat16_tEfNS_4arch4Sm90ELb0ELb0ELb0ELb1ELb0ELb1ELb0ELb1ELb1ELb0ELb0ELb0EEENS1_21CollectiveEpilogueFwdINS6_IJSA_SC_SB_EEES9_SE_SG_Li256ELb1ELb0ELb0ELb0EEENS1_36VarlenDynamicPersistentTileSchedulerILi128ELi80ELi256ELi32ELb0ELb0ELb1ELb0ELb1ELb1EEEEEEEEEvNT_6ParamsE --------------------------
	.section	.nv.info._ZN7cutlass13device_kernelIN5flash11enable_sm90INS1_16FlashAttnFwdSm90INS1_25CollectiveMainloopFwdSm90ILi2EN4cute5tupleIJNS5_1CILi1EEES8_S8_EEENS6_IJNS7_ILi128EEENS7_ILi80EEENS7_ILi256EEEEEELi256ENS_10bfloat16_tEfNS_4arch4Sm90ELb0ELb0ELb0ELb1ELb0ELb1ELb0ELb1ELb1ELb0ELb0ELb0EEENS1_21CollectiveEpilogueFwdINS6_IJSA_SC_SB_EEES9_SE_SG_Li256ELb1ELb0ELb0ELb0EEENS1_36VarlenDynamicPersistentTileSchedulerILi128ELi80ELi256ELi32ELb0ELb0ELb1ELb0ELb1ELb1EEEEEEEEEvNT_6ParamsE,"",@"SHT_CUDA_INFO"
	.sectionflags	@""
	.align	4


	//----- nvinfo : EIATTR_CUDA_API_VERSION
	.align		4
        /*0000*/ 	.byte	0x04, 0x37
        /*0002*/ 	.short	(.L_169 - .L_168)
.L_168:
        /*0004*/ 	.word	0x00000082


	//----- nvinfo : EIATTR_KPARAM_INFO
	.align		4
.L_169:
        /*0008*/ 	.byte	0x04, 0x17
        /*000a*/ 	.short	(.L_171 - .L_170)
.L_170:
        /*000c*/ 	.word	0x00000000
        /*0010*/ 	.short	0x0000
        /*0012*/ 	.short	0x0070
        /*0014*/ 	.byte	0x00, 0xf0, 0x01, 0x28


	//----- nvinfo : EIATTR_SPARSE_MMA_MASK
	.align		4
.L_171:
        /*0018*/ 	.byte	0x03, 0x50
        /*001a*/ 	.short	0x0000


	//----- nvinfo : EIATTR_MAXREG_COUNT
	.align		4
        /*001c*/ 	.byte	0x03, 0x1b
        /*001e*/ 	.short	0x00a8


	//----- nvinfo : EIATTR_NUM_BARRIERS
	.align		4
        /*0020*/ 	.byte	0x02, 0x4c
        /*0022*/ 	.byte	0x10
	.zero		1


	//----- nvinfo : EIATTR_EXTERNS
	.align		4
        /*0024*/ 	.byte	0x04, 0x0f
        /*0026*/ 	.short	(.L_173 - .L_172)


	//   ....[0]....
	.align		4
.L_172:
        /*0028*/ 	.word	index@(__assertfail)


	//----- nvinfo : EIATTR_ANNOTATIONS
	.align		4
.L_173:
        /*002c*/ 	.byte	0x04, 0x55
        /*002e*/ 	.short	(.L_175 - .L_174)


	//   ....[0]....
.L_174:
        /* <DEDUP_REMOVED lines=84> */
        /*0564*/ 	.byte	0xd0, 0x55, 0x02, 0x00


	//----- nvinfo : EIATTR_MERCURY_ISA_VERSION
	.align		4
.L_175:
        /*0568*/ 	.byte	0x03, 0x5f
        /*056a*/ 	.short	0x0101


	//----- nvinfo : EIATTR_UNUSED_LOAD_BYTE_OFFSET
	.align		4
        /*056c*/ 	.byte	0x04, 0x44
        /*056e*/ 	.short	(.L_177 - .L_176)


	//   ....[0]....
.L_176:
        /*0570*/ 	.word	0x00000aa0
        /*0574*/ 	.word	0x0000fff0


	//   ....[1]....
        /*0578*/ 	.word	0x0001c9f0
        /*057c*/ 	.word	0x0000fff0


	//----- nvinfo : EIATTR_INT_WARP_WIDE_INSTR_OFFSETS
	.align		4
.L_177:
        /*0580*/ 	.byte	0x04, 0x31
        /*0582*/ 	.short	(.L_179 - .L_178)


	//   ....[0]....
.L_178:
        /*0584*/ 	.word	0x000001b0


	//   ....[1]....
        /*0588*/ 	.word	0x000001f0


	//   ....[2]....
        /*058c*/ 	.word	0x000002b0


	//   ....[3]....
        /*0590*/ 	.word	0x00021340


	//   ....[4]....
        /*0594*/ 	.word	0x000213e0


	//   ....[5]....
        /*0598*/ 	.word	0x00021870


	//   ....[6]....
        /*059c*/ 	.word	0x000218a0


	//   ....[7]....
        /*05a0*/ 	.word	0x00021ab0


	//   ....[8]....
        /*05a4*/ 	.word	0x00021ba0


	//   ....[9]....
        /*05a8*/ 	.word	0x00021c90


	//   ....[10]....
        /*05ac*/ 	.word	0x000243a0


	//   ....[11]....
        /*05b0*/ 	.word	0x00024440


	//----- nvinfo : EIATTR_COOP_GROUP_MASK_REGIDS
	.align		4
.L_179:
        /*05b4*/ 	.byte	0x04, 0x29
        /*05b6*/ 	.short	(.L_181 - .L_180)


	//   ....[0]....
.L_180:
        /*05b8*/ 	.word	0xffffffff


	//   ....[1]....
        /*05bc*/ 	.word	0xffffffff


	//   ....[2]....
        /*05c0*/ 	.word	0xffffffff


	//   ....[3]....
        /*05c4*/ 	.word	0xffffffff


	//   ....[4]....
        /*05c8*/ 	.word	0xffffffff


	//   ....[5]....
        /*05cc*/ 	.word	0xffffffff


	//   ....[6]....
        /*05d0*/ 	.word	0xffffffff


	//   ....[7]....
        /*05d4*/ 	.word	0xffffffff


	//   ....[8]....
        /*05d8*/ 	.word	0xffffffff


	//   ....[9]....
        /*05dc*/ 	.word	0xffffffff


	//   ....[10]....
        /*05e0*/ 	.word	0xffffffff


	//   ....[11]....
        /*05e4*/ 	.word	0xffffffff


	//   ....[12]....
        /*05e8*/ 	.word	0xffffffff


	//   ....[13]....
        /*05ec*/ 	.word	0xffffffff


	//   ....[14]....
        /*05f0*/ 	.word	0xffffffff


	//   ....[15]....
        /*05f4*/ 	.word	0xffffffff


	//   ....[16]....
        /*05f8*/ 	.word	0xffffffff


	//   ....[17]....
        /*05fc*/ 	.word	0xffffffff


	//   ....[18]....
        /*0600*/ 	.word	0xffffffff


	//   ....[19]....
        /*0604*/ 	.word	0xffffffff


	//   ....[20]....
        /*0608*/ 	.word	0xffffffff


	//   ....[21]....
        /*060c*/ 	.word	0xffffffff


	//   ....[22]....
        /*0610*/ 	.word	0xffffffff


	//   ....[23]....
        /*0614*/ 	.word	0xffffffff


	//   ....[24]....
        /*0618*/ 	.word	0xffffffff


	//   ....[25]....
        /*061c*/ 	.word	0xffffffff


	//   ....[26]....
        /*0620*/ 	.word	0xffffffff


	//   ....[27]....
        /*0624*/ 	.word	0xffffffff


	//   ....[28]....
        /*0628*/ 	.word	0xffffffff


	//   ....[29]....
        /*062c*/ 	.word	0xffffffff


	//   ....[30]....
        /*0630*/ 	.word	0xffffffff


	//   ....[31]....
        /*0634*/ 	.word	0xffffffff


	//   ....[32]....
        /*0638*/ 	.word	0xffffffff


	//   ....[33]....
        /*063c*/ 	.word	0xffffffff


	//   ....[34]....
        /*0640*/ 	.word	0xffffffff


	//   ....[35]....
        /*0644*/ 	.word	0xffffffff


	//   ....[36]....
        /*0648*/ 	.word	0xffffffff


	//   ....[37]....
        /*064c*/ 	.word	0xffffffff


	//   ....[38]....
        /*0650*/ 	.word	0xffffffff


	//   ....[39]....
        /*0654*/ 	.word	0xffffffff


	//   ....[40]....
        /*0658*/ 	.word	0xffffffff


	//   ....[41]....
        /*065c*/ 	.word	0xffffffff


	//   ....[42]....
        /*0660*/ 	.word	0xffffffff


	//   ....[43]....
        /*0664*/ 	.word	0xffffffff


	//   ....[44]....
        /*0668*/ 	.word	0xffffffff


	//   ....[45]....
        /*066c*/ 	.word	0xffffffff


	//   ....[46]....
        /*0670*/ 	.word	0xffffffff


	//   ....[47]....
        /*0674*/ 	.word	0xffffffff


	//   ....[48]....
        /*0678*/ 	.word	0xffffffff


	//   ....[49]....
        /*067c*/ 	.word	0xffffffff


	//   ....[50]....
        /*0680*/ 	.word	0xffffffff


	//   ....[51]....
        /*0684*/ 	.word	0xffffffff


	//   ....[52]....
        /*0688*/ 	.word	0xffffffff


	//   ....[53]....
        /*068c*/ 	.word	0xffffffff


	//   ....[54]....
        /*0690*/ 	.word	0x0500000f


	//   ....[55]....
        /*0694*/ 	.word	0x0500000f


	//   ....[56]....
        /*0698*/ 	.word	0x0500000f


	//   ....[57]....
        /*069c*/ 	.word	0x0500000f


	//   ....[58]....
        /*06a0*/ 	.word	0x0500000f


	//   ....[59]....
        /*06a4*/ 	.word	0x0500000f


	//   ....[60]....
        /*06a8*/ 	.word	0x0500000f


	//   ....[61]....
        /*06ac*/ 	.word	0x0500000f


	//   ....[62]....
        /*06b0*/ 	.word	0x0500000f


	//   ....[63]....
        /*06b4*/ 	.word	0x0500000f


	//   ....[64]....
        /*06b8*/ 	.word	0x0500000f


	//   ....[65]....
        /*06bc*/ 	.word	0x0500000f


	//   ....[66]....
        /*06c0*/ 	.word	0x0500000f


	//   ....[67]....
        /*06c4*/ 	.word	0x0500000f


	//   ....[68]....
        /*06c8*/ 	.word	0x0500000f


	//   ....[69]....
        /*06cc*/ 	.word	0x0500000f


	//   ....[70]....
        /*06d0*/ 	.word	0x0500000f


	//   ....[71]....
        /*06d4*/ 	.word	0x0500000f


	//   ....[72]....
        /*06d8*/ 	.word	0x0500000f


	//   ....[73]....
        /*06dc*/ 	.word	0x0500000f


	//   ....[74]....
        /*06e0*/ 	.word	0x0500000f


	//   ....[75]....
        /*06e4*/ 	.word	0x0500000f


	//   ....[76]....
        /*06e8*/ 	.word	0x0500000f


	//   ....[77]....
        /*06ec*/ 	.word	0x0500000f


	//   ....[78]....
        /*06f0*/ 	.word	0x0500000f


	//   ....[79]....
        /*06f4*/ 	.word	0x0500000f


	//   ....[80]....
        /*06f8*/ 	.word	0x0500000f


	//   ....[81]....
        /*06fc*/ 	.word	0x0500000f


	//----- nvinfo : EIATTR_COOP_GROUP_INSTR_OFFSETS
	.align		4
.L_181:
        /*0700*/ 	.byte	0x04, 0x28
        /*0702*/ 	.short	(.L_183 - .L_182)


	//   ....[0]....
.L_182:
        /*0704*/ 	.word	0x00000060


	//   ....[1]....
        /*0708*/ 	.word	0x000001c0


	//   ....[2]....
        /*070c*/ 	.word	0x000002c0


	//   ....[3]....
        /*0710*/ 	.word	0x00000430


	//   ....[4]....
        /*0714*/ 	.word	0x00000590


	//   ....[5]....
        /*0718*/ 	.word	0x000006b0


	//   ....[6]....
        /*071c*/ 	.word	0x00000810


	//   ....[7]....
        /*0720*/ 	.word	0x0000b0d0


	//   ....[8]....
        /*0724*/ 	.word	0x00015a30


	//   ....[9]....
        /*0728*/ 	.word	0x00015a50


	//   ....[10]....
        /*072c*/ 	.word	0x00015de0


	//   ....[11]....
        /*0730*/ 	.word	0x00015e50


	//   ....[12]....
        /*0734*/ 	.word	0x0001a7a0


	//   ....[13]....
        /*0738*/ 	.word	0x0001a7c0


	//   ....[14]....
        /*073c*/ 	.word	0x0001a920


	//   ....[15]....
        /*0740*/ 	.word	0x0001a940


	//   ....[16]....
        /*0744*/ 	.word	0x0001bf50


	//   ....[17]....
        /*0748*/ 	.word	0x0001bfc0


	//   ....[18]....
        /*074c*/ 	.word	0x0001bfe0


	//   ....[19]....
        /*0750*/ 	.word	0x0001c000


	//   ....[20]....
        /*0754*/ 	.word	0x0001f370


	//   ....[21]....
        /*0758*/ 	.word	0x0001f500


	//   ....[22]....
        /*075c*/ 	.word	0x0001f530


	//   ....[23]....
        /*0760*/ 	.word	0x0001f570


	//   ....[24]....
        /*0764*/ 	.word	0x0001f5d0


	//   ....[25]....
        /*0768*/ 	.word	0x0001f630


	//   ....[26]....
        /*076c*/ 	.word	0x0001f670


	//   ....[27]....
        /*0770*/ 	.word	0x0001f830


	//   ....[28]....
        /*0774*/ 	.word	0x0001f890


	//   ....[29]....
        /*0778*/ 	.word	0x0001f8d0


	//   ....[30]....
        /*077c*/ 	.word	0x0001f910


	//   ....[31]....
        /*0780*/ 	.word	0x0001f940


	//   ....[32]....
        /*0784*/ 	.word	0x0001f970


	//   ....[33]....
        /*0788*/ 	.word	0x0001fa00


	//   ....[34]....
        /*078c*/ 	.word	0x0001fa30


	//   ....[35]....
        /*0790*/ 	.word	0x0001fac0


	//   ....[36]....
        /*0794*/ 	.word	0x00024900


	//   ....[37]....
        /*0798*/ 	.word	0x00024910


	//   ....[38]....
        /*079c*/ 	.word	0x00024a30


	//   ....[39]....
        /*07a0*/ 	.word	0x00024a90


	//   ....[40]....
        /*07a4*/ 	.word	0x00024ad0


	//   ....[41]....
        /*07a8*/ 	.word	0x00024b10


	//   ....[42]....
        /*07ac*/ 	.word	0x00024b40


	//   ....[43]....
        /*07b0*/ 	.word	0x00024b70


	//   ....[44]....
        /*07b4*/ 	.word	0x00024d10


	//   ....[45]....
        /*07b8*/ 	.word	0x00024d70


	//   ....[46]....
        /*07bc*/ 	.word	0x00024db0


	//   ....[47]....
        /*07c0*/ 	.word	0x00024df0


	//   ....[48]....
        /*07c4*/ 	.word	0x00024e20


	//   ....[49]....
        /*07c8*/ 	.word	0x00024e50


	//   ....[50]....
        /*07cc*/ 	.word	0x00024f10


	//   ....[51]....
        /*07d0*/ 	.word	0x00024f30


	//   ....[52]....
        /*07d4*/ 	.word	0x00024fa0


	//   ....[53]....
        /*07d8*/ 	.word	0x000253f0


	//   ....[54]....
        /*07dc*/ 	.word	0x00025830


	//   ....[55]....
        /*07e0*/ 	.word	0x000258d0


	//   ....[56]....
        /*07e4*/ 	.word	0x00025970


	//   ....[57]....
        /*07e8*/ 	.word	0x00025a10


	//   ....[58]....
        /*07ec*/ 	.word	0x00025b00


	//   ....[59]....
        /*07f0*/ 	.word	0x00025ba0


	//   ....[60]....
        /*07f4*/ 	.word	0x00025c40


	//   ....[61]....
        /*07f8*/ 	.word	0x00025ce0


	//   ....[62]....
        /*07fc*/ 	.word	0x00025f40


	//   ....[63]....
        /*0800*/ 	.word	0x00026220


	//   ....[64]....
        /*0804*/ 	.word	0x00026640


	//   ....[65]....
        /*0808*/ 	.word	0x000266d0


	//   ....[66]....
        /*080c*/ 	.word	0x00026770


	//   ....[67]....
        /*0810*/ 	.word	0x00026820


	//   ....[68]....
        /*0814*/ 	.word	0x000268a0


	//   ....[69]....
        /*0818*/ 	.word	0x00026920


	//   ....[70]....
        /*081c*/ 	.word	0x000269a0


	//   ....[71]....
        /*0820*/ 	.word	0x00026a20


	//   ....[72]....
        /*0824*/ 	.word	0x00026ab0


	//   ....[73]....
        /*0828*/ 	.word	0x00026b60


	//   ....[74]....
        /*082c*/ 	.word	0x00026be0


	//   ....[75]....
        /*0830*/ 	.word	0x00026c60


	//   ....[76]....
        /*0834*/ 	.word	0x00026ce0


	//   ....[77]....
        /*0838*/ 	.word	0x00026d60


	//   ....[78]....
        /*083c*/ 	.word	0x00026dd0


	//   ....[79]....
        /*0840*/ 	.word	0x00026e70


	//   ....[80]....
        /*0844*/ 	.word	0x00026f00


	//   ....[81]....
        /*0848*/ 	.word	0x00027020


	//----- nvinfo : EIATTR_REG_RECONFIG
	.align		4
.L_183:
        /*084c*/ 	.byte	0x01, 0x54
	.zero		2


	//----- nvinfo : EIATTR_SYSCALL_OFFSETS
	.align		4
        /*0850*/ 	.byte	0x04, 0x46
        /*0852*/ 	.short	(.L_185 - .L_184)


	//   ....[0]....
.L_184:
        /*0854*/ 	.word	0x00001950


	//   ....[1]....
        /*0858*/ 	.word	0x00001aa0


	//   ....[2]....
        /*085c*/ 	.word	0x0000b250


	//   ....[3]....
        /*0860*/ 	.word	0x0000b6e0


	//   ....[4]....
        /*0864*/ 	.word	0x00021570


	//   ....[5]....
        /*0868*/ 	.word	0x000216b0


	//   ....[6]....
        /*086c*/ 	.word	0x000217b0


	//----- nvinfo : EIATTR_MBARRIER_INSTR_OFFSETS
	.align		4
.L_185:
        /*0870*/ 	.byte	0x04, 0x39
        /*0872*/ 	.short	(.L_187 - .L_186)


	//   ....[0]....
.L_186:
        /*0874*/ 	.word	0x000002e0
        /*0878*/ 	.word	0x000000ff
        /*087c*/ 	.word	0x00038800
        /*0880*/ 	.short	0x0100
        /*0882*/ 	.byte	0x08
	.zero		1


	//   ....[1]....
        /*0884*/ 	.word	0x000002f0
        /*0888*/ 	.word	0x000000ff
        /*088c*/ 	.word	0x00038820
        /*0890*/ 	.short	0x0100
        /*0892*/ 	.byte	0x08
	.zero		1


	//   ....[2]....
        /*0894*/ 	.word	0x000003e0
        /*0898*/ 	.word	0x000000ff
        /*089c*/ 	.word	0x00038830
        /*08a0*/ 	.short	0x0100
        /*08a2*/ 	.byte	0x08
	.zero		1


	//   ....[3]....
        /*08a4*/ 	.word	0x000003f0
        /*08a8*/ 	.word	0x000000ff
        /*08ac*/ 	.word	0x00038840
        /*08b0*/ 	.short	0x0100
        /*08b2*/ 	.byte	0x08
	.zero		1


	//   ....[4]....
        /*08b4*/ 	.word	0x00000400
        /*08b8*/ 	.word	0x000000ff
        /*08bc*/ 	.word	0x00038838
        /*08c0*/ 	.short	0x0100
        /*08c2*/ 	.byte	0x08
	.zero		1


	//   ....[5]....
        /*08c4*/ 	.word	0x00000410
        /*08c8*/ 	.word	0x000000ff
        /*08cc*/ 	.word	0x00038848
        /*08d0*/ 	.short	0x0100
        /*08d2*/ 	.byte	0x08
	.zero		1


	//   ....[6]....
        /*08d4*/ 	.word	0x00000540
        /*08d8*/ 	.word	0x000000ff
        /*08dc*/ 	.word	0x00038850
        /*08e0*/ 	.short	0x0100
        /*08e2*/ 	.byte	0x08
	.zero		1


	//   ....[7]....
        /*08e4*/ 	.word	0x00000550
        /*08e8*/ 	.word	0x000000ff
        /*08ec*/ 	.word	0x00038860
        /*08f0*/ 	.short	0x0100
        /*08f2*/ 	.byte	0x08
	.zero		1


	//   ....[8]....
        /*08f4*/ 	.word	0x00000560
        /*08f8*/ 	.word	0x000000ff
        /*08fc*/ 	.word	0x00038858
        /*0900*/ 	.short	0x0100
        /*0902*/ 	.byte	0x08
	.zero		1


	//   ....[9]....
        /*0904*/ 	.word	0x00000570
        /*0908*/ 	.word	0x000000ff
        /*090c*/ 	.word	0x00038868
        /*0910*/ 	.short	0x0100
        /*0912*/ 	.byte	0x08
	.zero		1


	//   ....[10]....
        /*0914*/ 	.word	0x00000660
        /*0918*/ 	.word	0x000000ff
        /*091c*/ 	.word	0x00038870
        /*0920*/ 	.short	0x0100
        /*0922*/ 	.byte	0x06
	.zero		1


	//   ....[11]....
        /*0924*/ 	.word	0x00000670
        /*0928*/ 	.word	0x000000ff
        /*092c*/ 	.word	0x00038880
        /*0930*/ 	.short	0x0100
        /*0932*/ 	.byte	0x06
	.zero		1


	//   ....[12]....
        /*0934*/ 	.word	0x00000680
        /*0938*/ 	.word	0x000000ff
        /*093c*/ 	.word	0x00038878
        /*0940*/ 	.short	0x0100
        /*0942*/ 	.byte	0x06
	.zero		1


	//   ....[13]....
        /*0944*/ 	.word	0x00000690
        /*0948*/ 	.word	0x000000ff
        /*094c*/ 	.word	0x00038888
        /*0950*/ 	.short	0x0100
        /*0952*/ 	.byte	0x06
	.zero		1


	//   ....[14]....
        /*0954*/ 	.word	0x000007c0
        /*0958*/ 	.word	0x000000ff
        /*095c*/ 	.word	0x00038890
        /*0960*/ 	.short	0x0100
        /*0962*/ 	.byte	0x08
	.zero		1


	//   ....[15]....
        /*0964*/ 	.word	0x000007d0
        /*0968*/ 	.word	0x000000ff
        /*096c*/ 	.word	0x000388a0
        /*0970*/ 	.short	0x0100
        /*0972*/ 	.byte	0x08
	.zero		1


	//   ....[16]....
        /*0974*/ 	.word	0x000007e0
        /*0978*/ 	.word	0x000000ff
        /*097c*/ 	.word	0x00038898
        /*0980*/ 	.short	0x0100
        /*0982*/ 	.byte	0x08
	.zero		1


	//   ....[17]....
        /*0984*/ 	.word	0x000007f0
        /*0988*/ 	.word	0x000000ff
        /*098c*/ 	.word	0x000388a8
        /*0990*/ 	.short	0x0100
        /*0992*/ 	.byte	0x08
	.zero		1


	//   ....[18]....
        /*0994*/ 	.word	0x00000920
        /*0998*/ 	.word	0x000000ff
        /*099c*/ 	.word	0x000388b0
        /*09a0*/ 	.short	0x0100
        /*09a2*/ 	.byte	0x08
	.zero		1


	//   ....[19]....
        /*09a4*/ 	.word	0x00000930
        /*09a8*/ 	.word	0x000000ff
        /*09ac*/ 	.word	0x000388c0
        /*09b0*/ 	.short	0x0100
        /*09b2*/ 	.byte	0x08
	.zero		1


	//   ....[20]....
        /*09b4*/ 	.word	0x00000940
        /*09b8*/ 	.word	0x000000ff
        /*09bc*/ 	.word	0x000388b8
        /*09c0*/ 	.short	0x0100
        /*09c2*/ 	.byte	0x08
	.zero		1


	//   ....[21]....
        /*09c4*/ 	.word	0x00000950
        /*09c8*/ 	.word	0x000000ff
        /*09cc*/ 	.word	0x000388c8
        /*09d0*/ 	.short	0x0100
        /*09d2*/ 	.byte	0x08
	.zero		1


	//   ....[22]....
        /*09d4*/ 	.word	0x000036a0
        /*09d8*/ 	.word	0x00000000
        /*09dc*/ 	.word	0x00038890
        /*09e0*/ 	.short	0x010a
        /*09e2*/ 	.byte	0x3f
	.zero		1


	//   ....[23]....
        /*09e4*/ 	.word	0x00006d60
        /*09e8*/ 	.word	0x00000000
        /*09ec*/ 	.word	0x00038890
        /*09f0*/ 	.short	0x010a
        /*09f2*/ 	.byte	0x3f
	.zero		1


	//   ....[24]....
        /*09f4*/ 	.word	0x0000a0c0
        /*09f8*/ 	.word	0x00000000
        /*09fc*/ 	.word	0x00038890
        /*0a00*/ 	.short	0x010a
        /*0a02*/ 	.byte	0x3f
	.zero		1


	//   ....[25]....
        /*0a04*/ 	.word	0x0000a500
        /*0a08*/ 	.word	0x00000028
        /*0a0c*/ 	.word	0x00000000
        /*0a10*/ 	.short	0x0101
        /*0a12*/ 	.byte	0x3f
	.zero		1


	//   ....[26]....
        /*0a14*/ 	.word	0x0000a540
        /*0a18*/ 	.word	0x00000000
        /*0a1c*/ 	.word	0x000388b0
        /*0a20*/ 	.short	0x010a
        /*0a22*/ 	.byte	0x3f
	.zero		1


	//   ....[27]....
        /*0a24*/ 	.word	0x0000ab70
        /*0a28*/ 	.word	0x00000000
        /*0a2c*/ 	.word	0x00000000
        /*0a30*/ 	.short	0x0101
        /*0a32*/ 	.byte	0x3f
	.zero		1


	//   ....[28]....
        /*0a34*/ 	.word	0x0000b2e0
        /*0a38*/ 	.word	0x00000010
        /*0a3c*/ 	.word	0x00038800
        /*0a40*/ 	.short	0x010a
        /*0a42*/ 	.byte	0x3f
	.zero		1


	//   ....[29]....
        /*0a44*/ 	.word	0x0000b330
        /*0a48*/ 	.word	0x00000010
        /*0a4c*/ 	.word	0x00038800
        /*0a50*/ 	.short	0x010a
        /*0a52*/ 	.byte	0x3f
	.zero		1


	//   ....[30]....
        /*0a54*/ 	.word	0x0000bc20
        /*0a58*/ 	.word	0x00000010
        /*0a5c*/ 	.word	0x00038800
        /*0a60*/ 	.short	0x010a
        /*0a62*/ 	.byte	0x3f
	.zero		1


	//   ....[31]....
        /*0a64*/ 	.word	0x0000ece0
        /*0a68*/ 	.word	0x00000010
        /*0a6c*/ 	.word	0x00038800
        /*0a70*/ 	.short	0x010a
        /*0a72*/ 	.byte	0x3f
	.zero		1


	//   ....[32]....
        /*0a74*/ 	.word	0x00011f30
        /*0a78*/ 	.word	0x00000000
        /*0a7c*/ 	.word	0x00038830
        /*0a80*/ 	.short	0x010a
        /*0a82*/ 	.byte	0x3f
	.zero		1


	//   ....[33]....
        /*0a84*/ 	.word	0x00011fd0
        /*0a88*/ 	.word	0x00000000
        /*0a8c*/ 	.word	0x00038830
        /*0a90*/ 	.short	0x010a
        /*0a92*/ 	.byte	0x3f
	.zero		1


	//   ....[34]....
        /*0a94*/ 	.word	0x00015950
        /*0a98*/ 	.word	0x00000000
        /*0a9c*/ 	.word	0x00000000
        /*0aa0*/ 	.short	0x0101
        /*0aa2*/ 	.byte	0x3f
	.zero		1


	//   ....[35]....
        /*0aa4*/ 	.word	0x00016c90
        /*0aa8*/ 	.word	0x0000000b
        /*0aac*/ 	.word	0x00038830
        /*0ab0*/ 	.short	0x010a
        /*0ab2*/ 	.byte	0x3f
	.zero		1


	//   ....[36]....
        /*0ab4*/ 	.word	0x00016d10
        /*0ab8*/ 	.word	0x0000000b
        /*0abc*/ 	.word	0x00038830
        /*0ac0*/ 	.short	0x010a
        /*0ac2*/ 	.byte	0x3f
	.zero		1


	//   ....[37]....
        /*0ac4*/ 	.word	0x0001a3a0
        /*0ac8*/ 	.word	0x00000009
        /*0acc*/ 	.word	0x00038850
        /*0ad0*/ 	.short	0x010a
        /*0ad2*/ 	.byte	0x3f
	.zero		1


	//   ....[38]....
        /*0ad4*/ 	.word	0x0001a3f0
        /*0ad8*/ 	.word	0x00000009
        /*0adc*/ 	.word	0x00038850
        /*0ae0*/ 	.short	0x010a
        /*0ae2*/ 	.byte	0x3f
	.zero		1


	//   ....[39]....
        /*0ae4*/ 	.word	0x0001ae50
        /*0ae8*/ 	.word	0x000000a4
        /*0aec*/ 	.word	0x00000000
        /*0af0*/ 	.short	0x0101
        /*0af2*/ 	.byte	0x3f
	.zero		1


	//   ....[40]....
        /*0af4*/ 	.word	0x0001ae70
        /*0af8*/ 	.word	0x00000009
        /*0afc*/ 	.word	0x00000000
        /*0b00*/ 	.short	0x0101
        /*0b02*/ 	.byte	0x3f
	.zero		1


	//   ....[41]....
        /*0b04*/ 	.word	0x0001bc20
        /*0b08*/ 	.word	0x00000000
        /*0b0c*/ 	.word	0x00038850
        /*0b10*/ 	.short	0x010a
        /*0b12*/ 	.byte	0x3f
	.zero		1


	//   ....[42]....
        /*0b14*/ 	.word	0x0001bcc0
        /*0b18*/ 	.word	0x00000000
        /*0b1c*/ 	.word	0x00038850
        /*0b20*/ 	.short	0x010a
        /*0b22*/ 	.byte	0x3f
	.zero		1


	//   ....[43]....
        /*0b24*/ 	.word	0x0001c1e0
        /*0b28*/ 	.word	0x0000000b
        /*0b2c*/ 	.word	0x00000000
        /*0b30*/ 	.short	0x0101
        /*0b32*/ 	.byte	0x3f
	.zero		1


	//   ....[44]....
        /*0b34*/ 	.word	0x0001e100
        /*0b38*/ 	.word	0x00000000
        /*0b3c*/ 	.word	0x00000000
        /*0b40*/ 	.short	0x0101
        /*0b42*/ 	.byte	0x3f
	.zero		1


	//   ....[45]....
        /*0b44*/ 	.word	0x00020530
        /*0b48*/ 	.word	0x00000009
        /*0b4c*/ 	.word	0x00038820
        /*0b50*/ 	.short	0x010a
        /*0b52*/ 	.byte	0x3f
	.zero		1


	//   ....[46]....
        /*0b54*/ 	.word	0x000205c0
        /*0b58*/ 	.word	0x00000005
        /*0b5c*/ 	.word	0x000388a0
        /*0b60*/ 	.short	0x010a
        /*0b62*/ 	.byte	0x3f
	.zero		1


	//   ....[47]....
        /*0b64*/ 	.word	0x00020890
        /*0b68*/ 	.word	0x00000005
        /*0b6c*/ 	.word	0x000388c0
        /*0b70*/ 	.short	0x010a
        /*0b72*/ 	.byte	0x3f
	.zero		1


	//   ....[48]....
        /*0b74*/ 	.word	0x00020c80
        /*0b78*/ 	.word	0x00000006
        /*0b7c*/ 	.word	0x000388a0
        /*0b80*/ 	.short	0x010a
        /*0b82*/ 	.byte	0x3f
	.zero		1


	//   ....[49]....
        /*0b84*/ 	.word	0x00020f30
        /*0b88*/ 	.word	0x00000006
        /*0b8c*/ 	.word	0x000388c0
        /*0b90*/ 	.short	0x010a
        /*0b92*/ 	.byte	0x3f
	.zero		1


	//   ....[50]....
        /*0b94*/ 	.word	0x00022000
        /*0b98*/ 	.word	0x00000006
        /*0b9c*/ 	.word	0x00038840
        /*0ba0*/ 	.short	0x010a
        /*0ba2*/ 	.byte	0x3f
	.zero		1


	//   ....[51]....
        /*0ba4*/ 	.word	0x00022690
        /*0ba8*/ 	.word	0x00000007
        /*0bac*/ 	.word	0x00038820
        /*0bb0*/ 	.short	0x010a
        /*0bb2*/ 	.byte	0x3f
	.zero		1


	//   ....[52]....
        /*0bb4*/ 	.word	0x000229f0
        /*0bb8*/ 	.word	0x00000008
        /*0bbc*/ 	.word	0x00038840
        /*0bc0*/ 	.short	0x010a
        /*0bc2*/ 	.byte	0x3f
	.zero		1


	//   ....[53]....
        /*0bc4*/ 	.word	0x00022d40
        /*0bc8*/ 	.word	0x00000009
        /*0bcc*/ 	.word	0x00000060
        /*0bd0*/ 	.short	0x010a
        /*0bd2*/ 	.byte	0x3f
	.zero		1


	//   ....[54]....
        /*0bd4*/ 	.word	0x000233c0
        /*0bd8*/ 	.word	0x00000002
        /*0bdc*/ 	.word	0x00038840
        /*0be0*/ 	.short	0x010a
        /*0be2*/ 	.byte	0x3f
	.zero		1


	//   ....[55]....
        /*0be4*/ 	.word	0x00023710
        /*0be8*/ 	.word	0x00000003
        /*0bec*/ 	.word	0x00000060
        /*0bf0*/ 	.short	0x010a
        /*0bf2*/ 	.byte	0x3f
	.zero		1


	//   ....[56]....
        /*0bf4*/ 	.word	0x00023c90
        /*0bf8*/ 	.word	0x00000002
        /*0bfc*/ 	.word	0x00038840
        /*0c00*/ 	.short	0x010a
        /*0c02*/ 	.byte	0x3f
	.zero		1


	//   ....[57]....
        /*0c04*/ 	.word	0x00023fe0
        /*0c08*/ 	.word	0x00000002
        /*0c0c*/ 	.word	0x00000060
        /*0c10*/ 	.short	0x010a
        /*0c12*/ 	.byte	0x3f
	.zero		1


	//   ....[58]....
        /*0c14*/ 	.word	0x00024500
        /*0c18*/ 	.word	0x00000003
        /*0c1c*/ 	.word	0x00038860
        /*0c20*/ 	.short	0x010a
        /*0c22*/ 	.byte	0x3f
	.zero		1


	//   ....[59]....
        /*0c24*/ 	.word	0x00025370
        /*0c28*/ 	.word	0x00000000
        /*0c2c*/ 	.word	0x00038820
        /*0c30*/ 	.short	0x010a
        /*0c32*/ 	.byte	0x3f
	.zero		1


	//   ....[60]....
        /*0c34*/ 	.word	0x00025520
        /*0c38*/ 	.word	0x00000006
        /*0c3c*/ 	.word	0x00000000
        /*0c40*/ 	.short	0x010a
        /*0c42*/ 	.byte	0x3f
	.zero		1


	//   ....[61]....
        /*0c44*/ 	.word	0x00025590
        /*0c48*/ 	.word	0x00000007
        /*0c4c*/ 	.word	0x00000000
        /*0c50*/ 	.short	0x010a
        /*0c52*/ 	.byte	0x3f
	.zero		1


	//   ....[62]....
        /*0c54*/ 	.word	0x00025600
        /*0c58*/ 	.word	0x00000004
        /*0c5c*/ 	.word	0x00000000
        /*0c60*/ 	.short	0x010a
        /*0c62*/ 	.byte	0x3f
	.zero		1


	//   ....[63]....
        /*0c64*/ 	.word	0x00025630
        /*0c68*/ 	.word	0x00000003
        /*0c6c*/ 	.word	0x00000000
        /*0c70*/ 	.short	0x010a
        /*0c72*/ 	.byte	0x3f
	.zero		1


	//   ....[64]....
        /*0c74*/ 	.word	0x00025690
        /*0c78*/ 	.word	0x00000000
        /*0c7c*/ 	.word	0x00038890
        /*0c80*/ 	.short	0x010a
        /*0c82*/ 	.byte	0x3f
	.zero		1


	//   ....[65]....
        /*0c84*/ 	.word	0x000256e0
        /*0c88*/ 	.word	0x00000000
        /*0c8c*/ 	.word	0x00038890
        /*0c90*/ 	.short	0x010a
        /*0c92*/ 	.byte	0x3f
	.zero		1


	//   ....[66]....
        /*0c94*/ 	.word	0x00025730
        /*0c98*/ 	.word	0x00000000
        /*0c9c*/ 	.word	0x00038890
        /*0ca0*/ 	.short	0x010a
        /*0ca2*/ 	.byte	0x3f
	.zero		1


	//   ....[67]....
        /*0ca4*/ 	.word	0x00025780
        /*0ca8*/ 	.word	0x00000000
        /*0cac*/ 	.word	0x000388b0
        /*0cb0*/ 	.short	0x010a
        /*0cb2*/ 	.byte	0x3f
	.zero		1


	//   ....[68]....
        /*0cb4*/ 	.word	0x00025a50
        /*0cb8*/ 	.word	0x00000010
        /*0cbc*/ 	.word	0x00038800
        /*0cc0*/ 	.short	0x010a
        /*0cc2*/ 	.byte	0x3f
	.zero		1


	//   ....[69]....
        /*0cc4*/ 	.word	0x00025d20
        /*0cc8*/ 	.word	0x00000010
        /*0ccc*/ 	.word	0x00038800
        /*0cd0*/ 	.short	0x010a
        /*0cd2*/ 	.byte	0x3f
	.zero		1


	//   ....[70]....
        /*0cd4*/ 	.word	0x00025d70
        /*0cd8*/ 	.word	0x00000000
        /*0cdc*/ 	.word	0x00038830
        /*0ce0*/ 	.short	0x010a
        /*0ce2*/ 	.byte	0x3f
	.zero		1


	//   ....[71]....
        /*0ce4*/ 	.word	0x00025dc0
        /*0ce8*/ 	.word	0x0000000b
        /*0cec*/ 	.word	0x00038830
        /*0cf0*/ 	.short	0x010a
        /*0cf2*/ 	.byte	0x3f
	.zero		1


	//   ....[72]....
        /*0cf4*/ 	.word	0x00025e10
        /*0cf8*/ 	.word	0x00000009
        /*0cfc*/ 	.word	0x00038850
        /*0d00*/ 	.short	0x010a
        /*0d02*/ 	.byte	0x3f
	.zero		1


	//   ....[73]....
        /*0d04*/ 	.word	0x00025e60
        /*0d08*/ 	.word	0x00000000
        /*0d0c*/ 	.word	0x00038850
        /*0d10*/ 	.short	0x010a
        /*0d12*/ 	.byte	0x3f
	.zero		1


	//   ....[74]....
        /*0d14*/ 	.word	0x00026000
        /*0d18*/ 	.word	0x00000009
        /*0d1c*/ 	.word	0x00038820
        /*0d20*/ 	.short	0x010a
        /*0d22*/ 	.byte	0x3f
	.zero		1


	//   ....[75]....
        /*0d24*/ 	.word	0x00026050
        /*0d28*/ 	.word	0x00000005
        /*0d2c*/ 	.word	0x000388a0
        /*0d30*/ 	.short	0x010a
        /*0d32*/ 	.byte	0x3f
	.zero		1


	//   ....[76]....
        /*0d34*/ 	.word	0x000260a0
        /*0d38*/ 	.word	0x00000005
        /*0d3c*/ 	.word	0x000388c0
        /*0d40*/ 	.short	0x010a
        /*0d42*/ 	.byte	0x3f
	.zero		1


	//   ....[77]....
        /*0d44*/ 	.word	0x000260f0
        /*0d48*/ 	.word	0x00000006
        /*0d4c*/ 	.word	0x000388a0
        /*0d50*/ 	.short	0x010a
        /*0d52*/ 	.byte	0x3f
	.zero		1


	//   ....[78]....
        /*0d54*/ 	.word	0x00026140
        /*0d58*/ 	.word	0x00000006
        /*0d5c*/ 	.word	0x000388c0
        /*0d60*/ 	.short	0x010a
        /*0d62*/ 	.byte	0x3f
	.zero		1


	//   ....[79]....
        /*0d64*/ 	.word	0x000262e0
        /*0d68*/ 	.word	0x00000006
        /*0d6c*/ 	.word	0x00038840
        /*0d70*/ 	.short	0x010a
        /*0d72*/ 	.byte	0x3f
	.zero		1


	//   ....[80]....
        /*0d74*/ 	.word	0x00026360
        /*0d78*/ 	.word	0x00000006
        /*0d7c*/ 	.word	0x00038820
        /*0d80*/ 	.short	0x010a
        /*0d82*/ 	.byte	0x3f
	.zero		1


	//   ....[81]....
        /*0d84*/ 	.word	0x000263b0
        /*0d88*/ 	.word	0x00000008
        /*0d8c*/ 	.word	0x00038840
        /*0d90*/ 	.short	0x010a
        /*0d92*/ 	.byte	0x3f
	.zero		1


	//   ....[82]....
        /*0d94*/ 	.word	0x00026400
        /*0d98*/ 	.word	0x00000009
        /*0d9c*/ 	.word	0x00000060
        /*0da0*/ 	.short	0x010a
        /*0da2*/ 	.byte	0x3f
	.zero		1


	//   ....[83]....
        /*0da4*/ 	.word	0x00026450
        /*0da8*/ 	.word	0x00000002
        /*0dac*/ 	.word	0x00038840
        /*0db0*/ 	.short	0x010a
        /*0db2*/ 	.byte	0x3f
	.zero		1


	//   ....[84]....
        /*0db4*/ 	.word	0x000264a0
        /*0db8*/ 	.word	0x00000003
        /*0dbc*/ 	.word	0x00000060
        /*0dc0*/ 	.short	0x010a
        /*0dc2*/ 	.byte	0x3f
	.zero		1


	//   ....[85]....
        /*0dc4*/ 	.word	0x000264f0
        /*0dc8*/ 	.word	0x00000002
        /*0dcc*/ 	.word	0x00038840
        /*0dd0*/ 	.short	0x010a
        /*0dd2*/ 	.byte	0x3f
	.zero		1


	//   ....[86]....
        /*0dd4*/ 	.word	0x00026540
        /*0dd8*/ 	.word	0x00000002
        /*0ddc*/ 	.word	0x00000060
        /*0de0*/ 	.short	0x010a
        /*0de2*/ 	.byte	0x3f
	.zero		1


	//   ....[87]....
        /*0de4*/ 	.word	0x00026590
        /*0de8*/ 	.word	0x00000003
        /*0dec*/ 	.word	0x00038860
        /*0df0*/ 	.short	0x010a
        /*0df2*/ 	.byte	0x3f
	.zero		1


	//   ....[88]....
        /*0df4*/ 	.word	0x00026f40
        /*0df8*/ 	.word	0x00000000
        /*0dfc*/ 	.word	0x00038820
        /*0e00*/ 	.short	0x010a
        /*0e02*/ 	.byte	0x3f
	.zero		1


	//   ....[89]....
        /*0e04*/ 	.word	0x000270e0
        /*0e08*/ 	.word	0x00000006
        /*0e0c*/ 	.word	0x00000000
        /*0e10*/ 	.short	0x010a
        /*0e12*/ 	.byte	0x3f
	.zero		1


	//   ....[90]....
        /*0e14*/ 	.word	0x00027130
        /*0e18*/ 	.word	0x00000007
        /*0e1c*/ 	.word	0x00000000
        /*0e20*/ 	.short	0x010a
        /*0e22*/ 	.byte	0x3f
	.zero		1


	//   ....[91]....
        /*0e24*/ 	.word	0x00027180
        /*0e28*/ 	.word	0x00000004
        /*0e2c*/ 	.word	0x00000000
        /*0e30*/ 	.short	0x010a
        /*0e32*/ 	.byte	0x3f
	.zero		1


	//----- nvinfo : EIATTR_NUM_MBARRIERS
	.align		4
.L_187:
        /*0e34*/ 	.byte	0x03, 0x38
        /*0e36*/ 	.short	0x0016


	//----- nvinfo : EIATTR_EXIT_INSTR_OFFSETS
	.align		4
        /*0e38*/ 	.byte	0x04, 0x1c
        /*0e3a*/ 	.short	(.L_189 - .L_188)


	//   ....[0]....
.L_188:
        /*0e3c*/ 	.word	0x00025680


	//----- nvinfo : EIATTR_MAX_THREADS
	.align		4
.L_189:
        /*0e40*/ 	.byte	0x04, 0x05
        /*0e42*/ 	.short	(.L_191 - .L_190)
.L_190:
        /*0e44*/ 	.word	0x00000180
        /*0e48*/ 	.word	0x00000001
        /*0e4c*/ 	.word	0x00000001


	//----- nvinfo : EIATTR_CRS_STACK_SIZE
	.align		4
.L_191:
        /*0e50*/ 	.byte	0x04, 0x1e
        /*0e52*/ 	.short	(.L_193 - .L_192)
.L_192:
        /*0e54*/ 	.word	0x00000000


	//----- nvinfo : EIATTR_CBANK_PARAM_SIZE
	.align		4
.L_193:
        /*0e58*/ 	.byte	0x03, 0x19
        /*0e5a*/ 	.short	0x0a70


	//----- nvinfo : EIATTR_PARAM_CBANK
	.align		4
        /*0e5c*/ 	.byte	0x04, 0x0a
        /*0e5e*/ 	.short	(.L_195 - .L_194)
	.align		4
.L_194:
        /*0e60*/ 	.word	index@(.nv.constant0._ZN7cutlass13device_kernelIN5flash11enable_sm90INS1_16FlashAttnFwdSm90INS1_25CollectiveMainloopFwdSm90ILi2EN4cute5tupleIJNS5_1CILi1EEES8_S8_EEENS6_IJNS7_ILi128EEENS7_ILi80EEENS7_ILi256EEEEEELi256ENS_10bfloat16_tEfNS_4arch4Sm90ELb0ELb0ELb0ELb1ELb0ELb1ELb0ELb1ELb1ELb0ELb0ELb0EEENS1_21CollectiveEpilogueFwdINS6_IJSA_SC_SB_EEES9_SE_SG_Li256ELb1ELb0ELb0ELb0EEENS1_36VarlenDynamicPersistentTileSchedulerILi128ELi80ELi256ELi32ELb0ELb0ELb1ELb0ELb1ELb1EEEEEEEEEvNT_6ParamsE)
        /*0e64*/ 	.short	0x0210
        /*0e66*/ 	.short	0x0a70


	//----- nvinfo : EIATTR_SW_WAR
	.align		4
.L_195:
        /*0e68*/ 	.byte	0x04, 0x36
        /*0e6a*/ 	.short	(.L_197 - .L_196)
.L_196:
        /*0e6c*/ 	.word	0x00000008
.L_197:


//--------------------- .nv.info._ZN7cutlass13device_kernelIN5flash11enable_sm90INS1_16FlashAttnFwdSm90INS1_25CollectiveMainloopFwdSm90ILi2EN4cute5tupleIJNS5_1CILi1EEES8_S8_EEENS6_IJNS7_ILi128EEENS7_ILi64EEENS7_ILi256EEEEEELi256ENS_10bfloat16_tEfNS_4arch4Sm90ELb0ELb1ELb0ELb0ELb0ELb0ELb0ELb1ELb1ELb0ELb0ELb0EEENS1_21CollectiveEpilogueFwdINS6_IJSA_SC_SB_EEES9_SE_SG_Li256ELb0ELb0ELb0ELb0EEENS1_30DynamicPersistentTileSchedulerILi256ELi32ELb0ELb0ELb1EEEEEEEEEvNT_6ParamsE --------------------------
	.section	.nv.info._ZN7cutlass13device_kernelIN5flash11enable_sm90INS1_16FlashAttnFwdSm90INS1_25CollectiveMainloopFwdSm90ILi2EN4cute5tupleIJNS5_1CILi1EEES8_S8_EEENS6_IJNS7_ILi128EEENS7_ILi64EEENS7_ILi256EEEEEELi256ENS_10bfloat16_tEfNS_4arch4Sm90ELb0ELb1ELb0ELb0ELb0ELb0ELb0ELb1ELb1ELb0ELb0ELb0EEENS1_21CollectiveEpilogueFwdINS6_IJSA_SC_SB_EEES9_SE_SG_Li256ELb0ELb0ELb0ELb0EEENS1_30DynamicPersistentTileSchedulerILi256ELi32ELb0ELb0ELb1EEEEEEEEEvNT_6ParamsE,"",@"SHT_CUDA_INFO"
	.sectionflags	@""
	.align	4


	//----- nvinfo : EIATTR_CUDA_API_VERSION
	.align		4
        /*0000*/ 	.byte	0x04, 0x37
        /*0002*/ 	.short	(.L_199 - .L_198)
.L_198:
        /*0004*/ 	.word	0x00000082


	//----- nvinfo : EIATTR_KPARAM_INFO
	.align		4
.L_199:
        /*0008*/ 	.byte	0x04, 0x17
        /*000a*/ 	.short	(.L_201 - .L_200)
.L_200:
        /*000c*/ 	.word	0x00000000
        /*0010*/ 	.short	0x0000
        /*0012*/ 	.short	0x0070
        /*0014*/ 	.byte	0x00, 0xf0, 0x01, 0x2e


	//----- nvinfo : EIATTR_SPARSE_MMA_MASK
	.align		4
.L_201:
        /*0018*/ 	.byte	0x03, 0x50
        /*001a*/ 	.short	0x0000


	//----- nvinfo : EIATTR_MAXREG_COUNT
	.align		4
        /*001c*/ 	.byte	0x03, 0x1b
        /*001e*/ 	.short	0x00a8


	//----- nvinfo : EIATTR_NUM_BARRIERS
	.align		4
        /*0020*/ 	.byte	0x02, 0x4c
        /*0022*/ 	.byte	0x09
	.zero		1


	//----- nvinfo : EIATTR_EXTERNS
	.align		4
        /*0024*/ 	.byte	0x04, 0x0f
        /*0026*/ 	.short	(.L_203 - .L_202)


	//   ....[0]....
	.align		4
.L_202:
        /*0028*/ 	.word	index@(__assertfail)


	//----- nvinfo : EIATTR_ANNOTATIONS
	.align		4
.L_203:
        /*002c*/ 	.byte	0x04, 0x55
        /*002e*/ 	.short	(.L_205 - .L_204)


	//   ....[0]....
.L_204:
        /*0030*/ 	.word	0x00000001
        /*0034*/ 	.byte	0x70, 0x09, 0x00, 0x00, 0x01, 0x00, 0x00, 0x00, 0x40, 0x0a, 0x00, 0x00, 0x01, 0x00, 0x00, 0x00
        /*0044*/ 	.byte	0xe0, 0x15, 0x01, 0x00


	//----- nvinfo : EIATTR_MERCURY_ISA_VERSION
	.align		4
.L_205:
        /*0048*/ 	.byte	0x03, 0x5f
        /*004a*/ 	.short	0x0101


	//----- nvinfo : EIATTR_INT_WARP_WIDE_INSTR_OFFSETS
	.align		4
        /*004c*/ 	.byte	0x04, 0x31
        /*004e*/ 	.short	(.L_207 - .L_206)


	//   ....[0]....
.L_206:
        /*0050*/ 	.word	0x00000190


	//   ....[1]....
        /*0054*/ 	.word	0x000001c0


	//   ....[2]....
        /*0058*/ 	.word	0x000001d0


	//   ....[3]....
        /*005c*/ 	.word	0x0000e830


	//   ....[4]....
        /*0060*/ 	.word	0x0000e8d0


	//   ....[5]....
        /*0064*/ 	.word	0x0000ee80


	//   ....[6]....
        /*0068*/ 	.word	0x00010f40


	//   ....[7]....
        /*006c*/ 	.word	0x00010fe0


	//----- nvinfo : EIATTR_COOP_GROUP_MASK_REGIDS
	.align		4
.L_207:
        /*0070*/ 	.byte	0x04, 0x29
        /*0072*/ 	.short	(.L_209 - .L_208)


	//   ....[0]....
.L_208:
        /*0074*/ 	.word	0xffffffff


	//   ....[1]....
        /*0078*/ 	.word	0xffffffff


	//   ....[2]....
        /*007c*/ 	.word	0xffffffff


	//   ....[3]....
        /*0080*/ 	.word	0xffffffff


	//   ....[4]....
        /*0084*/ 	.word	0xffffffff


	//   ....[5]....
        /*0088*/ 	.word	0xffffffff


	//   ....[6]....
        /*008c*/ 	.word	0xffffffff


	//   ....[7]....
        /*0090*/ 	.word	0xffffffff


	//   ....[8]....
        /*0094*/ 	.word	0xffffffff


	//   ....[9]....
        /*0098*/ 	.word	0xffffffff


	//   ....[10]....
        /*009c*/ 	.word	0xffffffff


	//   ....[11]....
        /*00a0*/ 	.word	0xffffffff


	//   ....[12]....
        /*00a4*/ 	.word	0xffffffff


	//   ....[13]....
        /*00a8*/ 	.word	0xffffffff


	//   ....[14]....
        /*00ac*/ 	.word	0xffffffff


	//   ....[15]....
        /*00b0*/ 	.word	0xffffffff


	//   ....[16]....
        /*00b4*/ 	.word	0xffffffff


	//   ....[17]....
        /*00b8*/ 	.word	0xffffffff


	//   ....[18]....
        /*00bc*/ 	.word	0xffffffff


	//   ....[19]....
        /*00c0*/ 	.word	0xffffffff


	//   ....[20]....
        /*00c4*/ 	.word	0xffffffff


	//   ....[21]....
        /*00c8*/ 	.word	0xffffffff


	//   ....[22]....
        /*00cc*/ 	.word	0xffffffff


	//   ....[23]....
        /*00d0*/ 	.word	0xffffffff


	//   ....[24]....
        /*00d4*/ 	.word	0xffffffff


	//   ....[25]....
        /*00d8*/ 	.word	0xffffffff


	//   ....[26]....
        /*00dc*/ 	.word	0xffffffff


	//   ....[27]....
        /*00e0*/ 	.word	0xffffffff


	//   ....[28]....
        /*00e4*/ 	.word	0xffffffff


	//   ....[29]....
        /*00e8*/ 	.word	0xffffffff


	//   ....[30]....
        /*00ec*/ 	.word	0xffffffff


	//   ....[31]....
        /*00f0*/ 	.word	0xffffffff


	//   ....[32]....
        /*00f4*/ 	.word	0x0500000f


	//   ....[33]....
        /*00f8*/ 	.word	0x0500000f


	//----- nvinfo : EIATTR_COOP_GROUP_INSTR_OFFSETS
	.align		4
.L_209:
        /*00fc*/ 	.byte	0x04, 0x28
        /*00fe*/ 	.short	(.L_211 - .L_210)


	//   ....[0]....
.L_210:
        /*0100*/ 	.word	0x00000060


	//   ....[1]....
        /*0104*/ 	.word	0x000001a0


	//   ....[2]....
        /*0108*/ 	.word	0x000001f0


	//   ....[3]....
        /*010c*/ 	.word	0x000003e0


	//   ....[4]....
        /*0110*/ 	.word	0x00000540


	//   ....[5]....
        /*0114*/ 	.word	0x00000660


	//   ....[6]....
        /*0118*/ 	.word	0x000007c0


	//   ....[7]....
        /*011c*/ 	.word	0x00001970


	//   ....[8]....
        /*0120*/ 	.word	0x000031c0


	//   ....[9]....
        /*0124*/ 	.word	0x00003350


	//   ....[10]....
        /*0128*/ 	.word	0x00003610


	//   ....[11]....
        /*012c*/ 	.word	0x00003700


	//   ....[12]....
        /*0130*/ 	.word	0x00005dd0


	//   ....[13]....
        /*0134*/ 	.word	0x00005ed0


	//   ....[14]....
        /*0138*/ 	.word	0x00006280


	//   ....[15]....
        /*013c*/ 	.word	0x000062d0


	//   ....[16]....
        /*0140*/ 	.word	0x00007dc0


	//   ....[17]....
        /*0144*/ 	.word	0x00007ef0


	//   ....[18]....
        /*0148*/ 	.word	0x00008130


	//   ....[19]....
        /*014c*/ 	.word	0x00008190


	//   ....[20]....
        /*0150*/ 	.word	0x0000a3e0


	//   ....[21]....
        /*0154*/ 	.word	0x0000a4e0


	//   ....[22]....
        /*0158*/ 	.word	0x0000a880


	//   ....[23]....
        /*015c*/ 	.word	0x0000a8e0


	//   ....[24]....
        /*0160*/ 	.word	0x0000b8b0


	//   ....[25]....
        /*0164*/ 	.word	0x0000b8f0


	//   ....[26]....
        /*0168*/ 	.word	0x0000ba30


	//   ....[27]....
        /*016c*/ 	.word	0x0000ba50


	//   ....[28]....
        /*0170*/ 	.word	0x0000d260


	//   ....[29]....
        /*0174*/ 	.word	0x0000df90


	//   ....[30]....
        /*0178*/ 	.word	0x000113b0


	//   ....[31]....
        /*017c*/ 	.word	0x00011580


	//   ....[32]....
        /*0180*/ 	.word	0x00011bd0


	//   ....[33]....
        /*0184*/ 	.word	0x00011fb0


	//----- nvinfo : EIATTR_REG_RECONFIG
	.align		4
.L_211:
        /*0188*/ 	.byte	0x01, 0x54
	.zero		2


	//----- nvinfo : EIATTR_SYSCALL_OFFSETS
	.align		4
        /*018c*/ 	.byte	0x04, 0x46
        /*018e*/ 	.short	(.L_213 - .L_212)


	//   ....[0]....
.L_212:
        /*0190*/ 	.word	0x00001b20


	//   ....[1]....
        /*0194*/ 	.word	0x0000ea60


	//   ....[2]....
        /*0198*/ 	.word	0x0000eba0


	//   ....[3]....
        /*019c*/ 	.word	0x0000ec90


	//----- nvinfo : EIATTR_MBARRIER_INSTR_OFFSETS
	.align		4
.L_213:
        /*01a0*/ 	.byte	0x04, 0x39
        /*01a2*/ 	.short	(.L_215 - .L_214)


	//   ....[0]....
.L_214:
        /*01a4*/ 	.word	0x00000290
        /*01a8*/ 	.word	0x000000ff
        /*01ac*/ 	.word	0x00030800
        /*01b0*/ 	.short	0x0100
        /*01b2*/ 	.byte	0x06
	.zero		1


	//   ....[1]....
        /*01b4*/ 	.word	0x000002a0
        /*01b8*/ 	.word	0x000000ff
        /*01bc*/ 	.word	0x00030820
        /*01c0*/ 	.short	0x0100
        /*01c2*/ 	.byte	0x06
	.zero		1


	//   ....[2]....
        /*01c4*/ 	.word	0x00000390
        /*01c8*/ 	.word	0x000000ff
        /*01cc*/ 	.word	0x00030830
        /*01d0*/ 	.short	0x0100
        /*01d2*/ 	.byte	0x08
	.zero		1


	//   ....[3]....
        /*01d4*/ 	.word	0x000003a0
        /*01d8*/ 	.word	0x000000ff
        /*01dc*/ 	.word	0x00030840
        /*01e0*/ 	.short	0x0100
        /*01e2*/ 	.byte	0x08
	.zero		1


	//   ....[4]....
        /*01e4*/ 	.word	0x000003b0
        /*01e8*/ 	.word	0x000000ff
        /*01ec*/ 	.word	0x00030838
        /*01f0*/ 	.short	0x0100
        /*01f2*/ 	.byte	0x08
	.zero		1


	//   ....[5]....
        /*01f4*/ 	.word	0x000003c0
        /*01f8*/ 	.word	0x000000ff
        /*01fc*/ 	.word	0x00030848
        /*0200*/ 	.short	0x0100
        /*0202*/ 	.byte	0x08
	.zero		1


	//   ....[6]....
        /*0204*/ 	.word	0x000004f0
        /*0208*/ 	.word	0x000000ff
        /*020c*/ 	.word	0x00030850
        /*0210*/ 	.short	0x0100
        /*0212*/ 	.byte	0x08
	.zero		1


	//   ....[7]....
        /*0214*/ 	.word	0x00000500
        /*0218*/ 	.word	0x000000ff
        /*021c*/ 	.word	0x00030860
        /*0220*/ 	.short	0x0100
        /*0222*/ 	.byte	0x08
	.zero		1


	//   ....[8]....
        /*0224*/ 	.word	0x00000510
        /*0228*/ 	.word	0x000000ff
        /*022c*/ 	.word	0x00030858
        /*0230*/ 	.short	0x0100
        /*0232*/ 	.byte	0x08
	.zero		1


	//   ....[9]....
        /*0234*/ 	.word	0x00000520
        /*0238*/ 	.word	0x000000ff
        /*023c*/ 	.word	0x00030868
        /*0240*/ 	.short	0x0100
        /*0242*/ 	.byte	0x08
	.zero		1


	//   ....[10]....
        /*0244*/ 	.word	0x00000610
        /*0248*/ 	.word	0x000000ff
        /*024c*/ 	.word	0x00030870
        /*0250*/ 	.short	0x0100
        /*0252*/ 	.byte	0x06
	.zero		1


	//   ....[11]....
        /*0254*/ 	.word	0x00000620
        /*0258*/ 	.word	0x000000ff
        /*025c*/ 	.word	0x00030880
        /*0260*/ 	.short	0x0100
        /*0262*/ 	.byte	0x06
	.zero		1


	//   ....[12]....
        /*0264*/ 	.word	0x00000630
        /*0268*/ 	.word	0x000000ff
        /*026c*/ 	.word	0x00030878
        /*0270*/ 	.short	0x0100
        /*0272*/ 	.byte	0x06
	.zero		1


	//   ....[13]....
        /*0274*/ 	.word	0x00000640
        /*0278*/ 	.word	0x000000ff
        /*027c*/ 	.word	0x00030888
        /*0280*/ 	.short	0x0100
        /*0282*/ 	.byte	0x06
	.zero		1


	//   ....[14]....
        /*0284*/ 	.word	0x00000770
        /*0288*/ 	.word	0x000000ff
        /*028c*/ 	.word	0x00030890
        /*0290*/ 	.short	0x0100
        /*0292*/ 	.byte	0x08
	.zero		1


	//   ....[15]....
        /*0294*/ 	.word	0x00000780
        /*0298*/ 	.word	0x000000ff
        /*029c*/ 	.word	0x000308a0
        /*02a0*/ 	.short	0x0100
        /*02a2*/ 	.byte	0x08
	.zero		1


	//   ....[16]....
        /*02a4*/ 	.word	0x00000790
        /*02a8*/ 	.word	0x000000ff
        /*02ac*/ 	.word	0x00030898
        /*02b0*/ 	.short	0x0100
        /*02b2*/ 	.byte	0x08
	.zero		1


	//   ....[17]....
        /*02b4*/ 	.word	0x000007a0
        /*02b8*/ 	.word	0x000000ff
        /*02bc*/ 	.word	0x000308a8
        /*02c0*/ 	.short	0x0100
        /*02c2*/ 	.byte	0x08
	.zero		1


	//   ....[18]....
        /*02c4*/ 	.word	0x000008d0
        /*02c8*/ 	.word	0x000000ff
        /*02cc*/ 	.word	0x000308b0
        /*02d0*/ 	.short	0x0100
        /*02d2*/ 	.byte	0x08
	.zero		1


	//   ....[19]....
        /*02d4*/ 	.word	0x000008e0
        /*02d8*/ 	.word	0x000000ff
        /*02dc*/ 	.word	0x000308c0
        /*02e0*/ 	.short	0x0100
        /*02e2*/ 	.byte	0x08
	.zero		1


	//   ....[20]....
        /*02e4*/ 	.word	0x000008f0
        /*02e8*/ 	.word	0x000000ff
        /*02ec*/ 	.word	0x000308b8
        /*02f0*/ 	.short	0x0100
        /*02f2*/ 	.byte	0x08
	.zero		1


	//   ....[21]....
        /*02f4*/ 	.word	0x00000900
        /*02f8*/ 	.word	0x000000ff
        /*02fc*/ 	.word	0x000308c8
        /*0300*/ 	.short	0x0100
        /*0302*/ 	.byte	0x08
	.zero		1


	//   ....[22]....
        /*0304*/ 	.word	0x00001bc0
        /*0308*/ 	.word	0x000000ff
        /*030c*/ 	.word	0x00030800
        /*0310*/ 	.short	0x010a
        /*0312*/ 	.byte	0x26
	.zero		1


	//   ....[23]....
        /*0314*/ 	.word	0x00001c40
        /*0318*/ 	.word	0x00000003
        /*031c*/ 	.word	0x00030830
        /*0320*/ 	.short	0x010a
        /*0322*/ 	.byte	0x3f
	.zero		1


	//   ....[24]....
        /*0324*/ 	.word	0x00001ca0
        /*0328*/ 	.word	0x00000003
        /*032c*/ 	.word	0x00030830
        /*0330*/ 	.short	0x010a
        /*0332*/ 	.byte	0x3f
	.zero		1


	//   ....[25]....
        /*0334*/ 	.word	0x000026d0
        /*0338*/ 	.word	0x00000002
        /*033c*/ 	.word	0x00000000
        /*0340*/ 	.short	0x0101
        /*0342*/ 	.byte	0x3f
	.zero		1


	//   ....[26]....
        /*0344*/ 	.word	0x00004370
        /*0348*/ 	.word	0x000000ff
        /*034c*/ 	.word	0x00030830
        /*0350*/ 	.short	0x010a
        /*0352*/ 	.byte	0x27
	.zero		1


	//   ....[27]....
        /*0354*/ 	.word	0x000043b0
        /*0358*/ 	.word	0x000000ff
        /*035c*/ 	.word	0x00030830
        /*0360*/ 	.short	0x010a
        /*0362*/ 	.byte	0x27
	.zero		1


	//   ....[28]....
        /*0364*/ 	.word	0x00005210
        /*0368*/ 	.word	0x000000ff
        /*036c*/ 	.word	0x00030850
        /*0370*/ 	.short	0x010a
        /*0372*/ 	.byte	0x0a
	.zero		1


	//   ....[29]....
        /*0374*/ 	.word	0x00005250
        /*0378*/ 	.word	0x000000ff
        /*037c*/ 	.word	0x00030850
        /*0380*/ 	.short	0x010a
        /*0382*/ 	.byte	0x0a
	.zero		1


	//   ....[30]....
        /*0384*/ 	.word	0x000054d0
        /*0388*/ 	.word	0x00000002
        /*038c*/ 	.word	0x00000000
        /*0390*/ 	.short	0x0101
        /*0392*/ 	.byte	0x3f
	.zero		1


	//   ....[31]....
        /*0394*/ 	.word	0x000065a0
        /*0398*/ 	.word	0x0000009b
        /*039c*/ 	.word	0x00000000
        /*03a0*/ 	.short	0x0101
        /*03a2*/ 	.byte	0x3f
	.zero		1


	//   ....[32]....
        /*03a4*/ 	.word	0x00006cc0
        /*03a8*/ 	.word	0x000000ff
        /*03ac*/ 	.word	0x00030830
        /*03b0*/ 	.short	0x010a
        /*03b2*/ 	.byte	0x06
	.zero		1


	//   ....[33]....
        /*03b4*/ 	.word	0x00006d00
        /*03b8*/ 	.word	0x000000ff
        /*03bc*/ 	.word	0x00030830
        /*03c0*/ 	.short	0x010a
        /*03c2*/ 	.byte	0x06
	.zero		1


	//   ....[34]....
        /*03c4*/ 	.word	0x00007b60
        /*03c8*/ 	.word	0x000000ff
        /*03cc*/ 	.word	0x00030850
        /*03d0*/ 	.short	0x010a
        /*03d2*/ 	.byte	0x0e
	.zero		1


	//   ....[35]....
        /*03d4*/ 	.word	0x00007ba0
        /*03d8*/ 	.word	0x000000ff
        /*03dc*/ 	.word	0x00030850
        /*03e0*/ 	.short	0x010a
        /*03e2*/ 	.byte	0x0e
	.zero		1


	//   ....[36]....
        /*03e4*/ 	.word	0x000084c0
        /*03e8*/ 	.word	0x0000009f
        /*03ec*/ 	.word	0x00000000
        /*03f0*/ 	.short	0x0101
        /*03f2*/ 	.byte	0x3f
	.zero		1


	//   ....[37]....
        /*03f4*/ 	.word	0x00008520
        /*03f8*/ 	.word	0x000000a3
        /*03fc*/ 	.word	0x00000000
        /*0400*/ 	.short	0x0101
        /*0402*/ 	.byte	0x3f
	.zero		1


	//   ....[38]....
        /*0404*/ 	.word	0x000089c0
        /*0408*/ 	.word	0x000000ff
        /*040c*/ 	.word	0x00030830
        /*0410*/ 	.short	0x010a
        /*0412*/ 	.byte	0x06
	.zero		1


	//   ....[39]....
        /*0414*/ 	.word	0x00008a00
        /*0418*/ 	.word	0x000000ff
        /*041c*/ 	.word	0x00030830
        /*0420*/ 	.short	0x010a
        /*0422*/ 	.byte	0x06
	.zero		1


	//   ....[40]....
        /*0424*/ 	.word	0x00009860
        /*0428*/ 	.word	0x000000ff
        /*042c*/ 	.word	0x00030850
        /*0430*/ 	.short	0x010a
        /*0432*/ 	.byte	0x0a
	.zero		1


	//   ....[41]....
        /*0434*/ 	.word	0x000098a0
        /*0438*/ 	.word	0x000000ff
        /*043c*/ 	.word	0x00030850
        /*0440*/ 	.short	0x010a
        /*0442*/ 	.byte	0x0a
	.zero		1


	//   ....[42]....
        /*0444*/ 	.word	0x00009b50
        /*0448*/ 	.word	0x00000002
        /*044c*/ 	.word	0x00000000
        /*0450*/ 	.short	0x0101
        /*0452*/ 	.byte	0x3f
	.zero		1


	//   ....[43]....
        /*0454*/ 	.word	0x0000ac50
        /*0458*/ 	.word	0x0000009f
        /*045c*/ 	.word	0x00000000
        /*0460*/ 	.short	0x0101
        /*0462*/ 	.byte	0x3f
	.zero		1


	//   ....[44]....
        /*0464*/ 	.word	0x0000b820
        /*0468*/ 	.word	0x000000ff
        /*046c*/ 	.word	0x00030850
        /*0470*/ 	.short	0x010a
        /*0472*/ 	.byte	0x05
	.zero		1


	//   ....[45]....
        /*0474*/ 	.word	0x0000b860
        /*0478*/ 	.word	0x000000ff
        /*047c*/ 	.word	0x00030850
        /*0480*/ 	.short	0x010a
        /*0482*/ 	.byte	0x05
	.zero		1


	//   ....[46]....
        /*0484*/ 	.word	0x0000bdd0
        /*0488*/ 	.word	0x00000007
        /*048c*/ 	.word	0x00000000
        /*0490*/ 	.short	0x0101
        /*0492*/ 	.byte	0x3f
	.zero		1


	//   ....[47]....
        /*0494*/ 	.word	0x0000d4a0
        /*0498*/ 	.word	0x000000ff
        /*049c*/ 	.word	0x00000000
        /*04a0*/ 	.short	0x0101
        /*04a2*/ 	.byte	0x05
	.zero		1


	//   ....[48]....
        /*04a4*/ 	.word	0x0000f180
        /*04a8*/ 	.word	0x00000008
        /*04ac*/ 	.word	0x00030840
        /*04b0*/ 	.short	0x010a
        /*04b2*/ 	.byte	0x3f
	.zero		1


	//   ....[49]....
        /*04b4*/ 	.word	0x0000f6c0
        /*04b8*/ 	.word	0x000000ff
        /*04bc*/ 	.word	0x00030820
        /*04c0*/ 	.short	0x010a
        /*04c2*/ 	.byte	0x28
	.zero		1


	//   ....[50]....
        /*04c4*/ 	.word	0x0000f9b0
        /*04c8*/ 	.word	0x00000003
        /*04cc*/ 	.word	0x00030840
        /*04d0*/ 	.short	0x010a
        /*04d2*/ 	.byte	0x3f
	.zero		1


	//   ....[51]....
        /*04d4*/ 	.word	0x0000fc60
        /*04d8*/ 	.word	0x00000002
        /*04dc*/ 	.word	0x00000060
        /*04e0*/ 	.short	0x010a
        /*04e2*/ 	.byte	0x3f
	.zero		1


	//   ....[52]....
        /*04e4*/ 	.word	0x000101e0
        /*04e8*/ 	.word	0x00000003
        /*04ec*/ 	.word	0x00030840
        /*04f0*/ 	.short	0x010a
        /*04f2*/ 	.byte	0x3f
	.zero		1


	//   ....[53]....
        /*04f4*/ 	.word	0x00010490
        /*04f8*/ 	.word	0x00000002
        /*04fc*/ 	.word	0x00000060
        /*0500*/ 	.short	0x010a
        /*0502*/ 	.byte	0x3f
	.zero		1


	//   ....[54]....
        /*0504*/ 	.word	0x00010930
        /*0508*/ 	.word	0x00000002
        /*050c*/ 	.word	0x00030840
        /*0510*/ 	.short	0x010a
        /*0512*/ 	.byte	0x3f
	.zero		1


	//   ....[55]....
        /*0514*/ 	.word	0x00010c10
        /*0518*/ 	.word	0x00000002
        /*051c*/ 	.word	0x00000060
        /*0520*/ 	.short	0x010a
        /*0522*/ 	.byte	0x3f
	.zero		1


	//   ....[56]....
        /*0524*/ 	.word	0x00011080
        /*0528*/ 	.word	0x00000003
        /*052c*/ 	.word	0x00030860
        /*0530*/ 	.short	0x010a
        /*0532*/ 	.byte	0x3f
	.zero		1


	//   ....[57]....
        /*0534*/ 	.word	0x00011530
        /*0538*/ 	.word	0x00000007
        /*053c*/ 	.word	0x00030820
        /*0540*/ 	.short	0x010a
        /*0542*/ 	.byte	0x3f
	.zero		1


	//   ....[58]....
        /*0544*/ 	.word	0x000116a0
        /*0548*/ 	.word	0x00000005
        /*054c*/ 	.word	0x00000000
        /*0550*/ 	.short	0x010a
        /*0552*/ 	.byte	0x3f
	.zero		1


	//   ....[59]....
        /*0554*/ 	.word	0x00011710
        /*0558*/ 	.word	0x00000003
        /*055c*/ 	.word	0x00000000
        /*0560*/ 	.short	0x010a
        /*0562*/ 	.byte	0x3f
	.zero		1


	//   ....[60]....
        /*0564*/ 	.word	0x00011770
        /*0568*/ 	.word	0x00000005
        /*056c*/ 	.word	0x00000000
        /*0570*/ 	.short	0x010a
        /*0572*/ 	.byte	0x3f
	.zero		1


	//   ....[61]....
        /*0574*/ 	.word	0x000117a0
        /*0578*/ 	.word	0x00000003
        /*057c*/ 	.word	0x00000000
        /*0580*/ 	.short	0x010a
        /*0582*/ 	.byte	0x3f
	.zero		1


	//   ....[62]....
        /*0584*/ 	.word	0x00011810
        /*0588*/ 	.word	0x00000003
        /*058c*/ 	.word	0x00030800
        /*0590*/ 	.short	0x010a
        /*0592*/ 	.byte	0x3f
	.zero		1


	//   ....[63]....
        /*0594*/ 	.word	0x00011860
        /*0598*/ 	.word	0x00000003
        /*059c*/ 	.word	0x00030830
        /*05a0*/ 	.short	0x010a
        /*05a2*/ 	.byte	0x3f
	.zero		1


	//   ....[64]....
        /*05a4*/ 	.word	0x000118c0
        /*05a8*/ 	.word	0x00000099
        /*05ac*/ 	.word	0x00030830
        /*05b0*/ 	.short	0x010a
        /*05b2*/ 	.byte	0x3f
	.zero		1


	//   ....[65]....
        /*05b4*/ 	.word	0x00011920
        /*05b8*/ 	.word	0x000000d7
        /*05bc*/ 	.word	0x00030850
        /*05c0*/ 	.short	0x010a
        /*05c2*/ 	.byte	0x3f
	.zero		1


	//   ....[66]....
        /*05c4*/ 	.word	0x00011980
        /*05c8*/ 	.word	0x00000004
        /*05cc*/ 	.word	0x00030830
        /*05d0*/ 	.short	0x010a
        /*05d2*/ 	.byte	0x3f
	.zero		1


	//   ....[67]....
        /*05d4*/ 	.word	0x000119e0
        /*05d8*/ 	.word	0x00000003
        /*05dc*/ 	.word	0x00030850
        /*05e0*/ 	.short	0x010a
        /*05e2*/ 	.byte	0x3f
	.zero		1


	//   ....[68]....
        /*05e4*/ 	.word	0x00011a40
        /*05e8*/ 	.word	0x00000004
        /*05ec*/ 	.word	0x00030830
        /*05f0*/ 	.short	0x010a
        /*05f2*/ 	.byte	0x3f
	.zero		1


	//   ....[69]....
        /*05f4*/ 	.word	0x00011aa0
        /*05f8*/ 	.word	0x00000003
        /*05fc*/ 	.word	0x00030850
        /*0600*/ 	.short	0x010a
        /*0602*/ 	.byte	0x3f
	.zero		1


	//   ....[70]....
        /*0604*/ 	.word	0x00011b00
        /*0608*/ 	.word	0x00000005
        /*060c*/ 	.word	0x00030850
        /*0610*/ 	.short	0x010a
        /*0612*/ 	.byte	0x3f
	.zero		1


	//   ....[71]....
        /*0614*/ 	.word	0x00011c80
        /*0618*/ 	.word	0x00000008
        /*061c*/ 	.word	0x00030840
        /*0620*/ 	.short	0x010a
        /*0622*/ 	.byte	0x3f
	.zero		1


	//   ....[72]....
        /*0624*/ 	.word	0x00011ce0
        /*0628*/ 	.word	0x00000008
        /*062c*/ 	.word	0x00030820
        /*0630*/ 	.short	0x010a
        /*0632*/ 	.byte	0x3f
	.zero		1


	//   ....[73]....
        /*0634*/ 	.word	0x00011d30
        /*0638*/ 	.word	0x00000003
        /*063c*/ 	.word	0x00030840
        /*0640*/ 	.short	0x010a
        /*0642*/ 	.byte	0x3f
	.zero		1


	//   ....[74]....
        /*0644*/ 	.word	0x00011d80
        /*0648*/ 	.word	0x00000002
        /*064c*/ 	.word	0x00000060
        /*0650*/ 	.short	0x010a
        /*0652*/ 	.byte	0x3f
	.zero		1


	//   ....[75]....
        /*0654*/ 	.word	0x00011dd0
        /*0658*/ 	.word	0x00000003
        /*065c*/ 	.word	0x00030840
        /*0660*/ 	.short	0x010a
        /*0662*/ 	.byte	0x3f
	.zero		1


	//   ....[76]....
        /*0664*/ 	.word	0x00011e20
        /*0668*/ 	.word	0x00000002
        /*066c*/ 	.word	0x00000060
        /*0670*/ 	.short	0x010a
        /*0672*/ 	.byte	0x3f
	.zero		1


	//   ....[77]....
        /*0674*/ 	.word	0x00011e70
        /*0678*/ 	.word	0x00000002
        /*067c*/ 	.word	0x00030840
        /*0680*/ 	.short	0x010a
        /*0682*/ 	.byte	0x3f
	.zero		1


	//   ....[78]....
        /*0684*/ 	.word	0x00011ec0
        /*0688*/ 	.word	0x00000002
        /*068c*/ 	.word	0x00000060
        /*0690*/ 	.short	0x010a
        /*0692*/ 	.byte	0x3f
	.zero		1


	//   ....[79]....
        /*0694*/ 	.word	0x00011f10
        /*0698*/ 	.word	0x00000003
        /*069c*/ 	.word	0x00030860
        /*06a0*/ 	.short	0x010a
        /*06a2*/ 	.byte	0x3f
	.zero		1


	//   ....[80]....
        /*06a4*/ 	.word	0x00011ff0
        /*06a8*/ 	.word	0x00000007
        /*06ac*/ 	.word	0x00030820
        /*06b0*/ 	.short	0x010a
        /*06b2*/ 	.byte	0x3f
	.zero		1


	//   ....[81]....
        /*06b4*/ 	.word	0x00012040
        /*06b8*/ 	.word	0x00000005
        /*06bc*/ 	.word	0x00000000
        /*06c0*/ 	.short	0x010a
        /*06c2*/ 	.byte	0x3f
	.zero		1


	//   ....[82]....
        /*06c4*/ 	.word	0x00012090
        /*06c8*/ 	.word	0x00000003
        /*06cc*/ 	.word	0x00000000
        /*06d0*/ 	.short	0x010a
        /*06d2*/ 	.byte	0x3f
	.zero		1


	//   ....[83]....
        /*06d4*/ 	.word	0x000120e0
        /*06d8*/ 	.word	0x00000005
        /*06dc*/ 	.word	0x00000000
        /*06e0*/ 	.short	0x010a
        /*06e2*/ 	.byte	0x3f
	.zero		1


	//----- nvinfo : EIATTR_NUM_MBARRIERS
	.align		4
.L_215:
        /*06e4*/ 	.byte	0x03, 0x38
        /*06e6*/ 	.short	0x0016


	//----- nvinfo : EIATTR_EXIT_INSTR_OFFSETS
	.align		4
        /*06e8*/ 	.byte	0x04, 0x1c
        /*06ea*/ 	.short	(.L_217 - .L_216)


	//   ....[0]....
.L_216:
        /*06ec*/ 	.word	0x00000a30


	//   ....[1]....
        /*06f0*/ 	.word	0x0000df50


	//   ....[2]....
        /*06f4*/ 	.word	0x0000dfb0


	//   ....[3]....
        /*06f8*/ 	.word	0x000115a0


	//   ....[4]....
        /*06fc*/ 	.word	0x000117f0


	//----- nvinfo : EIATTR_MAX_THREADS
	.align		4
.L_217:
        /*0700*/ 	.byte	0x04, 0x05
        /*0702*/ 	.short	(.L_219 - .L_218)
.L_218:
        /*0704*/ 	.word	0x00000180
        /*0708*/ 	.word	0x00000001
        /*070c*/ 	.word	0x00000001


	//----- nvinfo : EIATTR_CRS_STACK_SIZE
	.align		4
.L_219:
        /*0710*/ 	.byte	0x04, 0x1e
        /*0712*/ 	.short	(.L_221 - .L_220)
.L_220:
        /*0714*/ 	.word	0x00000000


	//----- nvinfo : EIATTR_CBANK_PARAM_SIZE
	.align		4
.L_221:
        /*0718*/ 	.byte	0x03, 0x19
        /*071a*/ 	.short	0x0bf0


	//----- nvinfo : EIATTR_PARAM_CBANK
	.align		4
        /*071c*/ 	.byte	0x04, 0x0a
        /*071e*/ 	.short	(.L_223 - .L_222)
	.align		4
.L_222:
        /*0720*/ 	.word	index@(.nv.constant0._ZN7cutlass13device_kernelIN5flash11enable_sm90INS1_16FlashAttnFwdSm90INS1_25CollectiveMainloopFwdSm90ILi2EN4cute5tupleIJNS5_1CILi1EEES8_S8_EEENS6_IJNS7_ILi128EEENS7_ILi64EEENS7_ILi256EEEEEELi256ENS_10bfloat16_tEfNS_4arch4Sm90ELb0ELb1ELb0ELb0ELb0ELb0ELb0ELb1ELb1ELb0ELb0ELb0EEENS1_21CollectiveEpilogueFwdINS6_IJSA_SC_SB_EEES9_SE_SG_Li256ELb0ELb0ELb0ELb0EEENS1_30DynamicPersistentTileSchedulerILi256ELi32ELb0ELb0ELb1EEEEEEEEEvNT_6ParamsE)
        /*0724*/ 	.short	0x0210
        /*0726*/ 	.short	0x0bf0


	//----- nvinfo : EIATTR_SW_WAR
	.align		4
.L_223:
        /*0728*/ 	.byte	0x04, 0x36
        /*072a*/ 	.short	(.L_225 - .L_224)
.L_224:
        /*072c*/ 	.word	0x00000008
.L_225:


//--------------------- .nv.info._ZN7cutlass13device_kernelIN5flash11enable_sm90INS1_16FlashAttnFwdSm90INS1_25CollectiveMainloopFwdSm90ILi2EN4cute5tupleIJNS5_1CILi1EEES8_S8_EEENS6_IJNS7_ILi128EEENS7_ILi64EEENS7_ILi256EEEEEELi256ENS_10bfloat16_tEfNS_4arch4Sm90ELb0ELb1ELb0ELb1ELb0ELb0ELb0ELb1ELb1ELb0ELb0ELb0EEENS1_21CollectiveEpilogueFwdINS6_IJSA_SC_SB_EEES9_SE_SG_Li256ELb1ELb0ELb0ELb0EEENS1_36VarlenDynamicPersistentTileSchedulerILi128ELi64ELi256ELi32ELb0ELb0ELb1ELb1ELb0ELb1EEEEEEEEEvNT_6ParamsE --------------------------
	.section	.nv.info._ZN7cutlass13device_kernelIN5flash11enable_sm90INS1_16FlashAttnFwdSm90INS1_25CollectiveMainloopFwdSm90ILi2EN4cute5tupleIJNS5_1CILi1EEES8_S8_EEENS6_IJNS7_ILi128EEENS7_ILi64EEENS7_ILi256EEEEEELi256ENS_10bfloat16_tEfNS_4arch4Sm90ELb0ELb1ELb0ELb1ELb0ELb0ELb0ELb1ELb1ELb0ELb0ELb0EEENS1_21CollectiveEpilogueFwdINS6_IJSA_SC_SB_EEES9_SE_SG_Li256ELb1ELb0ELb0ELb0EEENS1_36VarlenDynamicPersistentTileSchedulerILi128ELi64ELi256ELi32ELb0ELb0ELb1ELb1ELb0ELb1EEEEEEEEEvNT_6ParamsE,"",@"SHT_CUDA_INFO"
	.sectionflags	@""
	.align	4


	//----- nvinfo : EIATTR_CUDA_API_VERSION
	.align		4
        /*0000*/ 	.byte	0x04, 0x37
        /*0002*/ 	.short	(.L_227 - .L_226)
.L_226:
        /*0004*/ 	.word	0x00000082


	//----- nvinfo : EIATTR_KPARAM_INFO
	.align		4
.L_227:
        /*0008*/ 	.byte	0x04, 0x17
        /*000a*/ 	.short	(.L_229 - .L_228)
.L_228:
        /*000c*/ 	.word	0x00000000
        /*0010*/ 	.short	0x0000
        /*0012*/ 	.short	0x0070
        /*0014*/ 	.byte	0x00, 0xf0, 0x01, 0x28


	//----- nvinfo : EIATTR_SPARSE_MMA_MASK
	.align		4
.L_229:
        /*0018*/ 	.byte	0x03, 0x50
        /*001a*/ 	.short	0x0000


	//----- nvinfo : EIATTR_MAXREG_COUNT
	.align		4
        /*001c*/ 	.byte	0x03, 0x1b
        /*001e*/ 	.short	0x00a8


	//----- nvinfo : EIATTR_NUM_BARRIERS
	.align		4
        /*0020*/ 	.byte	0x02, 0x4c
        /*0022*/ 	.byte	0x09
	.zero		1


	//----- nvinfo : EIATTR_EXTERNS
	.align		4
        /*0024*/ 	.byte	0x04, 0x0f
        /*0026*/ 	.short	(.L_231 - .L_230)


	//   ....[0]....
	.align		4
.L_230:
        /*0028*/ 	.word	index@(__assertfail)


	//----- nvinfo : EIATTR_ANNOTATIONS
	.align		4
.L_231:
        /*002c*/ 	.byte	0x04, 0x55
        /*002e*/ 	.short	(.L_233 - .L_232)


	//   ....[0]....
.L_232:
        /* <DEDUP_REMOVED lines=32> */


	//----- nvinfo : EIATTR_MERCURY_ISA_VERSION
	.align		4
.L_233:
        /*0220*/ 	.byte	0x03, 0x5f
        /*0222*/ 	.short	0x0101


	//----- nvinfo : EIATTR_UNUSED_LOAD_BYTE_OFFSET
	.align		4
        /*0224*/ 	.byte	0x04, 0x44
        /*0226*/ 	.short	(.L_235 - .L_234)


	//   ....[0]....
.L_234:
        /*0228*/ 	.word	0x00000a50
        /*022c*/ 	.word	0x0000fff0


	//   ....[1]....
        /*0230*/ 	.word	0x0000c550
        /*0234*/ 	.word	0x0000fff0


	//----- nvinfo : EIATTR_INT_WARP_WIDE_INSTR_OFFSETS
	.align		4
.L_235:
        /*0238*/ 	.byte	0x04, 0x31
        /*023a*/ 	.short	(.L_237 - .L_236)


	//   ....[0]....
.L_236:
        /*023c*/ 	.word	0x00000160


	//   ....[1]....
        /*0240*/ 	.word	0x000001a0


	//   ....[2]....
        /*0244*/ 	.word	0x00000210


	//   ....[3]....
        /*0248*/ 	.word	0x000104f0


	//   ....[4]....
        /*024c*/ 	.word	0x00010580


	//   ....[5]....
        /*0250*/ 	.word	0x00010a80


	//   ....[6]....
        /*0254*/ 	.word	0x00010b00


	//   ....[7]....
        /*0258*/ 	.word	0x00010c10


	//   ....[8]....
        /*025c*/ 	.word	0x00010d00


	//   ....[9]....
        /*0260*/ 	.word	0x00010df0


	//   ....[10]....
        /*0264*/ 	.word	0x00013490


	//   ....[11]....
        /*0268*/ 	.word	0x00013520


	//----- nvinfo : EIATTR_COOP_GROUP_MASK_REGIDS
	.align		4
.L_237:
        /*026c*/ 	.byte	0x04, 0x29
        /*026e*/ 	.short	(.L_239 - .L_238)


	//   ....[0]....
.L_238:
        /*0270*/ 	.word	0xffffffff


	//   ....[1]....
        /*0274*/ 	.word	0xffffffff


	//   ....[2]....
        /*0278*/ 	.word	0xffffffff


	//   ....[3]....
        /*027c*/ 	.word	0xffffffff


	//   ....[4]....
        /*0280*/ 	.word	0xffffffff


	//   ....[5]....
        /*0284*/ 	.word	0xffffffff


	//   ....[6]....
        /*0288*/ 	.word	0xffffffff


	//   ....[7]....
        /*028c*/ 	.word	0xffffffff


	//   ....[8]....
        /*0290*/ 	.word	0xffffffff


	//   ....[9]....
        /*0294*/ 	.word	0xffffffff


	//   ....[10]....
        /*0298*/ 	.word	0xffffffff


	//   ....[11]....
        /*029c*/ 	.word	0xffffffff


	//   ....[12]....
        /*02a0*/ 	.word	0xffffffff


	//   ....[13]....
        /*02a4*/ 	.word	0xffffffff


	//   ....[14]....
        /*02a8*/ 	.word	0xffffffff


	//   ....[15]....
        /*02ac*/ 	.word	0xffffffff


	//   ....[16]....
        /*02b0*/ 	.word	0xffffffff


	//   ....[17]....
        /*02b4*/ 	.word	0xffffffff


	//   ....[18]....
        /*02b8*/ 	.word	0xffffffff


	//   ....[19]....
        /*02bc*/ 	.word	0xffffffff


	//   ....[20]....
        /*02c0*/ 	.word	0xffffffff


	//   ....[21]....
        /*02c4*/ 	.word	0xffffffff


	//   ....[22]....
        /*02c8*/ 	.word	0xffffffff


	//   ....[23]....
        /*02cc*/ 	.word	0xffffffff


	//   ....[24]....
        /*02d0*/ 	.word	0xffffffff


	//   ....[25]....
        /*02d4*/ 	.word	0xffffffff


	//   ....[26]....
        /*02d8*/ 	.word	0xffffffff


	//   ....[27]....
        /*02dc*/ 	.word	0xffffffff


	//   ....[28]....
        /*02e0*/ 	.word	0xffffffff


	//   ....[29]....
        /*02e4*/ 	.word	0xffffffff


	//   ....[30]....
        /*02e8*/ 	.word	0xffffffff


	//   ....[31]....
        /*02ec*/ 	.word	0xffffffff


	//   ....[32]....
        /*02f0*/ 	.word	0xffffffff


	//   ....[33]....
        /*02f4*/ 	.word	0xffffffff


	//   ....[34]....
        /*02f8*/ 	.word	0xffffffff


	//   ....[35]....
        /*02fc*/ 	.word	0xffffffff


	//   ....[36]....
        /*0300*/ 	.word	0xffffffff


	//   ....[37]....
        /*0304*/ 	.word	0xffffffff


	//   ....[38]....
        /*0308*/ 	.word	0xffffffff


	//   ....[39]....
        /*030c*/ 	.word	0xffffffff


	//   ....[40]....
        /*0310*/ 	.word	0xffffffff


	//   ....[41]....
        /*0314*/ 	.word	0xffffffff


	//   ....[42]....
        /*0318*/ 	.word	0xffffffff


	//   ....[43]....
        /*031c*/ 	.word	0xffffffff


	//   ....[44]....
        /*0320*/ 	.word	0xffffffff


	//   ....[45]....
        /*0324*/ 	.word	0xffffffff


	//   ....[46]....
        /*0328*/ 	.word	0xffffffff


	//   ....[47]....
        /*032c*/ 	.word	0xffffffff


	//   ....[48]....
        /*0330*/ 	.word	0xffffffff


	//   ....[49]....
        /*0334*/ 	.word	0xffffffff


	//   ....[50]....
        /*0338*/ 	.word	0xffffffff


	//   ....[51]....
        /*033c*/ 	.word	0xffffffff


	//   ....[52]....
        /*0340*/ 	.word	0xffffffff


	//   ....[53]....
        /*0344*/ 	.word	0xffffffff


	//   ....[54]....
        /*0348*/ 	.word	0xffffffff


	//   ....[55]....
        /*034c*/ 	.word	0xffffffff


	//   ....[56]....
        /*0350*/ 	.word	0xffffffff


	//   ....[57]....
        /*0354*/ 	.word	0xffffffff


	//   ....[58]....
        /*0358*/ 	.word	0xffffffff


	//   ....[59]....
        /*035c*/ 	.word	0xffffffff


	//   ....[60]....
        /*0360*/ 	.word	0xffffffff


	//   ....[61]....
        /*0364*/ 	.word	0xffffffff


	//   ....[62]....
        /*0368*/ 	.word	0x0500000f


	//   ....[63]....
        /*036c*/ 	.word	0x0500000f


	//   ....[64]....
        /*0370*/ 	.word	0x0500000f


	//   ....[65]....
        /*0374*/ 	.word	0x0500000f


	//   ....[66]....
        /*0378*/ 	.word	0x0500000f


	//   ....[67]....
        /*037c*/ 	.word	0x0500000f


	//   ....[68]....
        /*0380*/ 	.word	0x0500000f


	//   ....[69]....
        /*0384*/ 	.word	0x0500000f


	//   ....[70]....
        /*0388*/ 	.word	0x0500000f


	//   ....[71]....
        /*038c*/ 	.word	0x0500000f


	//   ....[72]....
        /*0390*/ 	.word	0x0500000f


	//   ....[73]....
        /*0394*/ 	.word	0x0500000f


	//   ....[74]....
        /*0398*/ 	.word	0x0500000f


	//   ....[75]....
        /*039c*/ 	.word	0x0500000f


	//   ....[76]....
        /*03a0*/ 	.word	0x0500000f


	//   ....[77]....
        /*03a4*/ 	.word	0x0500000f


	//   ....[78]....
        /*03a8*/ 	.word	0x0500000f


	//   ....[79]....
        /*03ac*/ 	.word	0x0500000f


	//   ....[80]....
        /*03b0*/ 	.word	0x0500000f


	//----- nvinfo : EIATTR_COOP_GROUP_INSTR_OFFSETS
	.align		4
.L_239:
        /*03b4*/ 	.byte	0x04, 0x28
        /*03b6*/ 	.short	(.L_241 - .L_240)


	//   ....[0]....
.L_240:
        /*03b8*/ 	.word	0x00000060


	//   ....[1]....
        /*03bc*/ 	.word	0x00000170


	//   ....[2]....
        /*03c0*/ 	.word	0x000001c0


	//   ....[3]....
        /*03c4*/ 	.word	0x000003f0


	//   ....[4]....
        /*03c8*/ 	.word	0x00000550


	//   ....[5]....
        /*03cc*/ 	.word	0x00000670


	//   ....[6]....
        /*03d0*/ 	.word	0x000007d0


	//   ....[7]....
        /*03d4*/ 	.word	0x000019e0


	//   ....[8]....
        /*03d8*/ 	.word	0x000031c0


	//   ....[9]....
        /*03dc*/ 	.word	0x00003370


	//   ....[10]....
        /*03e0*/ 	.word	0x00003630


	//   ....[11]....
        /*03e4*/ 	.word	0x000036d0


	//   ....[12]....
        /*03e8*/ 	.word	0x00005e00


	//   ....[13]....
        /*03ec*/ 	.word	0x00005f00


	//   ....[14]....
        /*03f0*/ 	.word	0x000062b0


	//   ....[15]....
        /*03f4*/ 	.word	0x00006320


	//   ....[16]....
        /*03f8*/ 	.word	0x00007e00


	//   ....[17]....
        /*03fc*/ 	.word	0x00007f30


	//   ....[18]....
        /*0400*/ 	.word	0x00008180


	//   ....[19]....
        /*0404*/ 	.word	0x00008210


	//   ....[20]....
        /*0408*/ 	.word	0x0000a410


	//   ....[21]....
        /*040c*/ 	.word	0x0000a510


	//   ....[22]....
        /*0410*/ 	.word	0x0000a8c0


	//   ....[23]....
        /*0414*/ 	.word	0x0000a920


	//   ....[24]....
        /*0418*/ 	.word	0x0000b900


	//   ....[25]....
        /*041c*/ 	.word	0x0000b940


	//   ....[26]....
        /*0420*/ 	.word	0x0000ba70


	//   ....[27]....
        /*0424*/ 	.word	0x0000ba80


	//   ....[28]....
        /*0428*/ 	.word	0x0000f090


	//   ....[29]....
        /*042c*/ 	.word	0x0000f210


	//   ....[30]....
        /*0430*/ 	.word	0x0000f240


	//   ....[31]....
        /*0434*/ 	.word	0x0000f280


	//   ....[32]....
        /*0438*/ 	.word	0x0000f2f0


	//   ....[33]....
        /*043c*/ 	.word	0x0000f350


	//   ....[34]....
        /*0440*/ 	.word	0x0000f390


	//   ....[35]....
        /*0444*/ 	.word	0x0000f530


	//   ....[36]....
        /*0448*/ 	.word	0x0000f590


	//   ....[37]....
        /*044c*/ 	.word	0x0000f5d0


	//   ....[38]....
        /*0450*/ 	.word	0x0000f610


	//   ....[39]....
        /*0454*/ 	.word	0x0000f640


	//   ....[40]....
        /*0458*/ 	.word	0x0000f670


	//   ....[41]....
        /*045c*/ 	.word	0x0000f700


	//   ....[42]....
        /*0460*/ 	.word	0x0000f760


	//   ....[43]....
        /*0464*/ 	.word	0x0000f7f0


	//   ....[44]....
        /*0468*/ 	.word	0x000139d0


	//   ....[45]....
        /*046c*/ 	.word	0x000139e0


	//   ....[46]....
        /*0470*/ 	.word	0x00013af0


	//   ....[47]....
        /*0474*/ 	.word	0x00013b50


	//   ....[48]....
        /*0478*/ 	.word	0x00013b90


	//   ....[49]....
        /*047c*/ 	.word	0x00013bd0


	//   ....[50]....
        /*0480*/ 	.word	0x00013c00


	//   ....[51]....
        /*0484*/ 	.word	0x00013c30


	//   ....[52]....
        /*0488*/ 	.word	0x00013dc0


	//   ....[53]....
        /*048c*/ 	.word	0x00013e20


	//   ....[54]....
        /*0490*/ 	.word	0x00013e60


	//   ....[55]....
        /*0494*/ 	.word	0x00013ea0


	//   ....[56]....
        /*0498*/ 	.word	0x00013ed0


	//   ....[57]....
        /*049c*/ 	.word	0x00013f00


	//   ....[58]....
        /*04a0*/ 	.word	0x00013fc0


	//   ....[59]....
        /*04a4*/ 	.word	0x00013fe0


	//   ....[60]....
        /*04a8*/ 	.word	0x00014050


	//   ....[61]....
        /*04ac*/ 	.word	0x000146e0


	//   ....[62]....
        /*04b0*/ 	.word	0x00014d90


	//   ....[63]....
        /*04b4*/ 	.word	0x000151b0


	//   ....[64]....
        /*04b8*/ 	.word	0x00015240


	//   ....[65]....
        /*04bc*/ 	.word	0x000152e0


	//   ....[66]....
        /*04c0*/ 	.word	0x00015390


	//   ....[67]....
        /*04c4*/ 	.word	0x00015410


	//   ....[68]....
        /*04c8*/ 	.word	0x00015490


	//   ....[69]....
        /*04cc*/ 	.word	0x00015510


	//   ....[70]....
        /*04d0*/ 	.word	0x00015590


	//   ....[71]....
        /*04d4*/ 	.word	0x00015620


	//   ....[72]....
        /*04d8*/ 	.word	0x000156d0


	//   ....[73]....
        /*04dc*/ 	.word	0x00015750


	//   ....[74]....
        /*04e0*/ 	.word	0x000157d0


	//   ....[75]....
        /*04e4*/ 	.word	0x00015850


	//   ....[76]....
        /*04e8*/ 	.word	0x000158d0


	//   ....[77]....
        /*04ec*/ 	.word	0x00015940


	//   ....[78]....
        /*04f0*/ 	.word	0x000159e0


	//   ....[79]....
        /*04f4*/ 	.word	0x00015a70


	//   ....[80]....
        /*04f8*/ 	.word	0x00015ba0


	//----- nvinfo : EIATTR_REG_RECONFIG
	.align		4
.L_241:
        /*04fc*/ 	.byte	0x01, 0x54
	.zero		2


	//----- nvinfo : EIATTR_SYSCALL_OFFSETS
	.align		4
        /*0500*/ 	.byte	0x04, 0x46
        /*0502*/ 	.short	(.L_243 - .L_242)


	//   ....[0]....
.L_242:
        /*0504*/ 	.word	0x00001bc0


	//   ....[1]....
        /*0508*/ 	.word	0x00010710


	//   ....[2]....
        /*050c*/ 	.word	0x00010850


	//   ....[3]....
        /*0510*/ 	.word	0x00010950


	//----- nvinfo : EIATTR_MBARRIER_INSTR_OFFSETS
	.align		4
.L_243:
        /*0514*/ 	.byte	0x04, 0x39
        /*0516*/ 	.short	(.L_245 - .L_244)


	//   ....[0]....
.L_244:
        /*0518*/ 	.word	0x000002a0
        /*051c*/ 	.word	0x000000ff
        /*0520*/ 	.word	0x00030800
        /*0524*/ 	.short	0x0100
        /*0526*/ 	.byte	0x08
	.zero		1


	//   ....[1]....
        /*0528*/ 	.word	0x000002b0
        /*052c*/ 	.word	0x000000ff
        /*0530*/ 	.word	0x00030820
        /*0534*/ 	.short	0x0100
        /*0536*/ 	.byte	0x08
	.zero		1


	//   ....[2]....
        /*0538*/ 	.word	0x000003a0
        /*053c*/ 	.word	0x000000ff
        /*0540*/ 	.word	0x00030830
        /*0544*/ 	.short	0x0100
        /*0546*/ 	.byte	0x08
	.zero		1


	//   ....[3]....
        /*0548*/ 	.word	0x000003b0
        /*054c*/ 	.word	0x000000ff
        /*0550*/ 	.word	0x00030840
        /*0554*/ 	.short	0x0100
        /*0556*/ 	.byte	0x08
	.zero		1


	//   ....[4]....
        /*0558*/ 	.word	0x000003c0
        /*055c*/ 	.word	0x000000ff
        /*0560*/ 	.word	0x00030838
        /*0564*/ 	.short	0x0100
        /*0566*/ 	.byte	0x08
	.zero		1


	//   ....[5]....
        /*0568*/ 	.word	0x000003d0
        /*056c*/ 	.word	0x000000ff
        /*0570*/ 	.word	0x00030848
        /*0574*/ 	.short	0x0100
        /*0576*/ 	.byte	0x08
	.zero		1


	//   ....[6]....
        /*0578*/ 	.word	0x00000500
        /*057c*/ 	.word	0x000000ff
        /*0580*/ 	.word	0x00030850
        /*0584*/ 	.short	0x0100
        /*0586*/ 	.byte	0x08
	.zero		1


	//   ....[7]....
        /*0588*/ 	.word	0x00000510
        /*058c*/ 	.word	0x000000ff
        /*0590*/ 	.word	0x00030860
        /*0594*/ 	.short	0x0100
        /*0596*/ 	.byte	0x08
	.zero		1


	//   ....[8]....
        /*0598*/ 	.word	0x00000520
        /*059c*/ 	.word	0x000000ff
        /*05a0*/ 	.word	0x00030858
        /*05a4*/ 	.short	0x0100
        /*05a6*/ 	.byte	0x08
	.zero		1


	//   ....[9]....
        /*05a8*/ 	.word	0x00000530
        /*05ac*/ 	.word	0x000000ff
        /*05b0*/ 	.word	0x00030868
        /*05b4*/ 	.short	0x0100
        /*05b6*/ 	.byte	0x08
	.zero		1


	//   ....[10]....
        /*05b8*/ 	.word	0x00000620
        /*05bc*/ 	.word	0x000000ff
        /*05c0*/ 	.word	0x00030870
        /*05c4*/ 	.short	0x0100
        /*05c6*/ 	.byte	0x06
	.zero		1


	//   ....[11]....
        /*05c8*/ 	.word	0x00000630
        /*05cc*/ 	.word	0x000000ff
        /*05d0*/ 	.word	0x00030880
        /*05d4*/ 	.short	0x0100
        /*05d6*/ 	.byte	0x06
	.zero		1


	//   ....[12]....
        /*05d8*/ 	.word	0x00000640
        /*05dc*/ 	.word	0x000000ff
        /*05e0*/ 	.word	0x00030878
        /*05e4*/ 	.short	0x0100
        /*05e6*/ 	.byte	0x06
	.zero		1


	//   ....[13]....
        /*05e8*/ 	.word	0x00000650
        /*05ec*/ 	.word	0x000000ff
        /*05f0*/ 	.word	0x00030888
        /*05f4*/ 	.short	0x0100
        /*05f6*/ 	.byte	0x06
	.zero		1


	//   ....[14]....
        /*05f8*/ 	.word	0x00000780
        /*05fc*/ 	.word	0x000000ff
        /*0600*/ 	.word	0x00030890
        /*0604*/ 	.short	0x0100
        /*0606*/ 	.byte	0x08
	.zero		1


	//   ....[15]....
        /*0608*/ 	.word	0x00000790
        /*060c*/ 	.word	0x000000ff
        /*0610*/ 	.word	0x000308a0
        /*0614*/ 	.short	0x0100
        /*0616*/ 	.byte	0x08
	.zero		1


	//   ....[16]....
        /*0618*/ 	.word	0x000007a0
        /*061c*/ 	.word	0x000000ff
        /*0620*/ 	.word	0x00030898
        /*0624*/ 	.short	0x0100
        /*0626*/ 	.byte	0x08
	.zero		1


	//   ....[17]....
        /*0628*/ 	.word	0x000007b0
        /*062c*/ 	.word	0x000000ff
        /*0630*/ 	.word	0x000308a8
        /*0634*/ 	.short	0x0100
        /*0636*/ 	.byte	0x08
	.zero		1


	//   ....[18]....
        /*0638*/ 	.word	0x000008e0
        /*063c*/ 	.word	0x000000ff
        /*0640*/ 	.word	0x000308b0
        /*0644*/ 	.short	0x0100
        /*0646*/ 	.byte	0x08
	.zero		1


	//   ....[19]....
        /*0648*/ 	.word	0x000008f0
        /*064c*/ 	.word	0x000000ff
        /*0650*/ 	.word	0x000308c0
        /*0654*/ 	.short	0x0100
        /*0656*/ 	.byte	0x08
	.zero		1


	//   ....[20]....
        /*0658*/ 	.word	0x00000900
        /*065c*/ 	.word	0x000000ff
        /*0660*/ 	.word	0x000308b8
        /*0664*/ 	.short	0x0100
        /*0666*/ 	.byte	0x08
	.zero		1


	//   ....[21]....
        /*0668*/ 	.word	0x00000910
        /*066c*/ 	.word	0x000000ff
        /*0670*/ 	.word	0x000308c8
        /*0674*/ 	.short	0x0100
        /*0676*/ 	.byte	0x08
	.zero		1


	//   ....[22]....
        /*0678*/ 	.word	0x00001c60
        /*067c*/ 	.word	0x000000ff
        /*0680*/ 	.word	0x00030800
        /*0684*/ 	.short	0x010a
        /*0686*/ 	.byte	0x26
	.zero		1


	//   ....[23]....
        /*0688*/ 	.word	0x00001ce0
        /*068c*/ 	.word	0x00000005
        /*0690*/ 	.word	0x00030830
        /*0694*/ 	.short	0x010a
        /*0696*/ 	.byte	0x3f
	.zero		1


	//   ....[24]....
        /*0698*/ 	.word	0x00001d40
        /*069c*/ 	.word	0x00000005
        /*06a0*/ 	.word	0x00030830
        /*06a4*/ 	.short	0x010a
        /*06a6*/ 	.byte	0x3f
	.zero		1


	//   ....[25]....
        /*06a8*/ 	.word	0x00002710
        /*06ac*/ 	.word	0x00000000
        /*06b0*/ 	.word	0x00000000
        /*06b4*/ 	.short	0x0101
        /*06b6*/ 	.byte	0x3f
	.zero		1


	//   ....[26]....
        /*06b8*/ 	.word	0x000043e0
        /*06bc*/ 	.word	0x000000ff
        /*06c0*/ 	.word	0x00030830
        /*06c4*/ 	.short	0x010a
        /*06c6*/ 	.byte	0x05
	.zero		1


	//   ....[27]....
        /*06c8*/ 	.word	0x00004420
        /*06cc*/ 	.word	0x000000ff
        /*06d0*/ 	.word	0x00030830
        /*06d4*/ 	.short	0x010a
        /*06d6*/ 	.byte	0x05
	.zero		1


	//   ....[28]....
        /*06d8*/ 	.word	0x00005260
        /*06dc*/ 	.word	0x000000ff
        /*06e0*/ 	.word	0x00030850
        /*06e4*/ 	.short	0x010a
        /*06e6*/ 	.byte	0x06
	.zero		1


	//   ....[29]....
        /*06e8*/ 	.word	0x000052a0
        /*06ec*/ 	.word	0x000000ff
        /*06f0*/ 	.word	0x00030850
        /*06f4*/ 	.short	0x010a
        /*06f6*/ 	.byte	0x06
	.zero		1


	//   ....[30]....
        /*06f8*/ 	.word	0x00005520
        /*06fc*/ 	.word	0x00000000
        /*0700*/ 	.word	0x00000000
        /*0704*/ 	.short	0x0101
        /*0706*/ 	.byte	0x3f
	.zero		1


	//   ....[31]....
        /*0708*/ 	.word	0x000065f0
        /*070c*/ 	.word	0x0000009b
        /*0710*/ 	.word	0x00000000
        /*0714*/ 	.short	0x0101
        /*0716*/ 	.byte	0x3f
	.zero		1


	//   ....[32]....
        /*0718*/ 	.word	0x00006d30
        /*071c*/ 	.word	0x000000ff
        /*0720*/ 	.word	0x00030830
        /*0724*/ 	.short	0x010a
        /*0726*/ 	.byte	0x05
	.zero		1


	//   ....[33]....
        /*0728*/ 	.word	0x00006d70
        /*072c*/ 	.word	0x000000ff
        /*0730*/ 	.word	0x00030830
        /*0734*/ 	.short	0x010a
        /*0736*/ 	.byte	0x05
	.zero		1


	//   ....[34]....
        /*0738*/ 	.word	0x00007bb0
        /*073c*/ 	.word	0x000000ff
        /*0740*/ 	.word	0x00030850
        /*0744*/ 	.short	0x010a
        /*0746*/ 	.byte	0x0b
	.zero		1


	//   ....[35]....
        /*0748*/ 	.word	0x00007bf0
        /*074c*/ 	.word	0x000000ff
        /*0750*/ 	.word	0x00030850
        /*0754*/ 	.short	0x010a
        /*0756*/ 	.byte	0x0b
	.zero		1


	//   ....[36]....
        /*0758*/ 	.word	0x00008550
        /*075c*/ 	.word	0x0000009f
        /*0760*/ 	.word	0x00000000
        /*0764*/ 	.short	0x0101
        /*0766*/ 	.byte	0x3f
	.zero		1


	//   ....[37]....
        /*0768*/ 	.word	0x00008580
        /*076c*/ 	.word	0x000000a2
        /*0770*/ 	.word	0x00000000
        /*0774*/ 	.short	0x0101
        /*0776*/ 	.byte	0x3f
	.zero		1


	//   ....[38]....
        /*0778*/ 	.word	0x00008a30
        /*077c*/ 	.word	0x000000ff
        /*0780*/ 	.word	0x00030830
        /*0784*/ 	.short	0x010a
        /*0786*/ 	.byte	0x05
	.zero		1


	//   ....[39]....
        /*0788*/ 	.word	0x00008a70
        /*078c*/ 	.word	0x000000ff
        /*0790*/ 	.word	0x00030830
        /*0794*/ 	.short	0x010a
        /*0796*/ 	.byte	0x05
	.zero		1


	//   ....[40]....
        /*0798*/ 	.word	0x000098b0
        /*079c*/ 	.word	0x000000ff
        /*07a0*/ 	.word	0x00030850
        /*07a4*/ 	.short	0x010a
        /*07a6*/ 	.byte	0x0b
	.zero		1


	//   ....[41]....
        /*07a8*/ 	.word	0x000098f0
        /*07ac*/ 	.word	0x000000ff
        /*07b0*/ 	.word	0x00030850
        /*07b4*/ 	.short	0x010a
        /*07b6*/ 	.byte	0x0b
	.zero		1


	//   ....[42]....
        /*07b8*/ 	.word	0x00009b90
        /*07bc*/ 	.word	0x00000002
        /*07c0*/ 	.word	0x00000000
        /*07c4*/ 	.short	0x0101
        /*07c6*/ 	.byte	0x3f
	.zero		1


	//   ....[43]....
        /*07c8*/ 	.word	0x0000abd0
        /*07cc*/ 	.word	0x0000009b
        /*07d0*/ 	.word	0x00000000
        /*07d4*/ 	.short	0x0101
        /*07d6*/ 	.byte	0x3f
	.zero		1


	//   ....[44]....
        /*07d8*/ 	.word	0x0000b870
        /*07dc*/ 	.word	0x000000ff
        /*07e0*/ 	.word	0x00030850
        /*07e4*/ 	.short	0x010a
        /*07e6*/ 	.byte	0x05
	.zero		1


	//   ....[45]....
        /*07e8*/ 	.word	0x0000b8b0
        /*07ec*/ 	.word	0x000000ff
        /*07f0*/ 	.word	0x00030850
        /*07f4*/ 	.short	0x010a
        /*07f6*/ 	.byte	0x05
	.zero		1


	//   ....[46]....
        /*07f8*/ 	.word	0x0000bcf0
        /*07fc*/ 	.word	0x00000009
        /*0800*/ 	.word	0x00000000
        /*0804*/ 	.short	0x0101
        /*0806*/ 	.byte	0x3f
	.zero		1


	//   ....[47]....
        /*0808*/ 	.word	0x0000dce0
        /*080c*/ 	.word	0x00000013
        /*0810*/ 	.word	0x00000000
        /*0814*/ 	.short	0x0101
        /*0816*/ 	.byte	0x3f
	.zero		1


	//   ....[48]....
        /*0818*/ 	.word	0x00011130
        /*081c*/ 	.word	0x00000009
        /*0820*/ 	.word	0x00030840
        /*0824*/ 	.short	0x010a
        /*0826*/ 	.byte	0x3f
	.zero		1


	//   ....[49]....
        /*0828*/ 	.word	0x000117a0
        /*082c*/ 	.word	0x0000000a
        /*0830*/ 	.word	0x00030820
        /*0834*/ 	.short	0x010a
        /*0836*/ 	.byte	0x3f
	.zero		1


	//   ....[50]....
        /*0838*/ 	.word	0x00011ae0
        /*083c*/ 	.word	0x00000002
        /*0840*/ 	.word	0x00030840
        /*0844*/ 	.short	0x010a
        /*0846*/ 	.byte	0x3f
	.zero		1


	//   ....[51]....
        /*0848*/ 	.word	0x00011e30
        /*084c*/ 	.word	0x00000003
        /*0850*/ 	.word	0x00000060
        /*0854*/ 	.short	0x010a
        /*0856*/ 	.byte	0x3f
	.zero		1


	//   ....[52]....
        /*0858*/ 	.word	0x000124c0
        /*085c*/ 	.word	0x00000002
        /*0860*/ 	.word	0x00030840
        /*0864*/ 	.short	0x010a
        /*0866*/ 	.byte	0x3f
	.zero		1


	//   ....[53]....
        /*0868*/ 	.word	0x00012810
        /*086c*/ 	.word	0x00000003
        /*0870*/ 	.word	0x00000060
        /*0874*/ 	.short	0x010a
        /*0876*/ 	.byte	0x3f
	.zero		1


	//   ....[54]....
        /*0878*/ 	.word	0x00012d80
        /*087c*/ 	.word	0x00000002
        /*0880*/ 	.word	0x00030840
        /*0884*/ 	.short	0x010a
        /*0886*/ 	.byte	0x3f
	.zero		1


	//   ....[55]....
        /*0888*/ 	.word	0x000130d0
        /*088c*/ 	.word	0x00000002
        /*0890*/ 	.word	0x00000060
        /*0894*/ 	.short	0x010a
        /*0896*/ 	.byte	0x3f
	.zero		1


	//   ....[56]....
        /*0898*/ 	.word	0x000135e0
        /*089c*/ 	.word	0x00000003
        /*08a0*/ 	.word	0x00030860
        /*08a4*/ 	.short	0x010a
        /*08a6*/ 	.byte	0x3f
	.zero		1


	//   ....[57]....
        /*08a8*/ 	.word	0x00014660
        /*08ac*/ 	.word	0x00000000
        /*08b0*/ 	.word	0x00030820
        /*08b4*/ 	.short	0x010a
        /*08b6*/ 	.byte	0x3f
	.zero		1


	//   ....[58]....
        /*08b8*/ 	.word	0x00014840
        /*08bc*/ 	.word	0x00000006
        /*08c0*/ 	.word	0x00000000
        /*08c4*/ 	.short	0x010a
        /*08c6*/ 	.byte	0x3f
	.zero		1


	//   ....[59]....
        /*08c8*/ 	.word	0x000148b0
        /*08cc*/ 	.word	0x00000007
        /*08d0*/ 	.word	0x00000000
        /*08d4*/ 	.short	0x010a
        /*08d6*/ 	.byte	0x3f
	.zero		1


	//   ....[60]....
        /*08d8*/ 	.word	0x00014920
        /*08dc*/ 	.word	0x00000004
        /*08e0*/ 	.word	0x00000000
        /*08e4*/ 	.short	0x010a
        /*08e6*/ 	.byte	0x3f
	.zero		1


	//   ....[61]....
        /*08e8*/ 	.word	0x00014950
        /*08ec*/ 	.word	0x00000003
        /*08f0*/ 	.word	0x00000000
        /*08f4*/ 	.short	0x010a
        /*08f6*/ 	.byte	0x3f
	.zero		1


	//   ....[62]....
        /*08f8*/ 	.word	0x000149c0
        /*08fc*/ 	.word	0x00000003
        /*0900*/ 	.word	0x00030800
        /*0904*/ 	.short	0x010a
        /*0906*/ 	.byte	0x3f
	.zero		1


	//   ....[63]....
        /*0908*/ 	.word	0x00014a10
        /*090c*/ 	.word	0x00000005
        /*0910*/ 	.word	0x00030830
        /*0914*/ 	.short	0x010a
        /*0916*/ 	.byte	0x3f
	.zero		1


	//   ....[64]....
        /*0918*/ 	.word	0x00014a70
        /*091c*/ 	.word	0x00000099
        /*0920*/ 	.word	0x00030830
        /*0924*/ 	.short	0x010a
        /*0926*/ 	.byte	0x3f
	.zero		1


	//   ....[65]....
        /*0928*/ 	.word	0x00014ad0
        /*092c*/ 	.word	0x000000dd
        /*0930*/ 	.word	0x00030850
        /*0934*/ 	.short	0x010a
        /*0936*/ 	.byte	0x3f
	.zero		1


	//   ....[66]....
        /*0938*/ 	.word	0x00014b30
        /*093c*/ 	.word	0x00000098
        /*0940*/ 	.word	0x00030830
        /*0944*/ 	.short	0x010a
        /*0946*/ 	.byte	0x3f
	.zero		1


	//   ....[67]....
        /*0948*/ 	.word	0x00014b90
        /*094c*/ 	.word	0x00000003
        /*0950*/ 	.word	0x00030850
        /*0954*/ 	.short	0x010a
        /*0956*/ 	.byte	0x3f
	.zero		1


	//   ....[68]....
        /*0958*/ 	.word	0x00014bf0
        /*095c*/ 	.word	0x00000098
        /*0960*/ 	.word	0x00030830
        /*0964*/ 	.short	0x010a
        /*0966*/ 	.byte	0x3f
	.zero		1


	//   ....[69]....
        /*0968*/ 	.word	0x00014c50
        /*096c*/ 	.word	0x00000003
        /*0970*/ 	.word	0x00030850
        /*0974*/ 	.short	0x010a
        /*0976*/ 	.byte	0x3f
	.zero		1


	//   ....[70]....
        /*0978*/ 	.word	0x00014cb0
        /*097c*/ 	.word	0x00000007
        /*0980*/ 	.word	0x00030850
        /*0984*/ 	.short	0x010a
        /*0986*/ 	.byte	0x3f
	.zero		1


	//   ....[71]....
        /*0988*/ 	.word	0x00014e50
        /*098c*/ 	.word	0x00000009
        /*0990*/ 	.word	0x00030840
        /*0994*/ 	.short	0x010a
        /*0996*/ 	.byte	0x3f
	.zero		1


	//   ....[72]....
        /*0998*/ 	.word	0x00014ed0
        /*099c*/ 	.word	0x00000008
        /*09a0*/ 	.word	0x00030820
        /*09a4*/ 	.short	0x010a
        /*09a6*/ 	.byte	0x3f
	.zero		1


	//   ....[73]....
        /*09a8*/ 	.word	0x00014f20
        /*09ac*/ 	.word	0x00000002
        /*09b0*/ 	.word	0x00030840
        /*09b4*/ 	.short	0x010a
        /*09b6*/ 	.byte	0x3f
	.zero		1


	//   ....[74]....
        /*09b8*/ 	.word	0x00014f70
        /*09bc*/ 	.word	0x00000003
        /*09c0*/ 	.word	0x00000060
        /*09c4*/ 	.short	0x010a
        /*09c6*/ 	.byte	0x3f
	.zero		1


	//   ....[75]....
        /*09c8*/ 	.word	0x00014fc0
        /*09cc*/ 	.word	0x00000002
        /*09d0*/ 	.word	0x00030840
        /*09d4*/ 	.short	0x010a
        /*09d6*/ 	.byte	0x3f
	.zero		1


	//   ....[76]....
        /*09d8*/ 	.word	0x00015010
        /*09dc*/ 	.word	0x00000003
        /*09e0*/ 	.word	0x00000060
        /*09e4*/ 	.short	0x010a
        /*09e6*/ 	.byte	0x3f
	.zero		1


	//   ....[77]....
        /*09e8*/ 	.word	0x00015060
        /*09ec*/ 	.word	0x00000002
        /*09f0*/ 	.word	0x00030840
        /*09f4*/ 	.short	0x010a
        /*09f6*/ 	.byte	0x3f
	.zero		1


	//   ....[78]....
        /*09f8*/ 	.word	0x000150b0
        /*09fc*/ 	.word	0x00000002
        /*0a00*/ 	.word	0x00000060
        /*0a04*/ 	.short	0x010a
        /*0a06*/ 	.byte	0x3f
	.zero		1


	//   ....[79]....
        /*0a08*/ 	.word	0x00015100
        /*0a0c*/ 	.word	0x00000003
        /*0a10*/ 	.word	0x00030860
        /*0a14*/ 	.short	0x010a
        /*0a16*/ 	.byte	0x3f
	.zero		1


	//   ....[80]....
        /*0a18*/ 	.word	0x00015ac0
        /*0a1c*/ 	.word	0x00000000
        /*0a20*/ 	.word	0x00030820
        /*0a24*/ 	.short	0x010a
        /*0a26*/ 	.byte	0x3f
	.zero		1


	//   ....[81]....
        /*0a28*/ 	.word	0x00015c60
        /*0a2c*/ 	.word	0x00000006
        /*0a30*/ 	.word	0x00000000
        /*0a34*/ 	.short	0x010a
        /*0a36*/ 	.byte	0x3f
	.zero		1


	//   ....[82]....
        /*0a38*/ 	.word	0x00015cb0
        /*0a3c*/ 	.word	0x00000007
        /*0a40*/ 	.word	0x00000000
        /*0a44*/ 	.short	0x010a
        /*0a46*/ 	.byte	0x3f
	.zero		1


	//   ....[83]....
        /*0a48*/ 	.word	0x00015d00
        /*0a4c*/ 	.word	0x00000004
        /*0a50*/ 	.word	0x00000000
        /*0a54*/ 	.short	0x010a
        /*0a56*/ 	.byte	0x3f
	.zero		1


	//----- nvinfo : EIATTR_NUM_MBARRIERS
	.align		4
.L_245:
        /*0a58*/ 	.byte	0x03, 0x38
        /*0a5a*/ 	.short	0x0016


	//----- nvinfo : EIATTR_EXIT_INSTR_OFFSETS
	.align		4
        /*0a5c*/ 	.byte	0x04, 0x1c
        /*0a5e*/ 	.short	(.L_247 - .L_246)


	//   ....[0]....
.L_246:
        /*0a60*/ 	.word	0x00000a90


	//   ....[1]....
        /*0a64*/ 	.word	0x0000f050


	//   ....[2]....
        /*0a68*/ 	.word	0x0000f0b0


	//   ....[3]....
        /*0a6c*/ 	.word	0x000149a0


	//----- nvinfo : EIATTR_MAX_THREADS
	.align		4
.L_247:
        /*0a70*/ 	.byte	0x04, 0x05
        /*0a72*/ 	.short	(.L_249 - .L_248)
.L_248:
        /*0a74*/ 	.word	0x00000180
        /*0a78*/ 	.word	0x00000001
        /*0a7c*/ 	.word	0x00000001


	//----- nvinfo : EIATTR_CRS_STACK_SIZE
	.align		4
.L_249:
        /*0a80*/ 	.byte	0x04, 0x1e
        /*0a82*/ 	.short	(.L_251 - .L_250)
.L_250:
        /*0a84*/ 	.word	0x00000000


	//----- nvinfo : EIATTR_CBANK_PARAM_SIZE
	.align		4
.L_251:
        /*0a88*/ 	.byte	0x03, 0x19
        /*0a8a*/ 	.short	0x0a70


	//----- nvinfo : EIATTR_PARAM_CBANK
	.align		4
        /*0a8c*/ 	.byte	0x04, 0x0a
        /*0a8e*/ 	.short	(.L_253 - .L_252)
	.align		4
.L_252:
        /*0a90*/ 	.word	index@(.nv.constant0._ZN7cutlass13device_kernelIN5flash11enable_sm90INS1_16FlashAttnFwdSm90INS1_25CollectiveMainloopFwdSm90ILi2EN4cute5tupleIJNS5_1CILi1EEES8_S8_EEENS6_IJNS7_ILi128EEENS7_ILi64EEENS7_ILi256EEEEEELi256ENS_10bfloat16_tEfNS_4arch4Sm90ELb0ELb1ELb0ELb1ELb0ELb0ELb0ELb1ELb1ELb0ELb0ELb0EEENS1_21CollectiveEpilogueFwdINS6_IJSA_SC_SB_EEES9_SE_SG_Li256ELb1ELb0ELb0ELb0EEENS1_36VarlenDynamicPersistentTileSchedulerILi128ELi64ELi256ELi32ELb0ELb0ELb1ELb1ELb0ELb1EEEEEEEEEvNT_6ParamsE)
        /*0a94*/ 	.short	0x0210
        /*0a96*/ 	.short	0x0a70


	//----- nvinfo : EIATTR_SW_WAR
	.align		4
.L_253:
        /*0a98*/ 	.byte	0x04, 0x36
        /*0a9a*/ 	.short	(.L_255 - .L_254)
.L_254:
        /*0a9c*/ 	.word	0x00000008
.L_255:


//--------------------- .nv.info._ZN7cutlass13device_kernelIN5flash11enable_sm90INS1_16FlashAttnFwdSm90INS1_25CollectiveMainloopFwdSm90ILi2EN4cute5tupleIJNS5_1CILi1EEES8_S8_EEENS6_IJNS7_ILi128EEENS7_ILi64EEENS7_ILi256EEEEEELi256ENS_10bfloat16_tEfNS_4arch4Sm90ELb0ELb1ELb0ELb1ELb0ELb1ELb0ELb1ELb1ELb0ELb0ELb0EEENS1_21CollectiveEpilogueFwdINS6_IJSA_SC_SB_EEES9_SE_SG_Li256ELb1ELb0ELb0ELb0EEENS1_36VarlenDynamicPersistentTileSchedulerILi128ELi64ELi256ELi32ELb0ELb0ELb1ELb1ELb0ELb1EEEEEEEEEvNT_6ParamsE --------------------------
	.section	.nv.info._ZN7cutlass13device_kernelIN5flash11enable_sm90INS1_16FlashAttnFwdSm90INS1_25CollectiveMainloopFwdSm90ILi2EN4cute5tupleIJNS5_1CILi1EEES8_S8_EEENS6_IJNS7_ILi128EEENS7_ILi64EEENS7_ILi256EEEEEELi256ENS_10bfloat16_tEfNS_4arch4Sm90ELb0ELb1ELb0ELb1ELb0ELb1ELb0ELb1ELb1ELb0ELb0ELb0EEENS1_21CollectiveEpilogueFwdINS6_IJSA_SC_SB_EEES9_SE_SG_Li256ELb1ELb0ELb0ELb0EEENS1_36VarlenDynamicPersistentTileSchedulerILi128ELi64ELi256ELi32ELb0ELb0ELb1ELb1ELb0ELb1EEEEEEEEEvNT_6ParamsE,"",@"SHT_CUDA_INFO"
	.sectionflags	@""
	.align	4


	//----- nvinfo : EIATTR_CUDA_API_VERSION
	.align		4
        /*0000*/ 	.byte	0x04, 0x37
        /*0002*/ 	.short	(.L_257 - .L_256)
.L_256:
        /*0004*/ 	.word	0x00000082


	//----- nvinfo : EIATTR_KPARAM_INFO
	.align		4
.L_257:
        /*0008*/ 	.byte	0x04, 0x17
        /*000a*/ 	.short	(.L_259 - .L_258)
.L_258:
        /*000c*/ 	.word	0x00000000
        /*0010*/ 	.short	0x0000
        /*0012*/ 	.short	0x0070
        /*0014*/ 	.byte	0x00, 0xf0, 0x01, 0x28


	//----- nvinfo : EIATTR_SPARSE_MMA_MASK
	.align		4
.L_259:
        /*0018*/ 	.byte	0x03, 0x50
        /*001a*/ 	.short	0x0000


	//----- nvinfo : EIATTR_MAXREG_COUNT
	.align		4
        /*001c*/ 	.byte	0x03, 0x1b
        /*001e*/ 	.short	0x00a8


	//----- nvinfo : EIATTR_NUM_BARRIERS
	.align		4
        /*0020*/ 	.byte	0x02, 0x4c
        /*0022*/ 	.byte	0x10
	.zero		1


	//----- nvinfo : EIATTR_EXTERNS
	.align		4
        /*0024*/ 	.byte	0x04, 0x0f
        /*0026*/ 	.short	(.L_261 - .L_260)


	//   ....[0]....
	.align		4
.L_260:
        /*0028*/ 	.word	index@(__assertfail)


	//----- nvinfo : EIATTR_ANNOTATIONS
	.align		4
.L_261:
        /*002c*/ 	.byte	0x04, 0x55
        /*002e*/ 	.short	(.L_263 - .L_262)


	//   ....[0]....
.L_262:
        /* <DEDUP_REMOVED lines=123> */


	//----- nvinfo : EIATTR_MERCURY_ISA_VERSION
	.align		4
.L_263:
        /*07d0*/ 	.byte	0x03, 0x5f
        /*07d2*/ 	.short	0x0101


	//----- nvinfo : EIATTR_UNUSED_LOAD_BYTE_OFFSET
	.align		4
        /*07d4*/ 	.byte	0x04, 0x44
        /*07d6*/ 	.short	(.L_265 - .L_264)


	//   ....[0]....
.L_264:
        /*07d8*/ 	.word	0x00000aa0
        /*07dc*/ 	.word	0x0000fff0


	//   ....[1]....
        /*07e0*/ 	.word	0x0001ebc0
        /*07e4*/ 	.word	0x0000fff0


	//----- nvinfo : EIATTR_INT_WARP_WIDE_INSTR_OFFSETS
	.align		4
.L_265:
        /*07e8*/ 	.byte	0x04, 0x31
        /*07ea*/ 	.short	(.L_267 - .L_266)


	//   ....[0]....
.L_266:
        /*07ec*/ 	.word	0x000001b0


	//   ....[1]....
        /*07f0*/ 	.word	0x000001f0


	//   ....[2]....
        /*07f4*/ 	.word	0x000002b0


	//   ....[3]....
        /*07f8*/ 	.word	0x00023e80


	//   ....[4]....
        /*07fc*/ 	.word	0x00023f20


	//   ....[5]....
        /*0800*/ 	.word	0x00024490


	//   ....[6]....
        /*0804*/ 	.word	0x000244c0


	//   ....[7]....
        /*0808*/ 	.word	0x000245c0


	//   ....[8]....
        /*080c*/ 	.word	0x000246b0


	//   ....[9]....
        /*0810*/ 	.word	0x000247a0


	//   ....[10]....
        /*0814*/ 	.word	0x00026e70


	//   ....[11]....
        /*0818*/ 	.word	0x00026f10


	//----- nvinfo : EIATTR_COOP_GROUP_MASK_REGIDS
	.align		4
.L_267:
        /*081c*/ 	.byte	0x04, 0x29
        /*081e*/ 	.short	(.L_269 - .L_268)


	//   ....[0]....
.L_268:
        /*0820*/ 	.word	0xffffffff


	//   ....[1]....
        /*0824*/ 	.word	0xffffffff


	//   ....[2]....
        /*0828*/ 	.word	0xffffffff


	//   ....[3]....
        /*082c*/ 	.word	0xffffffff


	//   ....[4]....
        /*0830*/ 	.word	0xffffffff


	//   ....[5]....
        /*0834*/ 	.word	0xffffffff


	//   ....[6]....
        /*0838*/ 	.word	0xffffffff


	//   ....[7]....
        /*083c*/ 	.word	0xffffffff


	//   ....[8]....
        /*0840*/ 	.word	0xffffffff


	//   ....[9]....
        /*0844*/ 	.word	0xffffffff


	//   ....[10]....
        /*0848*/ 	.word	0xffffffff


	//   ....[11]....
        /*084c*/ 	.word	0xffffffff


	//   ....[12]....
        /*0850*/ 	.word	0xffffffff


	//   ....[13]....
        /*0854*/ 	.word	0xffffffff


	//   ....[14]....
        /*0858*/ 	.word	0xffffffff


	//   ....[15]....
        /*085c*/ 	.word	0xffffffff


	//   ....[16]....
        /*0860*/ 	.word	0xffffffff


	//   ....[17]....
        /*0864*/ 	.word	0xffffffff


	//   ....[18]....
        /*0868*/ 	.word	0xffffffff


	//   ....[19]....
        /*086c*/ 	.word	0xffffffff


	//   ....[20]....
        /*0870*/ 	.word	0xffffffff


	//   ....[21]....
        /*0874*/ 	.word	0xffffffff


	//   ....[22]....
        /*0878*/ 	.word	0xffffffff


	//   ....[23]....
        /*087c*/ 	.word	0xffffffff


	//   ....[24]....
        /*0880*/ 	.word	0xffffffff


	//   ....[25]....
        /*0884*/ 	.word	0xffffffff


	//   ....[26]....
        /*0888*/ 	.word	0xffffffff


	//   ....[27]....
        /*088c*/ 	.word	0xffffffff


	//   ....[28]....
        /*0890*/ 	.word	0xffffffff


	//   ....[29]....
        /*0894*/ 	.word	0xffffffff


	//   ....[30]....
        /*0898*/ 	.word	0xffffffff


	//   ....[31]....
        /*089c*/ 	.word	0xffffffff


	//   ....[32]....
        /*08a0*/ 	.word	0xffffffff


	//   ....[33]....
        /*08a4*/ 	.word	0xffffffff


	//   ....[34]....
        /*08a8*/ 	.word	0xffffffff


	//   ....[35]....
        /*08ac*/ 	.word	0xffffffff


	//   ....[36]....
        /*08b0*/ 	.word	0xffffffff


	//   ....[37]....
        /*08b4*/ 	.word	0xffffffff


	//   ....[38]....
        /*08b8*/ 	.word	0xffffffff


	//   ....[39]....
        /*08bc*/ 	.word	0xffffffff


	//   ....[40]....
        /*08c0*/ 	.word	0xffffffff


	//   ....[41]....
        /*08c4*/ 	.word	0xffffffff


	//   ....[42]....
        /*08c8*/ 	.word	0xffffffff


	//   ....[43]....
        /*08cc*/ 	.word	0xffffffff


	//   ....[44]....
        /*08d0*/ 	.word	0xffffffff


	//   ....[45]....
        /*08d4*/ 	.word	0xffffffff


	//   ....[46]....
        /*08d8*/ 	.word	0xffffffff


	//   ....[47]....
        /*08dc*/ 	.word	0xffffffff


	//   ....[48]....
        /*08e0*/ 	.word	0xffffffff


	//   ....[49]....
        /*08e4*/ 	.word	0xffffffff


	//   ....[50]....
        /*08e8*/ 	.word	0xffffffff


	//   ....[51]....
        /*08ec*/ 	.word	0xffffffff


	//   ....[52]....
        /*08f0*/ 	.word	0xffffffff


	//   ....[53]....
        /*08f4*/ 	.word	0xffffffff


	//   ....[54]....
        /*08f8*/ 	.word	0xffffffff


	//   ....[55]....
        /*08fc*/ 	.word	0xffffffff


	//   ....[56]....
        /*0900*/ 	.word	0xffffffff


	//   ....[57]....
        /*0904*/ 	.word	0xffffffff


	//   ....[58]....
        /*0908*/ 	.word	0xffffffff


	//   ....[59]....
        /*090c*/ 	.word	0xffffffff


	//   ....[60]....
        /*0910*/ 	.word	0xffffffff


	//   ....[61]....
        /*0914*/ 	.word	0xffffffff


	//   ....[62]....
        /*0918*/ 	.word	0x0500000f


	//   ....[63]....
        /*091c*/ 	.word	0x0500000f


	//   ....[64]....
        /*0920*/ 	.word	0x0500000f


	//   ....[65]....
        /*0924*/ 	.word	0x0500000f


	//   ....[66]....
        /*0928*/ 	.word	0x0500000f


	//   ....[67]....
        /*092c*/ 	.word	0x0500000f


	//   ....[68]....
        /*0930*/ 	.word	0x0500000f


	//   ....[69]....
        /*0934*/ 	.word	0x0500000f


	//   ....[70]....
        /*0938*/ 	.word	0x0500000f


	//   ....[71]....
        /*093c*/ 	.word	0x0500000f


	//   ....[72]....
        /*0940*/ 	.word	0x0500000f


	//   ....[73]....
        /*0944*/ 	.word	0x0500000f


	//   ....[74]....
        /*0948*/ 	.word	0x0500000f


	//   ....[75]....
        /*094c*/ 	.word	0x0500000f


	//   ....[76]....
        /*0950*/ 	.word	0x0500000f


	//   ....[77]....
        /*0954*/ 	.word	0x0500000f


	//   ....[78]....
        /*0958*/ 	.word	0x0500000f


	//   ....[79]....
        /*095c*/ 	.word	0x0500000f


	//   ....[80]....
        /*0960*/ 	.word	0x0500000f


	//   ....[81]....
        /*0964*/ 	.word	0x0500000f


	//   ....[82]....
        /*0968*/ 	.word	0x0500000f


	//   ....[83]....
        /*096c*/ 	.word	0x0500000f


	//   ....[84]....
        /*0970*/ 	.word	0x0500000f


	//   ....[85]....
        /*0974*/ 	.word	0x0500000f


	//   ....[86]....
        /*0978*/ 	.word	0x0500000f


	//   ....[87]....
        /*097c*/ 	.word	0x0500000f


	//   ....[88]....
        /*0980*/ 	.word	0x0500000f


	//   ....[89]....
        /*0984*/ 	.word	0x0500000f


	//   ....[90]....
        /*0988*/ 	.word	0x0500000f


	//   ....[91]....
        /*098c*/ 	.word	0x0500000f


	//   ....[92]....
        /*0990*/ 	.word	0x0500000f


	//   ....[93]....
        /*0994*/ 	.word	0x0500000f


	//   ....[94]....
        /*0998*/ 	.word	0x0500000f


	//   ....[95]....
        /*099c*/ 	.word	0x0500000f


	//   ....[96]....
        /*09a0*/ 	.word	0x0500000f


	//   ....[97]....
        /*09a4*/ 	.word	0x0500000f


	//   ....[98]....
        /*09a8*/ 	.word	0x0500000f


	//   ....[99]....
        /*09ac*/ 	.word	0x0500000f


	//   ....[100]....
        /*09b0*/ 	.word	0x0500000f


	//   ....[101]....
        /*09b4*/ 	.word	0x0500000f


	//   ....[102]....
        /*09b8*/ 	.word	0x0500000f


	//   ....[103]....
        /*09bc*/ 	.word	0x0500000f


	//   ....[104]....
        /*09c0*/ 	.word	0x0500000f


	//   ....[105]....
        /*09c4*/ 	.word	0x0500000f


	//   ....[106]....
        /*09c8*/ 	.word	0x0500000f


	//   ....[107]....
        /*09cc*/ 	.word	0x0500000f


	//   ....[108]....
        /*09d0*/ 	.word	0x0500000f


	//   ....[109]....
        /*09d4*/ 	.word	0x0500000f


	//   ....[110]....
        /*09d8*/ 	.word	0x0500000f


	//   ....[111]....
        /*09dc*/ 	.word	0x0500000f


	//   ....[112]....
        /*09e0*/ 	.word	0x0500000f


	//   ....[113]....
        /*09e4*/ 	.word	0x0500000f


	//----- nvinfo : EIATTR_COOP_GROUP_INSTR_OFFSETS
	.align		4
.L_269:
        /*09e8*/ 	.byte	0x04, 0x28
        /*09ea*/ 	.short	(.L_271 - .L_270)


	//   ....[0]....
.L_270:
        /*09ec*/ 	.word	0x00000060


	//   ....[1]....
        /*09f0*/ 	.word	0x000001c0


	//   ....[2]....
        /*09f4*/ 	.word	0x000002c0


	//   ....[3]....
        /*09f8*/ 	.word	0x00000430


	//   ....[4]....
        /*09fc*/ 	.word	0x00000590


	//   ....[5]....
        /*0a00*/ 	.word	0x000006b0


	//   ....[6]....
        /*0a04*/ 	.word	0x00000810


	//   ....[7]....
        /*0a08*/ 	.word	0x00009260


	//   ....[8]....
        /*0a0c*/ 	.word	0x00014c00


	//   ....[9]....
        /*0a10*/ 	.word	0x00014d10


	//   ....[10]....
        /*0a14*/ 	.word	0x00015130


	//   ....[11]....
        /*0a18*/ 	.word	0x000151c0


	//   ....[12]....
        /*0a1c*/ 	.word	0x00017cd0


	//   ....[13]....
        /*0a20*/ 	.word	0x00017d50


	//   ....[14]....
        /*0a24*/ 	.word	0x00018170


	//   ....[15]....
        /*0a28*/ 	.word	0x00018210


	//   ....[16]....
        /*0a2c*/ 	.word	0x0001a070


	//   ....[17]....
        /*0a30*/ 	.word	0x0001a0a0


	//   ....[18]....
        /*0a34*/ 	.word	0x0001a210


	//   ....[19]....
        /*0a38*/ 	.word	0x0001a2d0


	//   ....[20]....
        /*0a3c*/ 	.word	0x0001cb10


	//   ....[21]....
        /*0a40*/ 	.word	0x0001cbb0


	//   ....[22]....
        /*0a44*/ 	.word	0x0001cfc0


	//   ....[23]....
        /*0a48*/ 	.word	0x0001d080


	//   ....[24]....
        /*0a4c*/ 	.word	0x0001e000


	//   ....[25]....
        /*0a50*/ 	.word	0x0001e0b0


	//   ....[26]....
        /*0a54*/ 	.word	0x0001e1f0


	//   ....[27]....
        /*0a58*/ 	.word	0x0001e210


	//   ....[28]....
        /*0a5c*/ 	.word	0x00021580


	//   ....[29]....
        /*0a60*/ 	.word	0x00021710


	//   ....[30]....
        /*0a64*/ 	.word	0x00021740


	//   ....[31]....
        /*0a68*/ 	.word	0x00021780


	//   ....[32]....
        /*0a6c*/ 	.word	0x000217f0


	//   ....[33]....
        /*0a70*/ 	.word	0x00021850


	//   ....[34]....
        /*0a74*/ 	.word	0x00021890


	//   ....[35]....
        /*0a78*/ 	.word	0x00021a40


	//   ....[36]....
        /*0a7c*/ 	.word	0x00021aa0


	//   ....[37]....
        /*0a80*/ 	.word	0x00021ae0


	//   ....[38]....
        /*0a84*/ 	.word	0x00021b20


	//   ....[39]....
        /*0a88*/ 	.word	0x00021b50


	//   ....[40]....
        /*0a8c*/ 	.word	0x00021b80


	//   ....[41]....
        /*0a90*/ 	.word	0x00021c20


	//   ....[42]....
        /*0a94*/ 	.word	0x00021c80


	//   ....[43]....
        /*0a98*/ 	.word	0x00021d10


	//   ....[44]....
        /*0a9c*/ 	.word	0x000273c0


	//   ....[45]....
        /*0aa0*/ 	.word	0x000273d0


	//   ....[46]....
        /*0aa4*/ 	.word	0x000274f0


	//   ....[47]....
        /*0aa8*/ 	.word	0x00027550


	//   ....[48]....
        /*0aac*/ 	.word	0x00027590


	//   ....[49]....
        /*0ab0*/ 	.word	0x000275d0


	//   ....[50]....
        /*0ab4*/ 	.word	0x00027600


	//   ....[51]....
        /*0ab8*/ 	.word	0x00027630


	//   ....[52]....
        /*0abc*/ 	.word	0x000277d0


	//   ....[53]....
        /*0ac0*/ 	.word	0x00027830


	//   ....[54]....
        /*0ac4*/ 	.word	0x00027870


	//   ....[55]....
        /*0ac8*/ 	.word	0x000278b0


	//   ....[56]....
        /*0acc*/ 	.word	0x000278e0


	//   ....[57]....
        /*0ad0*/ 	.word	0x00027910


	//   ....[58]....
        /*0ad4*/ 	.word	0x000279d0


	//   ....[59]....
        /*0ad8*/ 	.word	0x000279f0


	//   ....[60]....
        /*0adc*/ 	.word	0x00027a60


	//   ....[61]....
        /*0ae0*/ 	.word	0x00028100


	//   ....[62]....
        /*0ae4*/ 	.word	0x00028540


	//   ....[63]....
        /*0ae8*/ 	.word	0x000285e0


	//   ....[64]....
        /*0aec*/ 	.word	0x00028680


	//   ....[65]....
        /*0af0*/ 	.word	0x00028720


	//   ....[66]....
        /*0af4*/ 	.word	0x000287c0


	//   ....[67]....
        /*0af8*/ 	.word	0x00028860


	//   ....[68]....
        /*0afc*/ 	.word	0x00028900


	//   ....[69]....
        /*0b00*/ 	.word	0x000289a0


	//   ....[70]....
        /*0b04*/ 	.word	0x00028a40


	//   ....[71]....
        /*0b08*/ 	.word	0x00028ae0


	//   ....[72]....
        /*0b0c*/ 	.word	0x00028b80


	//   ....[73]....
        /*0b10*/ 	.word	0x00028c20


	//   ....[74]....
        /*0b14*/ 	.word	0x00028cc0


	//   ....[75]....
        /*0b18*/ 	.word	0x00028d60


	//   ....[76]....
        /*0b1c*/ 	.word	0x00028e00


	//   ....[77]....
        /*0b20*/ 	.word	0x00028ea0


	//   ....[78]....
        /*0b24*/ 	.word	0x00028f90


	//   ....[79]....
        /*0b28*/ 	.word	0x00029030


	//   ....[80]....
        /*0b2c*/ 	.word	0x000290d0


	//   ....[81]....
        /*0b30*/ 	.word	0x00029170


	//   ....[82]....
        /*0b34*/ 	.word	0x00029210


	//   ....[83]....
        /*0b38*/ 	.word	0x000292b0


	//   ....[84]....
        /*0b3c*/ 	.word	0x00029350


	//   ....[85]....
        /*0b40*/ 	.word	0x000293f0


	//   ....[86]....
        /*0b44*/ 	.word	0x00029490


	//   ....[87]....
        /*0b48*/ 	.word	0x00029530


	//   ....[88]....
        /*0b4c*/ 	.word	0x000295d0


	//   ....[89]....
        /*0b50*/ 	.word	0x00029670


	//   ....[90]....
        /*0b54*/ 	.word	0x00029710


	//   ....[91]....
        /*0b58*/ 	.word	0x000297b0


	//   ....[92]....
        /*0b5c*/ 	.word	0x00029850


	//   ....[93]....
        /*0b60*/ 	.word	0x000298f0


	//   ....[94]....
        /*0b64*/ 	.word	0x00029c90


	//   ....[95]....
        /*0b68*/ 	.word	0x00029f70


	//   ....[96]....
        /*0b6c*/ 	.word	0x0002a390


	//   ....[97]....
        /*0b70*/ 	.word	0x0002a420


	//   ....[98]....
        /*0b74*/ 	.word	0x0002a4c0


	//   ....[99]....
        /*0b78*/ 	.word	0x0002a570


	//   ....[100]....
        /*0b7c*/ 	.word	0x0002a5f0


	//   ....[101]....
        /*0b80*/ 	.word	0x0002a670


	//   ....[102]....
        /*0b84*/ 	.word	0x0002a6f0


	//   ....[103]....
        /*0b88*/ 	.word	0x0002a770


	//   ....[104]....
        /*0b8c*/ 	.word	0x0002a800


	//   ....[105]....
        /*0b90*/ 	.word	0x0002a8b0


	//   ....[106]....
        /*0b94*/ 	.word	0x0002a930


	//   ....[107]....
        /*0b98*/ 	.word	0x0002a9b0


	//   ....[108]....
        /*0b9c*/ 	.word	0x0002aa30


	//   ....[109]....
        /*0ba0*/ 	.word	0x0002aab0


	//   ....[110]....
        /*0ba4*/ 	.word	0x0002ab20


	//   ....[111]....
        /*0ba8*/ 	.word	0x0002abc0


	//   ....[112]....
        /*0bac*/ 	.word	0x0002ac50


	//   ....[113]....
        /*0bb0*/ 	.word	0x0002ad80


	//----- nvinfo : EIATTR_REG_RECONFIG
	.align		4
.L_271:
        /*0bb4*/ 	.byte	0x01, 0x54
	.zero		2


	//----- nvinfo : EIATTR_SYSCALL_OFFSETS
	.align		4
        /*0bb8*/ 	.byte	0x04, 0x46
        /*0bba*/ 	.short	(.L_273 - .L_272)


	//   ....[0]....
.L_272:
        /*0bbc*/ 	.word	0x00001f20


	//   ....[1]....
        /*0bc0*/ 	.word	0x00002070


	//   ....[2]....
        /*0bc4*/ 	.word	0x00009400


	//   ....[3]....
        /*0bc8*/ 	.word	0x000098a0


	//   ....[4]....
        /*0bcc*/ 	.word	0x000240b0


	//   ....[5]....
        /*0bd0*/ 	.word	0x000241f0


	//   ....[6]....
        /*0bd4*/ 	.word	0x000242f0


	//----- nvinfo : EIATTR_MBARRIER_INSTR_OFFSETS
	.align		4
.L_273:
        /*0bd8*/ 	.byte	0x04, 0x39
        /*0bda*/ 	.short	(.L_275 - .L_274)


	//   ....[0]....
.L_274:
        /*0bdc*/ 	.word	0x000002e0
        /*0be0*/ 	.word	0x000000ff
        /*0be4*/ 	.word	0x00030800
        /*0be8*/ 	.short	0x0100
        /*0bea*/ 	.byte	0x08
	.zero		1


	//   ....[1]....
        /*0bec*/ 	.word	0x000002f0
        /*0bf0*/ 	.word	0x000000ff
        /*0bf4*/ 	.word	0x00030820
        /*0bf8*/ 	.short	0x0100
        /*0bfa*/ 	.byte	0x08
	.zero		1


	//   ....[2]....
        /*0bfc*/ 	.word	0x000003e0
        /*0c00*/ 	.word	0x000000ff
        /*0c04*/ 	.word	0x00030830
        /*0c08*/ 	.short	0x0100
        /*0c0a*/ 	.byte	0x08
	.zero		1


	//   ....[3]....
        /*0c0c*/ 	.word	0x000003f0
        /*0c10*/ 	.word	0x000000ff
        /*0c14*/ 	.word	0x00030840
        /*0c18*/ 	.short	0x0100
        /*0c1a*/ 	.byte	0x08
	.zero		1


	//   ....[4]....
        /*0c1c*/ 	.word	0x00000400
        /*0c20*/ 	.word	0x000000ff
        /*0c24*/ 	.word	0x00030838
        /*0c28*/ 	.short	0x0100
        /*0c2a*/ 	.byte	0x08
	.zero		1


	//   ....[5]....
        /*0c2c*/ 	.word	0x00000410
        /*0c30*/ 	.word	0x000000ff
        /*0c34*/ 	.word	0x00030848
        /*0c38*/ 	.short	0x0100
        /*0c3a*/ 	.byte	0x08
	.zero		1


	//   ....[6]....
        /*0c3c*/ 	.word	0x00000540
        /*0c40*/ 	.word	0x000000ff
        /*0c44*/ 	.word	0x00030850
        /*0c48*/ 	.short	0x0100
        /*0c4a*/ 	.byte	0x08
	.zero		1


	//   ....[7]....
        /*0c4c*/ 	.word	0x00000550
        /*0c50*/ 	.word	0x000000ff
        /*0c54*/ 	.word	0x00030860
        /*0c58*/ 	.short	0x0100
        /*0c5a*/ 	.byte	0x08
	.zero		1


	//   ....[8]....
        /*0c5c*/ 	.word	0x00000560
        /*0c60*/ 	.word	0x000000ff
        /*0c64*/ 	.word	0x00030858
        /*0c68*/ 	.short	0x0100
        /*0c6a*/ 	.byte	0x08
	.zero		1


	//   ....[9]....
        /*0c6c*/ 	.word	0x00000570
        /*0c70*/ 	.word	0x000000ff
        /*0c74*/ 	.word	0x00030868
        /*0c78*/ 	.short	0x0100
        /*0c7a*/ 	.byte	0x08
	.zero		1


	//   ....[10]....
        /*0c7c*/ 	.word	0x00000660
        /*0c80*/ 	.word	0x000000ff
        /*0c84*/ 	.word	0x00030870
        /*0c88*/ 	.short	0x0100
        /*0c8a*/ 	.byte	0x06
	.zero		1


	//   ....[11]....
        /*0c8c*/ 	.word	0x00000670
        /*0c90*/ 	.word	0x000000ff
        /*0c94*/ 	.word	0x00030880
        /*0c98*/ 	.short	0x0100
        /*0c9a*/ 	.byte	0x06
	.zero		1


	//   ....[12]....
        /*0c9c*/ 	.word	0x00000680
        /*0ca0*/ 	.word	0x000000ff
        /*0ca4*/ 	.word	0x00030878
        /*0ca8*/ 	.short	0x0100
        /*0caa*/ 	.byte	0x06
	.zero		1


	//   ....[13]....
        /*0cac*/ 	.word	0x00000690
        /*0cb0*/ 	.word	0x000000ff
        /*0cb4*/ 	.word	0x00030888
        /*0cb8*/ 	.short	0x0100
        /*0cba*/ 	.byte	0x06
	.zero		1


	//   ....[14]....
        /*0cbc*/ 	.word	0x000007c0
        /*0cc0*/ 	.word	0x000000ff
        /*0cc4*/ 	.word	0x00030890
        /*0cc8*/ 	.short	0x0100
        /*0cca*/ 	.byte	0x08
	.zero		1


	//   ....[15]....
        /*0ccc*/ 	.word	0x000007d0
        /*0cd0*/ 	.word	0x000000ff
        /*0cd4*/ 	.word	0x000308a0
        /*0cd8*/ 	.short	0x0100
        /*0cda*/ 	.byte	0x08
	.zero		1


	//   ....[16]....
        /*0cdc*/ 	.word	0x000007e0
        /*0ce0*/ 	.word	0x000000ff
        /*0ce4*/ 	.word	0x00030898
        /*0ce8*/ 	.short	0x0100
        /*0cea*/ 	.byte	0x08
	.zero		1


	//   ....[17]....
        /*0cec*/ 	.word	0x000007f0
        /*0cf0*/ 	.word	0x000000ff
        /*0cf4*/ 	.word	0x000308a8
        /*0cf8*/ 	.short	0x0100
        /*0cfa*/ 	.byte	0x08
	.zero		1


	//   ....[18]....
        /*0cfc*/ 	.word	0x00000920
        /*0d00*/ 	.word	0x000000ff
        /*0d04*/ 	.word	0x000308b0
        /*0d08*/ 	.short	0x0100
        /*0d0a*/ 	.byte	0x08
	.zero		1


	//   ....[19]....
        /*0d0c*/ 	.word	0x00000930
        /*0d10*/ 	.word	0x000000ff
        /*0d14*/ 	.word	0x000308c0
        /*0d18*/ 	.short	0x0100
        /*0d1a*/ 	.byte	0x08
	.zero		1


	//   ....[20]....
        /*0d1c*/ 	.word	0x00000940
        /*0d20*/ 	.word	0x000000ff
        /*0d24*/ 	.word	0x000308b8
        /*0d28*/ 	.short	0x0100
        /*0d2a*/ 	.byte	0x08
	.zero		1


	//   ....[21]....
        /*0d2c*/ 	.word	0x00000950
        /*0d30*/ 	.word	0x000000ff
        /*0d34*/ 	.word	0x000308c8
        /*0d38*/ 	.short	0x0100
        /*0d3a*/ 	.byte	0x08
	.zero		1


	//   ....[22]....
        /*0d3c*/ 	.word	0x00003740
        /*0d40*/ 	.word	0x00000062
        /*0d44*/ 	.word	0x00030890
        /*0d48*/ 	.short	0x010a
        /*0d4a*/ 	.byte	0x3f
	.zero		1


	//   ....[23]....
        /*0d4c*/ 	.word	0x00005d90
        /*0d50*/ 	.word	0x00000062
        /*0d54*/ 	.word	0x00030890
        /*0d58*/ 	.short	0x010a
        /*0d5a*/ 	.byte	0x3f
	.zero		1


	//   ....[24]....
        /*0d5c*/ 	.word	0x000080a0
        /*0d60*/ 	.word	0x00000062
        /*0d64*/ 	.word	0x00030890
        /*0d68*/ 	.short	0x010a
        /*0d6a*/ 	.byte	0x3f
	.zero		1


	//   ....[25]....
        /*0d6c*/ 	.word	0x000083b0
        /*0d70*/ 	.word	0x00000024
        /*0d74*/ 	.word	0x00000000
        /*0d78*/ 	.short	0x0101
        /*0d7a*/ 	.byte	0x3f
	.zero		1


	//   ....[26]....
        /*0d7c*/ 	.word	0x000083f0
        /*0d80*/ 	.word	0x00000062
        /*0d84*/ 	.word	0x000308b0
        /*0d88*/ 	.short	0x010a
        /*0d8a*/ 	.byte	0x3f
	.zero		1


	//   ....[27]....
        /*0d8c*/ 	.word	0x000089b0
        /*0d90*/ 	.word	0x00000062
        /*0d94*/ 	.word	0x00000000
        /*0d98*/ 	.short	0x0101
        /*0d9a*/ 	.byte	0x3f
	.zero		1


	//   ....[28]....
        /*0d9c*/ 	.word	0x000094a0
        /*0da0*/ 	.word	0x00000010
        /*0da4*/ 	.word	0x00030800
        /*0da8*/ 	.short	0x010a
        /*0daa*/ 	.byte	0x3f
	.zero		1


	//   ....[29]....
        /*0dac*/ 	.word	0x000094f0
        /*0db0*/ 	.word	0x00000010
        /*0db4*/ 	.word	0x00030800
        /*0db8*/ 	.short	0x010a
        /*0dba*/ 	.byte	0x3f
	.zero		1


	//   ....[30]....
        /*0dbc*/ 	.word	0x0000afc0
        /*0dc0*/ 	.word	0x00000010
        /*0dc4*/ 	.word	0x00030800
        /*0dc8*/ 	.short	0x010a
        /*0dca*/ 	.byte	0x3f
	.zero		1


	//   ....[31]....
        /*0dcc*/ 	.word	0x0000f9a0
        /*0dd0*/ 	.word	0x00000010
        /*0dd4*/ 	.word	0x00030800
        /*0dd8*/ 	.short	0x010a
        /*0dda*/ 	.byte	0x3f
	.zero		1


	//   ....[32]....
        /*0ddc*/ 	.word	0x00013460
        /*0de0*/ 	.word	0x00000005
        /*0de4*/ 	.word	0x00030830
        /*0de8*/ 	.short	0x010a
        /*0dea*/ 	.byte	0x3f
	.zero		1


	//   ....[33]....
        /*0dec*/ 	.word	0x000134d0
        /*0df0*/ 	.word	0x00000005
        /*0df4*/ 	.word	0x00030830
        /*0df8*/ 	.short	0x010a
        /*0dfa*/ 	.byte	0x3f
	.zero		1


	//   ....[34]....
        /*0dfc*/ 	.word	0x00014130
        /*0e00*/ 	.word	0x00000000
        /*0e04*/ 	.word	0x00000000
        /*0e08*/ 	.short	0x0101
        /*0e0a*/ 	.byte	0x3f
	.zero		1


	//   ....[35]....
        /*0e0c*/ 	.word	0x00015e10
        /*0e10*/ 	.word	0x000000e8
        /*0e14*/ 	.word	0x00030830
        /*0e18*/ 	.short	0x010a
        /*0e1a*/ 	.byte	0x3f
	.zero		1


	//   ....[36]....
        /*0e1c*/ 	.word	0x00015ea0
        /*0e20*/ 	.word	0x000000e8
        /*0e24*/ 	.word	0x00030830
        /*0e28*/ 	.short	0x010a
        /*0e2a*/ 	.byte	0x3f
	.zero		1


	//   ....[37]....
        /*0e2c*/ 	.word	0x00016fd0
        /*0e30*/ 	.word	0x00000000
        /*0e34*/ 	.word	0x00030850
        /*0e38*/ 	.short	0x010a
        /*0e3a*/ 	.byte	0x3f
	.zero		1


	//   ....[38]....
        /*0e3c*/ 	.word	0x00017020
        /*0e40*/ 	.word	0x00000000
        /*0e44*/ 	.word	0x00030850
        /*0e48*/ 	.short	0x010a
        /*0e4a*/ 	.byte	0x3f
	.zero		1


	//   ....[39]....
        /*0e4c*/ 	.word	0x000172d0
        /*0e50*/ 	.word	0x000000e8
        /*0e54*/ 	.word	0x00000000
        /*0e58*/ 	.short	0x0101
        /*0e5a*/ 	.byte	0x3f
	.zero		1


	//   ....[40]....
        /*0e5c*/ 	.word	0x00017a70
        /*0e60*/ 	.word	0x00000000
        /*0e64*/ 	.word	0x00000000
        /*0e68*/ 	.short	0x0101
        /*0e6a*/ 	.byte	0x3f
	.zero		1


	//   ....[41]....
        /*0e6c*/ 	.word	0x00018b70
        /*0e70*/ 	.word	0x00000004
        /*0e74*/ 	.word	0x00030830
        /*0e78*/ 	.short	0x010a
        /*0e7a*/ 	.byte	0x3f
	.zero		1


	//   ....[42]....
        /*0e7c*/ 	.word	0x00018c00
        /*0e80*/ 	.word	0x00000004
        /*0e84*/ 	.word	0x00030830
        /*0e88*/ 	.short	0x010a
        /*0e8a*/ 	.byte	0x3f
	.zero		1


	//   ....[43]....
        /*0e8c*/ 	.word	0x00019d20
        /*0e90*/ 	.word	0x000000e7
        /*0e94*/ 	.word	0x00030850
        /*0e98*/ 	.short	0x010a
        /*0e9a*/ 	.byte	0x3f
	.zero		1


	//   ....[44]....
        /*0e9c*/ 	.word	0x00019d70
        /*0ea0*/ 	.word	0x000000e7
        /*0ea4*/ 	.word	0x00030850
        /*0ea8*/ 	.short	0x010a
        /*0eaa*/ 	.byte	0x3f
	.zero		1


	//   ....[45]....
        /*0eac*/ 	.word	0x0001a6a0
        /*0eb0*/ 	.word	0x0000009f
        /*0eb4*/ 	.word	0x00000000
        /*0eb8*/ 	.short	0x0101
        /*0eba*/ 	.byte	0x3f
	.zero		1


	//   ....[46]....
        /*0ebc*/ 	.word	0x0001a6f0
        /*0ec0*/ 	.word	0x000000e7
        /*0ec4*/ 	.word	0x00000000
        /*0ec8*/ 	.short	0x0101
        /*0eca*/ 	.byte	0x3f
	.zero		1


	//   ....[47]....
        /*0ecc*/ 	.word	0x0001ac30
        /*0ed0*/ 	.word	0x000000e8
        /*0ed4*/ 	.word	0x00030830
        /*0ed8*/ 	.short	0x010a
        /*0eda*/ 	.byte	0x3f
	.zero		1


	//   ....[48]....
        /*0edc*/ 	.word	0x0001acc0
        /*0ee0*/ 	.word	0x000000e8
        /*0ee4*/ 	.word	0x00030830
        /*0ee8*/ 	.short	0x010a
        /*0eea*/ 	.byte	0x3f
	.zero		1


	//   ....[49]....
        /*0eec*/ 	.word	0x0001bdf0
        /*0ef0*/ 	.word	0x00000000
        /*0ef4*/ 	.word	0x00030850
        /*0ef8*/ 	.short	0x010a
        /*0efa*/ 	.byte	0x3f
	.zero		1


	//   ....[50]....
        /*0efc*/ 	.word	0x0001be40
        /*0f00*/ 	.word	0x00000000
        /*0f04*/ 	.word	0x00030850
        /*0f08*/ 	.short	0x010a
        /*0f0a*/ 	.byte	0x3f
	.zero		1


	//   ....[51]....
        /*0f0c*/ 	.word	0x0001c140
        /*0f10*/ 	.word	0x000000e8
        /*0f14*/ 	.word	0x00000000
        /*0f18*/ 	.short	0x0101
        /*0f1a*/ 	.byte	0x3f
	.zero		1


	//   ....[52]....
        /*0f1c*/ 	.word	0x0001c8b0
        /*0f20*/ 	.word	0x00000000
        /*0f24*/ 	.word	0x00000000
        /*0f28*/ 	.short	0x0101
        /*0f2a*/ 	.byte	0x3f
	.zero		1


	//   ....[53]....
        /*0f2c*/ 	.word	0x0001dea0
        /*0f30*/ 	.word	0x0000000b
        /*0f34*/ 	.word	0x00030850
        /*0f38*/ 	.short	0x010a
        /*0f3a*/ 	.byte	0x3f
	.zero		1


	//   ....[54]....
        /*0f3c*/ 	.word	0x0001df40
        /*0f40*/ 	.word	0x0000000b
        /*0f44*/ 	.word	0x00030850
        /*0f48*/ 	.short	0x010a
        /*0f4a*/ 	.byte	0x3f
	.zero		1


	//   ....[55]....
        /*0f4c*/ 	.word	0x0001e3a0
        /*0f50*/ 	.word	0x0000000b
        /*0f54*/ 	.word	0x00000000
        /*0f58*/ 	.short	0x0101
        /*0f5a*/ 	.byte	0x3f
	.zero		1


	//   ....[56]....
        /*0f5c*/ 	.word	0x000202e0
        /*0f60*/ 	.word	0x00000000
        /*0f64*/ 	.word	0x00000000
        /*0f68*/ 	.short	0x0101
        /*0f6a*/ 	.byte	0x3f
	.zero		1


	//   ....[57]....
        /*0f6c*/ 	.word	0x00022d30
        /*0f70*/ 	.word	0x0000000c
        /*0f74*/ 	.word	0x00030820
        /*0f78*/ 	.short	0x010a
        /*0f7a*/ 	.byte	0x3f
	.zero		1


	//   ....[58]....
        /*0f7c*/ 	.word	0x00022dc0
        /*0f80*/ 	.word	0x00000008
        /*0f84*/ 	.word	0x000308a0
        /*0f88*/ 	.short	0x010a
        /*0f8a*/ 	.byte	0x3f
	.zero		1


	//   ....[59]....
        /*0f8c*/ 	.word	0x00023090
        /*0f90*/ 	.word	0x00000008
        /*0f94*/ 	.word	0x000308c0
        /*0f98*/ 	.short	0x010a
        /*0f9a*/ 	.byte	0x3f
	.zero		1


	//   ....[60]....
        /*0f9c*/ 	.word	0x00023480
        /*0fa0*/ 	.word	0x00000008
        /*0fa4*/ 	.word	0x000308a0
        /*0fa8*/ 	.short	0x010a
        /*0faa*/ 	.byte	0x3f
	.zero		1


	//   ....[61]....
        /*0fac*/ 	.word	0x00023740
        /*0fb0*/ 	.word	0x00000008
        /*0fb4*/ 	.word	0x000308c0
        /*0fb8*/ 	.short	0x010a
        /*0fba*/ 	.byte	0x3f
	.zero		1


	//   ....[62]....
        /*0fbc*/ 	.word	0x00024ae0
        /*0fc0*/ 	.word	0x00000007
        /*0fc4*/ 	.word	0x00030840
        /*0fc8*/ 	.short	0x010a
        /*0fca*/ 	.byte	0x3f
	.zero		1


	//   ....[63]....
        /*0fcc*/ 	.word	0x00025150
        /*0fd0*/ 	.word	0x0000000a
        /*0fd4*/ 	.word	0x00030820
        /*0fd8*/ 	.short	0x010a
        /*0fda*/ 	.byte	0x3f
	.zero		1


	//   ....[64]....
        /*0fdc*/ 	.word	0x000254a0
        /*0fe0*/ 	.word	0x00000003
        /*0fe4*/ 	.word	0x00030840
        /*0fe8*/ 	.short	0x010a
        /*0fea*/ 	.byte	0x3f
	.zero		1


	//   ....[65]....
        /*0fec*/ 	.word	0x000257f0
        /*0ff0*/ 	.word	0x00000008
        /*0ff4*/ 	.word	0x00000060
        /*0ff8*/ 	.short	0x010a
        /*0ffa*/ 	.byte	0x3f
	.zero		1


	//   ....[66]....
        /*0ffc*/ 	.word	0x00025e90
        /*1000*/ 	.word	0x00000002
        /*1004*/ 	.word	0x00030840
        /*1008*/ 	.short	0x010a
        /*100a*/ 	.byte	0x3f
	.zero		1


	//   ....[67]....
        /*100c*/ 	.word	0x000261e0
        /*1010*/ 	.word	0x00000003
        /*1014*/ 	.word	0x00000060
        /*1018*/ 	.short	0x010a
        /*101a*/ 	.byte	0x3f
	.zero		1


	//   ....[68]....
        /*101c*/ 	.word	0x00026760
        /*1020*/ 	.word	0x00000002
        /*1024*/ 	.word	0x00030840
        /*1028*/ 	.short	0x010a
        /*102a*/ 	.byte	0x3f
	.zero		1


	//   ....[69]....
        /*102c*/ 	.word	0x00026ab0
        /*1030*/ 	.word	0x00000003
        /*1034*/ 	.word	0x00000060
        /*1038*/ 	.short	0x010a
        /*103a*/ 	.byte	0x3f
	.zero		1


	//   ....[70]....
        /*103c*/ 	.word	0x00026fd0
        /*1040*/ 	.word	0x00000003
        /*1044*/ 	.word	0x00030860
        /*1048*/ 	.short	0x010a
        /*104a*/ 	.byte	0x3f
	.zero		1


	//   ....[71]....
        /*104c*/ 	.word	0x00028080
        /*1050*/ 	.word	0x00000000
        /*1054*/ 	.word	0x00030820
        /*1058*/ 	.short	0x010a
        /*105a*/ 	.byte	0x3f
	.zero		1


	//   ....[72]....
        /*105c*/ 	.word	0x00028230
        /*1060*/ 	.word	0x00000006
        /*1064*/ 	.word	0x00000000
        /*1068*/ 	.short	0x010a
        /*106a*/ 	.byte	0x3f
	.zero		1


	//   ....[73]....
        /*106c*/ 	.word	0x000282a0
        /*1070*/ 	.word	0x00000007
        /*1074*/ 	.word	0x00000000
        /*1078*/ 	.short	0x010a
        /*107a*/ 	.byte	0x3f
	.zero		1


	//   ....[74]....
        /*107c*/ 	.word	0x00028310
        /*1080*/ 	.word	0x00000004
        /*1084*/ 	.word	0x00000000
        /*1088*/ 	.short	0x010a
        /*108a*/ 	.byte	0x3f
	.zero		1


	//   ....[75]....
        /*108c*/ 	.word	0x00028340
        /*1090*/ 	.word	0x00000003
        /*1094*/ 	.word	0x00000000
        /*1098*/ 	.short	0x010a
        /*109a*/ 	.byte	0x3f
	.zero		1


	//   ....[76]....
        /*109c*/ 	.word	0x000283a0
        /*10a0*/ 	.word	0x00000062
        /*10a4*/ 	.word	0x00030890
        /*10a8*/ 	.short	0x010a
        /*10aa*/ 	.byte	0x3f
	.zero		1


	//   ....[77]....
        /*10ac*/ 	.word	0x000283f0
        /*10b0*/ 	.word	0x00000062
        /*10b4*/ 	.word	0x00030890
        /*10b8*/ 	.short	0x010a
        /*10ba*/ 	.byte	0x3f
	.zero		1


	//   ....[78]....
        /*10bc*/ 	.word	0x00028440
        /*10c0*/ 	.word	0x00000062
        /*10c4*/ 	.word	0x00030890
        /*10c8*/ 	.short	0x010a
        /*10ca*/ 	.byte	0x3f
	.zero		1


	//   ....[79]....
        /*10cc*/ 	.word	0x00028490
        /*10d0*/ 	.word	0x00000062
        /*10d4*/ 	.word	0x000308b0
        /*10d8*/ 	.short	0x010a
        /*10da*/ 	.byte	0x3f
	.zero		1


	//   ....[80]....
        /*10dc*/ 	.word	0x00028ee0
        /*10e0*/ 	.word	0x00000010
        /*10e4*/ 	.word	0x00030800
        /*10e8*/ 	.short	0x010a
        /*10ea*/ 	.byte	0x3f
	.zero		1


	//   ....[81]....
        /*10ec*/ 	.word	0x00029930
        /*10f0*/ 	.word	0x00000010
        /*10f4*/ 	.word	0x00030800
        /*10f8*/ 	.short	0x010a
        /*10fa*/ 	.byte	0x3f
	.zero		1


	//   ....[82]....
        /*10fc*/ 	.word	0x00029980
        /*1100*/ 	.word	0x00000005
        /*1104*/ 	.word	0x00030830
        /*1108*/ 	.short	0x010a
        /*110a*/ 	.byte	0x3f
	.zero		1


	//   ....[83]....
        /*110c*/ 	.word	0x000299d0
        /*1110*/ 	.word	0x000000e8
        /*1114*/ 	.word	0x00030830
        /*1118*/ 	.short	0x010a
        /*111a*/ 	.byte	0x3f
	.zero		1


	//   ....[84]....
        /*111c*/ 	.word	0x00029a20
        /*1120*/ 	.word	0x00000000
        /*1124*/ 	.word	0x00030850
        /*1128*/ 	.short	0x010a
        /*112a*/ 	.byte	0x3f
	.zero		1


	//   ....[85]....
        /*112c*/ 	.word	0x00029a70
        /*1130*/ 	.word	0x00000004
        /*1134*/ 	.word	0x00030830
        /*1138*/ 	.short	0x010a
        /*113a*/ 	.byte	0x3f
	.zero		1


	//   ....[86]....
        /*113c*/ 	.word	0x00029ac0
        /*1140*/ 	.word	0x000000e7
        /*1144*/ 	.word	0x00030850
        /*1148*/ 	.short	0x010a
        /*114a*/ 	.byte	0x3f
	.zero		1


	//   ....[87]....
        /*114c*/ 	.word	0x00029b10
        /*1150*/ 	.word	0x000000e8
        /*1154*/ 	.word	0x00030830
        /*1158*/ 	.short	0x010a
        /*115a*/ 	.byte	0x3f
	.zero		1


	//   ....[88]....
        /*115c*/ 	.word	0x00029b60
        /*1160*/ 	.word	0x00000000
        /*1164*/ 	.word	0x00030850
        /*1168*/ 	.short	0x010a
        /*116a*/ 	.byte	0x3f
	.zero		1


	//   ....[89]....
        /*116c*/ 	.word	0x00029bb0
        /*1170*/ 	.word	0x0000000b
        /*1174*/ 	.word	0x00030850
        /*1178*/ 	.short	0x010a
        /*117a*/ 	.byte	0x3f
	.zero		1


	//   ....[90]....
        /*117c*/ 	.word	0x00029d50
        /*1180*/ 	.word	0x0000000c
        /*1184*/ 	.word	0x00030820
        /*1188*/ 	.short	0x010a
        /*118a*/ 	.byte	0x3f
	.zero		1


	//   ....[91]....
        /*118c*/ 	.word	0x00029da0
        /*1190*/ 	.word	0x00000008
        /*1194*/ 	.word	0x000308a0
        /*1198*/ 	.short	0x010a
        /*119a*/ 	.byte	0x3f
	.zero		1


	//   ....[92]....
        /*119c*/ 	.word	0x00029df0
        /*11a0*/ 	.word	0x00000008
        /*11a4*/ 	.word	0x000308c0
        /*11a8*/ 	.short	0x010a
        /*11aa*/ 	.byte	0x3f
	.zero		1


	//   ....[93]....
        /*11ac*/ 	.word	0x00029e40
        /*11b0*/ 	.word	0x00000008
        /*11b4*/ 	.word	0x000308a0
        /*11b8*/ 	.short	0x010a
        /*11ba*/ 	.byte	0x3f
	.zero		1


	//   ....[94]....
        /*11bc*/ 	.word	0x00029e90
        /*11c0*/ 	.word	0x00000008
        /*11c4*/ 	.word	0x000308c0
        /*11c8*/ 	.short	0x010a
        /*11ca*/ 	.byte	0x3f
	.zero		1


	//   ....[95]....
        /*11cc*/ 	.word	0x0002a030
        /*11d0*/ 	.word	0x00000007
        /*11d4*/ 	.word	0x00030840
        /*11d8*/ 	.short	0x010a
        /*11da*/ 	.byte	0x3f
	.zero		1


	//   ....[96]....
        /*11dc*/ 	.word	0x0002a0b0
        /*11e0*/ 	.word	0x00000003
        /*11e4*/ 	.word	0x00030820
        /*11e8*/ 	.short	0x010a
        /*11ea*/ 	.byte	0x3f
	.zero		1


	//   ....[97]....
        /*11ec*/ 	.word	0x0002a100
        /*11f0*/ 	.word	0x00000003
        /*11f4*/ 	.word	0x00030840
        /*11f8*/ 	.short	0x010a
        /*11fa*/ 	.byte	0x3f
	.zero		1


	//   ....[98]....
        /*11fc*/ 	.word	0x0002a150
        /*1200*/ 	.word	0x00000008
        /*1204*/ 	.word	0x00000060
        /*1208*/ 	.short	0x010a
        /*120a*/ 	.byte	0x3f
	.zero		1


	//   ....[99]....
        /*120c*/ 	.word	0x0002a1a0
        /*1210*/ 	.word	0x00000002
        /*1214*/ 	.word	0x00030840
        /*1218*/ 	.short	0x010a
        /*121a*/ 	.byte	0x3f
	.zero		1


	//   ....[100]....
        /*121c*/ 	.word	0x0002a1f0
        /*1220*/ 	.word	0x00000003
        /*1224*/ 	.word	0x00000060
        /*1228*/ 	.short	0x010a
        /*122a*/ 	.byte	0x3f
	.zero		1


	//   ....[101]....
        /*122c*/ 	.word	0x0002a240
        /*1230*/ 	.word	0x00000002
        /*1234*/ 	.word	0x00030840
        /*1238*/ 	.short	0x010a
        /*123a*/ 	.byte	0x3f
	.zero		1


	//   ....[102]....
        /*123c*/ 	.word	0x0002a290
        /*1240*/ 	.word	0x00000003
        /*1244*/ 	.word	0x00000060
        /*1248*/ 	.short	0x010a
        /*124a*/ 	.byte	0x3f
	.zero		1


	//   ....[103]....
        /*124c*/ 	.word	0x0002a2e0
        /*1250*/ 	.word	0x00000003
        /*1254*/ 	.word	0x00030860
        /*1258*/ 	.short	0x010a
        /*125a*/ 	.byte	0x3f
	.zero		1


	//   ....[104]....
        /*125c*/ 	.word	0x0002aca0
        /*1260*/ 	.word	0x00000000
        /*1264*/ 	.word	0x00030820
        /*1268*/ 	.short	0x010a
        /*126a*/ 	.byte	0x3f
	.zero		1


	//   ....[105]....
        /*126c*/ 	.word	0x0002ae40
        /*1270*/ 	.word	0x00000006
        /*1274*/ 	.word	0x00000000
        /*1278*/ 	.short	0x010a
        /*127a*/ 	.byte	0x3f
	.zero		1


	//   ....[106]....
        /*127c*/ 	.word	0x0002ae90
        /*1280*/ 	.word	0x00000007
        /*1284*/ 	.word	0x00000000
        /*1288*/ 	.short	0x010a
        /*128a*/ 	.byte	0x3f
	.zero		1


	//   ....[107]....
        /*128c*/ 	.word	0x0002aee0
        /*1290*/ 	.word	0x00000004
        /*1294*/ 	.word	0x00000000
        /*1298*/ 	.short	0x010a
        /*129a*/ 	.byte	0x3f
	.zero		1


	//----- nvinfo : EIATTR_NUM_MBARRIERS
	.align		4
.L_275:
        /*129c*/ 	.byte	0x03, 0x38
        /*129e*/ 	.short	0x0016


	//----- nvinfo : EIATTR_EXIT_INSTR_OFFSETS
	.align		4
        /*12a0*/ 	.byte	0x04, 0x1c
        /*12a2*/ 	.short	(.L_277 - .L_276)


	//   ....[0]....
.L_276:
        /*12a4*/ 	.word	0x00028390


	//----- nvinfo : EIATTR_MAX_THREADS
	.align		4
.L_277:
        /*12a8*/ 	.byte	0x04, 0x05
        /*12aa*/ 	.short	(.L_279 - .L_278)
.L_278:
        /*12ac*/ 	.word	0x00000180
        /*12b0*/ 	.word	0x00000001
        /*12b4*/ 	.word	0x00000001


	//----- nvinfo : EIATTR_CRS_STACK_SIZE
	.align		4
.L_279:
        /*12b8*/ 	.byte	0x04, 0x1e
        /*12ba*/ 	.short	(.L_281 - .L_280)
.L_280:
        /*12bc*/ 	.word	0x00000000


	//----- nvinfo : EIATTR_CBANK_PARAM_SIZE
	.align		4
.L_281:
        /*12c0*/ 	.byte	0x03, 0x19
        /*12c2*/ 	.short	0x0a70


	//----- nvinfo : EIATTR_PARAM_CBANK
	.align		4
        /*12c4*/ 	.byte	0x04, 0x0a
        /*12c6*/ 	.short	(.L_283 - .L_282)
	.align		4
.L_282:
        /*12c8*/ 	.word	index@(.nv.constant0._ZN7cutlass13device_kernelIN5flash11enable_sm90INS1_16FlashAttnFwdSm90INS1_25CollectiveMainloopFwdSm90ILi2EN4cute5tupleIJNS5_1CILi1EEES8_S8_EEENS6_IJNS7_ILi128EEENS7_ILi64EEENS7_ILi256EEEEEELi256ENS_10bfloat16_tEfNS_4arch4Sm90ELb0ELb1ELb0ELb1ELb0ELb1ELb0ELb1ELb1ELb0ELb0ELb0EEENS1_21CollectiveEpilogueFwdINS6_IJSA_SC_SB_EEES9_SE_SG_Li256ELb1ELb0ELb0ELb0EEENS1_36VarlenDynamicPersistentTileSchedulerILi128ELi64ELi256ELi32ELb0ELb0ELb1ELb1ELb0ELb1EEEEEEEEEvNT_6ParamsE)
        /*12cc*/ 	.short	0x0210
        /*12ce*/ 	.short	0x0a70


	//----- nvinfo : EIATTR_SW_WAR
	.align		4
.L_283:
        /*12d0*/ 	.byte	0x04, 0x36
        /*12d2*/ 	.short	(.L_285 - .L_284)
.L_284:
        /*12d4*/ 	.word	0x00000008
.L_285:


//--------------------- .nv.info._ZN7cutlass13device_kernelIN5flash11enable_sm90INS1_16FlashAttnFwdSm90INS1_25CollectiveMainloopFwdSm90ILi2EN4cute5tupleIJNS5_1CILi1EEES8_S8_EEENS6_IJNS7_ILi128EEENS7_ILi80EEENS7_ILi256EEEEEELi256ENS_10bfloat16_tEfNS_4arch4Sm90ELb1ELb0ELb0ELb0ELb0ELb0ELb0ELb1ELb1ELb0ELb0ELb0EEENS1_21CollectiveEpilogueFwdINS6_IJSA_SC_SB_EEES9_SE_SG_Li256ELb0ELb0ELb0ELb0EEENS1_30DynamicPersistentTileSchedulerILi256ELi32ELb0ELb0ELb1EEEEEEEEEvNT_6ParamsE --------------------------
	.section	.nv.info._ZN7cutlass13device_kernelIN5flash11enable_sm90INS1_16FlashAttnFwdSm90INS1_25CollectiveMainloopFwdSm90ILi2EN4cute5tupleIJNS5_1CILi1EEES8_S8_EEENS6_IJNS7_ILi128EEENS7_ILi80EEENS7_ILi256EEEEEELi256ENS_10bfloat16_tEfNS_4arch4Sm90ELb1ELb0ELb0ELb0ELb0ELb0ELb0ELb1ELb1ELb0ELb0ELb0EEENS1_21CollectiveEpilogueFwdINS6_IJSA_SC_SB_EEES9_SE_SG_Li256ELb0ELb0ELb0ELb0EEENS1_30DynamicPersistentTileSchedulerILi256ELi32ELb0ELb0ELb1EEEEEEEEEvNT_6ParamsE,"",@"SHT_CUDA_INFO"
	.sectionflags	@""
	.align	4


	//----- nvinfo : EIATTR_CUDA_API_VERSION
	.align		4
        /*0000*/ 	.byte	0x04, 0x37
        /*0002*/ 	.short	(.L_287 - .L_286)
.L_286:
        /*0004*/ 	.word	0x00000082


	//----- nvinfo : EIATTR_KPARAM_INFO
	.align		4
.L_287:
        /*0008*/ 	.byte	0x04, 0x17
        /*000a*/ 	.short	(.L_289 - .L_288)
.L_288:
        /*000c*/ 	.word	0x00000000
        /*0010*/ 	.short	0x0000
        /*0012*/ 	.short	0x0070
        /*0014*/ 	.byte	0x00, 0xf0, 0x01, 0x2e


	//----- nvinfo : EIATTR_SPARSE_MMA_MASK
	.align		4
.L_289:
        /*0018*/ 	.byte	0x03, 0x50
        /*001a*/ 	.short	0x0000


	//----- nvinfo : EIATTR_MAXREG_COUNT
	.align		4
        /*001c*/ 	.byte	0x03, 0x1b
        /*001e*/ 	.short	0x00a8


	//----- nvinfo : EIATTR_NUM_BARRIERS
	.align		4
        /*0020*/ 	.byte	0x02, 0x4c
        /*0022*/ 	.byte	0x09
	.zero		1


	//----- nvinfo : EIATTR_EXTERNS
	.align		4
        /*0024*/ 	.byte	0x04, 0x0f
        /*0026*/ 	.short	(.L_291 - .L_290)


	//   ....[0]....
	.align		4
.L_290:
        /*0028*/ 	.word	index@(__assertfail)


	//----- nvinfo : EIATTR_ANNOTATIONS
	.align		4
.L_291:
        /*002c*/ 	.byte	0x04, 0x55
        /*002e*/ 	.short	(.L_293 - .L_292)


	//   ....[0]....
.L_292:
        /*0030*/ 	.word	0x00000001
        /*0034*/ 	.byte	0x70, 0x09, 0x00, 0x00, 0x01, 0x00, 0x00, 0x00, 0x40, 0x0a, 0x00, 0x00, 0x01, 0x00, 0x00, 0x00
        /*0044*/ 	.byte	0xd0, 0x34, 0x01, 0x00


	//----- nvinfo : EIATTR_MERCURY_ISA_VERSION
	.align		4
.L_293:
        /*0048*/ 	.byte	0x03, 0x5f
        /*004a*/ 	.short	0x0101


	//----- nvinfo : EIATTR_INT_WARP_WIDE_INSTR_OFFSETS
	.align		4
        /*004c*/ 	.byte	0x04, 0x31
        /*004e*/ 	.short	(.L_295 - .L_294)


	//   ....[0]....
.L_294:
        /*0050*/ 	.word	0x00000190


	//   ....[1]....
        /*0054*/ 	.word	0x000001c0


	//   ....[2]....
        /*0058*/ 	.word	0x000001d0


	//   ....[3]....
        /*005c*/ 	.word	0x00010870


	//   ....[4]....
        /*0060*/ 	.word	0x00010910


	//   ....[5]....
        /*0064*/ 	.word	0x00010e80


	//   ....[6]....
        /*0068*/ 	.word	0x00012e70


	//   ....[7]....
        /*006c*/ 	.word	0x00012f10


	//----- nvinfo : EIATTR_COOP_GROUP_MASK_REGIDS
	.align		4
.L_295:
        /*0070*/ 	.byte	0x04, 0x29
        /*0072*/ 	.short	(.L_297 - .L_296)


	//   ....[0]....
.L_296:
        /*0074*/ 	.word	0xffffffff


	//   ....[1]....
        /*0078*/ 	.word	0xffffffff


	//   ....[2]....
        /*007c*/ 	.word	0xffffffff


	//   ....[3]....
        /*0080*/ 	.word	0xffffffff


	//   ....[4]....
        /*0084*/ 	.word	0xffffffff


	//   ....[5]....
        /*0088*/ 	.word	0xffffffff


	//   ....[6]....
        /*008c*/ 	.word	0xffffffff


	//   ....[7]....
        /*0090*/ 	.word	0xffffffff


	//   ....[8]....
        /*0094*/ 	.word	0xffffffff


	//   ....[9]....
        /*0098*/ 	.word	0xffffffff


	//   ....[10]....
        /*009c*/ 	.word	0xffffffff


	//   ....[11]....
        /*00a0*/ 	.word	0xffffffff


	//   ....[12]....
        /*00a4*/ 	.word	0xffffffff


	//   ....[13]....
        /*00a8*/ 	.word	0xffffffff


	//   ....[14]....
        /*00ac*/ 	.word	0xffffffff


	//   ....[15]....
        /*00b0*/ 	.word	0xffffffff


	//   ....[16]....
        /*00b4*/ 	.word	0xffffffff


	//   ....[17]....
        /*00b8*/ 	.word	0xffffffff


	//   ....[18]....
        /*00bc*/ 	.word	0xffffffff


	//   ....[19]....
        /*00c0*/ 	.word	0xffffffff


	//   ....[20]....
        /*00c4*/ 	.word	0xffffffff


	//   ....[21]....
        /*00c8*/ 	.word	0xffffffff


	//   ....[22]....
        /*00cc*/ 	.word	0xffffffff


	//   ....[23]....
        /*00d0*/ 	.word	0xffffffff


	//   ....[24]....
        /*00d4*/ 	.word	0xffffffff


	//   ....[25]....
        /*00d8*/ 	.word	0xffffffff


	//   ....[26]....
        /*00dc*/ 	.word	0xffffffff


	//   ....[27]....
        /*00e0*/ 	.word	0xffffffff


	//   ....[28]....
        /*00e4*/ 	.word	0x0500000f


	//   ....[29]....
        /*00e8*/ 	.word	0x0500000f


	//----- nvinfo : EIATTR_COOP_GROUP_INSTR_OFFSETS
	.align		4
.L_297:
        /*00ec*/ 	.byte	0x04, 0x28
        /*00ee*/ 	.short	(.L_299 - .L_298)


	//   ....[0]....
.L_298:
        /*00f0*/ 	.word	0x00000060


	//   ....[1]....
        /*00f4*/ 	.word	0x000001a0


	//   ....[2]....
        /*00f8*/ 	.word	0x000001f0


	//   ....[3]....
        /*00fc*/ 	.word	0x000003e0


	//   ....[4]....
        /*0100*/ 	.word	0x00000540


	//   ....[5]....
        /*0104*/ 	.word	0x00000660


	//   ....[6]....
        /*0108*/ 	.word	0x000007c0


	//   ....[7]....
        /*010c*/ 	.word	0x00001660


	//   ....[8]....
        /*0110*/ 	.word	0x00004680


	//   ....[9]....
        /*0114*/ 	.word	0x00004760


	//   ....[10]....
        /*0118*/ 	.word	0x00004c00


	//   ....[11]....
        /*011c*/ 	.word	0x00004c80


	//   ....[12]....
        /*0120*/ 	.word	0x000088a0


	//   ....[13]....
        /*0124*/ 	.word	0x00008980


	//   ....[14]....
        /*0128*/ 	.word	0x00008e90


	//   ....[15]....
        /*012c*/ 	.word	0x00008f00


	//   ....[16]....
        /*0130*/ 	.word	0x0000c580


	//   ....[17]....
        /*0134*/ 	.word	0x0000c690


	//   ....[18]....
        /*0138*/ 	.word	0x0000cae0


	//   ....[19]....
        /*013c*/ 	.word	0x0000cb00


	//   ....[20]....
        /*0140*/ 	.word	0x0000dbc0


	//   ....[21]....
        /*0144*/ 	.word	0x0000dc00


	//   ....[22]....
        /*0148*/ 	.word	0x0000dd20


	//   ....[23]....
        /*014c*/ 	.word	0x0000dd30


	//   ....[24]....
        /*0150*/ 	.word	0x0000f5c0


	//   ....[25]....
        /*0154*/ 	.word	0x000102f0


	//   ....[26]....
        /*0158*/ 	.word	0x000132c0


	//   ....[27]....
        /*015c*/ 	.word	0x00013470


	//   ....[28]....
        /*0160*/ 	.word	0x00013a00


	//   ....[29]....
        /*0164*/ 	.word	0x00013de0


	//----- nvinfo : EIATTR_REG_RECONFIG
	.align		4
.L_299:
        /*0168*/ 	.byte	0x01, 0x54
	.zero		2


	//----- nvinfo : EIATTR_SYSCALL_OFFSETS
	.align		4
        /*016c*/ 	.byte	0x04, 0x46
        /*016e*/ 	.short	(.L_301 - .L_300)


	//   ....[0]....
.L_300:
        /*0170*/ 	.word	0x00001810


	//   ....[1]....
        /*0174*/ 	.word	0x00010aa0


	//   ....[2]....
        /*0178*/ 	.word	0x00010be0


	//   ....[3]....
        /*017c*/ 	.word	0x00010ce0


	//----- nvinfo : EIATTR_MBARRIER_INSTR_OFFSETS
	.align		4
.L_301:
        /*0180*/ 	.byte	0x04, 0x39
        /*0182*/ 	.short	(.L_303 - .L_302)


	//   ....[0]....
.L_302:
        /*0184*/ 	.word	0x00000290
        /*0188*/ 	.word	0x000000ff
        /*018c*/ 	.word	0x00038800
        /*0190*/ 	.short	0x0100
        /*0192*/ 	.byte	0x06
	.zero		1


	//   ....[1]....
        /*0194*/ 	.word	0x000002a0
        /*0198*/ 	.word	0x000000ff
        /*019c*/ 	.word	0x00038820
        /*01a0*/ 	.short	0x0100
        /*01a2*/ 	.byte	0x06
	.zero		1


	//   ....[2]....
        /*01a4*/ 	.word	0x00000390
        /*01a8*/ 	.word	0x000000ff
        /*01ac*/ 	.word	0x00038830
        /*01b0*/ 	.short	0x0100
        /*01b2*/ 	.byte	0x08
	.zero		1


	//   ....[3]....
        /*01b4*/ 	.word	0x000003a0
        /*01b8*/ 	.word	0x000000ff
        /*01bc*/ 	.word	0x00038840
        /*01c0*/ 	.short	0x0100
        /*01c2*/ 	.byte	0x08
	.zero		1


	//   ....[4]....
        /*01c4*/ 	.word	0x000003b0
        /*01c8*/ 	.word	0x000000ff
        /*01cc*/ 	.word	0x00038838
        /*01d0*/ 	.short	0x0100
        /*01d2*/ 	.byte	0x08
	.zero		1


	//   ....[5]....
        /*01d4*/ 	.word	0x000003c0
        /*01d8*/ 	.word	0x000000ff
        /*01dc*/ 	.word	0x00038848
        /*01e0*/ 	.short	0x0100
        /*01e2*/ 	.byte	0x08
	.zero		1


	//   ....[6]....
        /*01e4*/ 	.word	0x000004f0
        /*01e8*/ 	.word	0x000000ff
        /*01ec*/ 	.word	0x00038850
        /*01f0*/ 	.short	0x0100
        /*01f2*/ 	.byte	0x08
	.zero		1


	//   ....[7]....
        /*01f4*/ 	.word	0x00000500
        /*01f8*/ 	.word	0x000000ff
        /*01fc*/ 	.word	0x00038860
        /*0200*/ 	.short	0x0100
        /*0202*/ 	.byte	0x08
	.zero		1


	//   ....[8]....
        /*0204*/ 	.word	0x00000510
        /*0208*/ 	.word	0x000000ff
        /*020c*/ 	.word	0x00038858
        /*0210*/ 	.short	0x0100
        /*0212*/ 	.byte	0x08
	.zero		1


	//   ....[9]....
        /*0214*/ 	.word	0x00000520
        /*0218*/ 	.word	0x000000ff
        /*021c*/ 	.word	0x00038868
        /*0220*/ 	.short	0x0100
        /*0222*/ 	.byte	0x08
	.zero		1


	//   ....[10]....
        /*0224*/ 	.word	0x00000610
        /*0228*/ 	.word	0x000000ff
        /*022c*/ 	.word	0x00038870
        /*0230*/ 	.short	0x0100
        /*0232*/ 	.byte	0x06
	.zero		1


	//   ....[11]....
        /*0234*/ 	.word	0x00000620
        /*0238*/ 	.word	0x000000ff
        /*023c*/ 	.word	0x00038880
        /*0240*/ 	.short	0x0100
        /*0242*/ 	.byte	0x06
	.zero		1


	//   ....[12]....
        /*0244*/ 	.word	0x00000630
        /*0248*/ 	.word	0x000000ff
        /*024c*/ 	.word	0x00038878
        /*0250*/ 	.short	0x0100
        /*0252*/ 	.byte	0x06
	.zero		1


	//   ....[13]....
        /*0254*/ 	.word	0x00000640
        /*0258*/ 	.word	0x000000ff
        /*025c*/ 	.word	0x00038888
        /*0260*/ 	.short	0x0100
        /*0262*/ 	.byte	0x06
	.zero		1


	//   ....[14]....
        /*0264*/ 	.word	0x00000770
        /*0268*/ 	.word	0x000000ff
        /*026c*/ 	.word	0x00038890
        /*0270*/ 	.short	0x0100
        /*0272*/ 	.byte	0x08
	.zero		1


	//   ....[15]....
        /*0274*/ 	.word	0x00000780
        /*0278*/ 	.word	0x000000ff
        /*027c*/ 	.word	0x000388a0
        /*0280*/ 	.short	0x0100
        /*0282*/ 	.byte	0x08
	.zero		1


	//   ....[16]....
        /*0284*/ 	.word	0x00000790
        /*0288*/ 	.word	0x000000ff
        /*028c*/ 	.word	0x00038898
        /*0290*/ 	.short	0x0100
        /*0292*/ 	.byte	0x08
	.zero		1


	//   ....[17]....
        /*0294*/ 	.word	0x000007a0
        /*0298*/ 	.word	0x000000ff
        /*029c*/ 	.word	0x000388a8
        /*02a0*/ 	.short	0x0100
        /*02a2*/ 	.byte	0x08
	.zero		1


	//   ....[18]....
        /*02a4*/ 	.word	0x000008d0
        /*02a8*/ 	.word	0x000000ff
        /*02ac*/ 	.word	0x000388b0
        /*02b0*/ 	.short	0x0100
        /*02b2*/ 	.byte	0x08
	.zero		1


	//   ....[19]....
        /*02b4*/ 	.word	0x000008e0
        /*02b8*/ 	.word	0x000000ff
        /*02bc*/ 	.word	0x000388c0
        /*02c0*/ 	.short	0x0100
        /*02c2*/ 	.byte	0x08
	.zero		1


	//   ....[20]....
        /*02c4*/ 	.word	0x000008f0
        /*02c8*/ 	.word	0x000000ff
        /*02cc*/ 	.word	0x000388b8
        /*02d0*/ 	.short	0x0100
        /*02d2*/ 	.byte	0x08
	.zero		1


	//   ....[21]....
        /*02d4*/ 	.word	0x00000900
        /*02d8*/ 	.word	0x000000ff
        /*02dc*/ 	.word	0x000388c8
        /*02e0*/ 	.short	0x0100
        /*02e2*/ 	.byte	0x08
	.zero		1


	//   ....[22]....
        /*02e4*/ 	.word	0x000018b0
        /*02e8*/ 	.word	0x000000ff
        /*02ec*/ 	.word	0x00038800
        /*02f0*/ 	.short	0x010a
        /*02f2*/ 	.byte	0x3c
	.zero		1


	//   ....[23]....
        /*02f4*/ 	.word	0x00001940
        /*02f8*/ 	.word	0x00000000
        /*02fc*/ 	.word	0x00038830
        /*0300*/ 	.short	0x010a
        /*0302*/ 	.byte	0x3f
	.zero		1


	//   ....[24]....
        /*0304*/ 	.word	0x000019b0
        /*0308*/ 	.word	0x00000000
        /*030c*/ 	.word	0x00038830
        /*0310*/ 	.short	0x010a
        /*0312*/ 	.byte	0x3f
	.zero		1


	//   ....[25]....
        /*0314*/ 	.word	0x000045b0
        /*0318*/ 	.word	0x00000000
        /*031c*/ 	.word	0x00000000
        /*0320*/ 	.short	0x0101
        /*0322*/ 	.byte	0x3f
	.zero		1


	//   ....[26]....
        /*0324*/ 	.word	0x00005b50
        /*0328*/ 	.word	0x000000ff
        /*032c*/ 	.word	0x00038830
        /*0330*/ 	.short	0x010a
        /*0332*/ 	.byte	0x2f
	.zero		1


	//   ....[27]....
        /*0334*/ 	.word	0x00005b90
        /*0338*/ 	.word	0x000000ff
        /*033c*/ 	.word	0x00038830
        /*0340*/ 	.short	0x010a
        /*0342*/ 	.byte	0x2f
	.zero		1


	//   ....[28]....
        /*0344*/ 	.word	0x00008190
        /*0348*/ 	.word	0x000000ff
        /*034c*/ 	.word	0x00038850
        /*0350*/ 	.short	0x010a
        /*0352*/ 	.byte	0x05
	.zero		1


	//   ....[29]....
        /*0354*/ 	.word	0x000081d0
        /*0358*/ 	.word	0x000000ff
        /*035c*/ 	.word	0x00038850
        /*0360*/ 	.short	0x010a
        /*0362*/ 	.byte	0x05
	.zero		1


	//   ....[30]....
        /*0364*/ 	.word	0x00009430
        /*0368*/ 	.word	0x00000011
        /*036c*/ 	.word	0x00000000
        /*0370*/ 	.short	0x0101
        /*0372*/ 	.byte	0x3f
	.zero		1


	//   ....[31]....
        /*0374*/ 	.word	0x000094a0
        /*0378*/ 	.word	0x000000a3
        /*037c*/ 	.word	0x00000000
        /*0380*/ 	.short	0x0101
        /*0382*/ 	.byte	0x3f
	.zero		1


	//   ....[32]....
        /*0384*/ 	.word	0x000098b0
        /*0388*/ 	.word	0x000000ff
        /*038c*/ 	.word	0x00038830
        /*0390*/ 	.short	0x010a
        /*0392*/ 	.byte	0x04
	.zero		1


	//   ....[33]....
        /*0394*/ 	.word	0x000098f0
        /*0398*/ 	.word	0x000000ff
        /*039c*/ 	.word	0x00038830
        /*03a0*/ 	.short	0x010a
        /*03a2*/ 	.byte	0x04
	.zero		1


	//   ....[34]....
        /*03a4*/ 	.word	0x0000c2e0
        /*03a8*/ 	.word	0x000000ff
        /*03ac*/ 	.word	0x00038850
        /*03b0*/ 	.short	0x010a
        /*03b2*/ 	.byte	0x05
	.zero		1


	//   ....[35]....
        /*03b4*/ 	.word	0x0000c320
        /*03b8*/ 	.word	0x000000ff
        /*03bc*/ 	.word	0x00038850
        /*03c0*/ 	.short	0x010a
        /*03c2*/ 	.byte	0x05
	.zero		1


	//   ....[36]....
        /*03c4*/ 	.word	0x0000ce30
        /*03c8*/ 	.word	0x0000009d
        /*03cc*/ 	.word	0x00000000
        /*03d0*/ 	.short	0x0101
        /*03d2*/ 	.byte	0x3f
	.zero		1


	//   ....[37]....
        /*03d4*/ 	.word	0x0000ce90
        /*03d8*/ 	.word	0x000000ab
        /*03dc*/ 	.word	0x00000000
        /*03e0*/ 	.short	0x0101
        /*03e2*/ 	.byte	0x3f
	.zero		1


	//   ....[38]....
        /*03e4*/ 	.word	0x0000db10
        /*03e8*/ 	.word	0x000000ff
        /*03ec*/ 	.word	0x00038850
        /*03f0*/ 	.short	0x010a
        /*03f2*/ 	.byte	0x05
	.zero		1


	//   ....[39]....
        /*03f4*/ 	.word	0x0000db50
        /*03f8*/ 	.word	0x000000ff
        /*03fc*/ 	.word	0x00038850
        /*0400*/ 	.short	0x010a
        /*0402*/ 	.byte	0x05
	.zero		1


	//   ....[40]....
        /*0404*/ 	.word	0x0000e490
        /*0408*/ 	.word	0x00000003
        /*040c*/ 	.word	0x00000000
        /*0410*/ 	.short	0x0101
        /*0412*/ 	.byte	0x3f
	.zero		1


	//   ....[41]....
        /*0414*/ 	.word	0x0000f800
        /*0418*/ 	.word	0x000000ff
        /*041c*/ 	.word	0x00000000
        /*0420*/ 	.short	0x0101
        /*0422*/ 	.byte	0x05
	.zero		1


	//   ....[42]....
        /*0424*/ 	.word	0x000111b0
        /*0428*/ 	.word	0x00000008
        /*042c*/ 	.word	0x00038840
        /*0430*/ 	.short	0x010a
        /*0432*/ 	.byte	0x3f
	.zero		1


	//   ....[43]....
        /*0434*/ 	.word	0x000116d0
        /*0438*/ 	.word	0x000000ff
        /*043c*/ 	.word	0x00038820
        /*0440*/ 	.short	0x010a
        /*0442*/ 	.byte	0x28
	.zero		1


	//   ....[44]....
        /*0444*/ 	.word	0x000119d0
        /*0448*/ 	.word	0x00000003
        /*044c*/ 	.word	0x00038840
        /*0450*/ 	.short	0x010a
        /*0452*/ 	.byte	0x3f
	.zero		1


	//   ....[45]....
        /*0454*/ 	.word	0x00011c60
        /*0458*/ 	.word	0x00000002
        /*045c*/ 	.word	0x00000060
        /*0460*/ 	.short	0x010a
        /*0462*/ 	.byte	0x3f
	.zero		1


	//   ....[46]....
        /*0464*/ 	.word	0x000121a0
        /*0468*/ 	.word	0x00000003
        /*046c*/ 	.word	0x00038840
        /*0470*/ 	.short	0x010a
        /*0472*/ 	.byte	0x3f
	.zero		1


	//   ....[47]....
        /*0474*/ 	.word	0x00012430
        /*0478*/ 	.word	0x00000002
        /*047c*/ 	.word	0x00000060
        /*0480*/ 	.short	0x010a
        /*0482*/ 	.byte	0x3f
	.zero		1


	//   ....[48]....
        /*0484*/ 	.word	0x000128d0
        /*0488*/ 	.word	0x00000002
        /*048c*/ 	.word	0x00038840
        /*0490*/ 	.short	0x010a
        /*0492*/ 	.byte	0x3f
	.zero		1


	//   ....[49]....
        /*0494*/ 	.word	0x00012b60
        /*0498*/ 	.word	0x00000002
        /*049c*/ 	.word	0x00000060
        /*04a0*/ 	.short	0x010a
        /*04a2*/ 	.byte	0x3f
	.zero		1


	//   ....[50]....
        /*04a4*/ 	.word	0x00012fb0
        /*04a8*/ 	.word	0x00000003
        /*04ac*/ 	.word	0x00038860
        /*04b0*/ 	.short	0x010a
        /*04b2*/ 	.byte	0x3f
	.zero		1


	//   ....[51]....
        /*04b4*/ 	.word	0x00013420
        /*04b8*/ 	.word	0x00000007
        /*04bc*/ 	.word	0x00038820
        /*04c0*/ 	.short	0x010a
        /*04c2*/ 	.byte	0x3f
	.zero		1


	//   ....[52]....
        /*04c4*/ 	.word	0x00013590
        /*04c8*/ 	.word	0x00000005
        /*04cc*/ 	.word	0x00000000
        /*04d0*/ 	.short	0x010a
        /*04d2*/ 	.byte	0x3f
	.zero		1


	//   ....[53]....
        /*04d4*/ 	.word	0x00013600
        /*04d8*/ 	.word	0x00000003
        /*04dc*/ 	.word	0x00000000
        /*04e0*/ 	.short	0x010a
        /*04e2*/ 	.byte	0x3f
	.zero		1


	//   ....[54]....
        /*04e4*/ 	.word	0x00013660
        /*04e8*/ 	.word	0x00000005
        /*04ec*/ 	.word	0x00000000
        /*04f0*/ 	.short	0x010a
        /*04f2*/ 	.byte	0x3f
	.zero		1


	//   ....[55]....
        /*04f4*/ 	.word	0x00013690
        /*04f8*/ 	.word	0x00000003
        /*04fc*/ 	.word	0x00000000
        /*0500*/ 	.short	0x010a
        /*0502*/ 	.byte	0x3f
	.zero		1


	//   ....[56]....
        /*0504*/ 	.word	0x00013700
        /*0508*/ 	.word	0x00000003
        /*050c*/ 	.word	0x00038800
        /*0510*/ 	.short	0x010a
        /*0512*/ 	.byte	0x3f
	.zero		1


	//   ....[57]....
        /*0514*/ 	.word	0x00013750
        /*0518*/ 	.word	0x00000000
        /*051c*/ 	.word	0x00038830
        /*0520*/ 	.short	0x010a
        /*0522*/ 	.byte	0x3f
	.zero		1


	//   ....[58]....
        /*0524*/ 	.word	0x000137b0
        /*0528*/ 	.word	0x00000004
        /*052c*/ 	.word	0x00038830
        /*0530*/ 	.short	0x010a
        /*0532*/ 	.byte	0x3f
	.zero		1


	//   ....[59]....
        /*0534*/ 	.word	0x00013810
        /*0538*/ 	.word	0x00000003
        /*053c*/ 	.word	0x00038850
        /*0540*/ 	.short	0x010a
        /*0542*/ 	.byte	0x3f
	.zero		1


	//   ....[60]....
        /*0544*/ 	.word	0x00013870
        /*0548*/ 	.word	0x00000004
        /*054c*/ 	.word	0x00038830
        /*0550*/ 	.short	0x010a
        /*0552*/ 	.byte	0x3f
	.zero		1


	//   ....[61]....
        /*0554*/ 	.word	0x000138d0
        /*0558*/ 	.word	0x00000003
        /*055c*/ 	.word	0x00038850
        /*0560*/ 	.short	0x010a
        /*0562*/ 	.byte	0x3f
	.zero		1


	//   ....[62]....
        /*0564*/ 	.word	0x00013930
        /*0568*/ 	.word	0x00000007
        /*056c*/ 	.word	0x00038850
        /*0570*/ 	.short	0x010a
        /*0572*/ 	.byte	0x3f
	.zero		1


	//   ....[63]....
        /*0574*/ 	.word	0x00013ab0
        /*0578*/ 	.word	0x00000008
        /*057c*/ 	.word	0x00038840
        /*0580*/ 	.short	0x010a
        /*0582*/ 	.byte	0x3f
	.zero		1


	//   ....[64]....
        /*0584*/ 	.word	0x00013b10
        /*0588*/ 	.word	0x00000008
        /*058c*/ 	.word	0x00038820
        /*0590*/ 	.short	0x010a
        /*0592*/ 	.byte	0x3f
	.zero		1


	//   ....[65]....
        /*0594*/ 	.word	0x00013b60
        /*0598*/ 	.word	0x00000003
        /*059c*/ 	.word	0x00038840
        /*05a0*/ 	.short	0x010a
        /*05a2*/ 	.byte	0x3f
	.zero		1


	//   ....[66]....
        /*05a4*/ 	.word	0x00013bb0
        /*05a8*/ 	.word	0x00000002
        /*05ac*/ 	.word	0x00000060
        /*05b0*/ 	.short	0x010a
        /*05b2*/ 	.byte	0x3f
	.zero		1


	//   ....[67]....
        /*05b4*/ 	.word	0x00013c00
        /*05b8*/ 	.word	0x00000003
        /*05bc*/ 	.word	0x00038840
        /*05c0*/ 	.short	0x010a
        /*05c2*/ 	.byte	0x3f
	.zero		1


	//   ....[68]....
        /*05c4*/ 	.word	0x00013c50
        /*05c8*/ 	.word	0x00000002
        /*05cc*/ 	.word	0x00000060
        /*05d0*/ 	.short	0x010a
        /*05d2*/ 	.byte	0x3f
	.zero		1


	//   ....[69]....
        /*05d4*/ 	.word	0x00013ca0
        /*05d8*/ 	.word	0x00000002
        /*05dc*/ 	.word	0x00038840
        /*05e0*/ 	.short	0x010a
        /*05e2*/ 	.byte	0x3f
	.zero		1


	//   ....[70]....
        /*05e4*/ 	.word	0x00013cf0
        /*05e8*/ 	.word	0x00000002
        /*05ec*/ 	.word	0x00000060
        /*05f0*/ 	.short	0x010a
        /*05f2*/ 	.byte	0x3f
	.zero		1


	//   ....[71]....
        /*05f4*/ 	.word	0x00013d40
        /*05f8*/ 	.word	0x00000003
        /*05fc*/ 	.word	0x00038860
        /*0600*/ 	.short	0x010a
        /*0602*/ 	.byte	0x3f
	.zero		1


	//   ....[72]....
        /*0604*/ 	.word	0x00013e20
        /*0608*/ 	.word	0x00000007
        /*060c*/ 	.word	0x00038820
        /*0610*/ 	.short	0x010a
        /*0612*/ 	.byte	0x3f
	.zero		1


	//   ....[73]....
        /*0614*/ 	.word	0x00013e70
        /*0618*/ 	.word	0x00000005
        /*061c*/ 	.word	0x00000000
        /*0620*/ 	.short	0x010a
        /*0622*/ 	.byte	0x3f
	.zero		1


	//   ....[74]....
        /*0624*/ 	.word	0x00013ec0
        /*0628*/ 	.word	0x00000003
        /*062c*/ 	.word	0x00000000
        /*0630*/ 	.short	0x010a
        /*0632*/ 	.byte	0x3f
	.zero		1


	//   ....[75]....
        /*0634*/ 	.word	0x00013f10
        /*0638*/ 	.word	0x00000005
        /*063c*/ 	.word	0x00000000
        /*0640*/ 	.short	0x010a
        /*0642*/ 	.byte	0x3f
	.zero		1


	//----- nvinfo : EIATTR_NUM_MBARRIERS
	.align		4
.L_303:
        /*0644*/ 	.byte	0x03, 0x38
        /*0646*/ 	.short	0x0016


	//----- nvinfo : EIATTR_EXIT_INSTR_OFFSETS
	.align		4
        /*0648*/ 	.byte	0x04, 0x1c
        /*064a*/ 	.short	(.L_305 - .L_304)


	//   ....[0]....
.L_304:
        /*064c*/ 	.word	0x00000a30


	//   ....[1]....
        /*0650*/ 	.word	0x000102b0


	//   ....[2]....
        /*0654*/ 	.word	0x00010310


	//   ....[3]....
        /*0658*/ 	.word	0x00013490


	//   ....[4]....
        /*065c*/ 	.word	0x000136e0


	//----- nvinfo : EIATTR_MAX_THREADS
	.align		4
.L_305:
        /*0660*/ 	.byte	0x04, 0x05
        /*0662*/ 	.short	(.L_307 - .L_306)
.L_306:
        /*0664*/ 	.word	0x00000180
        /*0668*/ 	.word	0x00000001
        /*066c*/ 	.word	0x00000001


	//----- nvinfo : EIATTR_CRS_STACK_SIZE
	.align		4
.L_307:
        /*0670*/ 	.byte	0x04, 0x1e
        /*0672*/ 	.short	(.L_309 - .L_308)
.L_308:
        /*0674*/ 	.word	0x00000000


	//----- nvinfo : EIATTR_CBANK_PARAM_SIZE
	.align		4
.L_309:
        /*0678*/ 	.byte	0x03, 0x19
        /*067a*/ 	.short	0x0bf0


	//----- nvinfo : EIATTR_PARAM_CBANK
	.align		4
        /*067c*/ 	.byte	0x04, 0x0a
        /*067e*/ 	.short	(.L_311 - .L_310)
	.align		4
.L_310:
        /*0680*/ 	.word	index@(.nv.constant0._ZN7cutlass13device_kernelIN5flash11enable_sm90INS1_16FlashAttnFwdSm90INS1_25CollectiveMainloopFwdSm90ILi2EN4cute5tupleIJNS5_1CILi1EEES8_S8_EEENS6_IJNS7_ILi128EEENS7_ILi80EEENS7_ILi256EEEEEELi256ENS_10bfloat16_tEfNS_4arch4Sm90ELb1ELb0ELb0ELb0ELb0ELb0ELb0ELb1ELb1ELb0ELb0ELb0EEENS1_21CollectiveEpilogueFwdINS6_IJSA_SC_SB_EEES9_SE_SG_Li256ELb0ELb0ELb0ELb0EEENS1_30DynamicPersistentTileSchedulerILi256ELi32ELb0ELb0ELb1EEEEEEEEEvNT_6ParamsE)
        /*0684*/ 	.short	0x0210
        /*0686*/ 	.short	0x0bf0


	//----- nvinfo : EIATTR_SW_WAR
	.align		4
.L_311:
        /*0688*/ 	.byte	0x04, 0x36
        /*068a*/ 	.short	(.L_313 - .L_312)
.L_312:
        /*068c*/ 	.word	0x00000008
.L_313:


//--------------------- .nv.info._ZN7cutlass13device_kernelIN5flash11enable_sm90INS1_16FlashAttnFwdSm90INS1_25CollectiveMainloopFwdSm90ILi2EN4cute5tupleIJNS5_1CILi1EEES8_S8_EEENS6_IJNS7_ILi128EEENS7_ILi80EEENS7_ILi256EEEEEELi256ENS_10bfloat16_tEfNS_4arch4Sm90ELb1ELb0ELb0ELb1ELb0ELb0ELb0ELb1ELb1ELb0ELb0ELb0EEENS1_21CollectiveEpilogueFwdINS6_IJSA_SC_SB_EEES9_SE_SG_Li256ELb1ELb0ELb0ELb0EEENS1_36VarlenDynamicPersistentTileSchedulerILi128ELi80ELi256ELi32ELb0ELb0ELb1ELb1ELb1ELb1EEEEEEEEEvNT_6ParamsE --------------------------
	.section	.nv.info._ZN7cutlass13device_kernelIN5flash11enable_sm90INS1_16FlashAttnFwdSm90INS1_25CollectiveMainloopFwdSm90ILi2EN4cute5tupleIJNS5_1CILi1EEES8_S8_EEENS6_IJNS7_ILi128EEENS7_ILi80EEENS7_ILi256EEEEEELi256ENS_10bfloat16_tEfNS_4arch4Sm90ELb1ELb0ELb0ELb1ELb0ELb0ELb0ELb1ELb1ELb0ELb0ELb0EEENS1_21CollectiveEpilogueFwdINS6_IJSA_SC_SB_EEES9_SE_SG_Li256ELb1ELb0ELb0ELb0EEENS1_36VarlenDynamicPersistentTileSchedulerILi128ELi80ELi256ELi32ELb0ELb0ELb1ELb1ELb1ELb1EEEEEEEEEvNT_6ParamsE,"",@"SHT_CUDA_INFO"
	.sectionflags	@""
	.align	4


	//----- nvinfo : EIATTR_CUDA_API_VERSION
	.align		4
        /*0000*/ 	.byte	0x04, 0x37
        /*0002*/ 	.short	(.L_315 - .L_314)
.L_314:
        /*0004*/ 	.word	0x00000082


	//----- nvinfo : EIATTR_KPARAM_INFO
	.align		4
.L_315:
        /*0008*/ 	.byte	0x04, 0x17
        /*000a*/ 	.short	(.L_317 - .L_316)
.L_316:
        /*000c*/ 	.word	0x00000000
        /*0010*/ 	.short	0x0000
        /*0012*/ 	.short	0x0070
        /*0014*/ 	.byte	0x00, 0xf0, 0x01, 0x28


	//----- nvinfo : EIATTR_SPARSE_MMA_MASK
	.align		4
.L_317:
        /*0018*/ 	.byte	0x03, 0x50
        /*001a*/ 	.short	0x0000


	//----- nvinfo : EIATTR_MAXREG_COUNT
	.align		4
        /*001c*/ 	.byte	0x03, 0x1b
        /*001e*/ 	.short	0x00a8


	//----- nvinfo : EIATTR_NUM_BARRIERS
	.align		4
        /*0020*/ 	.byte	0x02, 0x4c
        /*0022*/ 	.byte	0x09
	.zero		1


	//----- nvinfo : EIATTR_EXTERNS
	.align		4
        /*0024*/ 	.byte	0x04, 0x0f
        /*0026*/ 	.short	(.L_319 - .L_318)


	//   ....[0]....
	.align		4
.L_318:
        /*0028*/ 	.word	index@(__assertfail)


	//----- nvinfo : EIATTR_ANNOTATIONS
	.align		4
.L_319:
        /*002c*/ 	.byte	0x04, 0x55
        /*002e*/ 	.short	(.L_321 - .L_320)


	//   ....[0]....
.L_320:
        /* <DEDUP_REMOVED lines=33> */


	//----- nvinfo : EIATTR_MERCURY_ISA_VERSION
	.align		4
.L_321:
        /*0230*/ 	.byte	0x03, 0x5f
        /*0232*/ 	.short	0x0101


	//----- nvinfo : EIATTR_UNUSED_LOAD_BYTE_OFFSET
	.align		4
        /*0234*/ 	.byte	0x04, 0x44
        /*0236*/ 	.short	(.L_323 - .L_322)


	//   ....[0]....
.L_322:
        /*0238*/ 	.word	0x00000a40
        /*023c*/ 	.word	0x0000fff0


	//   ....[1]....
        /*0240*/ 	.word	0x0000e850
        /*0244*/ 	.word	0x0000fff0


	//----- nvinfo : EIATTR_INT_WARP_WIDE_INSTR_OFFSETS
	.align		4
.L_323:
        /*0248*/ 	.byte	0x04, 0x31
        /*024a*/ 	.short	(.L_325 - .L_324)


	//   ....[0]....
.L_324:
        /*024c*/ 	.word	0x00000160


	//   ....[1]....
        /*0250*/ 	.word	0x000001a0


	//   ....[2]....
        /*0254*/ 	.word	0x00000210


	//   ....[3]....
        /*0258*/ 	.word	0x00012800


	//   ....[4]....
        /*025c*/ 	.word	0x000128a0


	//   ....[5]....
        /*0260*/ 	.word	0x00012d30


	//   ....[6]....
        /*0264*/ 	.word	0x00012d60


	//   ....[7]....
        /*0268*/ 	.word	0x00012f70


	//   ....[8]....
        /*026c*/ 	.word	0x00013060


	//   ....[9]....
        /*0270*/ 	.word	0x00013150


	//   ....[10]....
        /*0274*/ 	.word	0x000157d0


	//   ....[11]....
        /*0278*/ 	.word	0x00015870


	//----- nvinfo : EIATTR_COOP_GROUP_MASK_REGIDS
	.align		4
.L_325:
        /*027c*/ 	.byte	0x04, 0x29
        /*027e*/ 	.short	(.L_327 - .L_326)


	//   ....[0]....
.L_326:
        /*0280*/ 	.word	0xffffffff


	//   ....[1]....
        /*0284*/ 	.word	0xffffffff


	//   ....[2]....
        /*0288*/ 	.word	0xffffffff


	//   ....[3]....
        /*028c*/ 	.word	0xffffffff


	//   ....[4]....
        /*0290*/ 	.word	0xffffffff


	//   ....[5]....
        /*0294*/ 	.word	0xffffffff


	//   ....[6]....
        /*0298*/ 	.word	0xffffffff


	//   ....[7]....
        /*029c*/ 	.word	0xffffffff


	//   ....[8]....
        /*02a0*/ 	.word	0xffffffff


	//   ....[9]....
        /*02a4*/ 	.word	0xffffffff


	//   ....[10]....
        /*02a8*/ 	.word	0xffffffff


	//   ....[11]....
        /*02ac*/ 	.word	0xffffffff


	//   ....[12]....
        /*02b0*/ 	.word	0xffffffff


	//   ....[13]....
        /*02b4*/ 	.word	0xffffffff


	//   ....[14]....
        /*02b8*/ 	.word	0xffffffff


	//   ....[15]....
        /*02bc*/ 	.word	0xffffffff


	//   ....[16]....
        /*02c0*/ 	.word	0xffffffff


	//   ....[17]....
        /*02c4*/ 	.word	0xffffffff


	//   ....[18]....
        /*02c8*/ 	.word	0xffffffff


	//   ....[19]....
        /*02cc*/ 	.word	0xffffffff


	//   ....[20]....
        /*02d0*/ 	.word	0xffffffff


	//   ....[21]....
        /*02d4*/ 	.word	0xffffffff


	//   ....[22]....
        /*02d8*/ 	.word	0xffffffff


	//   ....[23]....
        /*02dc*/ 	.word	0xffffffff


	//   ....[24]....
        /*02e0*/ 	.word	0xffffffff


	//   ....[25]....
        /*02e4*/ 	.word	0xffffffff


	//   ....[26]....
        /*02e8*/ 	.word	0xffffffff


	//   ....[27]....
        /*02ec*/ 	.word	0xffffffff


	//   ....[28]....
        /*02f0*/ 	.word	0xffffffff


	//   ....[29]....
        /*02f4*/ 	.word	0xffffffff


	//   ....[30]....
        /*02f8*/ 	.word	0xffffffff


	//   ....[31]....
        /*02fc*/ 	.word	0xffffffff


	//   ....[32]....
        /*0300*/ 	.word	0xffffffff


	//   ....[33]....
        /*0304*/ 	.word	0xffffffff


	//   ....[34]....
        /*0308*/ 	.word	0xffffffff


	//   ....[35]....
        /*030c*/ 	.word	0xffffffff


	//   ....[36]....
        /*0310*/ 	.word	0xffffffff


	//   ....[37]....
        /*0314*/ 	.word	0xffffffff


	//   ....[38]....
        /*0318*/ 	.word	0xffffffff


	//   ....[39]....
        /*031c*/ 	.word	0xffffffff


	//   ....[40]....
        /*0320*/ 	.word	0xffffffff


	//   ....[41]....
        /*0324*/ 	.word	0xffffffff


	//   ....[42]....
        /*0328*/ 	.word	0xffffffff


	//   ....[43]....
        /*032c*/ 	.word	0xffffffff


	//   ....[44]....
        /*0330*/ 	.word	0xffffffff


	//   ....[45]....
        /*0334*/ 	.word	0xffffffff


	//   ....[46]....
        /*0338*/ 	.word	0xffffffff


	//   ....[47]....
        /*033c*/ 	.word	0xffffffff


	//   ....[48]....
        /*0340*/ 	.word	0xffffffff


	//   ....[49]....
        /*0344*/ 	.word	0xffffffff


	//   ....[50]....
        /*0348*/ 	.word	0xffffffff


	//   ....[51]....
        /*034c*/ 	.word	0xffffffff


	//   ....[52]....
        /*0350*/ 	.word	0xffffffff


	//   ....[53]....
        /*0354*/ 	.word	0xffffffff


	//   ....[54]....
        /*0358*/ 	.word	0xffffffff


	//   ....[55]....
        /*035c*/ 	.word	0xffffffff


	//   ....[56]....
        /*0360*/ 	.word	0xffffffff


	//   ....[57]....
        /*0364*/ 	.word	0xffffffff


	//   ....[58]....
        /*0368*/ 	.word	0x0500000f


	//   ....[59]....
        /*036c*/ 	.word	0x0500000f


	//   ....[60]....
        /*0370*/ 	.word	0x0500000f


	//   ....[61]....
        /*0374*/ 	.word	0x0500000f


	//   ....[62]....
        /*0378*/ 	.word	0x0500000f


	//   ....[63]....
        /*037c*/ 	.word	0x0500000f


	//   ....[64]....
        /*0380*/ 	.word	0x0500000f


	//   ....[65]....
        /*0384*/ 	.word	0x0500000f


	//   ....[66]....
        /*0388*/ 	.word	0x0500000f


	//   ....[67]....
        /*038c*/ 	.word	0x0500000f


	//   ....[68]....
        /*0390*/ 	.word	0x0500000f


	//   ....[69]....
        /*0394*/ 	.word	0x0500000f


	//   ....[70]....
        /*0398*/ 	.word	0x0500000f


	//   ....[71]....
        /*039c*/ 	.word	0x0500000f


	//   ....[72]....
        /*03a0*/ 	.word	0x0500000f


	//   ....[73]....
        /*03a4*/ 	.word	0x0500000f


	//   ....[74]....
        /*03a8*/ 	.word	0x0500000f


	//   ....[75]....
        /*03ac*/ 	.word	0x0500000f


	//   ....[76]....
        /*03b0*/ 	.word	0x0500000f


	//----- nvinfo : EIATTR_COOP_GROUP_INSTR_OFFSETS
	.align		4
.L_327:
        /*03b4*/ 	.byte	0x04, 0x28
        /*03b6*/ 	.short	(.L_329 - .L_328)


	//   ....[0]....
.L_328:
        /*03b8*/ 	.word	0x00000060


	//   ....[1]....
        /*03bc*/ 	.word	0x00000170


	//   ....[2]....
        /*03c0*/ 	.word	0x000001c0


	//   ....[3]....
        /*03c4*/ 	.word	0x000003f0


	//   ....[4]....
        /*03c8*/ 	.word	0x00000550


	//   ....[5]....
        /*03cc*/ 	.word	0x00000670


	//   ....[6]....
        /*03d0*/ 	.word	0x000007d0


	//   ....[7]....
        /*03d4*/ 	.word	0x000018a0


	//   ....[8]....
        /*03d8*/ 	.word	0x000047e0


	//   ....[9]....
        /*03dc*/ 	.word	0x000048c0


	//   ....[10]....
        /*03e0*/ 	.word	0x00004d60


	//   ....[11]....
        /*03e4*/ 	.word	0x00004dd0


	//   ....[12]....
        /*03e8*/ 	.word	0x00008a50


	//   ....[13]....
        /*03ec*/ 	.word	0x00008a80


	//   ....[14]....
        /*03f0*/ 	.word	0x00008eb0


	//   ....[15]....
        /*03f4*/ 	.word	0x00008f70


	//   ....[16]....
        /*03f8*/ 	.word	0x0000c500


	//   ....[17]....
        /*03fc*/ 	.word	0x0000c520


	//   ....[18]....
        /*0400*/ 	.word	0x0000c7f0


	//   ....[19]....
        /*0404*/ 	.word	0x0000ca60


	//   ....[20]....
        /*0408*/ 	.word	0x0000db50


	//   ....[21]....
        /*040c*/ 	.word	0x0000db90


	//   ....[22]....
        /*0410*/ 	.word	0x0000dc60


	//   ....[23]....
        /*0414*/ 	.word	0x0000dc90


	//   ....[24]....
        /*0418*/ 	.word	0x000115a0


	//   ....[25]....
        /*041c*/ 	.word	0x00011730


	//   ....[26]....
        /*0420*/ 	.word	0x00011760


	//   ....[27]....
        /*0424*/ 	.word	0x000117a0


	//   ....[28]....
        /*0428*/ 	.word	0x00011810


	//   ....[29]....
        /*042c*/ 	.word	0x00011870


	//   ....[30]....
        /*0430*/ 	.word	0x000118b0


	//   ....[31]....
        /*0434*/ 	.word	0x00011a60


	//   ....[32]....
        /*0438*/ 	.word	0x00011ac0


	//   ....[33]....
        /*043c*/ 	.word	0x00011b00


	//   ....[34]....
        /*0440*/ 	.word	0x00011b40


	//   ....[35]....
        /*0444*/ 	.word	0x00011b70


	//   ....[36]....
        /*0448*/ 	.word	0x00011ba0


	//   ....[37]....
        /*044c*/ 	.word	0x00011c40


	//   ....[38]....
        /*0450*/ 	.word	0x00011ca0


	//   ....[39]....
        /*0454*/ 	.word	0x00011d30


	//   ....[40]....
        /*0458*/ 	.word	0x00015d20


	//   ....[41]....
        /*045c*/ 	.word	0x00015d30


	//   ....[42]....
        /*0460*/ 	.word	0x00015e50


	//   ....[43]....
        /*0464*/ 	.word	0x00015eb0


	//   ....[44]....
        /*0468*/ 	.word	0x00015ef0


	//   ....[45]....
        /*046c*/ 	.word	0x00015f30


	//   ....[46]....
        /*0470*/ 	.word	0x00015f60


	//   ....[47]....
        /*0474*/ 	.word	0x00015f90


	//   ....[48]....
        /*0478*/ 	.word	0x00016130


	//   ....[49]....
        /*047c*/ 	.word	0x00016190


	//   ....[50]....
        /*0480*/ 	.word	0x000161d0


	//   ....[51]....
        /*0484*/ 	.word	0x00016210


	//   ....[52]....
        /*0488*/ 	.word	0x00016240


	//   ....[53]....
        /*048c*/ 	.word	0x00016270


	//   ....[54]....
        /*0490*/ 	.word	0x00016330


	//   ....[55]....
        /*0494*/ 	.word	0x00016350


	//   ....[56]....
        /*0498*/ 	.word	0x000163c0


	//   ....[57]....
        /*049c*/ 	.word	0x00016a60


	//   ....[58]....
        /*04a0*/ 	.word	0x00017070


	//   ....[59]....
        /*04a4*/ 	.word	0x00017490


	//   ....[60]....
        /*04a8*/ 	.word	0x00017520


	//   ....[61]....
        /*04ac*/ 	.word	0x000175c0


	//   ....[62]....
        /*04b0*/ 	.word	0x00017670


	//   ....[63]....
        /*04b4*/ 	.word	0x000176f0


	//   ....[64]....
        /*04b8*/ 	.word	0x00017770


	//   ....[65]....
        /*04bc*/ 	.word	0x000177f0


	//   ....[66]....
        /*04c0*/ 	.word	0x00017870


	//   ....[67]....
        /*04c4*/ 	.word	0x00017900


	//   ....[68]....
        /*04c8*/ 	.word	0x000179b0


	//   ....[69]....
        /*04cc*/ 	.word	0x00017a30


	//   ....[70]....
        /*04d0*/ 	.word	0x00017ab0


	//   ....[71]....
        /*04d4*/ 	.word	0x00017b30


	//   ....[72]....
        /*04d8*/ 	.word	0x00017bb0


	//   ....[73]....
        /*04dc*/ 	.word	0x00017c20


	//   ....[74]....
        /*04e0*/ 	.word	0x00017cc0


	//   ....[75]....
        /*04e4*/ 	.word	0x00017d50


	//   ....[76]....
        /*04e8*/ 	.word	0x00017e80


	//----- nvinfo : EIATTR_REG_RECONFIG
	.align		4
.L_329:
        /*04ec*/ 	.byte	0x01, 0x54
	.zero		2


	//----- nvinfo : EIATTR_SYSCALL_OFFSETS
	.align		4
        /*04f0*/ 	.byte	0x04, 0x46
        /*04f2*/ 	.short	(.L_331 - .L_330)


	//   ....[0]....
.L_330:
        /*04f4*/ 	.word	0x00001a90


	//   ....[1]....
        /*04f8*/ 	.word	0x00012a30


	//   ....[2]....
        /*04fc*/ 	.word	0x00012b70


	//   ....[3]....
        /*0500*/ 	.word	0x00012c70


	//----- nvinfo : EIATTR_MBARRIER_INSTR_OFFSETS
	.align		4
.L_331:
        /*0504*/ 	.byte	0x04, 0x39
        /*0506*/ 	.short	(.L_333 - .L_332)


	//   ....[0]....
.L_332:
        /*0508*/ 	.word	0x000002a0
        /*050c*/ 	.word	0x000000ff
        /*0510*/ 	.word	0x00038800
        /*0514*/ 	.short	0x0100
        /*0516*/ 	.byte	0x08
	.zero		1


	//   ....[1]....
        /*0518*/ 	.word	0x000002b0
        /*051c*/ 	.word	0x000000ff
        /*0520*/ 	.word	0x00038820
        /*0524*/ 	.short	0x0100
        /*0526*/ 	.byte	0x08
	.zero		1


	//   ....[2]....
        /*0528*/ 	.word	0x000003a0
        /*052c*/ 	.word	0x000000ff
        /*0530*/ 	.word	0x00038830
        /*0534*/ 	.short	0x0100
        /*0536*/ 	.byte	0x08
	.zero		1


	//   ....[3]....
        /*0538*/ 	.word	0x000003b0
        /*053c*/ 	.word	0x000000ff
        /*0540*/ 	.word	0x00038840
        /*0544*/ 	.short	0x0100
        /*0546*/ 	.byte	0x08
	.zero		1


	//   ....[4]....
        /*0548*/ 	.word	0x000003c0
        /*054c*/ 	.word	0x000000ff
        /*0550*/ 	.word	0x00038838
        /*0554*/ 	.short	0x0100
        /*0556*/ 	.byte	0x08
	.zero		1


	//   ....[5]....
        /*0558*/ 	.word	0x000003d0
        /*055c*/ 	.word	0x000000ff
        /*0560*/ 	.word	0x00038848
        /*0564*/ 	.short	0x0100
        /*0566*/ 	.byte	0x08
	.zero		1


	//   ....[6]....
        /*0568*/ 	.word	0x00000500
        /*056c*/ 	.word	0x000000ff
        /*0570*/ 	.word	0x00038850
        /*0574*/ 	.short	0x0100
        /*0576*/ 	.byte	0x08
	.zero		1


	//   ....[7]....
        /*0578*/ 	.word	0x00000510
        /*057c*/ 	.word	0x000000ff
        /*0580*/ 	.word	0x00038860
        /*0584*/ 	.short	0x0100
        /*0586*/ 	.byte	0x08
	.zero		1


	//   ....[8]....
        /*0588*/ 	.word	0x00000520
        /*058c*/ 	.word	0x000000ff
        /*0590*/ 	.word	0x00038858
        /*0594*/ 	.short	0x0100
        /*0596*/ 	.byte	0x08
	.zero		1


	//   ....[9]....
        /*0598*/ 	.word	0x00000530
        /*059c*/ 	.word	0x000000ff
        /*05a0*/ 	.word	0x00038868
        /*05a4*/ 	.short	0x0100
        /*05a6*/ 	.byte	0x08
	.zero		1


	//   ....[10]....
        /*05a8*/ 	.word	0x00000620
        /*05ac*/ 	.word	0x000000ff
        /*05b0*/ 	.word	0x00038870
        /*05b4*/ 	.short	0x0100
        /*05b6*/ 	.byte	0x06
	.zero		1


	//   ....[11]....
        /*05b8*/ 	.word	0x00000630
        /*05bc*/ 	.word	0x000000ff
        /*05c0*/ 	.word	0x00038880
        /*05c4*/ 	.short	0x0100
        /*05c6*/ 	.byte	0x06
	.zero		1


	//   ....[12]....
        /*05c8*/ 	.word	0x00000640
        /*05cc*/ 	.word	0x000000ff
        /*05d0*/ 	.word	0x00038878
        /*05d4*/ 	.short	0x0100
        /*05d6*/ 	.byte	0x06
	.zero		1


	//   ....[13]....
        /*05d8*/ 	.word	0x00000650
        /*05dc*/ 	.word	0x000000ff
        /*05e0*/ 	.word	0x00038888
        /*05e4*/ 	.short	0x0100
        /*05e6*/ 	.byte	0x06
	.zero		1


	//   ....[14]....
        /*05e8*/ 	.word	0x00000780
        /*05ec*/ 	.word	0x000000ff
        /*05f0*/ 	.word	0x00038890
        /*05f4*/ 	.short	0x0100
        /*05f6*/ 	.byte	0x08
	.zero		1


	//   ....[15]....
        /*05f8*/ 	.word	0x00000790
        /*05fc*/ 	.word	0x000000ff
        /*0600*/ 	.word	0x000388a0
        /*0604*/ 	.short	0x0100
        /*0606*/ 	.byte	0x08
	.zero		1


	//   ....[16]....
        /*0608*/ 	.word	0x000007a0
        /*060c*/ 	.word	0x000000ff
        /*0610*/ 	.word	0x00038898
        /*0614*/ 	.short	0x0100
        /*0616*/ 	.byte	0x08
	.zero		1


	//   ....[17]....
        /*0618*/ 	.word	0x000007b0
        /*061c*/ 	.word	0x000000ff
        /*0620*/ 	.word	0x000388a8
        /*0624*/ 	.short	0x0100
        /*0626*/ 	.byte	0x08
	.zero		1


	//   ....[18]....
        /*0628*/ 	.word	0x000008e0
        /*062c*/ 	.word	0x000000ff
        /*0630*/ 	.word	0x000388b0
        /*0634*/ 	.short	0x0100
        /*0636*/ 	.byte	0x08
	.zero		1


	//   ....[19]....
        /*0638*/ 	.word	0x000008f0
        /*063c*/ 	.word	0x000000ff
        /*0640*/ 	.word	0x000388c0
        /*0644*/ 	.short	0x0100
        /*0646*/ 	.byte	0x08
	.zero		1


	//   ....[20]....
        /*0648*/ 	.word	0x00000900
        /*064c*/ 	.word	0x000000ff
        /*0650*/ 	.word	0x000388b8
        /*0654*/ 	.short	0x0100
        /*0656*/ 	.byte	0x08
	.zero		1


	//   ....[21]....
        /*0658*/ 	.word	0x00000910
        /*065c*/ 	.word	0x000000ff
        /*0660*/ 	.word	0x000388c8
        /*0664*/ 	.short	0x0100
        /*0666*/ 	.byte	0x08
	.zero		1


	//   ....[22]....
        /*0668*/ 	.word	0x00001b40
        /*066c*/ 	.word	0x000000ff
        /*0670*/ 	.word	0x00038800
        /*0674*/ 	.short	0x010a
        /*0676*/ 	.byte	0x06
	.zero		1


	//   ....[23]....
        /*0678*/ 	.word	0x00001be0
        /*067c*/ 	.word	0x00000000
        /*0680*/ 	.word	0x00038830
        /*0684*/ 	.short	0x010a
        /*0686*/ 	.byte	0x3f
	.zero		1


	//   ....[24]....
        /*0688*/ 	.word	0x00001c50
        /*068c*/ 	.word	0x00000000
        /*0690*/ 	.word	0x00038830
        /*0694*/ 	.short	0x010a
        /*0696*/ 	.byte	0x3f
	.zero		1


	//   ....[25]....
        /*0698*/ 	.word	0x00004710
        /*069c*/ 	.word	0x00000000
        /*06a0*/ 	.word	0x00000000
        /*06a4*/ 	.short	0x0101
        /*06a6*/ 	.byte	0x3f
	.zero		1


	//   ....[26]....
        /*06a8*/ 	.word	0x00005cd0
        /*06ac*/ 	.word	0x000000ff
        /*06b0*/ 	.word	0x00038830
        /*06b4*/ 	.short	0x010a
        /*06b6*/ 	.byte	0x04
	.zero		1


	//   ....[27]....
        /*06b8*/ 	.word	0x00005d20
        /*06bc*/ 	.word	0x000000ff
        /*06c0*/ 	.word	0x00038830
        /*06c4*/ 	.short	0x010a
        /*06c6*/ 	.byte	0x04
	.zero		1


	//   ....[28]....
        /*06c8*/ 	.word	0x000081d0
        /*06cc*/ 	.word	0x000000ff
        /*06d0*/ 	.word	0x00038850
        /*06d4*/ 	.short	0x010a
        /*06d6*/ 	.byte	0x04
	.zero		1


	//   ....[29]....
        /*06d8*/ 	.word	0x00008210
        /*06dc*/ 	.word	0x000000ff
        /*06e0*/ 	.word	0x00038850
        /*06e4*/ 	.short	0x010a
        /*06e6*/ 	.byte	0x04
	.zero		1


	//   ....[30]....
        /*06e8*/ 	.word	0x00009450
        /*06ec*/ 	.word	0x0000000e
        /*06f0*/ 	.word	0x00000000
        /*06f4*/ 	.short	0x0101
        /*06f6*/ 	.byte	0x3f
	.zero		1


	//   ....[31]....
        /*06f8*/ 	.word	0x000094b0
        /*06fc*/ 	.word	0x000000a3
        /*0700*/ 	.word	0x00000000
        /*0704*/ 	.short	0x0101
        /*0706*/ 	.byte	0x3f
	.zero		1


	//   ....[32]....
        /*0708*/ 	.word	0x00009970
        /*070c*/ 	.word	0x000000ff
        /*0710*/ 	.word	0x00038830
        /*0714*/ 	.short	0x010a
        /*0716*/ 	.byte	0x04
	.zero		1


	//   ....[33]....
        /*0718*/ 	.word	0x000099b0
        /*071c*/ 	.word	0x000000ff
        /*0720*/ 	.word	0x00038830
        /*0724*/ 	.short	0x010a
        /*0726*/ 	.byte	0x04
	.zero		1


	//   ....[34]....
        /*0728*/ 	.word	0x0000c260
        /*072c*/ 	.word	0x000000ff
        /*0730*/ 	.word	0x00038850
        /*0734*/ 	.short	0x010a
        /*0736*/ 	.byte	0x04
	.zero		1


	//   ....[35]....
        /*0738*/ 	.word	0x0000c2a0
        /*073c*/ 	.word	0x000000ff
        /*0740*/ 	.word	0x00038850
        /*0744*/ 	.short	0x010a
        /*0746*/ 	.byte	0x04
	.zero		1


	//   ....[36]....
        /*0748*/ 	.word	0x0000cf20
        /*074c*/ 	.word	0x0000009d
        /*0750*/ 	.word	0x00000000
        /*0754*/ 	.short	0x0101
        /*0756*/ 	.byte	0x3f
	.zero		1


	//   ....[37]....
        /*0758*/ 	.word	0x0000cf90
        /*075c*/ 	.word	0x000000a5
        /*0760*/ 	.word	0x00000000
        /*0764*/ 	.short	0x0101
        /*0766*/ 	.byte	0x3f
	.zero		1


	//   ....[38]....
        /*0768*/ 	.word	0x0000dac0
        /*076c*/ 	.word	0x000000ff
        /*0770*/ 	.word	0x00038850
        /*0774*/ 	.short	0x010a
        /*0776*/ 	.byte	0x07
	.zero		1


	//   ....[39]....
        /*0778*/ 	.word	0x0000db00
        /*077c*/ 	.word	0x000000ff
        /*0780*/ 	.word	0x00038850
        /*0784*/ 	.short	0x010a
        /*0786*/ 	.byte	0x07
	.zero		1


	//   ....[40]....
        /*0788*/ 	.word	0x0000dff0
        /*078c*/ 	.word	0x00000009
        /*0790*/ 	.word	0x00000000
        /*0794*/ 	.short	0x0101
        /*0796*/ 	.byte	0x3f
	.zero		1


	//   ....[41]....
        /*0798*/ 	.word	0x00010060
        /*079c*/ 	.word	0x000000a9
        /*07a0*/ 	.word	0x00000000
        /*07a4*/ 	.short	0x0101
        /*07a6*/ 	.byte	0x3f
	.zero		1


	//   ....[42]....
        /*07a8*/ 	.word	0x000134a0
        /*07ac*/ 	.word	0x00000008
        /*07b0*/ 	.word	0x00038840
        /*07b4*/ 	.short	0x010a
        /*07b6*/ 	.byte	0x3f
	.zero		1


	//   ....[43]....
        /*07b8*/ 	.word	0x00013b10
        /*07bc*/ 	.word	0x00000009
        /*07c0*/ 	.word	0x00038820
        /*07c4*/ 	.short	0x010a
        /*07c6*/ 	.byte	0x3f
	.zero		1


	//   ....[44]....
        /*07c8*/ 	.word	0x00013e40
        /*07cc*/ 	.word	0x00000002
        /*07d0*/ 	.word	0x00038840
        /*07d4*/ 	.short	0x010a
        /*07d6*/ 	.byte	0x3f
	.zero		1


	//   ....[45]....
        /*07d8*/ 	.word	0x00014190
        /*07dc*/ 	.word	0x00000003
        /*07e0*/ 	.word	0x00000060
        /*07e4*/ 	.short	0x010a
        /*07e6*/ 	.byte	0x3f
	.zero		1


	//   ....[46]....
        /*07e8*/ 	.word	0x00014800
        /*07ec*/ 	.word	0x00000002
        /*07f0*/ 	.word	0x00038840
        /*07f4*/ 	.short	0x010a
        /*07f6*/ 	.byte	0x3f
	.zero		1


	//   ....[47]....
        /*07f8*/ 	.word	0x00014b50
        /*07fc*/ 	.word	0x00000003
        /*0800*/ 	.word	0x00000060
        /*0804*/ 	.short	0x010a
        /*0806*/ 	.byte	0x3f
	.zero		1


	//   ....[48]....
        /*0808*/ 	.word	0x000150c0
        /*080c*/ 	.word	0x00000002
        /*0810*/ 	.word	0x00038840
        /*0814*/ 	.short	0x010a
        /*0816*/ 	.byte	0x3f
	.zero		1


	//   ....[49]....
        /*0818*/ 	.word	0x00015410
        /*081c*/ 	.word	0x00000002
        /*0820*/ 	.word	0x00000060
        /*0824*/ 	.short	0x010a
        /*0826*/ 	.byte	0x3f
	.zero		1


	//   ....[50]....
        /*0828*/ 	.word	0x00015930
        /*082c*/ 	.word	0x00000003
        /*0830*/ 	.word	0x00038860
        /*0834*/ 	.short	0x010a
        /*0836*/ 	.byte	0x3f
	.zero		1


	//   ....[51]....
        /*0838*/ 	.word	0x000169e0
        /*083c*/ 	.word	0x00000000
        /*0840*/ 	.word	0x00038820
        /*0844*/ 	.short	0x010a
        /*0846*/ 	.byte	0x3f
	.zero		1


	//   ....[52]....
        /*0848*/ 	.word	0x00016bc0
        /*084c*/ 	.word	0x00000006
        /*0850*/ 	.word	0x00000000
        /*0854*/ 	.short	0x010a
        /*0856*/ 	.byte	0x3f
	.zero		1


	//   ....[53]....
        /*0858*/ 	.word	0x00016c30
        /*085c*/ 	.word	0x00000007
        /*0860*/ 	.word	0x00000000
        /*0864*/ 	.short	0x010a
        /*0866*/ 	.byte	0x3f
	.zero		1


	//   ....[54]....
        /*0868*/ 	.word	0x00016ca0
        /*086c*/ 	.word	0x00000004
        /*0870*/ 	.word	0x00000000
        /*0874*/ 	.short	0x010a
        /*0876*/ 	.byte	0x3f
	.zero		1


	//   ....[55]....
        /*0878*/ 	.word	0x00016cd0
        /*087c*/ 	.word	0x00000003
        /*0880*/ 	.word	0x00000000
        /*0884*/ 	.short	0x010a
        /*0886*/ 	.byte	0x3f
	.zero		1


	//   ....[56]....
        /*0888*/ 	.word	0x00016d50
        /*088c*/ 	.word	0x00000003
        /*0890*/ 	.word	0x00038800
        /*0894*/ 	.short	0x010a
        /*0896*/ 	.byte	0x3f
	.zero		1


	//   ....[57]....
        /*0898*/ 	.word	0x00016da0
        /*089c*/ 	.word	0x00000000
        /*08a0*/ 	.word	0x00038830
        /*08a4*/ 	.short	0x010a
        /*08a6*/ 	.byte	0x3f
	.zero		1


	//   ....[58]....
        /*08a8*/ 	.word	0x00016e10
        /*08ac*/ 	.word	0x00000004
        /*08b0*/ 	.word	0x00038830
        /*08b4*/ 	.short	0x010a
        /*08b6*/ 	.byte	0x3f
	.zero		1


	//   ....[59]....
        /*08b8*/ 	.word	0x00016e70
        /*08bc*/ 	.word	0x00000003
        /*08c0*/ 	.word	0x00038850
        /*08c4*/ 	.short	0x010a
        /*08c6*/ 	.byte	0x3f
	.zero		1


	//   ....[60]....
        /*08c8*/ 	.word	0x00016ed0
        /*08cc*/ 	.word	0x00000004
        /*08d0*/ 	.word	0x00038830
        /*08d4*/ 	.short	0x010a
        /*08d6*/ 	.byte	0x3f
	.zero		1


	//   ....[61]....
        /*08d8*/ 	.word	0x00016f30
        /*08dc*/ 	.word	0x00000003
        /*08e0*/ 	.word	0x00038850
        /*08e4*/ 	.short	0x010a
        /*08e6*/ 	.byte	0x3f
	.zero		1


	//   ....[62]....
        /*08e8*/ 	.word	0x00016f90
        /*08ec*/ 	.word	0x00000007
        /*08f0*/ 	.word	0x00038850
        /*08f4*/ 	.short	0x010a
        /*08f6*/ 	.byte	0x3f
	.zero		1


	//   ....[63]....
        /*08f8*/ 	.word	0x00017130
        /*08fc*/ 	.word	0x00000008
        /*0900*/ 	.word	0x00038840
        /*0904*/ 	.short	0x010a
        /*0906*/ 	.byte	0x3f
	.zero		1


	//   ....[64]....
        /*0908*/ 	.word	0x000171b0
        /*090c*/ 	.word	0x00000008
        /*0910*/ 	.word	0x00038820
        /*0914*/ 	.short	0x010a
        /*0916*/ 	.byte	0x3f
	.zero		1


	//   ....[65]....
        /*0918*/ 	.word	0x00017200
        /*091c*/ 	.word	0x00000002
        /*0920*/ 	.word	0x00038840
        /*0924*/ 	.short	0x010a
        /*0926*/ 	.byte	0x3f
	.zero		1


	//   ....[66]....
        /*0928*/ 	.word	0x00017250
        /*092c*/ 	.word	0x00000003
        /*0930*/ 	.word	0x00000060
        /*0934*/ 	.short	0x010a
        /*0936*/ 	.byte	0x3f
	.zero		1


	//   ....[67]....
        /*0938*/ 	.word	0x000172a0
        /*093c*/ 	.word	0x00000002
        /*0940*/ 	.word	0x00038840
        /*0944*/ 	.short	0x010a
        /*0946*/ 	.byte	0x3f
	.zero		1


	//   ....[68]....
        /*0948*/ 	.word	0x000172f0
        /*094c*/ 	.word	0x00000003
        /*0950*/ 	.word	0x00000060
        /*0954*/ 	.short	0x010a
        /*0956*/ 	.byte	0x3f
	.zero		1


	//   ....[69]....
        /*0958*/ 	.word	0x00017340
        /*095c*/ 	.word	0x00000002
        /*0960*/ 	.word	0x00038840
        /*0964*/ 	.short	0x010a
        /*0966*/ 	.byte	0x3f
	.zero		1


	//   ....[70]....
        /*0968*/ 	.word	0x00017390
        /*096c*/ 	.word	0x00000002
        /*0970*/ 	.word	0x00000060
        /*0974*/ 	.short	0x010a
        /*0976*/ 	.byte	0x3f
	.zero		1


	//   ....[71]....
        /*0978*/ 	.word	0x000173e0
        /*097c*/ 	.word	0x00000003
        /*0980*/ 	.word	0x00038860
        /*0984*/ 	.short	0x010a
        /*0986*/ 	.byte	0x3f
	.zero		1


	//   ....[72]....
        /*0988*/ 	.word	0x00017da0
        /*098c*/ 	.word	0x00000000
        /*0990*/ 	.word	0x00038820
        /*0994*/ 	.short	0x010a
        /*0996*/ 	.byte	0x3f
	.zero		1


	//   ....[73]....
        /*0998*/ 	.word	0x00017f40
        /*099c*/ 	.word	0x00000006
        /*09a0*/ 	.word	0x00000000
        /*09a4*/ 	.short	0x010a
        /*09a6*/ 	.byte	0x3f
	.zero		1


	//   ....[74]....
        /*09a8*/ 	.word	0x00017f90
        /*09ac*/ 	.word	0x00000007
        /*09b0*/ 	.word	0x00000000
        /*09b4*/ 	.short	0x010a
        /*09b6*/ 	.byte	0x3f
	.zero		1


	//   ....[75]....
        /*09b8*/ 	.word	0x00017fe0
        /*09bc*/ 	.word	0x00000004
        /*09c0*/ 	.word	0x00000000
        /*09c4*/ 	.short	0x010a
        /*09c6*/ 	.byte	0x3f
	.zero		1


	//----- nvinfo : EIATTR_NUM_MBARRIERS
	.align		4
.L_333:
        /*09c8*/ 	.byte	0x03, 0x38
        /*09ca*/ 	.short	0x0016


	//----- nvinfo : EIATTR_EXIT_INSTR_OFFSETS
	.align		4
        /*09cc*/ 	.byte	0x04, 0x1c
        /*09ce*/ 	.short	(.L_335 - .L_334)


	//   ....[0]....
.L_334:
        /*09d0*/ 	.word	0x00000a80


	//   ....[1]....
        /*09d4*/ 	.word	0x00011560


	//   ....[2]....
        /*09d8*/ 	.word	0x000115c0


	//   ....[3]....
        /*09dc*/ 	.word	0x00016d20


	//----- nvinfo : EIATTR_MAX_THREADS
	.align		4
.L_335:
        /*09e0*/ 	.byte	0x04, 0x05
        /*09e2*/ 	.short	(.L_337 - .L_336)
.L_336:
        /*09e4*/ 	.word	0x00000180
        /*09e8*/ 	.word	0x00000001
        /*09ec*/ 	.word	0x00000001


	//----- nvinfo : EIATTR_CRS_STACK_SIZE
	.align		4
.L_337:
        /*09f0*/ 	.byte	0x04, 0x1e
        /*09f2*/ 	.short	(.L_339 - .L_338)
.L_338:
        /*09f4*/ 	.word	0x00000000


	//----- nvinfo : EIATTR_CBANK_PARAM_SIZE
	.align		4
.L_339:
        /*09f8*/ 	.byte	0x03, 0x19
        /*09fa*/ 	.short	0x0a70


	//----- nvinfo : EIATTR_PARAM_CBANK
	.align		4
        /*09fc*/ 	.byte	0x04, 0x0a
        /*09fe*/ 	.short	(.L_341 - .L_340)
	.align		4
.L_340:
        /*0a00*/ 	.word	index@(.nv.constant0._ZN7cutlass13device_kernelIN5flash11enable_sm90INS1_16FlashAttnFwdSm90INS1_25CollectiveMainloopFwdSm90ILi2EN4cute5tupleIJNS5_1CILi1EEES8_S8_EEENS6_IJNS7_ILi128EEENS7_ILi80EEENS7_ILi256EEEEEELi256ENS_10bfloat16_tEfNS_4arch4Sm90ELb1ELb0ELb0ELb1ELb0ELb0ELb0ELb1ELb1ELb0ELb0ELb0EEENS1_21CollectiveEpilogueFwdINS6_IJSA_SC_SB_EEES9_SE_SG_Li256ELb1ELb0ELb0ELb0EEENS1_36VarlenDynamicPersistentTileSchedulerILi128ELi80ELi256ELi32ELb0ELb0ELb1ELb1ELb1ELb1EEEEEEEEEvNT_6ParamsE)
        /*0a04*/ 	.short	0x0210
        /*0a06*/ 	.short	0x0a70


	//----- nvinfo : EIATTR_SW_WAR
	.align		4
.L_341:
        /*0a08*/ 	.byte	0x04, 0x36
        /*0a0a*/ 	.short	(.L_343 - .L_342)
.L_342:
        /*0a0c*/ 	.word	0x00000008
.L_343:


//--------------------- .nv.info._ZN7cutlass13device_kernelIN5flash11enable_sm90INS1_16FlashAttnFwdSm90INS1_25CollectiveMainloopFwdSm90ILi2EN4cute5tupleIJNS5_1CILi1EEES8_S8_EEENS6_IJNS7_ILi128EEENS7_ILi80EEENS7_ILi256EEEEEELi256ENS_10bfloat16_tEfNS_4arch4Sm90ELb1ELb0ELb0ELb1ELb0ELb1ELb0ELb1ELb1ELb0ELb0ELb0EEENS1_21CollectiveEpilogueFwdINS6_IJSA_SC_SB_EEES9_SE_SG_Li256ELb1ELb0ELb0ELb0EEENS1_36VarlenDynamicPersistentTileSchedulerILi128ELi80ELi256ELi32ELb0ELb0ELb1ELb1ELb1ELb1EEEEEEEEEvNT_6ParamsE --------------------------
	.section	.nv.info._ZN7cutlass13device_kernelIN5flash11enable_sm90INS1_16FlashAttnFwdSm90INS1_25CollectiveMainloopFwdSm90ILi2EN4cute5tupleIJNS5_1CILi1EEES8_S8_EEENS6_IJNS7_ILi128EEENS7_ILi80EEENS7_ILi256EEEEEELi256ENS_10bfloat16_tEfNS_4arch4Sm90ELb1ELb0ELb0ELb1ELb0ELb1ELb0ELb1ELb1ELb0ELb0ELb0EEENS1_21CollectiveEpilogueFwdINS6_IJSA_SC_SB_EEES9_SE_SG_Li256ELb1ELb0ELb0ELb0EEENS1_36VarlenDynamicPersistentTileSchedulerILi128ELi80ELi256ELi32ELb0ELb0ELb1ELb1ELb1ELb1EEEEEEEEEvNT_6ParamsE,"",@"SHT_CUDA_INFO"
	.sectionflags	@""
	.align	4


	//----- nvinfo : EIATTR_CUDA_API_VERSION
	.align		4
        /*0000*/ 	.byte	0x04, 0x37
        /*0002*/ 	.short	(.L_345 - .L_344)
.L_344:
        /*0004*/ 	.word	0x00000082


	//----- nvinfo : EIATTR_KPARAM_INFO
	.align		4
.L_345:
        /*0008*/ 	.byte	0x04, 0x17
        /*000a*/ 	.short	(.L_347 - .L_346)
.L_346:
        /*000c*/ 	.word	0x00000000
        /*0010*/ 	.short	0x0000
        /*0012*/ 	.short	0x0070
        /*0014*/ 	.byte	0x00, 0xf0, 0x01, 0x28


	//----- nvinfo : EIATTR_SPARSE_MMA_MASK
	.align		4
.L_347:
        /*0018*/ 	.byte	0x03, 0x50
        /*001a*/ 	.short	0x0000


	//----- nvinfo : EIATTR_MAXREG_COUNT
	.align		4
        /*001c*/ 	.byte	0x03, 0x1b
        /*001e*/ 	.short	0x00a8


	//----- nvinfo : EIATTR_NUM_BARRIERS
	.align		4
        /*0020*/ 	.byte	0x02, 0x4c
        /*0022*/ 	.byte	0x10
	.zero		1


	//----- nvinfo : EIATTR_EXTERNS
	.align		4
        /*0024*/ 	.byte	0x04, 0x0f
        /*0026*/ 	.short	(.L_349 - .L_348)


	//   ....[0]....
	.align		4
.L_348:
        /*0028*/ 	.word	index@(__assertfail)


	//----- nvinfo : EIATTR_ANNOTATIONS
	.align		4
.L_349:
        /*002c*/ 	.byte	0x04, 0x55
        /*002e*/ 	.short	(.L_351 - .L_350)


	//   ....[0]....
.L_350:
        /* <DEDUP_REMOVED lines=84> */


	//----- nvinfo : EIATTR_MERCURY_ISA_VERSION
	.align		4
.L_351:
        /*0558*/ 	.byte	0x03, 0x5f
        /*055a*/ 	.short	0x0101


	//----- nvinfo : EIATTR_UNUSED_LOAD_BYTE_OFFSET
	.align		4
        /*055c*/ 	.byte	0x04, 0x44
        /*055e*/ 	.short	(.L_353 - .L_352)


	//   ....[0]....
.L_352:
        /*0560*/ 	.word	0x00000ae0
        /*0564*/ 	.word	0x0000fff0


	//   ....[1]....
        /*0568*/ 	.word	0x000250b0
        /*056c*/ 	.word	0x0000fff0


	//----- nvinfo : EIATTR_INT_WARP_WIDE_INSTR_OFFSETS
	.align		4
.L_353:
        /*0570*/ 	.byte	0x04, 0x31
        /*0572*/ 	.short	(.L_355 - .L_354)


	//   ....[0]....
.L_354:
        /*0574*/ 	.word	0x000001c0


	//   ....[1]....
        /*0578*/ 	.word	0x00000200


	//   ....[2]....
        /*057c*/ 	.word	0x00000270


	//   ....[3]....
        /*0580*/ 	.word	0x00029c70


	//   ....[4]....
        /*0584*/ 	.word	0x00029d00


	//   ....[5]....
        /*0588*/ 	.word	0x0002a180


	//   ....[6]....
        /*058c*/ 	.word	0x0002a1b0


	//   ....[7]....
        /*0590*/ 	.word	0x0002a3c0


	//   ....[8]....
        /*0594*/ 	.word	0x0002a4b0


	//   ....[9]....
        /*0598*/ 	.word	0x0002a5a0


	//   ....[10]....
        /*059c*/ 	.word	0x0002cbb0


	//   ....[11]....
        /*05a0*/ 	.word	0x0002cc40


	//----- nvinfo : EIATTR_COOP_GROUP_MASK_REGIDS
	.align		4
.L_355:
        /*05a4*/ 	.byte	0x04, 0x29
        /*05a6*/ 	.short	(.L_357 - .L_356)


	//   ....[0]....
.L_356:
        /*05a8*/ 	.word	0xffffffff


	//   ....[1]....
        /*05ac*/ 	.word	0xffffffff


	//   ....[2]....
        /*05b0*/ 	.word	0xffffffff


	//   ....[3]....
        /*05b4*/ 	.word	0xffffffff


	//   ....[4]....
        /*05b8*/ 	.word	0xffffffff


	//   ....[5]....
        /*05bc*/ 	.word	0xffffffff


	//   ....[6]....
        /*05c0*/ 	.word	0xffffffff


	//   ....[7]....
        /*05c4*/ 	.word	0xffffffff


	//   ....[8]....
        /*05c8*/ 	.word	0xffffffff


	//   ....[9]....
        /*05cc*/ 	.word	0xffffffff


	//   ....[10]....
        /*05d0*/ 	.word	0xffffffff


	//   ....[11]....
        /*05d4*/ 	.word	0xffffffff


	//   ....[12]....
        /*05d8*/ 	.word	0xffffffff


	//   ....[13]....
        /*05dc*/ 	.word	0xffffffff


	//   ....[14]....
        /*05e0*/ 	.word	0xffffffff


	//   ....[15]....
        /*05e4*/ 	.word	0xffffffff


	//   ....[16]....
        /*05e8*/ 	.word	0xffffffff


	//   ....[17]....
        /*05ec*/ 	.word	0xffffffff


	//   ....[18]....
        /*05f0*/ 	.word	0xffffffff


	//   ....[19]....
        /*05f4*/ 	.word	0xffffffff


	//   ....[20]....
        /*05f8*/ 	.word	0xffffffff


	//   ....[21]....
        /*05fc*/ 	.word	0xffffffff


	//   ....[22]....
        /*0600*/ 	.word	0xffffffff


	//   ....[23]....
        /*0604*/ 	.word	0xffffffff


	//   ....[24]....
        /*0608*/ 	.word	0xffffffff


	//   ....[25]....
        /*060c*/ 	.word	0xffffffff


	//   ....[26]....
        /*0610*/ 	.word	0xffffffff


	//   ....[27]....
        /*0614*/ 	.word	0xffffffff


	//   ....[28]....
        /*0618*/ 	.word	0xffffffff


	//   ....[29]....
        /*061c*/ 	.word	0xffffffff


	//   ....[30]....
        /*0620*/ 	.word	0xffffffff


	//   ....[31]....
        /*0624*/ 	.word	0xffffffff


	//   ....[32]....
        /*0628*/ 	.word	0xffffffff


	//   ....[33]....
        /*062c*/ 	.word	0xffffffff


	//   ....[34]....
        /*0630*/ 	.word	0xffffffff


	//   ....[35]....
        /*0634*/ 	.word	0xffffffff


	//   ....[36]....
        /*0638*/ 	.word	0xffffffff


	//   ....[37]....
        /*063c*/ 	.word	0xffffffff


	//   ....[38]....
        /*0640*/ 	.word	0xffffffff


	//   ....[39]....
        /*0644*/ 	.word	0xffffffff


	//   ....[40]....
        /*0648*/ 	.word	0xffffffff


	//   ....[41]....
        /*064c*/ 	.word	0xffffffff


	//   ....[42]....
        /*0650*/ 	.word	0xffffffff


	//   ....[43]....
        /*0654*/ 	.word	0xffffffff


	//   ....[44]....
        /*0658*/ 	.word	0xffffffff


	//   ....[45]....
        /*065c*/ 	.word	0xffffffff


	//   ....[46]....
        /*0660*/ 	.word	0xffffffff


	//   ....[47]....
        /*0664*/ 	.word	0xffffffff


	//   ....[48]....
        /*0668*/ 	.word	0xffffffff


	//   ....[49]....
        /*066c*/ 	.word	0xffffffff


	//   ....[50]....
        /*0670*/ 	.word	0xffffffff


	//   ....[51]....
        /*0674*/ 	.word	0xffffffff


	//   ....[52]....
        /*0678*/ 	.word	0xffffffff


	//   ....[53]....
        /*067c*/ 	.word	0xffffffff


	//   ....[54]....
        /*0680*/ 	.word	0xffffffff


	//   ....[55]....
        /*0684*/ 	.word	0xffffffff


	//   ....[56]....
        /*0688*/ 	.word	0xffffffff


	//   ....[57]....
        /*068c*/ 	.word	0xffffffff


	//   ....[58]....
        /*0690*/ 	.word	0x0500000f


	//   ....[59]....
        /*0694*/ 	.word	0x0500000f


	//   ....[60]....
        /*0698*/ 	.word	0x0500000f


	//   ....[61]....
        /*069c*/ 	.word	0x0500000f


	//   ....[62]....
        /*06a0*/ 	.word	0x0500000f


	//   ....[63]....
        /*06a4*/ 	.word	0x0500000f


	//   ....[64]....
        /*06a8*/ 	.word	0x0500000f


	//   ....[65]....
        /*06ac*/ 	.word	0x0500000f


	//   ....[66]....
        /*06b0*/ 	.word	0x0500000f


	//   ....[67]....
        /*06b4*/ 	.word	0x0500000f


	//   ....[68]....
        /*06b8*/ 	.word	0x0500000f


	//   ....[69]....
        /*06bc*/ 	.word	0x0500000f


	//   ....[70]....
        /*06c0*/ 	.word	0x0500000f


	//   ....[71]....
        /*06c4*/ 	.word	0x0500000f


	//   ....[72]....
        /*06c8*/ 	.word	0x0500000f


	//   ....[73]....
        /*06cc*/ 	.word	0x0500000f


	//   ....[74]....
        /*06d0*/ 	.word	0x0500000f


	//   ....[75]....
        /*06d4*/ 	.word	0x0500000f


	//   ....[76]....
        /*06d8*/ 	.word	0x0500000f


	//   ....[77]....
        /*06dc*/ 	.word	0x0500000f


	//   ....[78]....
        /*06e0*/ 	.word	0x0500000f


	//   ....[79]....
        /*06e4*/ 	.word	0x0500000f


	//   ....[80]....
        /*06e8*/ 	.word	0x0500000f


	//   ....[81]....
        /*06ec*/ 	.word	0x0500000f


	//   ....[82]....
        /*06f0*/ 	.word	0x0500000f


	//   ....[83]....
        /*06f4*/ 	.word	0x0500000f


	//   ....[84]....
        /*06f8*/ 	.word	0x0500000f


	//   ....[85]....
        /*06fc*/ 	.word	0x0500000f


	//   ....[86]....
        /*0700*/ 	.word	0x0500000f


	//   ....[87]....
        /*0704*/ 	.word	0x0500000f


	//   ....[88]....
        /*0708*/ 	.word	0x0500000f


	//   ....[89]....
        /*070c*/ 	.word	0x0500000f


	//   ....[90]....
        /*0710*/ 	.word	0x0500000f


	//   ....[91]....
        /*0714*/ 	.word	0x0500000f


	//   ....[92]....
        /*0718*/ 	.word	0x0500000f


	//   ....[93]....
        /*071c*/ 	.word	0x0500000f


	//   ....[94]....
        /*0720*/ 	.word	0x0500000f


	//   ....[95]....
        /*0724*/ 	.word	0x0500000f


	//   ....[96]....
        /*0728*/ 	.word	0x0500000f


	//   ....[97]....
        /*072c*/ 	.word	0x0500000f


	//   ....[98]....
        /*0730*/ 	.word	0x0500000f


	//   ....[99]....
        /*0734*/ 	.word	0x0500000f


	//   ....[100]....
        /*0738*/ 	.word	0x0500000f


	//   ....[101]....
        /*073c*/ 	.word	0x0500000f


	//   ....[102]....
        /*0740*/ 	.word	0x0500000f


	//   ....[103]....
        /*0744*/ 	.word	0x0500000f


	//   ....[104]....
        /*0748*/ 	.word	0x0500000f


	//   ....[105]....
        /*074c*/ 	.word	0x0500000f


	//   ....[106]....
        /*0750*/ 	.word	0x0500000f


	//   ....[107]....
        /*0754*/ 	.word	0x0500000f


	//   ....[108]....
        /*0758*/ 	.word	0x0500000f


	//   ....[109]....
        /*075c*/ 	.word	0x0500000f


	//----- nvinfo : EIATTR_COOP_GROUP_INSTR_OFFSETS
	.align		4
.L_357:
        /*0760*/ 	.byte	0x04, 0x28
        /*0762*/ 	.short	(.L_359 - .L_358)


	//   ....[0]....
.L_358:
        /*0764*/ 	.word	0x00000060


	//   ....[1]....
        /*0768*/ 	.word	0x000001d0


	//   ....[2]....
        /*076c*/ 	.word	0x00000220


	//   ....[3]....
        /*0770*/ 	.word	0x00000450


	//   ....[4]....
        /*0774*/ 	.word	0x000005b0


	//   ....[5]....
        /*0778*/ 	.word	0x000006d0


	//   ....[6]....
        /*077c*/ 	.word	0x00000830


	//   ....[7]....
        /*0780*/ 	.word	0x0000b290


	//   ....[8]....
        /*0784*/ 	.word	0x00018950


	//   ....[9]....
        /*0788*/ 	.word	0x00018990


	//   ....[10]....
        /*078c*/ 	.word	0x00018db0


	//   ....[11]....
        /*0790*/ 	.word	0x00018dd0


	//   ....[12]....
        /*0794*/ 	.word	0x0001e530


	//   ....[13]....
        /*0798*/ 	.word	0x0001e6d0


	//   ....[14]....
        /*079c*/ 	.word	0x0001e7d0


	//   ....[15]....
        /*07a0*/ 	.word	0x0001e860


	//   ....[16]....
        /*07a4*/ 	.word	0x00022e80


	//   ....[17]....
        /*07a8*/ 	.word	0x00022ea0


	//   ....[18]....
        /*07ac*/ 	.word	0x00023240


	//   ....[19]....
        /*07b0*/ 	.word	0x00023300


	//   ....[20]....
        /*07b4*/ 	.word	0x00024610


	//   ....[21]....
        /*07b8*/ 	.word	0x00024690


	//   ....[22]....
        /*07bc*/ 	.word	0x000246b0


	//   ....[23]....
        /*07c0*/ 	.word	0x000246c0


	//   ....[24]....
        /*07c4*/ 	.word	0x000279c0


	//   ....[25]....
        /*07c8*/ 	.word	0x00027b40


	//   ....[26]....
        /*07cc*/ 	.word	0x00027b70


	//   ....[27]....
        /*07d0*/ 	.word	0x00027bb0


	//   ....[28]....
        /*07d4*/ 	.word	0x00027c20


	//   ....[29]....
        /*07d8*/ 	.word	0x00027c80


	//   ....[30]....
        /*07dc*/ 	.word	0x00027cc0


	//   ....[31]....
        /*07e0*/ 	.word	0x00027e60


	//   ....[32]....
        /*07e4*/ 	.word	0x00027ec0


	//   ....[33]....
        /*07e8*/ 	.word	0x00027f00


	//   ....[34]....
        /*07ec*/ 	.word	0x00027f40


	//   ....[35]....
        /*07f0*/ 	.word	0x00027f70


	//   ....[36]....
        /*07f4*/ 	.word	0x00027fa0


	//   ....[37]....
        /*07f8*/ 	.word	0x00028030


	//   ....[38]....
        /*07fc*/ 	.word	0x00028090


	//   ....[39]....
        /*0800*/ 	.word	0x00028120


	//   ....[40]....
        /*0804*/ 	.word	0x0002d0f0


	//   ....[41]....
        /*0808*/ 	.word	0x0002d100


	//   ....[42]....
        /*080c*/ 	.word	0x0002d210


	//   ....[43]....
        /*0810*/ 	.word	0x0002d270


	//   ....[44]....
        /*0814*/ 	.word	0x0002d2b0


	//   ....[45]....
        /*0818*/ 	.word	0x0002d2f0


	//   ....[46]....
        /*081c*/ 	.word	0x0002d320


	//   ....[47]....
        /*0820*/ 	.word	0x0002d350


	//   ....[48]....
        /*0824*/ 	.word	0x0002d4e0


	//   ....[49]....
        /*0828*/ 	.word	0x0002d540


	//   ....[50]....
        /*082c*/ 	.word	0x0002d580


	//   ....[51]....
        /*0830*/ 	.word	0x0002d5c0


	//   ....[52]....
        /*0834*/ 	.word	0x0002d5f0


	//   ....[53]....
        /*0838*/ 	.word	0x0002d620


	//   ....[54]....
        /*083c*/ 	.word	0x0002d6e0


	//   ....[55]....
        /*0840*/ 	.word	0x0002d700


	//   ....[56]....
        /*0844*/ 	.word	0x0002d770


	//   ....[57]....
        /*0848*/ 	.word	0x0002de00


	//   ....[58]....
        /*084c*/ 	.word	0x0002e260


	//   ....[59]....
        /*0850*/ 	.word	0x0002e300


	//   ....[60]....
        /*0854*/ 	.word	0x0002e3a0


	//   ....[61]....
        /*0858*/ 	.word	0x0002e440


	//   ....[62]....
        /*085c*/ 	.word	0x0002e4e0


	//   ....[63]....
        /*0860*/ 	.word	0x0002e580


	//   ....[64]....
        /*0864*/ 	.word	0x0002e620


	//   ....[65]....
        /*0868*/ 	.word	0x0002e6c0


	//   ....[66]....
        /*086c*/ 	.word	0x0002e760


	//   ....[67]....
        /*0870*/ 	.word	0x0002e800


	//   ....[68]....
        /*0874*/ 	.word	0x0002e8a0


	//   ....[69]....
        /*0878*/ 	.word	0x0002e940


	//   ....[70]....
        /*087c*/ 	.word	0x0002e9e0


	//   ....[71]....
        /*0880*/ 	.word	0x0002ea80


	//   ....[72]....
        /*0884*/ 	.word	0x0002eb20


	//   ....[73]....
        /*0888*/ 	.word	0x0002ebc0


	//   ....[74]....
        /*088c*/ 	.word	0x0002ecb0


	//   ....[75]....
        /*0890*/ 	.word	0x0002ed50


	//   ....[76]....
        /*0894*/ 	.word	0x0002edf0


	//   ....[77]....
        /*0898*/ 	.word	0x0002ee90


	//   ....[78]....
        /*089c*/ 	.word	0x0002ef30


	//   ....[79]....
        /*08a0*/ 	.word	0x0002efd0


	//   ....[80]....
        /*08a4*/ 	.word	0x0002f070


	//   ....[81]....
        /*08a8*/ 	.word	0x0002f110


	//   ....[82]....
        /*08ac*/ 	.word	0x0002f1b0


	//   ....[83]....
        /*08b0*/ 	.word	0x0002f250


	//   ....[84]....
        /*08b4*/ 	.word	0x0002f2f0


	//   ....[85]....
        /*08b8*/ 	.word	0x0002f390


	//   ....[86]....
        /*08bc*/ 	.word	0x0002f430


	//   ....[87]....
        /*08c0*/ 	.word	0x0002f4d0


	//   ....[88]....
        /*08c4*/ 	.word	0x0002f570


	//   ....[89]....
        /*08c8*/ 	.word	0x0002f610


	//   ....[90]....
        /*08cc*/ 	.word	0x0002f910


	//   ....[91]....
        /*08d0*/ 	.word	0x0002fbf0


	//   ....[92]....
        /*08d4*/ 	.word	0x00030010


	//   ....[93]....
        /*08d8*/ 	.word	0x000300a0


	//   ....[94]....
        /*08dc*/ 	.word	0x00030140


	//   ....[95]....
        /*08e0*/ 	.word	0x000301f0


	//   ....[96]....
        /*08e4*/ 	.word	0x00030270


	//   ....[97]....
        /*08e8*/ 	.word	0x000302f0


	//   ....[98]....
        /*08ec*/ 	.word	0x00030370


	//   ....[99]....
        /*08f0*/ 	.word	0x000303f0


	//   ....[100]....
        /*08f4*/ 	.word	0x00030480


	//   ....[101]....
        /*08f8*/ 	.word	0x00030530


	//   ....[102]....
        /*08fc*/ 	.word	0x000305b0


	//   ....[103]....
        /*0900*/ 	.word	0x00030630


	//   ....[104]....
        /*0904*/ 	.word	0x000306b0


	//   ....[105]....
        /*0908*/ 	.word	0x00030730


	//   ....[106]....
        /*090c*/ 	.word	0x000307a0


	//   ....[107]....
        /*0910*/ 	.word	0x00030840


	//   ....[108]....
        /*0914*/ 	.word	0x000308d0


	//   ....[109]....
        /*0918*/ 	.word	0x00030a00


	//----- nvinfo : EIATTR_REG_RECONFIG
	.align		4
.L_359:
        /*091c*/ 	.byte	0x01, 0x54
	.zero		2


	//----- nvinfo : EIATTR_SYSCALL_OFFSETS
	.align		4
        /*0920*/ 	.byte	0x04, 0x46
        /*0922*/ 	.short	(.L_361 - .L_360)


	//   ....[0]....
.L_360:
        /*0924*/ 	.word	0x00001970


	//   ....[1]....
        /*0928*/ 	.word	0x00001ac0


	//   ....[2]....
        /*092c*/ 	.word	0x0000b430


	//   ....[3]....
        /*0930*/ 	.word	0x0000b8e0


	//   ....[4]....
        /*0934*/ 	.word	0x00029e90


	//   ....[5]....
        /*0938*/ 	.word	0x00029fd0


	//   ....[6]....
        /*093c*/ 	.word	0x0002a0d0


	//----- nvinfo : EIATTR_MBARRIER_INSTR_OFFSETS
	.align		4
.L_361:
        /*0940*/ 	.byte	0x04, 0x39
        /*0942*/ 	.short	(.L_363 - .L_362)


	//   ....[0]....
.L_362:
        /*0944*/ 	.word	0x00000300
        /*0948*/ 	.word	0x000000ff
        /*094c*/ 	.word	0x00038800
        /*0950*/ 	.short	0x0100
        /*0952*/ 	.byte	0x08
	.zero		1


	//   ....[1]....
        /*0954*/ 	.word	0x00000310
        /*0958*/ 	.word	0x000000ff
        /*095c*/ 	.word	0x00038820
        /*0960*/ 	.short	0x0100
        /*0962*/ 	.byte	0x08
	.zero		1


	//   ....[2]....
        /*0964*/ 	.word	0x00000400
        /*0968*/ 	.word	0x000000ff
        /*096c*/ 	.word	0x00038830
        /*0970*/ 	.short	0x0100
        /*0972*/ 	.byte	0x08
	.zero		1


	//   ....[3]....
        /*0974*/ 	.word	0x00000410
        /*0978*/ 	.word	0x000000ff
        /*097c*/ 	.word	0x00038840
        /*0980*/ 	.short	0x0100
        /*0982*/ 	.byte	0x08
	.zero		1


	//   ....[4]....
        /*0984*/ 	.word	0x00000420
        /*0988*/ 	.word	0x000000ff
        /*098c*/ 	.word	0x00038838
        /*0990*/ 	.short	0x0100
        /*0992*/ 	.byte	0x08
	.zero		1


	//   ....[5]....
        /*0994*/ 	.word	0x00000430
        /*0998*/ 	.word	0x000000ff
        /*099c*/ 	.word	0x00038848
        /*09a0*/ 	.short	0x0100
        /*09a2*/ 	.byte	0x08
	.zero		1


	//   ....[6]....
        /*09a4*/ 	.word	0x00000560
        /*09a8*/ 	.word	0x000000ff
        /*09ac*/ 	.word	0x00038850
        /*09b0*/ 	.short	0x0100
        /*09b2*/ 	.byte	0x08
	.zero		1


	//   ....[7]....
        /*09b4*/ 	.word	0x00000570
        /*09b8*/ 	.word	0x000000ff
        /*09bc*/ 	.word	0x00038860
        /*09c0*/ 	.short	0x0100
        /*09c2*/ 	.byte	0x08
	.zero		1


	//   ....[8]....
        /*09c4*/ 	.word	0x00000580
        /*09c8*/ 	.word	0x000000ff
        /*09cc*/ 	.word	0x00038858
        /*09d0*/ 	.short	0x0100
        /*09d2*/ 	.byte	0x08
	.zero		1


	//   ....[9]....
        /*09d4*/ 	.word	0x00000590
        /*09d8*/ 	.word	0x000000ff
        /*09dc*/ 	.word	0x00038868
        /*09e0*/ 	.short	0x0100
        /*09e2*/ 	.byte	0x08
	.zero		1


	//   ....[10]....
        /*09e4*/ 	.word	0x00000680
        /*09e8*/ 	.word	0x000000ff
        /*09ec*/ 	.word	0x00038870
        /*09f0*/ 	.short	0x0100
        /*09f2*/ 	.byte	0x06
	.zero		1


	//   ....[11]....
        /*09f4*/ 	.word	0x00000690
        /*09f8*/ 	.word	0x000000ff
        /*09fc*/ 	.word	0x00038880
        /*0a00*/ 	.short	0x0100
        /*0a02*/ 	.byte	0x06
	.zero		1


	//   ....[12]....
        /*0a04*/ 	.word	0x000006a0
        /*0a08*/ 	.word	0x000000ff
        /*0a0c*/ 	.word	0x00038878
        /*0a10*/ 	.short	0x0100
        /*0a12*/ 	.byte	0x06
	.zero		1


	//   ....[13]....
        /*0a14*/ 	.word	0x000006b0
        /*0a18*/ 	.word	0x000000ff
        /*0a1c*/ 	.word	0x00038888
        /*0a20*/ 	.short	0x0100
        /*0a22*/ 	.byte	0x06
	.zero		1


	//   ....[14]....
        /*0a24*/ 	.word	0x000007e0
        /*0a28*/ 	.word	0x000000ff
        /*0a2c*/ 	.word	0x00038890
        /*0a30*/ 	.short	0x0100
        /*0a32*/ 	.byte	0x08
	.zero		1


	//   ....[15]....
        /*0a34*/ 	.word	0x000007f0
        /*0a38*/ 	.word	0x000000ff
        /*0a3c*/ 	.word	0x000388a0
        /*0a40*/ 	.short	0x0100
        /*0a42*/ 	.byte	0x08
	.zero		1


	//   ....[16]....
        /*0a44*/ 	.word	0x00000800
        /*0a48*/ 	.word	0x000000ff
        /*0a4c*/ 	.word	0x00038898
        /*0a50*/ 	.short	0x0100
        /*0a52*/ 	.byte	0x08
	.zero		1


	//   ....[17]....
        /*0a54*/ 	.word	0x00000810
        /*0a58*/ 	.word	0x000000ff
        /*0a5c*/ 	.word	0x000388a8
        /*0a60*/ 	.short	0x0100
        /*0a62*/ 	.byte	0x08
	.zero		1


	//   ....[18]....
        /*0a64*/ 	.word	0x00000940
        /*0a68*/ 	.word	0x000000ff
        /*0a6c*/ 	.word	0x000388b0
        /*0a70*/ 	.short	0x0100
        /*0a72*/ 	.byte	0x08
	.zero		1


	//   ....[19]....
        /*0a74*/ 	.word	0x00000950
        /*0a78*/ 	.word	0x000000ff
        /*0a7c*/ 	.word	0x000388c0
        /*0a80*/ 	.short	0x0100
        /*0a82*/ 	.byte	0x08
	.zero		1


	//   ....[20]....
        /*0a84*/ 	.word	0x00000960
        /*0a88*/ 	.word	0x000000ff
        /*0a8c*/ 	.word	0x000388b8
        /*0a90*/ 	.short	0x0100
        /*0a92*/ 	.byte	0x08
	.zero		1


	//   ....[21]....
        /*0a94*/ 	.word	0x00000970
        /*0a98*/ 	.word	0x000000ff
        /*0a9c*/ 	.word	0x000388c8
        /*0aa0*/ 	.short	0x0100
        /*0aa2*/ 	.byte	0x08
	.zero		1


	//   ....[22]....
        /*0aa4*/ 	.word	0x000036d0
        /*0aa8*/ 	.word	0x00000000
        /*0aac*/ 	.word	0x00038890
        /*0ab0*/ 	.short	0x010a
        /*0ab2*/ 	.byte	0x3f
	.zero		1


	//   ....[23]....
        /*0ab4*/ 	.word	0x00006d40
        /*0ab8*/ 	.word	0x00000000
        /*0abc*/ 	.word	0x00038890
        /*0ac0*/ 	.short	0x010a
        /*0ac2*/ 	.byte	0x3f
	.zero		1


	//   ....[24]....
        /*0ac4*/ 	.word	0x0000a060
        /*0ac8*/ 	.word	0x00000000
        /*0acc*/ 	.word	0x00038890
        /*0ad0*/ 	.short	0x010a
        /*0ad2*/ 	.byte	0x3f
	.zero		1


	//   ....[25]....
        /*0ad4*/ 	.word	0x0000a470
        /*0ad8*/ 	.word	0x00000028
        /*0adc*/ 	.word	0x00000000
        /*0ae0*/ 	.short	0x0101
        /*0ae2*/ 	.byte	0x3f
	.zero		1


	//   ....[26]....
        /*0ae4*/ 	.word	0x0000a4b0
        /*0ae8*/ 	.word	0x00000000
        /*0aec*/ 	.word	0x000388b0
        /*0af0*/ 	.short	0x010a
        /*0af2*/ 	.byte	0x3f
	.zero		1


	//   ....[27]....
        /*0af4*/ 	.word	0x0000acd0
        /*0af8*/ 	.word	0x00000000
        /*0afc*/ 	.word	0x00000000
        /*0b00*/ 	.short	0x0101
        /*0b02*/ 	.byte	0x3f
	.zero		1


	//   ....[28]....
        /*0b04*/ 	.word	0x0000b4c0
        /*0b08*/ 	.word	0x00000010
        /*0b0c*/ 	.word	0x00038800
        /*0b10*/ 	.short	0x010a
        /*0b12*/ 	.byte	0x3f
	.zero		1


	//   ....[29]....
        /*0b14*/ 	.word	0x0000b510
        /*0b18*/ 	.word	0x00000010
        /*0b1c*/ 	.word	0x00038800
        /*0b20*/ 	.short	0x010a
        /*0b22*/ 	.byte	0x3f
	.zero		1


	//   ....[30]....
        /*0b24*/ 	.word	0x0000cf80
        /*0b28*/ 	.word	0x00000010
        /*0b2c*/ 	.word	0x00038800
        /*0b30*/ 	.short	0x010a
        /*0b32*/ 	.byte	0x3f
	.zero		1


	//   ....[31]....
        /*0b34*/ 	.word	0x00011820
        /*0b38*/ 	.word	0x00000010
        /*0b3c*/ 	.word	0x00038800
        /*0b40*/ 	.short	0x010a
        /*0b42*/ 	.byte	0x3f
	.zero		1


	//   ....[32]....
        /*0b44*/ 	.word	0x00015420
        /*0b48*/ 	.word	0x00000000
        /*0b4c*/ 	.word	0x00038830
        /*0b50*/ 	.short	0x010a
        /*0b52*/ 	.byte	0x3f
	.zero		1


	//   ....[33]....
        /*0b54*/ 	.word	0x000154a0
        /*0b58*/ 	.word	0x00000000
        /*0b5c*/ 	.word	0x00038830
        /*0b60*/ 	.short	0x010a
        /*0b62*/ 	.byte	0x3f
	.zero		1


	//   ....[34]....
        /*0b64*/ 	.word	0x000192a0
        /*0b68*/ 	.word	0x00000000
        /*0b6c*/ 	.word	0x00000000
        /*0b70*/ 	.short	0x0101
        /*0b72*/ 	.byte	0x3f
	.zero		1


	//   ....[35]....
        /*0b74*/ 	.word	0x0001a460
        /*0b78*/ 	.word	0x0000000b
        /*0b7c*/ 	.word	0x00038830
        /*0b80*/ 	.short	0x010a
        /*0b82*/ 	.byte	0x3f
	.zero		1


	//   ....[36]....
        /*0b84*/ 	.word	0x0001a4e0
        /*0b88*/ 	.word	0x0000000b
        /*0b8c*/ 	.word	0x00038830
        /*0b90*/ 	.short	0x010a
        /*0b92*/ 	.byte	0x3f
	.zero		1


	//   ....[37]....
        /*0b94*/ 	.word	0x0001dbd0
        /*0b98*/ 	.word	0x00000009
        /*0b9c*/ 	.word	0x00038850
        /*0ba0*/ 	.short	0x010a
        /*0ba2*/ 	.byte	0x3f
	.zero		1


	//   ....[38]....
        /*0ba4*/ 	.word	0x0001dc20
        /*0ba8*/ 	.word	0x00000009
        /*0bac*/ 	.word	0x00038850
        /*0bb0*/ 	.short	0x010a
        /*0bb2*/ 	.byte	0x3f
	.zero		1


	//   ....[39]....
        /*0bb4*/ 	.word	0x0001edc0
        /*0bb8*/ 	.word	0x0000000b
        /*0bbc*/ 	.word	0x00000000
        /*0bc0*/ 	.short	0x0101
        /*0bc2*/ 	.byte	0x3f
	.zero		1


	//   ....[40]....
        /*0bc4*/ 	.word	0x0001ee10
        /*0bc8*/ 	.word	0x00000009
        /*0bcc*/ 	.word	0x00000000
        /*0bd0*/ 	.short	0x0101
        /*0bd2*/ 	.byte	0x3f
	.zero		1


	//   ....[41]....
        /*0bd4*/ 	.word	0x0001f300
        /*0bd8*/ 	.word	0x00000004
        /*0bdc*/ 	.word	0x00038830
        /*0be0*/ 	.short	0x010a
        /*0be2*/ 	.byte	0x3f
	.zero		1


	//   ....[42]....
        /*0be4*/ 	.word	0x0001f380
        /*0be8*/ 	.word	0x00000004
        /*0bec*/ 	.word	0x00038830
        /*0bf0*/ 	.short	0x010a
        /*0bf2*/ 	.byte	0x3f
	.zero		1


	//   ....[43]....
        /*0bf4*/ 	.word	0x00022a70
        /*0bf8*/ 	.word	0x00000009
        /*0bfc*/ 	.word	0x00038850
        /*0c00*/ 	.short	0x010a
        /*0c02*/ 	.byte	0x3f
	.zero		1


	//   ....[44]....
        /*0c04*/ 	.word	0x00022ac0
        /*0c08*/ 	.word	0x00000009
        /*0c0c*/ 	.word	0x00038850
        /*0c10*/ 	.short	0x010a
        /*0c12*/ 	.byte	0x3f
	.zero		1


	//   ....[45]....
        /*0c14*/ 	.word	0x00023510
        /*0c18*/ 	.word	0x000000a8
        /*0c1c*/ 	.word	0x00000000
        /*0c20*/ 	.short	0x0101
        /*0c22*/ 	.byte	0x3f
	.zero		1


	//   ....[46]....
        /*0c24*/ 	.word	0x00023630
        /*0c28*/ 	.word	0x00000009
        /*0c2c*/ 	.word	0x00000000
        /*0c30*/ 	.short	0x0101
        /*0c32*/ 	.byte	0x3f
	.zero		1


	//   ....[47]....
        /*0c34*/ 	.word	0x00024300
        /*0c38*/ 	.word	0x00000000
        /*0c3c*/ 	.word	0x00038850
        /*0c40*/ 	.short	0x010a
        /*0c42*/ 	.byte	0x3f
	.zero		1


	//   ....[48]....
        /*0c44*/ 	.word	0x000243a0
        /*0c48*/ 	.word	0x00000000
        /*0c4c*/ 	.word	0x00038850
        /*0c50*/ 	.short	0x010a
        /*0c52*/ 	.byte	0x3f
	.zero		1


	//   ....[49]....
        /*0c54*/ 	.word	0x00024840
        /*0c58*/ 	.word	0x0000000b
        /*0c5c*/ 	.word	0x00000000
        /*0c60*/ 	.short	0x0101
        /*0c62*/ 	.byte	0x3f
	.zero		1


	//   ....[50]....
        /*0c64*/ 	.word	0x000267f0
        /*0c68*/ 	.word	0x00000000
        /*0c6c*/ 	.word	0x00000000
        /*0c70*/ 	.short	0x0101
        /*0c72*/ 	.byte	0x3f
	.zero		1


	//   ....[51]....
        /*0c74*/ 	.word	0x00028e60
        /*0c78*/ 	.word	0x00000009
        /*0c7c*/ 	.word	0x00038820
        /*0c80*/ 	.short	0x010a
        /*0c82*/ 	.byte	0x3f
	.zero		1


	//   ....[52]....
        /*0c84*/ 	.word	0x00028ef0
        /*0c88*/ 	.word	0x00000005
        /*0c8c*/ 	.word	0x000388a0
        /*0c90*/ 	.short	0x010a
        /*0c92*/ 	.byte	0x3f
	.zero		1


	//   ....[53]....
        /*0c94*/ 	.word	0x000291c0
        /*0c98*/ 	.word	0x00000005
        /*0c9c*/ 	.word	0x000388c0
        /*0ca0*/ 	.short	0x010a
        /*0ca2*/ 	.byte	0x3f
	.zero		1


	//   ....[54]....
        /*0ca4*/ 	.word	0x000295b0
        /*0ca8*/ 	.word	0x00000006
        /*0cac*/ 	.word	0x000388a0
        /*0cb0*/ 	.short	0x010a
        /*0cb2*/ 	.byte	0x3f
	.zero		1


	//   ....[55]....
        /*0cb4*/ 	.word	0x00029860
        /*0cb8*/ 	.word	0x00000006
        /*0cbc*/ 	.word	0x000388c0
        /*0cc0*/ 	.short	0x010a
        /*0cc2*/ 	.byte	0x3f
	.zero		1


	//   ....[56]....
        /*0cc4*/ 	.word	0x0002a8d0
        /*0cc8*/ 	.word	0x00000007
        /*0ccc*/ 	.word	0x00038840
        /*0cd0*/ 	.short	0x010a
        /*0cd2*/ 	.byte	0x3f
	.zero		1


	//   ....[57]....
        /*0cd4*/ 	.word	0x0002af40
        /*0cd8*/ 	.word	0x0000000a
        /*0cdc*/ 	.word	0x00038820
        /*0ce0*/ 	.short	0x010a
        /*0ce2*/ 	.byte	0x3f
	.zero		1


	//   ....[58]....
        /*0ce4*/ 	.word	0x0002b250
        /*0ce8*/ 	.word	0x00000007
        /*0cec*/ 	.word	0x00038840
        /*0cf0*/ 	.short	0x010a
        /*0cf2*/ 	.byte	0x3f
	.zero		1


	//   ....[59]....
        /*0cf4*/ 	.word	0x0002b5a0
        /*0cf8*/ 	.word	0x00000008
        /*0cfc*/ 	.word	0x00000060
        /*0d00*/ 	.short	0x010a
        /*0d02*/ 	.byte	0x3f
	.zero		1


	//   ....[60]....
        /*0d04*/ 	.word	0x0002bc00
        /*0d08*/ 	.word	0x00000002
        /*0d0c*/ 	.word	0x00038840
        /*0d10*/ 	.short	0x010a
        /*0d12*/ 	.byte	0x3f
	.zero		1


	//   ....[61]....
        /*0d14*/ 	.word	0x0002bf50
        /*0d18*/ 	.word	0x00000003
        /*0d1c*/ 	.word	0x00000060
        /*0d20*/ 	.short	0x010a
        /*0d22*/ 	.byte	0x3f
	.zero		1


	//   ....[62]....
        /*0d24*/ 	.word	0x0002c4b0
        /*0d28*/ 	.word	0x00000002
        /*0d2c*/ 	.word	0x00038840
        /*0d30*/ 	.short	0x010a
        /*0d32*/ 	.byte	0x3f
	.zero		1


	//   ....[63]....
        /*0d34*/ 	.word	0x0002c800
        /*0d38*/ 	.word	0x00000002
        /*0d3c*/ 	.word	0x00000060
        /*0d40*/ 	.short	0x010a
        /*0d42*/ 	.byte	0x3f
	.zero		1


	//   ....[64]....
        /*0d44*/ 	.word	0x0002cd00
        /*0d48*/ 	.word	0x00000003
        /*0d4c*/ 	.word	0x00038860
        /*0d50*/ 	.short	0x010a
        /*0d52*/ 	.byte	0x3f
	.zero		1


	//   ....[65]....
        /*0d54*/ 	.word	0x0002dd80
        /*0d58*/ 	.word	0x00000000
        /*0d5c*/ 	.word	0x00038820
        /*0d60*/ 	.short	0x010a
        /*0d62*/ 	.byte	0x3f
	.zero		1


	//   ....[66]....
        /*0d64*/ 	.word	0x0002df50
        /*0d68*/ 	.word	0x00000006
        /*0d6c*/ 	.word	0x00000000
        /*0d70*/ 	.short	0x010a
        /*0d72*/ 	.byte	0x3f
	.zero		1


	//   ....[67]....
        /*0d74*/ 	.word	0x0002dfc0
        /*0d78*/ 	.word	0x00000007
        /*0d7c*/ 	.word	0x00000000
        /*0d80*/ 	.short	0x010a
        /*0d82*/ 	.byte	0x3f
	.zero		1


	//   ....[68]....
        /*0d84*/ 	.word	0x0002e030
        /*0d88*/ 	.word	0x00000004
        /*0d8c*/ 	.word	0x00000000
        /*0d90*/ 	.short	0x010a
        /*0d92*/ 	.byte	0x3f
	.zero		1


	//   ....[69]....
        /*0d94*/ 	.word	0x0002e060
        /*0d98*/ 	.word	0x00000003
        /*0d9c*/ 	.word	0x00000000
        /*0da0*/ 	.short	0x010a
        /*0da2*/ 	.byte	0x3f
	.zero		1


	//   ....[70]....
        /*0da4*/ 	.word	0x0002e0c0
        /*0da8*/ 	.word	0x00000000
        /*0dac*/ 	.word	0x00038890
        /*0db0*/ 	.short	0x010a
        /*0db2*/ 	.byte	0x3f
	.zero		1


	//   ....[71]....
        /*0db4*/ 	.word	0x0002e110
        /*0db8*/ 	.word	0x00000000
        /*0dbc*/ 	.word	0x00038890
        /*0dc0*/ 	.short	0x010a
        /*0dc2*/ 	.byte	0x3f
	.zero		1


	//   ....[72]....
        /*0dc4*/ 	.word	0x0002e160
        /*0dc8*/ 	.word	0x00000000
        /*0dcc*/ 	.word	0x00038890
        /*0dd0*/ 	.short	0x010a
        /*0dd2*/ 	.byte	0x3f
	.zero		1


	//   ....[73]....
        /*0dd4*/ 	.word	0x0002e1b0
        /*0dd8*/ 	.word	0x00000000
        /*0ddc*/ 	.word	0x000388b0
        /*0de0*/ 	.short	0x010a
        /*0de2*/ 	.byte	0x3f
	.zero		1


	//   ....[74]....
        /*0de4*/ 	.word	0x0002ec00
        /*0de8*/ 	.word	0x00000010
        /*0dec*/ 	.word	0x00038800
        /*0df0*/ 	.short	0x010a
        /*0df2*/ 	.byte	0x3f
	.zero		1


	//   ....[75]....
        /*0df4*/ 	.word	0x0002f650
        /*0df8*/ 	.word	0x00000010
        /*0dfc*/ 	.word	0x00038800
        /*0e00*/ 	.short	0x010a
        /*0e02*/ 	.byte	0x3f
	.zero		1


	//   ....[76]....
        /*0e04*/ 	.word	0x0002f6a0
        /*0e08*/ 	.word	0x00000000
        /*0e0c*/ 	.word	0x00038830
        /*0e10*/ 	.short	0x010a
        /*0e12*/ 	.byte	0x3f
	.zero		1


	//   ....[77]....
        /*0e14*/ 	.word	0x0002f6f0
        /*0e18*/ 	.word	0x0000000b
        /*0e1c*/ 	.word	0x00038830
        /*0e20*/ 	.short	0x010a
        /*0e22*/ 	.byte	0x3f
	.zero		1


	//   ....[78]....
        /*0e24*/ 	.word	0x0002f740
        /*0e28*/ 	.word	0x00000009
        /*0e2c*/ 	.word	0x00038850
        /*0e30*/ 	.short	0x010a
        /*0e32*/ 	.byte	0x3f
	.zero		1


	//   ....[79]....
        /*0e34*/ 	.word	0x0002f790
        /*0e38*/ 	.word	0x00000004
        /*0e3c*/ 	.word	0x00038830
        /*0e40*/ 	.short	0x010a
        /*0e42*/ 	.byte	0x3f
	.zero		1


	//   ....[80]....
        /*0e44*/ 	.word	0x0002f7e0
        /*0e48*/ 	.word	0x00000009
        /*0e4c*/ 	.word	0x00038850
        /*0e50*/ 	.short	0x010a
        /*0e52*/ 	.byte	0x3f
	.zero		1


	//   ....[81]....
        /*0e54*/ 	.word	0x0002f830
        /*0e58*/ 	.word	0x00000000
        /*0e5c*/ 	.word	0x00038850
        /*0e60*/ 	.short	0x010a
        /*0e62*/ 	.byte	0x3f
	.zero		1


	//   ....[82]....
        /*0e64*/ 	.word	0x0002f9d0
        /*0e68*/ 	.word	0x00000009
        /*0e6c*/ 	.word	0x00038820
        /*0e70*/ 	.short	0x010a
        /*0e72*/ 	.byte	0x3f
	.zero		1


	//   ....[83]....
        /*0e74*/ 	.word	0x0002fa20
        /*0e78*/ 	.word	0x00000005
        /*0e7c*/ 	.word	0x000388a0
        /*0e80*/ 	.short	0x010a
        /*0e82*/ 	.byte	0x3f
	.zero		1


	//   ....[84]....
        /*0e84*/ 	.word	0x0002fa70
        /*0e88*/ 	.word	0x00000005
        /*0e8c*/ 	.word	0x000388c0
        /*0e90*/ 	.short	0x010a
        /*0e92*/ 	.byte	0x3f
	.zero		1


	//   ....[85]....
        /*0e94*/ 	.word	0x0002fac0
        /*0e98*/ 	.word	0x00000006
        /*0e9c*/ 	.word	0x000388a0
        /*0ea0*/ 	.short	0x010a
        /*0ea2*/ 	.byte	0x3f
	.zero		1


	//   ....[86]....
        /*0ea4*/ 	.word	0x0002fb10
        /*0ea8*/ 	.word	0x00000006
        /*0eac*/ 	.word	0x000388c0
        /*0eb0*/ 	.short	0x010a
        /*0eb2*/ 	.byte	0x3f
	.zero		1


	//   ....[87]....
        /*0eb4*/ 	.word	0x0002fcb0
        /*0eb8*/ 	.word	0x00000007
        /*0ebc*/ 	.word	0x00038840
        /*0ec0*/ 	.short	0x010a
        /*0ec2*/ 	.byte	0x3f
	.zero		1


	//   ....[88]....
        /*0ec4*/ 	.word	0x0002fd30
        /*0ec8*/ 	.word	0x00000003
        /*0ecc*/ 	.word	0x00038820
        /*0ed0*/ 	.short	0x010a
        /*0ed2*/ 	.byte	0x3f
	.zero		1


	//   ....[89]....
        /*0ed4*/ 	.word	0x0002fd80
        /*0ed8*/ 	.word	0x00000007
        /*0edc*/ 	.word	0x00038840
        /*0ee0*/ 	.short	0x010a
        /*0ee2*/ 	.byte	0x3f
	.zero		1


	//   ....[90]....
        /*0ee4*/ 	.word	0x0002fdd0
        /*0ee8*/ 	.word	0x00000008
        /*0eec*/ 	.word	0x00000060
        /*0ef0*/ 	.short	0x010a
        /*0ef2*/ 	.byte	0x3f
	.zero		1


	//   ....[91]....
        /*0ef4*/ 	.word	0x0002fe20
        /*0ef8*/ 	.word	0x00000002
        /*0efc*/ 	.word	0x00038840
        /*0f00*/ 	.short	0x010a
        /*0f02*/ 	.byte	0x3f
	.zero		1


	//   ....[92]....
        /*0f04*/ 	.word	0x0002fe70
        /*0f08*/ 	.word	0x00000003
        /*0f0c*/ 	.word	0x00000060
        /*0f10*/ 	.short	0x010a
        /*0f12*/ 	.byte	0x3f
	.zero		1


	//   ....[93]....
        /*0f14*/ 	.word	0x0002fec0
        /*0f18*/ 	.word	0x00000002
        /*0f1c*/ 	.word	0x00038840
        /*0f20*/ 	.short	0x010a
        /*0f22*/ 	.byte	0x3f
	.zero		1


	//   ....[94]....
        /*0f24*/ 	.word	0x0002ff10
        /*0f28*/ 	.word	0x00000002
        /*0f2c*/ 	.word	0x00000060
        /*0f30*/ 	.short	0x010a
        /*0f32*/ 	.byte	0x3f
	.zero		1


	//   ....[95]....
        /*0f34*/ 	.word	0x0002ff60
        /*0f38*/ 	.word	0x00000003
        /*0f3c*/ 	.word	0x00038860
        /*0f40*/ 	.short	0x010a
        /*0f42*/ 	.byte	0x3f
	.zero		1


	//   ....[96]....
        /*0f44*/ 	.word	0x00030920
        /*0f48*/ 	.word	0x00000000
        /*0f4c*/ 	.word	0x00038820
        /*0f50*/ 	.short	0x010a
        /*0f52*/ 	.byte	0x3f
	.zero		1


	//   ....[97]....
        /*0f54*/ 	.word	0x00030ac0
        /*0f58*/ 	.word	0x00000006
        /*0f5c*/ 	.word	0x00000000
        /*0f60*/ 	.short	0x010a
        /*0f62*/ 	.byte	0x3f
	.zero		1


	//   ....[98]....
        /*0f64*/ 	.word	0x00030b10
        /*0f68*/ 	.word	0x00000007
        /*0f6c*/ 	.word	0x00000000
        /*0f70*/ 	.short	0x010a
        /*0f72*/ 	.byte	0x3f
	.zero		1


	//   ....[99]....
        /*0f74*/ 	.word	0x00030b60
        /*0f78*/ 	.word	0x00000004
        /*0f7c*/ 	.word	0x00000000
        /*0f80*/ 	.short	0x010a
        /*0f82*/ 	.byte	0x3f
	.zero		1


	//----- nvinfo : EIATTR_NUM_MBARRIERS
	.align		4
.L_363:
        /*0f84*/ 	.byte	0x03, 0x38
        /*0f86*/ 	.short	0x0016


	//----- nvinfo : EIATTR_EXIT_INSTR_OFFSETS
	.align		4
        /*0f88*/ 	.byte	0x04, 0x1c
        /*0f8a*/ 	.short	(.L_365 - .L_364)


	//   ....[0]....
.L_364:
        /*0f8c*/ 	.word	0x0002e0b0


	//----- nvinfo : EIATTR_MAX_THREADS
	.align		4
.L_365:
        /*0f90*/ 	.byte	0x04, 0x05
        /*0f92*/ 	.short	(.L_367 - .L_366)
.L_366:
        /*0f94*/ 	.word	0x00000180
        /*0f98*/ 	.word	0x00000001
        /*0f9c*/ 	.word	0x00000001


	//----- nvinfo : EIATTR_CRS_STACK_SIZE
	.align		4
.L_367:
        /*0fa0*/ 	.byte	0x04, 0x1e
        /*0fa2*/ 	.short	(.L_369 - .L_368)
.L_368:
        /*0fa4*/ 	.word	0x00000000


	//----- nvinfo : EIATTR_CBANK_PARAM_SIZE
	.align		4
.L_369:
        /*0fa8*/ 	.byte	0x03, 0x19
        /*0faa*/ 	.short	0x0a70


	//----- nvinfo : EIATTR_PARAM_CBANK
	.align		4
        /*0fac*/ 	.byte	0x04, 0x0a
        /*0fae*/ 	.short	(.L_371 - .L_370)
	.align		4
.L_370:
        /*0fb0*/ 	.word	index@(.nv.constant0._ZN7cutlass13device_kernelIN5flash11enable_sm90INS1_16FlashAttnFwdSm90INS1_25CollectiveMainloopFwdSm90ILi2EN4cute5tupleIJNS5_1CILi1EEES8_S8_EEENS6_IJNS7_ILi128EEENS7_ILi80EEENS7_ILi256EEEEEELi256ENS_10bfloat16_tEfNS_4arch4Sm90ELb1ELb0ELb0ELb1ELb0ELb1ELb0ELb1ELb1ELb0ELb0ELb0EEENS1_21CollectiveEpilogueFwdINS6_IJSA_SC_SB_EEES9_SE_SG_Li256ELb1ELb0ELb0ELb0EEENS1_36VarlenDynamicPersistentTileSchedulerILi128ELi80ELi256ELi32ELb0ELb0ELb1ELb1ELb1ELb1EEEEEEEEEvNT_6ParamsE)
        /*0fb4*/ 	.short	0x0210
        /*0fb6*/ 	.short	0x0a70


	//----- nvinfo : EIATTR_SW_WAR
	.align		4
.L_371:
        /*0fb8*/ 	.byte	0x04, 0x36
        /*0fba*/ 	.short	(.L_373 - .L_372)
.L_372:
        /*0fbc*/ 	.word	0x00000008
.L_373:


//--------------------- .nv.callgraph             --------------------------
	.section	.nv.callgraph,"",@"SHT_CUDA_CALLGRAPH"
	.align	4
	.sectionentsize	8
	.align		4
        /*0000*/ 	.word	0x00000000
	.align		4
        /*0004*/ 	.word	0xffffffff
	.align		4
        /*0008*/ 	.word	index@(_ZN7cutlass13device_kernelIN5flash11enable_sm90INS1_16FlashAttnFwdSm90INS1_25CollectiveMainloopFwdSm90ILi2EN4cute5tupleIJNS5_1CILi1EEES8_S8_EEENS6_IJNS7_ILi128EEENS7_ILi80EEENS7_ILi256EEEEEELi256ENS_10bfloat16_tEfNS_4arch4Sm90ELb0ELb0ELb0ELb0ELb0ELb0ELb0ELb1ELb1ELb0ELb0ELb0EEENS1_21CollectiveEpilogueFwdINS6_IJSA_SC_SB_EEES9_SE_SG_Li256ELb0ELb0ELb0ELb0EEENS1_29StaticPersistentTileSchedulerILb0EEEEEEEEEvNT_6ParamsE)
	.align		4
        /*000c*/ 	.word	index@(__assertfail)
	.align		4
        /*0010*/ 	.word	index@(_ZN7cutlass13device_kernelIN5flash11enable_sm90INS1_16FlashAttnFwdSm90INS1_25CollectiveMainloopFwdSm90ILi2EN4cute5tupleIJNS5_1CILi2EEENS7_ILi1EEES9_EEENS6_IJNS7_ILi128EEENS7_ILi80EEENS7_ILi256EEEEEELi256ENS_10bfloat16_tEfNS_4arch4Sm90ELb0ELb0ELb0ELb0ELb0ELb0ELb0ELb1ELb1ELb0ELb0ELb0EEENS1_21CollectiveEpilogueFwdINS6_IJSB_SD_SC_EEESA_SF_SH_Li256ELb0ELb0ELb0ELb0EEENS1_29StaticPersistentTileSchedulerILb0EEEEEEEEEvNT_6ParamsE)
	.align		4
        /*0014*/ 	.word	index@(__assertfail)
	.align		4
        /*0018*/ 	.word	index@(_ZN7cutlass13device_kernelIN5flash11enable_sm90INS1_16FlashAttnFwdSm90INS1_25CollectiveMainloopFwdSm90ILi2EN4cute5tupleIJNS5_1CILi1EEES8_S8_EEENS6_IJNS7_ILi128EEENS7_ILi80EEENS7_ILi256EEEEEELi256ENS_10bfloat16_tEfNS_4arch4Sm90ELb0ELb0ELb0ELb1ELb0ELb0ELb0ELb1ELb1ELb0ELb0ELb0EEENS1_21CollectiveEpilogueFwdINS6_IJSA_SC_SB_EEES9_SE_SG_Li256ELb1ELb0ELb0ELb0EEENS1_36VarlenDynamicPersistentTileSchedulerILi128ELi80ELi256ELi32ELb0ELb0ELb1ELb0ELb1ELb1EEEEEEEEEvNT_6ParamsE)
	.align		4
        /*001c*/ 	.word	index@(__assertfail)
	.align		4
        /*0020*/ 	.word	index@(_ZN7cutlass13device_kernelIN5flash11enable_sm90INS1_16FlashAttnFwdSm90INS1_25CollectiveMainloopFwdSm90ILi2EN4cute5tupleIJNS5_1CILi1EEES8_S8_EEENS6_IJNS7_ILi128EEENS7_ILi80EEENS7_ILi256EEEEEELi256ENS_10bfloat16_tEfNS_4arch4Sm90ELb0ELb0ELb0ELb1ELb0ELb1ELb0ELb1ELb1ELb0ELb0ELb0EEENS1_21CollectiveEpilogueFwdINS6_IJSA_SC_SB_EEES9_SE_SG_Li256ELb1ELb0ELb0ELb0EEENS1_36VarlenDynamicPersistentTileSchedulerILi128ELi80ELi256ELi32ELb0ELb0ELb1ELb0ELb1ELb1EEEEEEEEEvNT_6ParamsE)
	.align		4
        /*0024*/ 	.word	index@(__assertfail)
	.align		4
        /*0028*/ 	.word	index@(_ZN7cutlass13device_kernelIN5flash11enable_sm90INS1_16FlashAttnFwdSm90INS1_25CollectiveMainloopFwdSm90ILi2EN4cute5tupleIJNS5_1CILi1EEES8_S8_EEENS6_IJNS7_ILi128EEENS7_ILi64EEENS7_ILi256EEEEEELi256ENS_10bfloat16_tEfNS_4arch4Sm90ELb0ELb1ELb0ELb0ELb0ELb0ELb0ELb1ELb1ELb0ELb0ELb0EEENS1_21CollectiveEpilogueFwdINS6_IJSA_SC_SB_EEES9_SE_SG_Li256ELb0ELb0ELb0ELb0EEENS1_30DynamicPersistentTileSchedulerILi256ELi32ELb0ELb0ELb1EEEEEEEEEvNT_6ParamsE)
	.align		4
        /*002c*/ 	.word	index@(__assertfail)
	.align		4
        /*0030*/ 	.word	index@(_ZN7cutlass13device_kernelIN5flash11enable_sm90INS1_16FlashAttnFwdSm90INS1_25CollectiveMainloopFwdSm90ILi2EN4cute5tupleIJNS5_1CILi1EEES8_S8_EEENS6_IJNS7_ILi128EEENS7_ILi64EEENS7_ILi256EEEEEELi256ENS_10bfloat16_tEfNS_4arch4Sm90ELb0ELb1ELb0ELb1ELb0ELb0ELb0ELb1ELb1ELb0ELb0ELb0EEENS1_21CollectiveEpilogueFwdINS6_IJSA_SC_SB_EEES9_SE_SG_Li256ELb1ELb0ELb0ELb0EEENS1_36VarlenDynamicPersistentTileSchedulerILi128ELi64ELi256ELi32ELb0ELb0ELb1ELb1ELb0ELb1EEEEEEEEEvNT_6ParamsE)
	.align		4
        /*0034*/ 	.word	index@(__assertfail)
	.align		4
        /*0038*/ 	.word	index@(_ZN7cutlass13device_kernelIN5flash11enable_sm90INS1_16FlashAttnFwdSm90INS1_25CollectiveMainloopFwdSm90ILi2EN4cute5tupleIJNS5_1CILi1EEES8_S8_EEENS6_IJNS7_ILi128EEENS7_ILi64EEENS7_ILi256EEEEEELi256ENS_10bfloat16_tEfNS_4arch4Sm90ELb0ELb1ELb0ELb1ELb0ELb1ELb0ELb1ELb1ELb0ELb0ELb0EEENS1_21CollectiveEpilogueFwdINS6_IJSA_SC_SB_EEES9_SE_SG_Li256ELb1ELb0ELb0ELb0EEENS1_36VarlenDynamicPersistentTileSchedulerILi128ELi64ELi256ELi32ELb0ELb0ELb1ELb1ELb0ELb1EEEEEEEEEvNT_6ParamsE)
	.align		4
        /*003c*/ 	.word	index@(__assertfail)
	.align		4
        /*0040*/ 	.word	index@(_ZN7cutlass13device_kernelIN5flash11enable_sm90INS1_16FlashAttnFwdSm90INS1_25CollectiveMainloopFwdSm90ILi2EN4cute5tupleIJNS5_1CILi1EEES8_S8_EEENS6_IJNS7_ILi128EEENS7_ILi80EEENS7_ILi256EEEEEELi256ENS_10bfloat16_tEfNS_4arch4Sm90ELb1ELb0ELb0ELb0ELb0ELb0ELb0ELb1ELb1ELb0ELb0ELb0EEENS1_21CollectiveEpilogueFwdINS6_IJSA_SC_SB_EEES9_SE_SG_Li256ELb0ELb0ELb0ELb0EEENS1_30DynamicPersistentTileSchedulerILi256ELi32ELb0ELb0ELb1EEEEEEEEEvNT_6ParamsE)
	.align		4
        /*0044*/ 	.word	index@(__assertfail)
	.align		4
        /*0048*/ 	.word	index@(_ZN7cutlass13device_kernelIN5flash11enable_sm90INS1_16FlashAttnFwdSm90INS1_25CollectiveMainloopFwdSm90ILi2EN4cute5tupleIJNS5_1CILi1EEES8_S8_EEENS6_IJNS7_ILi128EEENS7_ILi80EEENS7_ILi256EEEEEELi256ENS_10bfloat16_tEfNS_4arch4Sm90ELb1ELb0ELb0ELb1ELb0ELb0ELb0ELb1ELb1ELb0ELb0ELb0EEENS1_21CollectiveEpilogueFwdINS6_IJSA_SC_SB_EEES9_SE_SG_Li256ELb1ELb0ELb0ELb0EEENS1_36VarlenDynamicPersistentTileSchedulerILi128ELi80ELi256ELi32ELb0ELb0ELb1ELb1ELb1ELb1EEEEEEEEEvNT_6ParamsE)
	.align		4
        /*004c*/ 	.word	index@(__assertfail)
	.align		4
        /*0050*/ 	.word	index@(_ZN7cutlass13device_kernelIN5flash11enable_sm90INS1_16FlashAttnFwdSm90INS1_25CollectiveMainloopFwdSm90ILi2EN4cute5tupleIJNS5_1CILi1EEES8_S8_EEENS6_IJNS7_ILi128EEENS7_ILi80EEENS7_ILi256EEEEEELi256ENS_10bfloat16_tEfNS_4arch4Sm90ELb1ELb0ELb0ELb1ELb0ELb1ELb0ELb1ELb1ELb0ELb0ELb0EEENS1_21CollectiveEpilogueFwdINS6_IJSA_SC_SB_EEES9_SE_SG_Li256ELb1ELb0ELb0ELb0EEENS1_36VarlenDynamicPersistentTileSchedulerILi128ELi80ELi256ELi32ELb0ELb0ELb1ELb1ELb1ELb1EEEEEEEEEvNT_6ParamsE)
	.align		4
        /*0054*/ 	.word	index@(__assertfail)
	.align		4
        /*0058*/ 	.word	0x00000000
	.align		4
        /*005c*/ 	.word	0xfffffffe
	.align		4
        /*0060*/ 	.word	0x00000000
	.align		4
        /*0064*/ 	.word	0xfffffffd
	.align		4
        /*0068*/ 	.word	0x00000000
	.align		4
        /*006c*/ 	.word	0xfffffffc


//--------------------- .nv.constant4             --------------------------
	.section	.nv.constant4,"a",@progbits
	.align	8
	.align		8
.nv.constant4:
        /*0000*/ 	.dword	__assertfail
	.align		8
        /*0008*/ 	.dword	__unnamed_1
	.align		8
        /*0010*/ 	.dword	__unnamed_2
	.align		8
        /*0018*/ 	.dword	__unnamed_3
	.align		8
        /*0020*/ 	.dword	__unnamed_4
	.align		8
        /*0028*/ 	.dword	__unnamed_5
	.align		8
        /*0030*/ 	.dword	__unnamed_6
	.align		8
        /*0038*/ 	.dword	__unnamed_7
	.align		8
        /*0040*/ 	.dword	__unnamed_8
	.align		8
        /*0048*/ 	.dword	__unnamed_9
	.align		8
        /*0050*/ 	.dword	_ZN66_INTERNAL_07c68af2_30_flash_fwd_hdim256_bf16_sm90_cu_0106449f_31934cuda3std3__45__cpo5beginE
	.align		8
        /*0058*/ 	.dword	_ZN66_INTERNAL_07c68af2_30_flash_fwd_hdim256_bf16_sm90_cu_0106449f_31934cuda3std3__45__cpo3endE
	.align		8
        /*0060*/ 	.dword	_ZN66_INTERNAL_07c68af2_30_flash_fwd_hdim256_bf16_sm90_cu_0106449f_31934cuda3std3__45__cpo6cbeginE
	.align		8
        /*0068*/ 	.dword	_ZN66_INTERNAL_07c68af2_30_flash_fwd_hdim256_bf16_sm90_cu_0106449f_31934cuda3std3__45__cpo4cendE
	.align		8
        /*0070*/ 	.dword	_ZN66_INTERNAL_07c68af2_30_flash_fwd_hdim256_bf16_sm90_cu_0106449f_31934cuda3std3__468_GLOBAL__N__07c68af2_30_flash_fwd_hdim256_bf16_sm90_cu_0106449f_31936ignoreE
	.align		8
        /*0078*/ 	.dword	_ZN66_INTERNAL_07c68af2_30_flash_fwd_hdim256_bf16_sm90_cu_0106449f_31934cuda3std3__419piecewise_constructE
	.align		8
        /*0080*/ 	.dword	_ZN66_INTERNAL_07c68af2_30_flash_fwd_hdim256_bf16_sm90_cu_0106449f_31934cuda3std3__48in_placeE
	.align		8
        /*0088*/ 	.dword	_ZN66_INTERNAL_07c68af2_30_flash_fwd_hdim256_bf16_sm90_cu_0106449f_31934cuda3std6ranges3__45__cpo4swapE
	.align		8
        /*0090*/ 	.dword	_ZN66_INTERNAL_07c68af2_30_flash_fwd_hdim256_bf16_sm90_cu_0106449f_31934cuda3std6ranges3__45__cpo9iter_moveE
	.align		8
        /*0098*/ 	.dword	_ZN66_INTERNAL_07c68af2_30_flash_fwd_hdim256_bf16_sm90_cu_0106449f_31934cute7productE
	.align		8
        /*00a0*/ 	.dword	_ZN66_INTERNAL_07c68af2_30_flash_fwd_hdim256_bf16_sm90_cu_0106449f_31934cute1_E
	.align		8
        /*00a8*/ 	.dword	$str$23
	.align		8
        /*00b0*/ 	.dword	$str$24


//--------------------- .text._ZN7cutlass13device_kernelIN5flash11enable_sm90INS1_16FlashAttnFwdSm90INS1_25CollectiveMainloopFwdSm90ILi2EN4cute5tupleIJNS5_1CILi1EEES8_S8_EEENS6_IJNS7_ILi128EEENS7_ILi80EEENS7_ILi256EEEEEELi256ENS_10bfloat16_tEfNS_4arch4Sm90ELb0ELb0ELb0ELb0ELb0ELb0ELb0ELb1ELb1ELb0ELb0ELb0EEENS1_21CollectiveEpilogueFwdINS6_IJSA_SC_SB_EEES9_SE_SG_Li256ELb0ELb0ELb0ELb0EEENS1_29StaticPersistentTileSchedulerILb0EEEEEEEEEvNT_6ParamsE --------------------------
	.section	.text._ZN7cutlass13device_kernelIN5flash11enable_sm90INS1_16FlashAttnFwdSm90INS1_25CollectiveMainloopFwdSm90ILi2EN4cute5tupleIJNS5_1CILi1EEES8_S8_EEENS6_IJNS7_ILi128EEENS7_ILi80EEENS7_ILi256EEEEEELi256ENS_10bfloat16_tEfNS_4arch4Sm90ELb0ELb0ELb0ELb0ELb0ELb0ELb0ELb1ELb1ELb0ELb0ELb0EEENS1_21CollectiveEpilogueFwdINS6_IJSA_SC_SB_EEES9_SE_SG_Li256ELb0ELb0ELb0ELb0EEENS1_29StaticPersistentTileSchedulerILb0EEEEEEEEEvNT_6ParamsE,"ax",@progbits
	.align	128
.text._ZN7cutlass13device_kernelIN5flash11enable_sm90INS1_16FlashAttnFwdSm90INS1_25CollectiveMainloopFwdSm90ILi2EN4cute5tupleIJNS5_1CILi1EEES8_S8_EEENS6_IJNS7_ILi128EEENS7_ILi80EEENS7_ILi256EEEEEELi256ENS_10bfloat16_tEfNS_4arch4Sm90ELb0ELb0ELb0ELb0ELb0ELb0ELb0ELb1ELb1ELb0ELb0ELb0EEENS1_21CollectiveEpilogueFwdINS6_IJSA_SC_SB_EEES9_SE_SG_Li256ELb0ELb0ELb0ELb0EEENS1_29StaticPersistentTileSchedulerILb0EEEEEEEEEvNT_6ParamsE:
        .type           _ZN7cutlass13device_kernelIN5flash11enable_sm90INS1_16FlashAttnFwdSm90INS1_25CollectiveMainloopFwdSm90ILi2EN4cute5tupleIJNS5_1CILi1EEES8_S8_EEENS6_IJNS7_ILi128EEENS7_ILi80EEENS7_ILi256EEEEEELi256ENS_10bfloat16_tEfNS_4arch4Sm90ELb0ELb0ELb0ELb0ELb0ELb0ELb0ELb1ELb1ELb0ELb0ELb0EEENS1_21CollectiveEpilogueFwdINS6_IJSA_SC_SB_EEES9_SE_SG_Li256ELb0ELb0ELb0ELb0EEENS1_29StaticPersistentTileSchedulerILb0EEEEEEEEEvNT_6ParamsE,@function
        .size           _ZN7cutlass13device_kernelIN5flash11enable_sm90INS1_16FlashAttnFwdSm90INS1_25CollectiveMainloopFwdSm90ILi2EN4cute5tupleIJNS5_1CILi1EEES8_S8_EEENS6_IJNS7_ILi128EEENS7_ILi80EEENS7_ILi256EEEEEELi256ENS_10bfloat16_tEfNS_4arch4Sm90ELb0ELb0ELb0ELb0ELb0ELb0ELb0ELb1ELb1ELb0ELb0ELb0EEENS1_21CollectiveEpilogueFwdINS6_IJSA_SC_SB_EEES9_SE_SG_Li256ELb0ELb0ELb0ELb0EEENS1_29StaticPersistentTileSchedulerILb0EEEEEEEEEvNT_6ParamsE,(.L_x_2837 - _ZN7cutlass13device_kernelIN5flash11enable_sm90INS1_16FlashAttnFwdSm90INS1_25CollectiveMainloopFwdSm90ILi2EN4cute5tupleIJNS5_1CILi1EEES8_S8_EEENS6_IJNS7_ILi128EEENS7_ILi80EEENS7_ILi256EEEEEELi256ENS_10bfloat16_tEfNS_4arch4Sm90ELb0ELb0ELb0ELb0ELb0ELb0ELb0ELb1ELb1ELb0ELb0ELb0EEENS1_21CollectiveEpilogueFwdINS6_IJSA_SC_SB_EEES9_SE_SG_Li256ELb0ELb0ELb0ELb0EEENS1_29StaticPersistentTileSchedulerILb0EEEEEEEEEvNT_6ParamsE)
        .other          _ZN7cutlass13device_kernelIN5flash11enable_sm90INS1_16FlashAttnFwdSm90INS1_25CollectiveMainloopFwdSm90ILi2EN4cute5tupleIJNS5_1CILi1EEES8_S8_EEENS6_IJNS7_ILi128EEENS7_ILi80EEENS7_ILi256EEEEEELi256ENS_10bfloat16_tEfNS_4arch4Sm90ELb0ELb0ELb0ELb0ELb0ELb0ELb0ELb1ELb1ELb0ELb0ELb0EEENS1_21CollectiveEpilogueFwdINS6_IJSA_SC_SB_EEES9_SE_SG_Li256ELb0ELb0ELb0ELb0EEENS1_29StaticPersistentTileSchedulerILb0EEEEEEEEEvNT_6ParamsE,@"STO_CUDA_ENTRY STV_DEFAULT"
_ZN7cutlass13device_kernelIN5flash11enable_sm90INS1_16FlashAttnFwdSm90INS1_25CollectiveMainloopFwdSm90ILi2EN4cute5tupleIJNS5_1CILi1EEES8_S8_EEENS6_IJNS7_ILi128EEENS7_ILi80EEENS7_ILi256EEEEEELi256ENS_10bfloat16_tEfNS_4arch4Sm90ELb0ELb0ELb0ELb0ELb0ELb0ELb0ELb1ELb1ELb0ELb0ELb0EEENS1_21CollectiveEpilogueFwdINS6_IJSA_SC_SB_EEES9_SE_SG_Li256ELb0ELb0ELb0ELb0EEENS1_29StaticPersistentTileSchedulerILb0EEEEEEEEEvNT_6ParamsE:
[----:B------:R-:W1:Y:S02]  /*0000*/  LDC R1, c[0x0][0x28] ;  /* 0x00000a00ff017b82 */ /* 0x000e640000000800 */
[----:B-1----:R-:W-:Y:S01]  /*0010*/  VIADD R1, R1, 0xffffffe0 ;  /* 0xffffffe001017836 */ /* 0x002fe20000000000 */
[----:B------:R-:W1:Y:S01]  /*0020*/  S2R R3, SR_TID.X ;  /* 0x0000000000037919 */ /* 0x000e620000002100 */
[----:B------:R-:W-:Y:S01]  /*0030*/  ELECT P0, URZ, PT ;  /* 0x00000000003f782f */ /* 0x000fe20003800000 */
[----:B------:R-:W-:Y:S01]  /*0040*/  BSSY B0, `(.L_x_0) ;  /* 0x0000013000007945 */ /* 0x000fe20003800000 */
[----:B-1----:R-:W-:-:S05]  /*0050*/  SHF.R.U32.HI R0, RZ, 0x5, R3 ;  /* 0x00000005ff007819 */ /* 0x002fca0000011603 */
[----:B------:R-:W1:Y:S02]  /*0060*/  SHFL.IDX PT, R2, R0, RZ, 0x1f ;  /* 0x00001fff00027589 */ /* 0x000e6400000e0000 */
[----:B-1----:R-:W-:-:S13]  /*0070*/  ISETP.EQ.AND P0, PT, R2, RZ, P0 ;  /* 0x000000ff0200720c */ /* 0x002fda0000702270 */
[----:B------:R-:W-:Y:S05]  /*0080*/  @!P0 BRA `(.L_x_1) ;  /* 0x0000000000388947 */ /* 0x000fea0003800000 */
[----:B------:R-:W-:Y:S02]  /*0090*/  ULDC.64 UR4, c[0x0][0x198] ;  /* 0x0000660000047ab9 */ /* 0x000fe40000000a00 */
[----:B------:R-:W-:Y:S02]  /*00a0*/  UIADD3 UR6, UP0, UR4, 0x270, URZ ;  /* 0x0000027004067890 */ /* 0x000fe4000ff1e03f */
[----:B------:R-:W-:Y:S02]  /*00b0*/  UIADD3 UR8, UP1, UR4, 0x370, URZ ;  /* 0x0000037004087890 */ /* 0x000fe4000ff3e03f */
[----:B------:R-:W-:Y:S02]  /*00c0*/  UIADD3 UR10, UP2, UR4, 0x470, URZ ;  /* 0x00000470040a7890 */ /* 0x000fe4000ff5e03f */
[----:B------:R-:W-:Y:S02]  /*00d0*/  UIADD3 UR4, UP3, UR4, 0x9f0, URZ ;  /* 0x000009f004047890 */ /* 0x000fe4000ff7e03f */
[----:B------:R-:W-:-:S02]  /*00e0*/  UIADD3.X UR7, URZ, UR5, URZ, UP0, !UPT ;  /* 0x000000053f077290 */ /* 0x000fc400087fe43f */
[----:B------:R-:W-:Y:S02]  /*00f0*/  UIADD3.X UR9, URZ, UR5, URZ, UP1, !UPT ;  /* 0x000000053f097290 */ /* 0x000fe40008ffe43f */
[----:B------:R-:W-:Y:S02]  /*0100*/  UIADD3.X UR11, URZ, UR5, URZ, UP2, !UPT ;  /* 0x000000053f0b7290 */ /* 0x000fe400097fe43f */
[----:B------:R-:W-:-:S03]  /*0110*/  UIADD3.X UR5, URZ, UR5, URZ, UP3, !UPT ;  /* 0x000000053f057290 */ /* 0x000fc60009ffe43f */
[----:B------:R1:W-:Y:S02]  /*0120*/  UTMACCTL.PF [UR6] ;  /* 0x00000000060079b9 */ /* 0x0003e40008040000 */
[----:B------:R1:W-:Y:S02]  /*0130*/  UTMACCTL.PF [UR8] ;  /* 0x00000000080079b9 */ /* 0x0003e40008040000 */
[----:B------:R1:W-:Y:S02]  /*0140*/  UTMACCTL.PF [UR10] ;  /* 0x000000000a0079b9 */ /* 0x0003e40008040000 */
[----:B------:R1:W-:Y:S02]  /*0150*/  UTMACCTL.PF [UR4] ;  /* 0x00000000040079b9 */ /* 0x0003e40008040000 */
[----:B-1----:R-:W-:Y:S01]  /*0160*/  NOP ;  /* 0x0000000000007918 */ /* 0x002fe20000000000 */
.L_x_1:
[----:B------:R-:W-:Y:S05]  /*0170*/  BSYNC B0 ;  /* 0x0000000000007941 */ /* 0x000fea0003800000 */
.L_x_0:
[----:B------:R-:W-:Y:S01]  /*0180*/  VOTEU.ANY UP0, P0 ;  /* 0x00000000003f7886 */ /* 0x000fe20000000100 */
[----:B------:R-:W1:Y:S01]  /*0190*/  SHFL.IDX PT, R2, R0, RZ, 0x1f ;  /* 0x00001fff00027589 */ /* 0x000e6200000e0000 */
[----:B------:R-:W-:Y:S01]  /*01a0*/  UMOV UR4, 0x1 ;  /* 0x0000000100047882 */ /* 0x000fe20000000000 */
[----:B------:R-:W-:Y:S02]  /*01b0*/  VOTEU.ANY UP1, P0 ;  /* 0x00000000003f7886 */ /* 0x000fe40000020100 */
[----:B------:R-:W2:Y:S01]  /*01c0*/  @UP0 S2UR UR7, SR_CgaCtaId ;  /* 0x00000000000709c3 */ /* 0x000ea20000008800 */
[----:B------:R-:W-:Y:S01]  /*01d0*/  @UP0 UMOV UR6, 0x400 ;  /* 0x0000040000060882 */ /* 0x000fe20000000000 */
[----:B------:R-:W-:-:S04]  /*01e0*/  @UP0 UIADD3 UR4, -UR4, 0x100000, URZ ;  /* 0x0010000004040890 */ /* 0x000fc8000fffe13f */
[----:B------:R-:W-:Y:S02]  /*01f0*/  @UP0 USHF.L.U32 UR5, UR4, 0xb, URZ ;  /* 0x0000000b04050899 */ /* 0x000fe4000800063f */
[----:B------:R-:W-:Y:S01]  /*0200*/  @UP0 USHF.L.U32 UR4, UR4, 0x1, URZ ;  /* 0x0000000104040899 */ /* 0x000fe2000800063f */
[----:B-1----:R-:W-:Y:S02]  /*0210*/  ISETP.NE.AND P1, PT, R2, RZ, PT ;  /* 0x000000ff0200720c */ /* 0x002fe40003f25270 */
[----:B------:R-:W-:Y:S01]  /*0220*/  SHF.R.U32.HI R2, RZ, 0x7, R3 ;  /* 0x00000007ff027819 */ /* 0x000fe20000011603 */
[----:B--2---:R-:W-:Y:S01]  /*0230*/  @UP0 ULEA UR6, UR7, UR6, 0x18 ;  /* 0x0000000607060291 */ /* 0x004fe2000f8ec03f */
[----:B------:R-:W-:-:S04]  /*0240*/  VOTEU.ANY UP0, P0 ;  /* 0x00000000003f7886 */ /* 0x000fc80000000100 */
[----:B------:R-:W1:Y:S04]  /*0250*/  SHFL.IDX PT, R2, R2, RZ, 0x1f ;  /* 0x00001fff02027589 */ /* 0x000e6800000e0000 */
[----:B------:R-:W2:Y:S03]  /*0260*/  FENCE.VIEW.ASYNC.S ;  /* 0x00000000000073c6 */ /* 0x000ea60000000000 */
[----:B--2---:R2:W3:Y:S01]  /*0270*/  @UP0 SYNCS.EXCH.64 URZ, [UR6+0x38800], UR4 ;  /* 0x03880004063f05b2 */ /* 0x0044e20008000100 */
[----:B------:R2:W4:Y:S01]  /*0280*/  @UP1 SYNCS.EXCH.64 URZ, [UR6+0x38820], UR4 ;  /* 0x03882004063f15b2 */ /* 0x0005220008000100 */
[----:B------:R-:W-:Y:S05]  /*0290*/  @P1 BRA `(.L_x_2) ;  /* 0x0000000000481947 */ /* 0x000fea0003800000 */
[----:B--2---:R-:W2:Y:S01]  /*02a0*/  S2UR UR5, SR_CgaCtaId ;  /* 0x00000000000579c3 */ /* 0x004ea20000008800 */
[----:B------:R-:W-:Y:S01]  /*02b0*/  UMOV UR4, 0x400 ;  /* 0x0000040000047882 */ /* 0x000fe20000000000 */
[----:B------:R-:W-:Y:S01]  /*02c0*/  UMOV UR6, 0x1 ;  /* 0x0000000100067882 */ /* 0x000fe20000000000 */
[----:B------:R-:W-:Y:S01]  /*02d0*/  UMOV UR9, 0x2 ;  /* 0x0000000200097882 */ /* 0x000fe20000000000 */
[----:B------:R-:W-:-:S04]  /*02e0*/  UIADD3 UR6, -UR6, 0x100000, URZ ;  /* 0x0010000006067890 */ /* 0x000fc8000fffe13f */
[----:B------:R-:W-:Y:S02]  /*02f0*/  USHF.L.U32 UR7, UR6, 0xb, URZ ;  /* 0x0000000b06077899 */ /* 0x000fe4000800063f */
[----:B------:R-:W-:Y:S01]  /*0300*/  USHF.L.U32 UR6, UR6, 0x1, URZ ;  /* 0x0000000106067899 */ /* 0x000fe2000800063f */
[----:B------:R-:W-:Y:S01]  /*0310*/  ELECT P0, URZ, PT ;  /* 0x00000000003f782f */ /* 0x000fe20003800000 */
[----:B--2---:R-:W-:Y:S02]  /*0320*/  ULEA UR8, UR5, UR4, 0x18 ;  /* 0x0000000405087291 */ /* 0x004fe4000f8ec03f */
[----:B------:R-:W-:-:S04]  /*0330*/  UIADD3 UR4, -UR9, 0x100000, URZ ;  /* 0x0010000009047890 */ /* 0x000fc8000fffe13f */
[----:B------:R-:W-:Y:S02]  /*0340*/  USHF.L.U32 UR5, UR4, 0xb, URZ ;  /* 0x0000000b04057899 */ /* 0x000fe4000800063f */
[----:B------:R-:W-:Y:S01]  /*0350*/  USHF.L.U32 UR4, UR4, 0x1, URZ ;  /* 0x0000000104047899 */ /* 0x000fe2000800063f */
[----:B------:R-:W2:Y:S03]  /*0360*/  FENCE.VIEW.ASYNC.S ;  /* 0x00000000000073c6 */ /* 0x000ea60000000000 */
[----:B--2---:R2:W1:Y:S08]  /*0370*/  SYNCS.EXCH.64 URZ, [UR8+0x38830], UR6 ;  /* 0x03883006083f75b2 */ /* 0x0044700008000100 */
[----:B------:R2:W1:Y:S01]  /*0380*/  SYNCS.EXCH.64 URZ, [UR8+0x38840], UR4 ;  /* 0x03884004083f75b2 */ /* 0x0004620008000100 */
[----:B------:R2:W1:Y:S01]  /*0390*/  SYNCS.EXCH.64 URZ, [UR8+0x38838], UR6 ;  /* 0x03883806083f75b2 */ /* 0x0004620008000100 */
[----:B------:R2:W1:Y:S01]  /*03a0*/  SYNCS.EXCH.64 URZ, [UR8+0x38848], UR4 ;  /* 0x03884804083f75b2 */ /* 0x0004620008000100 */
[----:B------:R-:W-:Y:S01]  /*03b0*/  NOP ;  /* 0x0000000000007918 */ /* 0x000fe20000000000 */
.L_x_2:
[----:B------:R-:W5:Y:S01]  /*03c0*/  SHFL.IDX PT, R4, R0, RZ, 0x1f ;  /* 0x00001fff00047589 */ /* 0x000f6200000e0000 */
[----:B------:R-:W-:Y:S01]  /*03d0*/  NOP ;  /* 0x0000000000007918 */ /* 0x000fe20000000000 */
[----:B-----5:R-:W-:-:S13]  /*03e0*/  ISETP.NE.AND P0, PT, R4, RZ, PT ;  /* 0x000000ff0400720c */ /* 0x020fda0003f05270 */
[----:B------:R-:W-:Y:S05]  /*03f0*/  @P0 BRA `(.L_x_3) ;  /* 0x0000000000480947 */ /* 0x000fea0003800000 */
[----:B--2---:R-:W2:Y:S01]  /*0400*/  S2UR UR5, SR_CgaCtaId ;  /* 0x00000000000579c3 */ /* 0x004ea20000008800 */
[----:B------:R-:W-:Y:S01]  /*0410*/  UMOV UR4, 0x400 ;  /* 0x0000040000047882 */ /* 0x000fe20000000000 */
[----:B------:R-:W-:Y:S01]  /*0420*/  UMOV UR6, 0x1 ;  /* 0x0000000100067882 */ /* 0x000fe20000000000 */
[----:B------:R-:W-:Y:S01]  /*0430*/  UMOV UR7, 0x2 ;  /* 0x0000000200077882 */ /* 0x000fe20000000000 */
[----:B------:R-:W-:Y:S01]  /*0440*/  ELECT P0, URZ, PT ;  /* 0x00000000003f782f */ /* 0x000fe20003800000 */
[----:B--2---:R-:W-:Y:S02]  /*0450*/  ULEA UR8, UR5, UR4, 0x18 ;  /* 0x0000000405087291 */ /* 0x004fe4000f8ec03f */
[----:B------:R-:W-:-:S04]  /*0460*/  UIADD3 UR4, -UR6, 0x100000, URZ ;  /* 0x0010000006047890 */ /* 0x000fc8000fffe13f */
[----:B------:R-:W-:Y:S02]  /*0470*/  USHF.L.U32 UR5, UR4, 0xb, URZ ;  /* 0x0000000b04057899 */ /* 0x000fe4000800063f */
[----:B------:R-:W-:Y:S02]  /*0480*/  USHF.L.U32 UR4, UR4, 0x1, URZ ;  /* 0x0000000104047899 */ /* 0x000fe4000800063f */
        /* <DEDUP_REMOVED lines=9> */
.L_x_3:
[----:B------:R-:W5:Y:S01]  /*0520*/  SHFL.IDX PT, R4, R0, RZ, 0x1f ;  /* 0x00001fff00047589 */ /* 0x000f6200000e0000 */
[----:B------:R-:W-:Y:S01]  /*0530*/  NOP ;  /* 0x0000000000007918 */ /* 0x000fe20000000000 */
[----:B-----5:R-:W-:-:S13]  /*0540*/  ISETP.NE.AND P0, PT, R4, RZ, PT ;  /* 0x000000ff0400720c */ /* 0x020fda0003f05270 */
[----:B------:R-:W-:Y:S05]  /*0550*/  @P0 BRA `(.L_x_4) ;  /* 0x0000000000380947 */ /* 0x000fea0003800000 */
[----:B--2---:R-:W2:Y:S01]  /*0560*/  S2UR UR5, SR_CgaCtaId ;  /* 0x00000000000579c3 */ /* 0x004ea20000008800 */
[----:B------:R-:W-:Y:S01]  /*0570*/  UMOV UR4, 0x400 ;  /* 0x0000040000047882 */ /* 0x000fe20000000000 */
[----:B------:R-:W-:Y:S01]  /*0580*/  UMOV UR7, 0x1 ;  /* 0x0000000100077882 */ /* 0x000fe20000000000 */
[----:B------:R-:W-:Y:S01]  /*0590*/  ELECT P0, URZ, PT ;  /* 0x00000000003f782f */ /* 0x000fe20003800000 */
[----:B--2---:R-:W-:Y:S02]  /*05a0*/  ULEA UR6, UR5, UR4, 0x18 ;  /* 0x0000000405067291 */ /* 0x004fe4000f8ec03f */
[----:B------:R-:W-:-:S04]  /*05b0*/  UIADD3 UR4, -UR7, 0x100000, URZ ;  /* 0x0010000007047890 */ /* 0x000fc8000fffe13f */
[----:B------:R-:W-:Y:S02]  /*05c0*/  USHF.L.U32 UR5, UR4, 0xb, URZ ;  /* 0x0000000b04057899 */ /* 0x000fe4000800063f */
[----:B------:R-:W-:Y:S01]  /*05d0*/  USHF.L.U32 UR4, UR4, 0x1, URZ ;  /* 0x0000000104047899 */ /* 0x000fe2000800063f */
[----:B------:R-:W2:Y:S11]  /*05e0*/  FENCE.VIEW.ASYNC.S ;  /* 0x00000000000073c6 */ /* 0x000eb60000000000 */
[----:B--2---:R2:W1:Y:S01]  /*05f0*/  SYNCS.EXCH.64 URZ, [UR6+0x38870], UR4 ;  /* 0x03887004063f75b2 */ /* 0x0044620008000100 */
[----:B------:R2:W1:Y:S01]  /*0600*/  SYNCS.EXCH.64 URZ, [UR6+0x38880], UR4 ;  /* 0x03888004063f75b2 */ /* 0x0004620008000100 */
[----:B------:R2:W1:Y:S01]  /*0610*/  SYNCS.EXCH.64 URZ, [UR6+0x38878], UR4 ;  /* 0x03887804063f75b2 */ /* 0x0004620008000100 */
[----:B------:R2:W1:Y:S01]  /*0620*/  SYNCS.EXCH.64 URZ, [UR6+0x38888], UR4 ;  /* 0x03888804063f75b2 */ /* 0x0004620008000100 */
[----:B------:R-:W-:Y:S01]  /*0630*/  NOP ;  /* 0x0000000000007918 */ /* 0x000fe20000000000 */
.L_x_4:
        /* <DEDUP_REMOVED lines=22> */
.L_x_5:
        /* <DEDUP_REMOVED lines=22> */
.L_x_6:
[----:B-1----:R-:W-:Y:S01]  /*0900*/  ISETP.NE.AND P0, PT, R2, RZ, PT ;  /* 0x000000ff0200720c */ /* 0x002fe20003f05270 */
[----:B------:R-:W-:Y:S01]  /*0910*/  IMAD.MOV.U32 R2, RZ, RZ, 0x1 ;  /* 0x00000001ff027424 */ /* 0x000fe200078e00ff */
[----:B------:R-:W-:-:S04]  /*0920*/  NOP ;  /* 0x0000000000007918 */ /* 0x000fc80000000000 */
[----:B------:R-:W-:-:S05]  /*0930*/  SEL R2, R2, 0x2, !P0 ;  /* 0x0000000202027807 */ /* 0x000fca0004000000 */
[----:B------:R1:W-:Y:S01]  /*0940*/  STL [R1+0x1c], R2 ;  /* 0x00001c0201007387 */ /* 0x0003e20000100800 */
[----:B---34-:R-:W-:Y:S06]  /*0950*/  BAR.SYNC.DEFER_BLOCKING 0x0 ;  /* 0x0000000000007b1d */ /* 0x018fec0000010000 */
[----:B------:R-:W-:Y:S05]  /*0960*/  @!P0 BRA `(.L_x_7) ;  /* 0x000000a4008c8947 */ /* 0x000fea0003800000 */
.L_x_8:
[----:B------:R-:W-:-:S08]  /*0970*/  NOP ;  /* 0x0000000000007918 */ /* 0x000fd00000000000 */
[----:B------:R-:W3:Y:S02]  /*0980*/  USETMAXREG.TRY_ALLOC.CTAPOOL UP0, 0xf0 ;  /* 0x000000f0000079c8 */ /* 0x000ee40008000600 */
[----:B---3--:R-:W-:-:S13]  /*0990*/  PLOP3.LUT P0, PT, PT, PT, UP0, 0x80, 0x0 ;  /* 0x000000000000781c */ /* 0x008fda0003f0f008 */
[----:B------:R-:W-:Y:S05]  /*09a0*/  @!P0 BRA `(.L_x_8) ;  /* 0xfffffffc00f08947 */ /* 0x000fea000383ffff */
[----:B--2---:R-:W2:Y:S08]  /*09b0*/  S2UR UR7, SR_CTAID.X ;  /* 0x00000000000779c3 */ /* 0x004eb00000002500 */
[----:B------:R-:W-:Y:S08]  /*09c0*/  BAR.ARV 0x8, 0x120 ;  /* 0x0204800000007b1d */ /* 0x000ff00000002000 */
[----:B------:R-:W2:Y:S02]  /*09d0*/  LDC R0, c[0x0][0xda4] ;  /* 0x00036900ff007b82 */ /* 0x000ea40000000800 */
[----:B--2---:R-:W-:-:S13]  /*09e0*/  ISETP.LE.AND P0, PT, R0, UR7, PT ;  /* 0x0000000700007c0c */ /* 0x004fda000bf03270 */
[----:B------:R-:W-:Y:S05]  /*09f0*/  @P0 EXIT ;  /* 0x000000000000094d */ /* 0x000fea0003800000 */
[----:B------:R-:W2:Y:S01]  /*0a00*/  LDL.LU R10, [R1+0x1c] ;  /* 0x00001c00010a7983 */ /* 0x000ea20000300800 */
[----:B------:R-:W-:Y:S01]  /*0a10*/  VIADD R0, R3, 0xffffff80 ;  /* 0xffffff8003007836 */ /* 0x000fe20000000000 */
[----:B------:R-:W3:Y:S01]  /*0a20*/  S2UR UR4, SR_CgaCtaId ;  /* 0x00000000000479c3 */ /* 0x000ee20000008800 */
[----:B------:R-:W-:Y:S01]  /*0a30*/  UMOV UR61, 0x400 ;  /* 0x00000400003d7882 */ /* 0x000fe20000000000 */
[----:B------:R-:W-:Y:S01]  /*0a40*/  IMAD.MOV.U32 R219, RZ, RZ, -0x2 ;  /* 0xfffffffeffdb7424 */ /* 0x000fe200078e00ff */
[----:B------:R-:W-:Y:S01]  /*0a50*/  UMOV UR38, URZ ;  /* 0x0000003f00267c82 */ /* 0x000fe20008000000 */
[----:B------:R-:W-:Y:S01]  /*0a60*/  SHF.R.S32.HI R3, RZ, 0x1f, R0 ;  /* 0x0000001fff037819 */ /* 0x000fe20000011400 */
[----:B------:R-:W-:Y:S02]  /*0a70*/  IMAD.U32 R23, RZ, RZ, UR7 ;  /* 0x00000007ff177e24 */ /* 0x000fe4000f8e00ff */
[----:B------:R-:W-:Y:S01]  /*0a80*/  IMAD.MOV.U32 R212, RZ, RZ, RZ ;  /* 0x000000ffffd47224 */ /* 0x000fe200078e00ff */
[CC--:B------:R-:W-:Y:S01]  /*0a90*/  LEA.HI R5, R3.reuse, R0.reuse, RZ, 0x7 ;  /* 0x0000000003057211 */ /* 0x0c0fe200078f38ff */
[----:B------:R-:W4:Y:S01]  /*0aa0*/  S2UR UR6, SR_SWINHI ;  /* 0x00000000000679c3 */ /* 0x000f220000002f00 */
[----:B------:R-:W-:-:S02]  /*0ab0*/  LEA.HI R6, R3, R0, RZ, 0x4 ;  /* 0x0000000003067211 */ /* 0x000fc400078f20ff */
[----:B------:R-:W-:Y:S02]  /*0ac0*/  LOP3.LUT R213, R5, 0xffffff80, RZ, 0xc0, !PT ;  /* 0xffffff8005d57812 */ /* 0x000fe400078ec0ff */
[----:B------:R-:W-:Y:S02]  /*0ad0*/  SHF.R.S32.HI R9, RZ, 0x4, R6 ;  /* 0x00000004ff097819 */ /* 0x000fe40000011406 */
[----:B------:R-:W-:Y:S02]  /*0ae0*/  IADD3 R213, R0, -R213, RZ ;  /* 0x800000d500d57210 */ /* 0x000fe40007ffe0ff */
[----:B------:R-:W-:Y:S02]  /*0af0*/  LOP3.LUT R7, R6, 0x3fffff0, RZ, 0xc0, !PT ;  /* 0x03fffff006077812 */ /* 0x000fe400078ec0ff */
[----:B-1----:R-:W-:Y:S02]  /*0b00*/  SHF.R.S32.HI R2, RZ, 0x1f, R213 ;  /* 0x0000001fff027819 */ /* 0x002fe400000114d5 */
[----:B------:R-:W-:Y:S01]  /*0b10*/  LEA.HI R217, R3, R0, RZ, 0x5 ;  /* 0x0000000003d97211 */ /* 0x000fe200078f28ff */
[----:B------:R-:W-:Y:S01]  /*0b20*/  IMAD.IADD R0, R0, 0x1, -R7 ;  /* 0x0000000100007824 */ /* 0x000fe200078e0a07 */
[----:B------:R-:W-:Y:S01]  /*0b30*/  LEA.HI R4, R2, R213, RZ, 0x2 ;  /* 0x000000d502047211 */ /* 0x000fe200078f10ff */
[----:B---3--:R-:W-:Y:S01]  /*0b40*/  ULEA UR61, UR4, UR61, 0x18 ;  /* 0x0000003d043d7291 */ /* 0x008fe2000f8ec03f */
[----:B------:R-:W-:-:S02]  /*0b50*/  LEA.HI R6, R6, R9, RZ, 0x1 ;  /* 0x0000000906067211 */ /* 0x000fc400078f08ff */
[--C-:B------:R-:W-:Y:S02]  /*0b60*/  SHF.R.S32.HI R3, RZ, 0x2, R4.reuse ;  /* 0x00000002ff037819 */ /* 0x100fe40000011404 */
[----:B------:R-:W-:Y:S02]  /*0b70*/  SHF.R.S32.HI R8, RZ, 0x1f, R4 ;  /* 0x0000001fff087819 */ /* 0x000fe40000011404 */
[----:B------:R-:W-:Y:S01]  /*0b80*/  LOP3.LUT R6, R6, 0x1ffffffe, RZ, 0xc0, !PT ;  /* 0x1ffffffe06067812 */ /* 0x000fe200078ec0ff */
[----:B------:R-:W-:Y:S01]  /*0b90*/  UMOV UR4, UR61 ;  /* 0x0000003d00047c82 */ /* 0x000fe20008000000 */
[----:B----4-:R-:W-:Y:S01]  /*0ba0*/  UMOV UR5, UR6 ;  /* 0x0000000600057c82 */ /* 0x010fe20008000000 */
[----:B------:R-:W-:Y:S01]  /*0bb0*/  SHF.R.S32.HI R217, RZ, 0x5, R217 ;  /* 0x00000005ffd97819 */ /* 0x000fe200000114d9 */
[----:B------:R-:W-:Y:S01]  /*0bc0*/  IMAD.U32 R16, RZ, RZ, UR4 ;  /* 0x00000004ff107e24 */ /* 0x000fe2000f8e00ff */
[----:B------:R-:W-:Y:S01]  /*0bd0*/  LEA.HI R8, R8, R3, RZ, 0x3 ;  /* 0x0000000308087211 */ /* 0x000fe200078f18ff */
[----:B------:R-:W-:Y:S01]  /*0be0*/  IMAD.IADD R6, R9, 0x1, -R6 ;  /* 0x0000000109067824 */ /* 0x000fe200078e0a06 */
[----:B------:R-:W-:Y:S01]  /*0bf0*/  SHF.R.S32.HI R216, RZ, 0x7, R5 ;  /* 0x00000007ffd87819 */ /* 0x000fe20000011405 */
[----:B------:R-:W-:Y:S01]  /*0c00*/  IMAD R7, R217, 0x10, R0 ;  /* 0x00000010d9077824 */ /* 0x000fe200078e0200 */
[----:B------:R-:W-:Y:S01]  /*0c10*/  LOP3.LUT R8, R8, 0xfffffff8, RZ, 0xc0, !PT ;  /* 0xfffffff808087812 */ /* 0x000fe200078ec0ff */
[----:B------:R-:W-:Y:S01]  /*0c20*/  UMOV UR4, URZ ;  /* 0x0000003f00047c82 */ /* 0x000fe20008000000 */
[----:B------:R-:W-:-:S02]  /*0c30*/  LEA.HI R2, R2, R213, RZ, 0x5 ;  /* 0x000000d502027211 */ /* 0x000fc400078f28ff */
[----:B------:R-:W-:Y:S02]  /*0c40*/  LEA.HI R5, R5, R216, RZ, 0x1 ;  /* 0x000000d805057211 */ /* 0x000fe400078f08ff */
[----:B------:R-:W-:Y:S01]  /*0c50*/  LEA R6, R7, R6, 0x3 ;  /* 0x0000000607067211 */ /* 0x000fe200078e18ff */
[----:B------:R-:W-:Y:S01]  /*0c60*/  IMAD.IADD R7, R3, 0x1, -R8 ;  /* 0x0000000103077824 */ /* 0x000fe200078e0a08 */
[----:B------:R-:W-:Y:S02]  /*0c70*/  LOP3.LUT R4, R4, 0x7ffffffc, RZ, 0xc0, !PT ;  /* 0x7ffffffc04047812 */ /* 0x000fe400078ec0ff */
[----:B------:R-:W-:Y:S01]  /*0c80*/  SHF.R.S32.HI R2, RZ, 0x5, R2 ;  /* 0x00000005ff027819 */ /* 0x000fe20000011402 */
[----:B------:R-:W-:Y:S01]  /*0c90*/  IMAD.SHL.U32 R3, R6, 0x8, RZ ;  /* 0x0000000806037824 */ /* 0x000fe200078e00ff */
[----:B------:R-:W-:Y:S01]  /*0ca0*/  LOP3.LUT R5, R5, 0x3fffffe, RZ, 0xc0, !PT ;  /* 0x03fffffe05057812 */ /* 0x000fe200078ec0ff */
[----:B------:R-:W-:Y:S01]  /*0cb0*/  IMAD.IADD R4, R213, 0x1, -R4 ;  /* 0x00000001d5047824 */ /* 0x000fe200078e0a04 */
[----:B------:R-:W-:Y:S01]  /*0cc0*/  MOV R17, UR5 ;  /* 0x0000000500117c02 */ /* 0x000fe20008000f00 */
[----:B------:R-:W-:Y:S01]  /*0cd0*/  IMAD R2, R2, 0x10, R7 ;  /* 0x0000001002027824 */ /* 0x000fe200078e0207 */
[----:B------:R-:W-:Y:S01]  /*0ce0*/  IADD3 R5, R216, -R5, RZ ;  /* 0x80000005d8057210 */ /* 0x000fe20007ffe0ff */
[----:B------:R-:W-:Y:S01]  /*0cf0*/  IMAD R219, R4, R219, 0x50 ;  /* 0x0000005004db7424 */ /* 0x000fe200078e02db */
[----:B------:R-:W-:Y:S01]  /*0d00*/  MOV R18, UR4 ;  /* 0x0000000400127c02 */ /* 0x000fe20008000f00 */
[----:B------:R-:W-:-:S04]  /*0d10*/  IMAD.WIDE R16, R3, 0x2, R16 ;  /* 0x0000000203107825 */ /* 0x000fc800078e0210 */
[----:B------:R-:W-:Y:S01]  /*0d20*/  IMAD R218, R5, 0x40, R2 ;  /* 0x0000004005da7824 */ /* 0x000fe200078e0202 */
[----:B--2---:R-:W-:-:S07]  /*0d30*/  LOP3.LUT R22, R10, 0x1, RZ, 0xfc, !PT ;  /* 0x000000010a167812 */ /* 0x004fce00078efcff */
.L_x_31:
[----:B------:R-:W1:Y:S01]  /*0d40*/  SHFL.IDX PT, R0, R216, RZ, 0x1f ;  /* 0x00001fffd8007589 */ /* 0x000e6200000e0000 */
[----:B------:R-:W2:Y:S01]  /*0d50*/  LDC R64, c[0x0][0x2e0] ;  /* 0x0000b800ff407b82 */ /* 0x000ea20000000800 */
[----:B------:R-:W-:Y:S01]  /*0d60*/  ULDC UR4, c[0x0][0xda8] ;  /* 0x00036a0000047ab9 */ /* 0x000fe20000000800 */
[----:B------:R-:W-:Y:S01]  /*0d70*/  ULDC.64 UR8, c[0x0][0x3f8] ;  /* 0x0000fe0000087ab9 */ /* 0x000fe20000000a00 */
[----:B------:R-:W-:Y:S01]  /*0d80*/  R2UR UR10, R23 ;  /* 0x00000000170a72ca */ /* 0x000fe200000e0000 */
[----:B------:R-:W-:Y:S02]  /*0d90*/  UISETP.NE.AND UP1, UPT, UR4, 0x1, UPT ;  /* 0x000000010400788c */ /* 0x000fe4000bf25270 */
[----:B------:R-:W-:Y:S01]  /*0da0*/  UISETP.NE.U32.AND UP0, UPT, UR8, URZ, UPT ;  /* 0x0000003f0800728c */ /* 0x000fe2000bf05070 */
[----:B------:R-:W-:Y:S01]  /*0db0*/  ULDC UR5, c[0x0][0xdb4] ;  /* 0x00036d0000057ab9 */ /* 0x000fe20000000800 */
[----:B------:R-:W-:Y:S02]  /*0dc0*/  ULDC UR6, c[0x0][0x404] ;  /* 0x0001010000067ab9 */ /* 0x000fe40000000800 */
[----:B------:R-:W-:-:S02]  /*0dd0*/  UISETP.NE.AND.EX UP0, UPT, UR9, URZ, UPT, UP0 ;  /* 0x0000003f0900728c */ /* 0x000fc4000bf05300 */
[----:B------:R-:W-:Y:S02]  /*0de0*/  UIADD3 UR9, UR61, 0x14400, URZ ;  /* 0x000144003d097890 */ /* 0x000fe4000fffe03f */
[----:B------:R-:W-:Y:S02]  /*0df0*/  UISETP.NE.AND UP2, UPT, UR5, 0x1, UPT ;  /* 0x000000010500788c */ /* 0x000fe4000bf45270 */
[----:B------:R-:W-:Y:S01]  /*0e00*/  USEL UR6, UR6, 0x1, UP0 ;  /* 0x0000000106067887 */ /* 0x000fe20008000000 */
[----:B------:R-:W-:Y:S01]  /*0e10*/  @UP1 ULDC UR5, c[0x0][0xdac] ;  /* 0x00036b0000051ab9 */ /* 0x000fe20000000800 */
[----:B------:R-:W-:Y:S01]  /*0e20*/  ULOP3.LUT UP0, URZ, UR9, 0x9f, URZ, 0xc0, !UPT ;  /* 0x0000009f093f7892 */ /* 0x000fe2000f80c03f */
[----:B------:R-:W-:Y:S01]  /*0e30*/  UMOV UR11, UR10 ;  /* 0x0000000a000b7c82 */ /* 0x000fe20008000000 */
[----:B-1----:R-:W-:Y:S02]  /*0e40*/  R2UR UR7, R0 ;  /* 0x00000000000772ca */ /* 0x002fe400000e0000 */
[----:B--2---:R-:W-:Y:S01]  /*0e50*/  IMAD R64, R64, UR6, RZ ;  /* 0x0000000640407c24 */ /* 0x004fe2000f8e02ff */
[----:B------:R-:W-:Y:S01]  /*0e60*/  @UP1 ULDC UR6, c[0x0][0xdb0] ;  /* 0x00036c0000061ab9 */ /* 0x000fe20000000800 */
[----:B------:R-:W-:-:S02]  /*0e70*/  PLOP3.LUT P0, PT, PT, PT, UP0, 0x80, 0x0 ;  /* 0x000000000000781c */ /* 0x000fc40003f0f008 */
[----:B------:R-:W-:-:S04]  /*0e80*/  VIADD R0, R64, 0x4f ;  /* 0x0000004f40007836 */ /* 0x000fc80000000000 */
[----:B------:R-:W-:-:S03]  /*0e90*/  IMAD.HI R0, R0, 0x66666667, RZ ;  /* 0x6666666700007827 */ /* 0x000fc600078e02ff */
[----:B------:R-:W-:Y:S02]  /*0ea0*/  ULEA.HI UR4, UR7, UR7, URZ, 0x1 ;  /* 0x0000000707047291 */ /* 0x000fe4000f8f083f */
[----:B------:R-:W-:Y:S02]  /*0eb0*/  SHF.R.U32.HI R3, RZ, 0x1f, R0 ;  /* 0x0000001fff037819 */ /* 0x000fe40000011600 */
[----:B------:R-:W-:Y:S02]  /*0ec0*/  ULOP3.LUT UR8, UR4, 0x1e, URZ, 0xc0, !UPT ;  /* 0x0000001e04087892 */ /* 0x000fe4000f8ec03f */
[----:B------:R-:W-:Y:S01]  /*0ed0*/  LEA.HI.SX32 R152, R0, R3, 0x1b ;  /* 0x0000000300987211 */ /* 0x000fe200078fdaff */
[----:B------:R-:W-:Y:S02]  /*0ee0*/  UIMAD.WIDE.U32 UR4, UR10, UR5, URZ ;  /* 0x000000050a0472a5 */ /* 0x000fe4000f8e003f */
[----:B------:R-:W-:Y:S02]  /*0ef0*/  UIADD3 UR8, UR7, -UR8, URZ ;  /* 0x8000000807087290 */ /* 0x000fe4000fffe03f */
[----:B------:R-:W-:-:S02]  /*0f00*/  @UP1 USHF.R.U32.HI UR11, URZ, UR6, UR5 ;  /* 0x000000063f0b1299 */ /* 0x000fc40008011605 */
[----:B------:R-:W-:Y:S01]  /*0f10*/  ULEA UR8, UR8, UR9, 0xd ;  /* 0x0000000908087291 */ /* 0x000fe2000f8e683f */
[----:B------:R-:W-:Y:S02]  /*0f20*/  @UP2 ULDC.64 UR6, c[0x0][0xdb8] ;  /* 0x00036e0000062ab9 */ /* 0x000fe40000000a00 */
[----:B------:R-:W-:Y:S02]  /*0f30*/  UIMAD.WIDE.U32 UR4, UR11, UR6, URZ ;  /* 0x000000060b0472a5 */ /* 0x000fe4000f8e003f */
[----:B------:R-:W-:Y:S01]  /*0f40*/  IMAD.U32 R215, RZ, RZ, UR11 ;  /* 0x0000000bffd77e24 */ /* 0x000fe2000f8e00ff */
[----:B------:R-:W-:Y:S01]  /*0f50*/  USHF.R.U32.HI UR8, URZ, 0x4, UR8 ;  /* 0x000000043f087899 */ /* 0x000fe20008011608 */
[----:B------:R-:W-:Y:S01]  /*0f60*/  UMOV UR36, UR11 ;  /* 0x0000000b00247c82 */ /* 0x000fe20008000000 */
[----:B------:R-:W-:Y:S02]  /*0f70*/  @UP2 USHF.R.U32.HI UR36, URZ, UR7, UR5 ;  /* 0x000000073f242299 */ /* 0x000fe40008011605 */
[----:B------:R-:W-:Y:S01]  /*0f80*/  UMOV UR4, UR10 ;  /* 0x0000000a00047c82 */ /* 0x000fe20008000000 */
[----:B------:R-:W-:Y:S01]  /*0f90*/  ULOP3.LUT UR37, UR8, 0x3fff, URZ, 0xc0, !UPT ;  /* 0x00003fff08257892 */ /* 0x000fe2000f8ec03f */
[----:B------:R-:W-:Y:S01]  /*0fa0*/  IMAD.U32 R214, RZ, RZ, UR4 ;  /* 0x00000004ffd67e24 */ /* 0x000fe2000f8e00ff */
[----:B------:R-:W-:Y:S10]  /*0fb0*/  @!P0 BRA `(.L_x_9) ;  /* 0x0000000000408947 */ /* 0x000ff40003800000 */
[----:B------:R-:W-:Y:S01]  /*0fc0*/  MOV R0, 0x0 ;  /* 0x0000000000007802 */ /* 0x000fe20000000f00 */
[----:B------:R-:W-:Y:S01]  /*0fd0*/  ULDC.64 UR4, c[0x4][0xa8] ;  /* 0x01002a0000047ab9 */ /* 0x000fe20000000a00 */
[----:B------:R-:W-:Y:S01]  /*0fe0*/  ULDC.64 UR6, c[0x4][0x20] ;  /* 0x0100080000067ab9 */ /* 0x000fe20000000a00 */
[----:B------:R-:W-:Y:S01]  /*0ff0*/  MOV R4, UR4 ;  /* 0x0000000400047c02 */ /* 0x000fe20008000f00 */
[----:B------:R1:W2:Y:S01]  /*1000*/  LDC.64 R2, c[0x4][R0] ;  /* 0x0100000000027b82 */ /* 0x0002a20000000a00 */
[----:B------:R-:W-:Y:S01]  /*1010*/  IMAD.U32 R5, RZ, RZ, UR5 ;  /* 0x00000005ff057e24 */ /* 0x000fe2000f8e00ff */
[----:B------:R-:W-:Y:S01]  /*1020*/  ULDC.64 UR4, c[0x4][0xb0] ;  /* 0x01002c0000047ab9 */ /* 0x000fe20000000a00 */
[----:B------:R-:W-:Y:S01]  /*1030*/  MOV R10, UR6 ;  /* 0x00000006000a7c02 */ /* 0x000fe20008000f00 */
[----:B------:R-:W-:Y:S01]  /*1040*/  IMAD.U32 R6, RZ, RZ, UR4 ;  /* 0x00000004ff067e24 */ /* 0x000fe2000f8e00ff */
[----:B------:R-:W-:Y:S01]  /*1050*/  MOV R13, RZ ;  /* 0x000000ff000d7202 */ /* 0x000fe20000000f00 */
[----:B------:R-:W-:-:S02]  /*1060*/  IMAD.U32 R7, RZ, RZ, UR5 ;  /* 0x00000005ff077e24 */ /* 0x000fc4000f8e00ff */
[----:B------:R-:W-:Y:S02]  /*1070*/  IMAD.U32 R11, RZ, RZ, UR7 ;  /* 0x00000007ff0b7e24 */ /* 0x000fe4000f8e00ff */
[----:B------:R-:W-:Y:S02]  /*1080*/  IMAD.MOV.U32 R8, RZ, RZ, 0x70 ;  /* 0x00000070ff087424 */ /* 0x000fe400078e00ff */
[----:B-1----:R-:W-:-:S07]  /*1090*/  IMAD.MOV.U32 R12, RZ, RZ, 0x1 ;  /* 0x00000001ff0c7424 */ /* 0x002fce00078e00ff */
[----:B------:R-:W-:-:S07]  /*10a0*/  LEPC R20, `(.L_x_9) ;  /* 0x000000001014794e */ /* 0x000fce0000000000 */
[----:B--2---:R-:W-:Y:S05]  /*10b0*/  CALL.ABS.NOINC R2 ;  /* 0x0000000002007343 */ /* 0x004fea0003c00000 */
.L_x_9:
[----:B------:R-:W-:Y:S02]  /*10c0*/  LOP3.LUT R0, R212, 0x1, RZ, 0xc0, !PT ;  /* 0x00000001d4007812 */ /* 0x000fe400078ec0ff */
[----:B------:R-:W-:Y:S02]  /*10d0*/  ISETP.NE.AND P0, PT, R22, 0x3, PT ;  /* 0x000000031600780c */ /* 0x000fe40003f05270 */
[----:B------:R-:W-:-:S04]  /*10e0*/  SHF.L.U32 R0, R0, 0x1f, RZ ;  /* 0x0000001f00007819 */ /* 0x000fc800000006ff */
[----:B------:R-:W1:Y:S02]  /*10f0*/  SYNCS.PHASECHK.TRANS64.TRYWAIT P1, [UR61+0x38800], R0 ;  /* 0x03880000ff0075a7 */ /* 0x000e64000802017d */
[----:B-1----:R-:W-:Y:S05]  /*1100*/  @!P1 BRA `(.L_x_10) ;  /* 0x000000d400409947 */ /* 0x002fea0003800000 */
.L_x_90:
[----:B------:R-:W-:Y:S05]  /*1110*/  @!P0 BRA `(.L_x_11) ;  /* 0x0000000000048947 */ /* 0x000fea0003800000 */
[----:B------:R-:W-:Y:S01]  /*1120*/  BPT.TRAP 0x1 ;  /* 0x000000040000795c */ /* 0x000fe20000300000 */
.L_x_11:
[----:B------:R-:W-:Y:S01]  /*1130*/  R2UR UR4, R18 ;  /* 0x00000000120472ca */ /* 0x000fe200000e0000 */
[----:B-1----:R-:W-:-:S05]  /*1140*/  IMAD.U32 R0, RZ, RZ, UR38 ;  /* 0x00000026ff007e24 */ /* 0x002fca000f8e00ff */
[----:B------:R-:W-:-:S07]  /*1150*/  LEA R0, R0, UR61, 0x3 ;  /* 0x0000003d00007c11 */ /* 0x000fce000f8e18ff */
[----:B------:R-:W-:-:S05]  /*1160*/  IMAD.U32 R3, RZ, RZ, UR4 ;  /* 0x00000004ff037e24 */ /* 0x000fca000f8e00ff */
[----:B------:R-:W-:-:S04]  /*1170*/  SHF.L.U32 R3, R3, 0x1f, RZ ;  /* 0x0000001f03037819 */ /* 0x000fc800000006ff */
[----:B------:R1:W2:Y:S01]  /*1180*/  SYNCS.PHASECHK.TRANS64.TRYWAIT P2, [R0+URZ+0x38830], R3 ;  /* 0x03883003000075a7 */ /* 0x0002a2000804017f */
[----:B------:R-:W-:Y:S05]  /*1190*/  @!P0 BRA `(.L_x_12) ;  /* 0x0000000000048947 */ /* 0x000fea0003800000 */
[----:B------:R-:W-:Y:S01]  /*11a0*/  BPT.TRAP 0x1 ;  /* 0x000000040000795c */ /* 0x000fe20000300000 */
.L_x_12:
[----:B------:R-:W3:Y:S01]  /*11b0*/  S2R R2, SR_TID.X ;  /* 0x0000000000027919 */ /* 0x000ee20000002100 */
[----:B------:R-:W-:Y:S01]  /*11c0*/  IMAD.MOV.U32 R151, RZ, RZ, RZ ;  /* 0x000000ffff977224 */ /* 0x000fe200078e00ff */
[----:B---3--:R-:W-:-:S04]  /*11d0*/  LOP3.LUT R2, R2, 0x7f, RZ, 0xc0, !PT ;  /* 0x0000007f02027812 */ /* 0x008fc800078ec0ff */
[----:B------:R-:W-:Y:S01]  /*11e0*/  ISETP.NE.AND P1, PT, R2, RZ, PT ;  /* 0x000000ff0200720c */ /* 0x000fe20003f25270 */
[----:B--2---:R-:W-:-:S12]  /*11f0*/  @P2 BRA `(.L_x_13) ;  /* 0x0000000000082947 */ /* 0x004fd80003800000 */
[----:B------:R-:W2:Y:S02]  /*1200*/  SYNCS.PHASECHK.TRANS64.TRYWAIT P2, [R0+URZ+0x38830], R3 ;  /* 0x03883003000075a7 */ /* 0x000ea4000804017f */
[----:B--2---:R-:W-:Y:S05]  /*1210*/  @!P2 BRA `(.L_x_14) ;  /* 0x000000d40014a947 */ /* 0x004fea0003800000 */
.L_x_13:
[----:B------:R-:W-:Y:S05]  /*1220*/  WARPSYNC.ALL ;  /* 0x0000000000007948 */ /* 0x000fea0003800000 */
[----:B------:R-:W-:Y:S01]  /*1230*/  UIADD3 UR4, UR61, 0x24400, URZ ;  /* 0x000244003d047890 */ /* 0x000fe2000fffe03f */
[----:B------:R-:W-:Y:S01]  /*1240*/  WARPGROUP.ARRIVE ;  /* 0x00000000000079c5 */ /* 0x000fe20000000000 */
[----:B------:R-:W-:Y:S01]  /*1250*/  ULOP3.LUT UR5, UR37, 0x10000, URZ, 0xfc, !UPT ;  /* 0x0001000025057892 */ /* 0x000fe2000f8efc3f */
[----:B-12---:R-:W-:Y:S01]  /*1260*/  IMAD.IADD R3, R219, 0x1, R64 ;  /* 0x00000001db037824 */ /* 0x006fe200078e0240 */
[----:B------:R-:W-:Y:S01]  /*1270*/  USHF.R.U32.HI UR4, URZ, 0x4, UR4 ;  /* 0x000000043f047899 */ /* 0x000fe20008011604 */
[----:B------:R-:W-:Y:S01]  /*1280*/  P2R R66, PR, RZ, 0x1 ;  /* 0x00000001ff427803 */ /* 0x000fe20000000000 */
[----:B------:R-:W-:Y:S01]  /*1290*/  UMOV UR9, 0x40000040 ;  /* 0x4000004000097882 */ /* 0x000fe20000000000 */
[----:B------:R-:W-:Y:S01]  /*12a0*/  UMOV UR11, 0x40000040 ;  /* 0x40000040000b7882 */ /* 0x000fe20000000000 */
[----:B------:R-:W-:Y:S01]  /*12b0*/  ULOP3.LUT UR4, UR4, 0x3fff, URZ, 0xc0, !UPT ;  /* 0x00003fff04047892 */ /* 0x000fe2000f8ec03f */
[----:B------:R-:W-:Y:S01]  /*12c0*/  IMAD.U32 R15, RZ, RZ, UR9 ;  /* 0x00000009ff0f7e24 */ /* 0x000fe2000f8e00ff */
[----:B------:R-:W-:Y:S01]  /*12d0*/  UMOV UR8, UR5 ;  /* 0x0000000500087c82 */ /* 0x000fe20008000000 */
[----:B------:R-:W-:Y:S01]  /*12e0*/  UMOV UR15, UR9 ;  /* 0x00000009000f7c82 */ /* 0x000fe20008000000 */
[----:B------:R-:W-:Y:S01]  /*12f0*/  ULOP3.LUT UR6, UR4, 0x10000, URZ, 0xfc, !UPT ;  /* 0x0001000004067892 */ /* 0x000fe2000f8efc3f */
[----:B------:R-:W-:Y:S01]  /*1300*/  IMAD.U32 R14, RZ, RZ, UR8 ;  /* 0x00000008ff0e7e24 */ /* 0x000fe2000f8e00ff */
[----:B------:R-:W-:Y:S01]  /*1310*/  UMOV UR14, UR8 ;  /* 0x00000008000e7c82 */ /* 0x000fe20008000000 */
[----:B------:R-:W-:Y:S01]  /*1320*/  UIADD3 UR7, UR5, 0x2, URZ ;  /* 0x0000000205077890 */ /* 0x000fe2000fffe03f */
[----:B------:R-:W-:Y:S01]  /*1330*/  IMAD R3, R152, -0x50, R3 ;  /* 0xffffffb098037824 */ /* 0x000fe200078e0203 */
[----:B------:R-:W-:-:S02]  /*1340*/  UIMAD UR4, UR38, 0xa00, UR6 ;  /* 0x00000a00260478a4 */ /* 0x000fc4000f8e0206 */
[----:B------:R-:W-:Y:S01]  /*1350*/  MOV R21, UR6 ;  /* 0x0000000600157c02 */ /* 0x000fe20008000f00 */
[----:B------:R-:W-:Y:S01]  /*1360*/  UMOV UR17, 0x40000040 ;  /* 0x4000004000117882 */ /* 0x000fe20000000000 */
[----:B------:R-:W-:Y:S01]  /*1370*/  UMOV UR19, 0x40000040 ;  /* 0x4000004000137882 */ /* 0x000fe20000000000 */
[----:B------:R-:W-:Y:S01]  /*1380*/  UIADD3 UR6, UR4, 0x200, URZ ;  /* 0x0000020004067890 */ /* 0x000fe2000fffe03f */
[----:B------:R-:W-:Y:S01]  /*1390*/  MOV R13, UR17 ;  /* 0x00000011000d7c02 */ /* 0x000fe20008000f00 */
[----:B------:R-:W-:Y:S01]  /*13a0*/  UIADD3 UR12, UR4, 0x2, URZ ;  /* 0x00000002040c7890 */ /* 0x000fe2000fffe03f */
[C---:B------:R-:W-:Y:S01]  /*13b0*/  ISETP.GT.AND P6, PT, R3.reuse, RZ, PT ;  /* 0x000000ff0300720c */ /* 0x040fe20003fc4270 */
[----:B------:R-:W-:Y:S01]  /*13c0*/  UMOV UR10, UR4 ;  /* 0x00000004000a7c82 */ /* 0x000fe20008000000 */
[----:B------:R-:W-:Y:S01]  /*13d0*/  UMOV UR16, UR7 ;  /* 0x0000000700107c82 */ /* 0x000fe20008000000 */
[----:B------:R-:W-:Y:S01]  /*13e0*/  HGMMA.64x16x16.F32.BF16 R56, gdesc[UR8], RZ, !UPT, gsb0 ;  /* 0x00200000083879f0 */ /* 0x000fe2000c0018ff */
[----:B------:R-:W-:Y:S01]  /*13f0*/  UIADD3 UR10, UR4, 0x80, URZ ;  /* 0x00000080040a7890 */ /* 0x000fe2000fffe03f */
[----:B------:R-:W-:Y:S01]  /*1400*/  IMAD.U32 R12, RZ, RZ, UR16 ;  /* 0x00000010ff0c7e24 */ /* 0x000fe2000f8e00ff */
[----:B------:R-:W-:Y:S01]  /*1410*/  UMOV UR8, UR14 ;  /* 0x0000000e00087c82 */ /* 0x000fe20008000000 */
[----:B------:R-:W-:Y:S01]  /*1420*/  UMOV UR9, UR15 ;  /* 0x0000000f00097c82 */ /* 0x000fe20008000000 */
[----:B------:R-:W-:Y:S01]  /*1430*/  UMOV UR11, 0x40000040 ;  /* 0x40000040000b7882 */ /* 0x000fe20000000000 */
[----:B------:R-:W-:Y:S01]  /*1440*/  UMOV UR18, UR12 ;  /* 0x0000000c00127c82 */ /* 0x000fe20008000000 */
[----:B------:R-:W-:Y:S01]  /*1450*/  UIADD3 UR7, UR5, 0x4, URZ ;  /* 0x0000000405077890 */ /* 0x000fe2000fffe03f */
[C---:B------:R-:W-:Y:S01]  /*1460*/  ISETP.GT.AND P5, PT, R3.reuse, 0x1, PT ;  /* 0x000000010300780c */ /* 0x040fe20003fa4270 */
[----:B------:R-:W-:Y:S01]  /*1470*/  UIADD3 UR12, UR4, 0x4, URZ ;  /* 0x00000004040c7890 */ /* 0x000fe2000fffe03f */
[C---:B------:R-:W-:Y:S01]  /*1480*/  ISETP.GT.AND P4, PT, R3.reuse, 0x8, PT ;  /* 0x000000080300780c */ /* 0x040fe20003f84270 */
[----:B------:R-:W-:Y:S01]  /*1490*/  UMOV UR13, 0x40000040 ;  /* 0x40000040000d7882 */ /* 0x000fe20000000000 */
[----:B------:R-:W-:Y:S01]  /*14a0*/  UIADD3 UR20, UR5, 0x406, URZ ;  /* 0x0000040605147890 */ /* 0x000fe2000fffe03f */
[C---:B------:R-:W-:Y:S01]  /*14b0*/  ISETP.GT.AND P3, PT, R3.reuse, 0x9, PT ;  /* 0x000000090300780c */ /* 0x040fe20003f64270 */
[----:B------:R-:W-:Y:S01]  /*14c0*/  UIADD3 UR22, UR4, 0x286, URZ ;  /* 0x0000028604167890 */ /* 0x000fe2000fffe03f */
[----:B------:R-:W-:Y:S01]  /*14d0*/  ISETP.GT.AND P2, PT, R3, 0x10, PT ;  /* 0x000000100300780c */ /* 0x000fe20003f44270 */
[----:B------:R-:W-:Y:S01]  /*14e0*/  UMOV UR21, 0x40000040 ;  /* 0x4000004000157882 */ /* 0x000fe20000000000 */
[----:B------:R-:W-:Y:S01]  /*14f0*/  UMOV UR23, 0x40000040 ;  /* 0x4000004000177882 */ /* 0x000fe20000000000 */
[----:B------:R-:W-:Y:S01]  /*1500*/  UIADD3 UR24, UR5, 0x800, URZ ;  /* 0x0000080005187890 */ /* 0x000fe2000fffe03f */
[----:B------:R-:W-:Y:S01]  /*1510*/  @!P1 VIADD R0, R0, 0x38840 ;  /* 0x0003884000009836 */ /* 0x000fe20000000000 */
[----:B------:R-:W-:Y:S01]  /*1520*/  UIADD3 UR26, UR4, 0x500, URZ ;  /* 0x00000500041a7890 */ /* 0x000fe2000fffe03f */
[-C--:B------:R-:W-:Y:S01]  /*1530*/  MOV R150, R151.reuse ;  /* 0x0000009700967202 */ /* 0x080fe20000000f00 */
[----:B------:R-:W-:Y:S01]  /*1540*/  UMOV UR25, 0x40000040 ;  /* 0x4000004000197882 */ /* 0x000fe20000000000 */
[----:B------:R-:W-:Y:S01]  /*1550*/  UMOV UR27, 0x40000040 ;  /* 0x40000040001b7882 */ /* 0x000fe20000000000 */
[----:B------:R-:W-:Y:S01]  /*1560*/  UIADD3 UR28, UR5, 0x802, URZ ;  /* 0x00000802051c7890 */ /* 0x000fe2000fffe03f */
[----:B------:R-:W-:Y:S01]  /*1570*/  @!P1 PRMT R0, RZ, 0x654, R0 ;  /* 0x00000654ff009816 */ /* 0x000fe20000000000 */
[----:B------:R-:W-:Y:S01]  /*1580*/  UIADD3 UR30, UR4, 0x502, URZ ;  /* 0x00000502041e7890 */ /* 0x000fe2000fffe03f */
[--C-:B------:R-:W-:Y:S01]  /*1590*/  IMAD.MOV.U32 R149, RZ, RZ, R151.reuse ;  /* 0x000000ffff957224 */ /* 0x100fe200078e0097 */
[----:B------:R-:W-:Y:S01]  /*15a0*/  UMOV UR29, 0x40000040 ;  /* 0x40000040001d7882 */ /* 0x000fe20000000000 */
[----:B------:R-:W-:Y:S01]  /*15b0*/  UMOV UR31, 0x40000040 ;  /* 0x40000040001f7882 */ /* 0x000fe20000000000 */
[----:B------:R-:W-:Y:S01]  /*15c0*/  UIADD3 UR32, UR5, 0x804, URZ ;  /* 0x0000080405207890 */ /* 0x000fe2000fffe03f */
[--C-:B------:R-:W-:Y:S01]  /*15d0*/  IMAD.MOV.U32 R148, RZ, RZ, R151.reuse ;  /* 0x000000ffff947224 */ /* 0x100fe200078e0097 */
[----:B------:R-:W-:Y:S01]  /*15e0*/  UIADD3 UR34, UR4, 0x504, URZ ;  /* 0x0000050404227890 */ /* 0x000fe2000fffe03f */
[--C-:B------:R-:W-:Y:S01]  /*15f0*/  IMAD.MOV.U32 R147, RZ, RZ, R151.reuse ;  /* 0x000000ffff937224 */ /* 0x100fe200078e0097 */
[----:B------:R-:W-:Y:S01]  /*1600*/  UMOV UR33, 0x40000040 ;  /* 0x4000004000217882 */ /* 0x000fe20000000000 */
[----:B------:R-:W-:Y:S01]  /*1610*/  UMOV UR35, 0x40000040 ;  /* 0x4000004000237882 */ /* 0x000fe20000000000 */
[----:B------:R-:W-:Y:S01]  /*1620*/  UIADD3 UR40, UR5, 0x806, URZ ;  /* 0x0000080605287890 */ /* 0x000fe2000fffe03f */
[-C--:B------:R-:W-:Y:S01]  /*1630*/  MOV R146, R151.reuse ;  /* 0x0000009700927202 */ /* 0x080fe20000000f00 */
        /* <DEDUP_REMOVED lines=11> */
[----:B------:R-:W-:Y:S01]  /*16f0*/  MOV R142, R151 ;  /* 0x00000097008e7202 */ /* 0x000fe20000000f00 */
[----:B------:R-:W-:Y:S01]  /*1700*/  UIADD3 UR50, UR4, 0x782, URZ ;  /* 0x0000078204327890 */ /* 0x000fe2000fffe03f */
[----:B------:R-:W-:Y:S01]  /*1710*/  IMAD.MOV.U32 R141, RZ, RZ, R151 ;  /* 0x000000ffff8d7224 */ /* 0x000fe200078e0097 */
[----:B------:R-:W-:-:S02]  /*1720*/  WARPGROUP.DEPBAR.LE gsb0, 0x0 ;  /* 0x00008000000079c5 */ /* 0x000fc40000010000 */
[----:B------:R-:W-:Y:S01]  /*1730*/  WARPGROUP.ARRIVE ;  /* 0x00000000000079c5 */ /* 0x000fe20000000000 */
[----:B------:R-:W-:Y:S01]  /*1740*/  UMOV UR49, 0x40000040 ;  /* 0x4000004000317882 */ /* 0x000fe20000000000 */
[----:B------:R-:W-:Y:S01]  /*1750*/  UMOV UR51, 0x40000040 ;  /* 0x4000004000337882 */ /* 0x000fe20000000000 */
[----:B------:R-:W-:Y:S01]  /*1760*/  UIADD3 UR52, UR5, 0xc04, URZ ;  /* 0x00000c0405347890 */ /* 0x000fe2000fffe03f */
[--C-:B------:R-:W-:Y:S01]  /*1770*/  IMAD.MOV.U32 R140, RZ, RZ, R151.reuse ;  /* 0x000000ffff8c7224 */ /* 0x100fe200078e0097 */
[----:B------:R-:W-:Y:S01]  /*1780*/  UIADD3 UR54, UR4, 0x784, URZ ;  /* 0x0000078404367890 */ /* 0x000fe2000fffe03f */
[----:B------:R-:W-:Y:S01]  /*1790*/  HGMMA.64x16x16.F32.BF16 R48, gdesc[UR8], RZ, !UPT, gsb0 ;  /* 0x00200000083079f0 */ /* 0x000fe2000c0018ff */
[----:B------:R-:W-:Y:S01]  /*17a0*/  UIADD3 UR10, UR4, 0x100, URZ ;  /* 0x00000100040a7890 */ /* 0x000fe2000fffe03f */
[--C-:B------:R-:W-:Y:S01]  /*17b0*/  IMAD.MOV.U32 R139, RZ, RZ, R151.reuse ;  /* 0x000000ffff8b7224 */ /* 0x100fe200078e0097 */
[----:B------:R-:W-:Y:S01]  /*17c0*/  UMOV UR8, UR14 ;  /* 0x0000000e00087c82 */ /* 0x000fe20008000000 */
[----:B------:R-:W-:Y:S01]  /*17d0*/  UMOV UR9, UR15 ;  /* 0x0000000f00097c82 */ /* 0x000fe20008000000 */
[----:B------:R-:W-:Y:S01]  /*17e0*/  UMOV UR11, 0x40000040 ;  /* 0x40000040000b7882 */ /* 0x000fe20000000000 */
[----:B------:R-:W-:Y:S01]  /*17f0*/  UMOV UR53, 0x40000040 ;  /* 0x4000004000357882 */ /* 0x000fe20000000000 */
[----:B------:R-:W-:Y:S01]  /*1800*/  UMOV UR55, 0x40000040 ;  /* 0x4000004000377882 */ /* 0x000fe20000000000 */
[----:B------:R-:W-:Y:S01]  /*1810*/  UMOV UR57, 0x40000040 ;  /* 0x4000004000397882 */ /* 0x000fe20000000000 */
[----:B------:R-:W-:Y:S01]  /*1820*/  UMOV UR59, 0x40000040 ;  /* 0x40000040003b7882 */ /* 0x000fe20000000000 */
[----:B------:R-:W-:Y:S01]  /*1830*/  IMAD.U32 R7, RZ, RZ, UR57 ;  /* 0x00000039ff077e24 */ /* 0x000fe2000f8e00ff */
[-C--:B------:R-:W-:Y:S01]  /*1840*/  MOV R138, R151.reuse ;  /* 0x00000097008a7202 */ /* 0x080fe20000000f00 */
[--C-:B------:R-:W-:Y:S01]  /*1850*/  IMAD.MOV.U32 R137, RZ, RZ, R151.reuse ;  /* 0x000000ffff897224 */ /* 0x100fe200078e0097 */
        /* <DEDUP_REMOVED lines=34> */
[----:B------:R-:W-:Y:S01]  /*1a80*/  MOV R68, R151 ;  /* 0x0000009700447202 */ /* 0x000fe20000000f00 */
[----:B------:R-:W-:-:S02]  /*1a90*/  IMAD.MOV.U32 R111, RZ, RZ, R151 ;  /* 0x000000ffff6f7224 */ /* 0x000fc400078e0097 */
[--C-:B------:R-:W-:Y:S01]  /*1aa0*/  IMAD.MOV.U32 R109, RZ, RZ, R151.reuse ;  /* 0x000000ffff6d7224 */ /* 0x100fe200078e0097 */
[----:B------:R-:W-:Y:S02]  /*1ab0*/  WARPGROUP.DEPBAR.LE gsb0, 0x0 ;  /* 0x00008000000079c5 */ /* 0x000fe40000010000 */
[----:B------:R-:W-:Y:S01]  /*1ac0*/  WARPGROUP.ARRIVE ;  /* 0x00000000000079c5 */ /* 0x000fe20000000000 */
[--C-:B------:R-:W-:Y:S02]  /*1ad0*/  IMAD.MOV.U32 R108, RZ, RZ, R151.reuse ;  /* 0x000000ffff6c7224 */ /* 0x100fe400078e0097 */
[--C-:B------:R-:W-:Y:S02]  /*1ae0*/  IMAD.MOV.U32 R106, RZ, RZ, R151.reuse ;  /* 0x000000ffff6a7224 */ /* 0x100fe400078e0097 */
[--C-:B------:R-:W-:Y:S01]  /*1af0*/  IMAD.MOV.U32 R105, RZ, RZ, R151.reuse ;  /* 0x000000ffff697224 */ /* 0x100fe200078e0097 */
[----:B------:R-:W-:Y:S01]  /*1b00*/  HGMMA.64x16x16.F32.BF16 R40, gdesc[UR8], RZ, !UPT, gsb0 ;  /* 0x00200000082879f0 */ /* 0x000fe2000c0018ff */
[----:B------:R-:W-:Y:S01]  /*1b10*/  UIADD3 UR10, UR4, 0x180, URZ ;  /* 0x00000180040a7890 */ /* 0x000fe2000fffe03f */
[--C-:B------:R-:W-:Y:S01]  /*1b20*/  IMAD.MOV.U32 R103, RZ, RZ, R151.reuse ;  /* 0x000000ffff677224 */ /* 0x100fe200078e0097 */
[----:B------:R-:W-:Y:S01]  /*1b30*/  UMOV UR8, UR14 ;  /* 0x0000000e00087c82 */ /* 0x000fe20008000000 */
[----:B------:R-:W-:Y:S01]  /*1b40*/  UMOV UR9, UR15 ;  /* 0x0000000f00097c82 */ /* 0x000fe20008000000 */
[----:B------:R-:W-:Y:S01]  /*1b50*/  UMOV UR11, 0x40000040 ;  /* 0x40000040000b7882 */ /* 0x000fe20000000000 */
[----:B------:R-:W-:-:S02]  /*1b60*/  IMAD.MOV.U32 R102, RZ, RZ, R151 ;  /* 0x000000ffff667224 */ /* 0x000fc400078e0097 */
[--C-:B------:R-:W-:Y:S02]  /*1b70*/  IMAD.MOV.U32 R100, RZ, RZ, R151.reuse ;  /* 0x000000ffff647224 */ /* 0x100fe400078e0097 */
[--C-:B------:R-:W-:Y:S02]  /*1b80*/  IMAD.MOV.U32 R96, RZ, RZ, R151.reuse ;  /* 0x000000ffff607224 */ /* 0x100fe400078e0097 */
[--C-:B------:R-:W-:Y:S02]  /*1b90*/  IMAD.MOV.U32 R94, RZ, RZ, R151.reuse ;  /* 0x000000ffff5e7224 */ /* 0x100fe400078e0097 */
[--C-:B------:R-:W-:Y:S02]  /*1ba0*/  IMAD.MOV.U32 R90, RZ, RZ, R151.reuse ;  /* 0x000000ffff5a7224 */ /* 0x100fe400078e0097 */
[--C-:B------:R-:W-:Y:S02]  /*1bb0*/  IMAD.MOV.U32 R88, RZ, RZ, R151.reuse ;  /* 0x000000ffff587224 */ /* 0x100fe400078e0097 */
[----:B------:R-:W-:-:S02]  /*1bc0*/  IMAD.MOV.U32 R84, RZ, RZ, R151 ;  /* 0x000000ffff547224 */ /* 0x000fc400078e0097 */
[--C-:B------:R-:W-:Y:S02]  /*1bd0*/  IMAD.MOV.U32 R82, RZ, RZ, R151.reuse ;  /* 0x000000ffff527224 */ /* 0x100fe400078e0097 */
[--C-:B------:R-:W-:Y:S02]  /*1be0*/  IMAD.MOV.U32 R78, RZ, RZ, R151.reuse ;  /* 0x000000ffff4e7224 */ /* 0x100fe400078e0097 */
[--C-:B------:R-:W-:Y:S02]  /*1bf0*/  IMAD.MOV.U32 R76, RZ, RZ, R151.reuse ;  /* 0x000000ffff4c7224 */ /* 0x100fe400078e0097 */
[--C-:B------:R-:W-:Y:S02]  /*1c00*/  IMAD.MOV.U32 R72, RZ, RZ, R151.reuse ;  /* 0x000000ffff487224 */ /* 0x100fe400078e0097 */
[----:B------:R-:W-:Y:S01]  /*1c10*/  IMAD.MOV.U32 R70, RZ, RZ, R151 ;  /* 0x000000ffff467224 */ /* 0x000fe200078e0097 */
[----:B------:R-:W-:Y:S02]  /*1c20*/  WARPGROUP.DEPBAR.LE gsb0, 0x0 ;  /* 0x00008000000079c5 */ /* 0x000fe40000010000 */
[----:B------:R-:W-:-:S06]  /*1c30*/  WARPGROUP.ARRIVE ;  /* 0x00000000000079c5 */ /* 0x000fcc0000000000 */
[----:B------:R-:W-:Y:S01]  /*1c40*/  HGMMA.64x16x16.F32.BF16 R32, gdesc[UR8], RZ, !UPT, gsb0 ;  /* 0x00200000082079f0 */ /* 0x000fe2000c0018ff */
[----:B------:R-:W-:Y:S01]  /*1c50*/  UMOV UR8, UR14 ;  /* 0x0000000e00087c82 */ /* 0x000fe20008000000 */
[----:B------:R-:W-:Y:S01]  /*1c60*/  UMOV UR9, UR15 ;  /* 0x0000000f00097c82 */ /* 0x000fe20008000000 */
[----:B------:R-:W-:Y:S01]  /*1c70*/  UMOV UR10, UR6 ;  /* 0x00000006000a7c82 */ /* 0x000fe20008000000 */
[----:B------:R-:W-:Y:S01]  /*1c80*/  UMOV UR11, 0x40000040 ;  /* 0x40000040000b7882 */ /* 0x000fe20000000000 */
[----:B------:R-:W-:Y:S01]  /*1c90*/  UMOV UR14, UR16 ;  /* 0x00000010000e7c82 */ /* 0x000fe20008000000 */
[----:B------:R-:W-:Y:S01]  /*1ca0*/  UMOV UR15, UR17 ;  /* 0x00000011000f7c82 */ /* 0x000fe20008000000 */
[----:B------:R-:W-:Y:S01]  /*1cb0*/  UIADD3 UR6, UR4, 0x202, URZ ;  /* 0x0000020204067890 */ /* 0x000fe2000fffe03f */
[----:B------:R-:W-:Y:S02]  /*1cc0*/  WARPGROUP.DEPBAR.LE gsb0, 0x0 ;  /* 0x00008000000079c5 */ /* 0x000fe40000010000 */
[----:B------:R-:W-:-:S06]  /*1cd0*/  WARPGROUP.ARRIVE ;  /* 0x00000000000079c5 */ /* 0x000fcc0000000000 */
[----:B------:R-:W-:Y:S01]  /*1ce0*/  HGMMA.64x16x16.F32.BF16 R24, gdesc[UR8], RZ, !UPT, gsb0 ;  /* 0x00200000081879f0 */ /* 0x000fe2000c0018ff */
[----:B------:R-:W-:Y:S01]  /*1cf0*/  UIADD3 UR10, UR4, 0x82, URZ ;  /* 0x00000082040a7890 */ /* 0x000fe2000fffe03f */
[----:B------:R-:W-:Y:S01]  /*1d00*/  UMOV UR8, UR14 ;  /* 0x0000000e00087c82 */ /* 0x000fe20008000000 */
[----:B------:R-:W-:Y:S01]  /*1d10*/  UMOV UR9, UR15 ;  /* 0x0000000f00097c82 */ /* 0x000fe20008000000 */
[----:B------:R-:W-:Y:S01]  /*1d20*/  UMOV UR11, 0x40000040 ;  /* 0x40000040000b7882 */ /* 0x000fe20000000000 */
[----:B------:R-:W-:Y:S02]  /*1d30*/  WARPGROUP.DEPBAR.LE gsb0, 0x0 ;  /* 0x00008000000079c5 */ /* 0x000fe40000010000 */
[----:B------:R-:W-:-:S06]  /*1d40*/  WARPGROUP.ARRIVE ;  /* 0x00000000000079c5 */ /* 0x000fcc0000000000 */
[----:B------:R-:W-:Y:S01]  /*1d50*/  HGMMA.64x16x16.F32.BF16 R56, gdesc[UR16], R56, gsb0 ;  /* 0x00200000103879f0 */ /* 0x000fe20008001838 */
[----:B------:R-:W-:Y:S01]  /*1d60*/  UMOV UR16, UR7 ;  /* 0x0000000700107c82 */ /* 0x000fe20008000000 */
[----:B------:R-:W-:Y:S01]  /*1d70*/  UMOV UR17, 0x40000040 ;  /* 0x4000004000117882 */ /* 0x000fe20000000000 */
[----:B------:R-:W-:Y:S01]  /*1d80*/  UMOV UR18, UR12 ;  /* 0x0000000c00127c82 */ /* 0x000fe20008000000 */
[----:B------:R-:W-:Y:S01]  /*1d90*/  UMOV UR19, 0x40000040 ;  /* 0x4000004000137882 */ /* 0x000fe20000000000 */
[----:B------:R-:W-:Y:S01]  /*1da0*/  UIADD3 UR7, UR5, 0x6, URZ ;  /* 0x0000000605077890 */ /* 0x000fe2000fffe03f */
[----:B------:R-:W-:Y:S01]  /*1db0*/  IMAD.U32 R10, RZ, RZ, UR16 ;  /* 0x00000010ff0a7e24 */ /* 0x000fe2000f8e00ff */
[----:B------:R-:W-:Y:S01]  /*1dc0*/  UIADD3 UR12, UR4, 0x6, URZ ;  /* 0x00000006040c7890 */ /* 0x000fe2000fffe03f */
[----:B------:R-:W-:Y:S01]  /*1dd0*/  IMAD.U32 R11, RZ, RZ, UR17 ;  /* 0x00000011ff0b7e24 */ /* 0x000fe2000f8e00ff */
[----:B------:R-:W-:Y:S02]  /*1de0*/  WARPGROUP.DEPBAR.LE gsb0, 0x0 ;  /* 0x00008000000079c5 */ /* 0x000fe40000010000 */
[----:B------:R-:W-:-:S06]  /*1df0*/  WARPGROUP.ARRIVE ;  /* 0x00000000000079c5 */ /* 0x000fcc0000000000 */
[----:B------:R-:W-:Y:S01]  /*1e00*/  HGMMA.64x16x16.F32.BF16 R48, gdesc[UR8], R48, gsb0 ;  /* 0x00200000083079f0 */ /* 0x000fe20008001830 */
[----:B------:R-:W-:Y:S01]  /*1e10*/  UIADD3 UR10, UR4, 0x102, URZ ;  /* 0x00000102040a7890 */ /* 0x000fe2000fffe03f */
[----:B------:R-:W-:Y:S01]  /*1e20*/  UMOV UR8, UR14 ;  /* 0x0000000e00087c82 */ /* 0x000fe20008000000 */
[----:B------:R-:W-:Y:S01]  /*1e30*/  UMOV UR9, UR15 ;  /* 0x0000000f00097c82 */ /* 0x000fe20008000000 */
[----:B------:R-:W-:Y:S01]  /*1e40*/  UMOV UR11, 0x40000040 ;  /* 0x40000040000b7882 */ /* 0x000fe20000000000 */
        /* <DEDUP_REMOVED lines=34> */
[----:B------:R-:W-:Y:S01]  /*2070*/  MOV R9, UR17 ;  /* 0x0000001100097c02 */ /* 0x000fe20008000f00 */
        /* <DEDUP_REMOVED lines=34> */
[----:B------:R-:W-:Y:S02]  /*22a0*/  UIADD3 UR16, UR5, 0x404, URZ ;  /* 0x0000040405107890 */ /* 0x000fe4000fffe03f */
[----:B------:R-:W-:Y:S01]  /*22b0*/  UIADD3 UR18, UR4, 0x284, URZ ;  /* 0x0000028404127890 */ /* 0x000fe2000fffe03f */
[----:B------:R-:W-:Y:S01]  /*22c0*/  UMOV UR17, 0x40000040 ;  /* 0x4000004000117882 */ /* 0x000fe20000000000 */
        /* <DEDUP_REMOVED lines=22> */
[----:B------:R-:W-:Y:S02]  /*2430*/  UIADD3 UR6, UR4, 0x480, URZ ;  /* 0x0000048004067890 */ /* 0x000fe4000fffe03f */
[----:B------:R-:W-:Y:S01]  /*2440*/  UIADD3 UR14, UR4, 0x282, URZ ;  /* 0x00000282040e7890 */ /* 0x000fe2000fffe03f */
        /* <DEDUP_REMOVED lines=8> */
[----:B------:R-:W-:Y:S02]  /*24d0*/  UIADD3 UR12, UR5, 0x402, URZ ;  /* 0x00000402050c7890 */ /* 0x000fe4000fffe03f */
[----:B------:R-:W-:-:S07]  /*24e0*/  UIADD3 UR7, UR4, 0x786, URZ ;  /* 0x0000078604077890 */ /* 0x000fce000fffe03f */
[----:B------:R-:W-:Y:S01]  /*24f0*/  UMOV UR58, UR7 ;  /* 0x00000007003a7c82 */ /* 0x000fe20008000000 */
[----:B------:R-:W-:Y:S01]  /*2500*/  UMOV UR7, 0x40000040 ;  /* 0x4000004000077882 */ /* 0x000fe20000000000 */
[----:B------:R-:W-:Y:S02]  /*2510*/  WARPGROUP.DEPBAR.LE gsb0, 0x0 ;  /* 0x00008000000079c5 */ /* 0x000fe40000010000 */
[----:B------:R-:W-:-:S06]  /*2520*/  WARPGROUP.ARRIVE ;  /* 0x00000000000079c5 */ /* 0x000fcc0000000000 */
[----:B------:R-:W-:Y:S01]  /*2530*/  HGMMA.64x16x16.F32.BF16 R56, gdesc[UR8], R56, gsb0 ;  /* 0x00200000083879f0 */ /* 0x000fe20008001838 */
[----:B------:R-:W-:Y:S01]  /*2540*/  UIADD3 UR10, UR4, 0x300, URZ ;  /* 0x00000300040a7890 */ /* 0x000fe2000fffe03f */
        /* <DEDUP_REMOVED lines=14> */
[----:B------:R-:W-:Y:S01]  /*2630*/  UMOV UR10, UR6 ;  /* 0x00000006000a7c82 */ /* 0x000fe20008000000 */
[----:B------:R-:W-:Y:S01]  /*2640*/  UMOV UR11, 0x40000040 ;  /* 0x40000040000b7882 */ /* 0x000fe20000000000 */
[----:B------:R-:W-:Y:S01]  /*2650*/  UIADD3 UR6, UR4, 0x482, URZ ;  /* 0x0000048204067890 */ /* 0x000fe2000fffe03f */
[----:B------:R-:W-:Y:S02]  /*2660*/  WARPGROUP.DEPBAR.LE gsb0, 0x0 ;  /* 0x00008000000079c5 */ /* 0x000fe40000010000 */
[----:B------:R-:W-:-:S06]  /*2670*/  WARPGROUP.ARRIVE ;  /* 0x00000000000079c5 */ /* 0x000fcc0000000000 */
[----:B------:R-:W-:Y:S01]  /*2680*/  HGMMA.64x16x16.F32.BF16 R24, gdesc[UR8], R24, gsb0 ;  /* 0x00200000081879f0 */ /* 0x000fe20008001818 */
[----:B------:R-:W-:Y:S02]  /*2690*/  UMOV UR11, UR57 ;  /* 0x00000039000b7c82 */ /* 0x000fe40008000000 */
        /* <DEDUP_REMOVED lines=23> */
[----:B------:R-:W-:Y:S03]  /*2810*/  HGMMA.64x16x16.F32.BF16 R24, gdesc[UR12], R24, gsb0 ;  /* 0x002000000c1879f0 */ /* 0x000fe60008001818 */
        /* <DEDUP_REMOVED lines=188> */
[----:B------:R-:W-:Y:S02]  /*33e0*/  UIADD3 UR6, UR5, 0xc06, URZ ;  /* 0x00000c0605067890 */ /* 0x000fe4000fffe03f */
[----:B------:R-:W-:-:S05]  /*33f0*/  UIADD3 UR5, UR4, 0x984, URZ ;  /* 0x0000098404057890 */ /* 0x000fca000fffe03f */
[----:B------:R-:W-:Y:S01]  /*3400*/  UMOV UR56, UR6 ;  /* 0x0000000600387c82 */ /* 0x000fe20008000000 */
[----:B------:R-:W-:Y:S01]  /*3410*/  UIADD3 UR6, UR4, 0x986, URZ ;  /* 0x0000098604067890 */ /* 0x000fe2000fffe03f */
[----:B------:R-:W-:Y:S01]  /*3420*/  IMAD.U32 R6, RZ, RZ, UR56 ;  /* 0x00000038ff067e24 */ /* 0x000fe2000f8e00ff */
[----:B------:R-:W-:Y:S01]  /*3430*/  UMOV UR10, UR56 ;  /* 0x00000038000a7c82 */ /* 0x000fe20008000000 */
        /* <DEDUP_REMOVED lines=35> */
[----:B------:R-:W-:Y:S01]  /*3670*/  WARPGROUP.ARRIVE ;  /* 0x00000000000079c5 */ /* 0x000fe20000000000 */
[----:B------:R-:W-:Y:S02]  /*3680*/  FSEL R65, R56, -INF , P6 ;  /* 0xff80000038417808 */ /* 0x000fe40003000000 */
[----:B------:R-:W-:-:S02]  /*3690*/  FSEL R57, R57, -INF , P5 ;  /* 0xff80000039397808 */ /* 0x000fc40002800000 */
[----:B------:R-:W-:Y:S01]  /*36a0*/  FSEL R67, R60, -INF , P4 ;  /* 0xff8000003c437808 */ /* 0x000fe20002000000 */
[----:B------:R-:W-:Y:S01]  /*36b0*/  HGMMA.64x16x16.F32.BF16 R48, gdesc[UR56], R48, gsb0 ;  /* 0x00200000383079f0 */ /* 0x000fe20008001830 */
[----:B------:R-:W-:Y:S01]  /*36c0*/  UIADD3 UR58, UR4, 0x886, URZ ;  /* 0x00000886043a7890 */ /* 0x000fe2000fffe03f */
[----:B------:R-:W-:Y:S01]  /*36d0*/  FMNMX.FTZ R2, R65, R57, !PT ;  /* 0x0000003941027209 */ /* 0x000fe20007810000 */
[----:B------:R-:W-:Y:S01]  /*36e0*/  UMOV UR56, UR10 ;  /* 0x0000000a00387c82 */ /* 0x000fe20008000000 */
[----:B------:R-:W-:Y:S01]  /*36f0*/  UMOV UR57, UR11 ;  /* 0x0000000b00397c82 */ /* 0x000fe20008000000 */
[----:B------:R-:W-:Y:S01]  /*3700*/  UMOV UR59, 0x40000040 ;  /* 0x40000040003b7882 */ /* 0x000fe20000000000 */
[----:B------:R-:W-:Y:S01]  /*3710*/  FSEL R61, R61, -INF , P3 ;  /* 0xff8000003d3d7808 */ /* 0x000fe20001800000 */
[--C-:B------:R-:W-:Y:S01]  /*3720*/  IMAD.MOV.U32 R60, RZ, RZ, R151.reuse ;  /* 0x000000ffff3c7224 */ /* 0x100fe200078e0097 */
[----:B------:R-:W-:Y:S02]  /*3730*/  FMNMX.FTZ R2, R67, R2, !PT ;  /* 0x0000000243027209 */ /* 0x000fe40007810000 */
[----:B------:R-:W-:Y:S01]  /*3740*/  FSEL R19, R58, -INF , P6 ;  /* 0xff8000003a137808 */ /* 0x000fe20003000000 */
[----:B------:R-:W-:Y:S01]  /*3750*/  IMAD.MOV.U32 R58, RZ, RZ, R151 ;  /* 0x000000ffff3a7224 */ /* 0x000fe200078e0097 */
[----:B------:R-:W-:-:S02]  /*3760*/  ISETP.GT.AND P6, PT, R3, 0x11, PT ;  /* 0x000000110300780c */ /* 0x000fc40003fc4270 */
[----:B------:R-:W-:Y:S02]  /*3770*/  FMNMX.FTZ R2, R61, R2, !PT ;  /* 0x000000023d027209 */ /* 0x000fe40007810000 */
[----:B------:R-:W-:Y:S02]  /*3780*/  FSEL R59, R59, -INF , P5 ;  /* 0xff8000003b3b7808 */ /* 0x000fe40002800000 */
[----:B------:R-:W-:Y:S02]  /*3790*/  ISETP.GT.AND P5, PT, R3, 0x18, PT ;  /* 0x000000180300780c */ /* 0x000fe40003fa4270 */
[----:B------:R-:W-:Y:S02]  /*37a0*/  FSEL R63, R63, -INF , P3 ;  /* 0xff8000003f3f7808 */ /* 0x000fe40001800000 */
[----:B------:R-:W-:Y:S02]  /*37b0*/  ISETP.GT.AND P3, PT, R3, 0x20, PT ;  /* 0x000000200300780c */ /* 0x000fe40003f64270 */
[----:B------:R-:W-:Y:S01]  /*37c0*/  MOV R56, R151 ;  /* 0x0000009700387202 */ /* 0x000fe20000000f00 */
[----:B------:R-:W-:-:S02]  /*37d0*/  WARPGROUP.DEPBAR.LE gsb0, 0x0 ;  /* 0x00008000000079c5 */ /* 0x000fc40000010000 */
[----:B------:R-:W-:Y:S01]  /*37e0*/  WARPGROUP.ARRIVE ;  /* 0x00000000000079c5 */ /* 0x000fe20000000000 */
[----:B------:R-:W-:Y:S01]  /*37f0*/  FSEL R69, R48, -INF , P2 ;  /* 0xff80000030457808 */ /* 0x000fe20001000000 */
[----:B------:R-:W-:Y:S01]  /*3800*/  IMAD.MOV.U32 R48, RZ, RZ, R151 ;  /* 0x000000ffff307224 */ /* 0x000fe200078e0097 */
[----:B------:R-:W-:Y:S02]  /*3810*/  FSEL R71, R49, -INF , P6 ;  /* 0xff80000031477808 */ /* 0x000fe40003000000 */
[----:B------:R-:W-:Y:S01]  /*3820*/  FMNMX.FTZ R2, R69, R2, !PT ;  /* 0x0000000245027209 */ /* 0x000fe20007810000 */
[----:B------:R-:W-:Y:S01]  /*3830*/  HGMMA.64x16x16.F32.BF16 R40, gdesc[UR56], R40, gsb0 ;  /* 0x00200000382879f0 */ /* 0x000fe20008001828 */
[----:B------:R-:W-:Y:S01]  /*3840*/  UIADD3 UR58, UR4, 0x906, URZ ;  /* 0x00000906043a7890 */ /* 0x000fe2000fffe03f */
[----:B------:R-:W-:Y:S01]  /*3850*/  FSEL R49, R62, -INF , P4 ;  /* 0xff8000003e317808 */ /* 0x000fe20002000000 */
[----:B------:R-:W-:Y:S01]  /*3860*/  UMOV UR56, UR10 ;  /* 0x0000000a00387c82 */ /* 0x000fe20008000000 */
[----:B------:R-:W-:Y:S01]  /*3870*/  UMOV UR57, UR11 ;  /* 0x0000000b00397c82 */ /* 0x000fe20008000000 */
[----:B------:R-:W-:Y:S01]  /*3880*/  UMOV UR59, 0x40000040 ;  /* 0x40000040003b7882 */ /* 0x000fe20000000000 */
[----:B------:R-:W-:Y:S01]  /*3890*/  UMOV UR4, UR10 ;  /* 0x0000000a00047c82 */ /* 0x000fe20008000000 */
[----:B------:R-:W-:-:S02]  /*38a0*/  ISETP.GT.AND P4, PT, R3, 0x19, PT ;  /* 0x000000190300780c */ /* 0x000fc40003f84270 */
[----:B------:R-:W-:Y:S01]  /*38b0*/  FSEL R73, R52, -INF , P5 ;  /* 0xff80000034497808 */ /* 0x000fe20002800000 */
[----:B------:R-:W-:Y:S01]  /*38c0*/  IMAD.MOV.U32 R52, RZ, RZ, R151 ;  /* 0x000000ffff347224 */ /* 0x000fe200078e0097 */
[----:B------:R-:W-:Y:S02]  /*38d0*/  FMNMX.FTZ R2, R71, R2, !PT ;  /* 0x0000000247027209 */ /* 0x000fe40007810000 */
[----:B------:R-:W-:Y:S02]  /*38e0*/  FSEL R75, R53, -INF , P4 ;  /* 0xff800000354b7808 */ /* 0x000fe40002000000 */
[----:B------:R-:W-:Y:S02]  /*38f0*/  FMNMX.FTZ R2, R73, R2, !PT ;  /* 0x0000000249027209 */ /* 0x000fe40007810000 */
[----:B------:R-:W-:Y:S02]  /*3900*/  FSEL R53, R50, -INF , P2 ;  /* 0xff80000032357808 */ /* 0x000fe40001000000 */
[----:B------:R-:W-:-:S02]  /*3910*/  ISETP.GT.AND P2, PT, R3, 0x21, PT ;  /* 0x000000210300780c */ /* 0x000fc40003f44270 */
[----:B------:R-:W-:Y:S02]  /*3920*/  FMNMX.FTZ R2, R75, R2, !PT ;  /* 0x000000024b027209 */ /* 0x000fe40007810000 */
[----:B------:R-:W-:Y:S02]  /*3930*/  FSEL R51, R51, -INF , P6 ;  /* 0xff80000033337808 */ /* 0x000fe40003000000 */
[----:B------:R-:W-:Y:S02]  /*3940*/  ISETP.GT.AND P6, PT, R3, 0x28, PT ;  /* 0x000000280300780c */ /* 0x000fe40003fc4270 */
[----:B------:R-:W-:Y:S02]  /*3950*/  FSEL R55, R55, -INF , P4 ;  /* 0xff80000037377808 */ /* 0x000fe40002000000 */
[----:B------:R-:W-:Y:S02]  /*3960*/  ISETP.GT.AND P4, PT, R3, 0x30, PT ;  /* 0x000000300300780c */ /* 0x000fe40003f84270 */
[----:B------:R-:W-:-:S02]  /*3970*/  MOV R62, R151 ;  /* 0x00000097003e7202 */ /* 0x000fc40000000f00 */
[----:B------:R-:W-:Y:S01]  /*3980*/  MOV R50, R151 ;  /* 0x0000009700327202 */ /* 0x000fe20000000f00 */
[----:B------:R-:W-:Y:S02]  /*3990*/  WARPGROUP.DEPBAR.LE gsb0, 0x0 ;  /* 0x00008000000079c5 */ /* 0x000fe40000010000 */
[----:B------:R-:W-:Y:S01]  /*39a0*/  WARPGROUP.ARRIVE ;  /* 0x00000000000079c5 */ /* 0x000fe20000000000 */
[----:B------:R-:W-:Y:S02]  /*39b0*/  FSEL R77, R40, -INF , P3 ;  /* 0xff800000284d7808 */ /* 0x000fe40001800000 */
[----:B------:R-:W-:Y:S02]  /*39c0*/  FSEL R79, R41, -INF , P2 ;  /* 0xff800000294f7808 */ /* 0x000fe40001000000 */
[----:B------:R-:W-:Y:S01]  /*39d0*/  FMNMX.FTZ R2, R77, R2, !PT ;  /* 0x000000024d027209 */ /* 0x000fe20007810000 */
[----:B------:R-:W-:Y:S01]  /*39e0*/  HGMMA.64x16x16.F32.BF16 R32, gdesc[UR56], R32, gsb0 ;  /* 0x00200000382079f0 */ /* 0x000fe20008001820 */
[----:B------:R-:W-:Y:S01]  /*39f0*/  FSEL R41, R54, -INF , P5 ;  /* 0xff80000036297808 */ /* 0x000fe20002800000 */
[----:B------:R-:W-:Y:S01]  /*3a00*/  IMAD.MOV.U32 R54, RZ, RZ, R151 ;  /* 0x000000ffff367224 */ /* 0x000fe200078e0097 */
[----:B------:R-:W-:-:S02]  /*3a10*/  ISETP.GT.AND P5, PT, R3, 0x29, PT ;  /* 0x000000290300780c */ /* 0x000fc40003fa4270 */
[----:B------:R-:W-:Y:S02]  /*3a20*/  FSEL R81, R44, -INF , P6 ;  /* 0xff8000002c517808 */ /* 0x000fe40003000000 */
        /* <DEDUP_REMOVED lines=9> */
[----:B------:R-:W-:Y:S01]  /*3ac0*/  ISETP.GT.AND P5, PT, R3, 0x40, PT ;  /* 0x000000400300780c */ /* 0x000fe20003fa4270 */
[----:B------:R-:W-:Y:S02]  /*3ad0*/  WARPGROUP.DEPBAR.LE gsb0, 0x0 ;  /* 0x00008000000079c5 */ /* 0x000fe40000010000 */
[----:B------:R-:W-:Y:S01]  /*3ae0*/  WARPGROUP.ARRIVE ;  /* 0x00000000000079c5 */ /* 0x000fe20000000000 */
[----:B------:R-:W-:-:S02]  /*3af0*/  FSEL R85, R32, -INF , P4 ;  /* 0xff80000020557808 */ /* 0x000fc40002000000 */
[----:B------:R-:W-:Y:S02]  /*3b00*/  FSEL R87, R33, -INF , P3 ;  /* 0xff80000021577808 */ /* 0x000fe40001800000 */
[----:B------:R-:W-:Y:S01]  /*3b10*/  FMNMX.FTZ R2, R85, R2, !PT ;  /* 0x0000000255027209 */ /* 0x000fe20007810000 */
[----:B------:R-:W-:Y:S01]  /*3b20*/  HGMMA.64x16x16.F32.BF16 R24, gdesc[UR4], R24, gsb0 ;  /* 0x00200000041879f0 */ /* 0x000fe20008001818 */
[----:B------:R-:W-:Y:S01]  /*3b30*/  FSEL R33, R46, -INF , P6 ;  /* 0xff8000002e217808 */ /* 0x000fe20003000000 */
[----:B------:R-:W-:Y:S01]  /*3b40*/  ULDC UR4, c[0x0][0x988] ;  /* 0x0002620000047ab9 */ /* 0x000fe20000000800 */
[----:B------:R-:W-:Y:S01]  /*3b50*/  ISETP.GT.AND P6, PT, R3, 0x39, PT ;  /* 0x000000390300780c */ /* 0x000fe20003fc4270 */
[----:B------:R-:W-:Y:S01]  /*3b60*/  IMAD.MOV.U32 R46, RZ, RZ, R151 ;  /* 0x000000ffff2e7224 */ /* 0x000fe200078e0097 */
[----:B------:R-:W-:Y:S02]  /*3b70*/  FSEL R89, R36, -INF , P2 ;  /* 0xff80000024597808 */ /* 0x000fe40001000000 */
[----:B------:R-:W-:-:S02]  /*3b80*/  FMNMX.FTZ R2, R87, R2, !PT ;  /* 0x0000000257027209 */ /* 0x000fc40007810000 */
[----:B------:R-:W-:Y:S02]  /*3b90*/  FSEL R91, R37, -INF , P6 ;  /* 0xff800000255b7808 */ /* 0x000fe40003000000 */
[----:B------:R-:W-:Y:S02]  /*3ba0*/  FMNMX.FTZ R2, R89, R2, !PT ;  /* 0x0000000259027209 */ /* 0x000fe40007810000 */
[----:B------:R-:W-:Y:S02]  /*3bb0*/  FSEL R37, R34, -INF , P4 ;  /* 0xff80000022257808 */ /* 0x000fe40002000000 */
[----:B------:R-:W-:Y:S02]  /*3bc0*/  ISETP.GT.AND P4, PT, R3, 0x41, PT ;  /* 0x000000410300780c */ /* 0x000fe40003f84270 */
[----:B------:R-:W-:Y:S02]  /*3bd0*/  FMNMX.FTZ R2, R91, R2, !PT ;  /* 0x000000025b027209 */ /* 0x000fe40007810000 */
[----:B------:R-:W-:-:S02]  /*3be0*/  FSEL R35, R35, -INF , P3 ;  /* 0xff80000023237808 */ /* 0x000fc40001800000 */
[----:B------:R-:W-:Y:S02]  /*3bf0*/  ISETP.GT.AND P3, PT, R3, 0x48, PT ;  /* 0x000000480300780c */ /* 0x000fe40003f64270 */
[----:B------:R-:W-:Y:S01]  /*3c00*/  FSEL R39, R39, -INF , P6 ;  /* 0xff80000027277808 */ /* 0x000fe20003000000 */
[----:B------:R-:W-:Y:S02]  /*3c10*/  WARPGROUP.DEPBAR.LE gsb0, 0x0 ;  /* 0x00008000000079c5 */ /* 0x000fe40000010000 */
[----:B------:R-:W-:Y:S01]  /*3c20*/  FSEL R93, R24, -INF , P5 ;  /* 0xff800000185d7808 */ /* 0x000fe20002800000 */
[----:B------:R1:W-:Y:S01]  /*3c30*/  @!P1 SYNCS.ARRIVE.TRANS64.RED.A1T0 RZ, [R0+URZ], RZ ;  /* 0x000000ff00ff99a7 */ /* 0x0003e2000810043f */
[----:B------:R-:W-:Y:S02]  /*3c40*/  FSEL R95, R25, -INF , P4 ;  /* 0xff800000195f7808 */ /* 0x000fe40002000000 */
[----:B------:R-:W-:Y:S02]  /*3c50*/  FMNMX.FTZ R2, R93, R2, !PT ;  /* 0x000000025d027209 */ /* 0x000fe40007810000 */
[----:B------:R-:W-:-:S02]  /*3c60*/  FSEL R25, R38, -INF , P2 ;  /* 0xff80000026197808 */ /* 0x000fc40001000000 */
[----:B------:R-:W-:Y:S02]  /*3c70*/  ISETP.GT.AND P2, PT, R3, 0x49, PT ;  /* 0x000000490300780c */ /* 0x000fe40003f44270 */
[----:B------:R-:W-:Y:S02]  /*3c80*/  FSEL R97, R28, -INF , P3 ;  /* 0xff8000001c617808 */ /* 0x000fe40001800000 */
[----:B------:R-:W-:Y:S02]  /*3c90*/  FMNMX.FTZ R2, R95, R2, !PT ;  /* 0x000000025f027209 */ /* 0x000fe40007810000 */
[----:B------:R-:W-:Y:S02]  /*3ca0*/  FSEL R99, R29, -INF , P2 ;  /* 0xff8000001d637808 */ /* 0x000fe40001000000 */
[----:B------:R-:W-:Y:S02]  /*3cb0*/  FMNMX.FTZ R2, R97, R2, !PT ;  /* 0x0000000261027209 */ /* 0x000fe40007810000 */
[----:B------:R-:W-:-:S02]  /*3cc0*/  FSEL R27, R27, -INF , P4 ;  /* 0xff8000001b1b7808 */ /* 0x000fc40002000000 */
[----:B------:R-:W-:Y:S02]  /*3cd0*/  FMNMX.FTZ R3, R99, R2, !PT ;  /* 0x0000000263037209 */ /* 0x000fe40007810000 */
[----:B------:R-:W-:Y:S02]  /*3ce0*/  FSEL R29, R30, -INF , P3 ;  /* 0xff8000001e1d7808 */ /* 0x000fe40001800000 */
[----:B------:R-:W-:Y:S01]  /*3cf0*/  FSEL R31, R31, -INF , P2 ;  /* 0xff8000001f1f7808 */ /* 0x000fe20001000000 */
[----:B------:R-:W2:Y:S02]  /*3d00*/  SHFL.BFLY PT, R2, R3, 0x2, 0x1f ;  /* 0x0c401f0003027f89 */ /* 0x000ea400000e0000 */
[----:B--2---:R-:W-:Y:S02]  /*3d10*/  FMNMX.FTZ R20, R3, R2, !PT ;  /* 0x0000000203147209 */ /* 0x004fe40007810000 */
[----:B------:R-:W-:Y:S02]  /*3d20*/  MOV R2, UR4 ;  /* 0x0000000400027c02 */ /* 0x000fe40008000f00 */
[----:B------:R-:W-:Y:S01]  /*3d30*/  FSEL R3, R26, -INF , P5 ;  /* 0xff8000001a037808 */ /* 0x000fe20002800000 */
[----:B------:R-:W2:Y:S02]  /*3d40*/  SHFL.BFLY PT, R5, R20, 0x1, 0x1f ;  /* 0x0c201f0014057f89 */ /* 0x000ea400000e0000 */
[----:B--2---:R-:W-:-:S04]  /*3d50*/  FMNMX.FTZ R5, R20, R5, !PT ;  /* 0x0000000514057209 */ /* 0x004fc80007810000 */
[C---:B------:R-:W-:Y:S01]  /*3d60*/  FSETP.NEU.FTZ.AND P0, PT, R5.reuse, -INF , PT ;  /* 0xff8000000500780b */ /* 0x040fe20003f1d000 */
[----:B------:R-:W-:-:S05]  /*3d70*/  FMUL.FTZ R4, R5, R2 ;  /* 0x0000000205047220 */ /* 0x000fca0000410000 */
[----:B------:R-:W-:Y:S02]  /*3d80*/  FSEL R24, R4, RZ, P0 ;  /* 0x000000ff04187208 */ /* 0x000fe40000000000 */
[----:B------:R-:W-:Y:S02]  /*3d90*/  FMNMX.FTZ R4, R19, R59, !PT ;  /* 0x0000003b13047209 */ /* 0x000fe40007810000 */
[----:B------:R-:W-:Y:S01]  /*3da0*/  ISETP.NE.AND P0, PT, R66, RZ, PT ;  /* 0x000000ff4200720c */ /* 0x000fe20003f05270 */
[--C-:B------:R-:W-:Y:S01]  /*3db0*/  FFMA.FTZ R57, R57, R2, -R24.reuse ;  /* 0x0000000239397223 */ /* 0x100fe20000010818 */
[----:B------:R-:W-:Y:S01]  /*3dc0*/  FMNMX.FTZ R4, R49, R4, !PT ;  /* 0x0000000431047209 */ /* 0x000fe20007810000 */
[-CC-:B------:R-:W-:Y:S01]  /*3dd0*/  FFMA.FTZ R65, R65, R2.reuse, -R24.reuse ;  /* 0x0000000241417223 */ /* 0x180fe20000010818 */
[--C-:B------:R-:W-:Y:S01]  /*3de0*/  FFMA.FTZ R67, R67, R2, -R24.reuse ;  /* 0x0000000243437223 */ /* 0x100fe20000010818 */
[----:B------:R-:W-:Y:S01]  /*3df0*/  MUFU.EX2 R208, R57 ;  /* 0x0000003900d07308 */ /* 0x000fe20000000800 */
[----:B------:R-:W-:Y:S01]  /*3e00*/  FMNMX.FTZ R4, R63, R4, !PT ;  /* 0x000000043f047209 */ /* 0x000fe20007810000 */
[-CC-:B------:R-:W-:Y:S01]  /*3e10*/  FFMA.FTZ R61, R61, R2.reuse, -R24.reuse ;  /* 0x000000023d3d7223 */ /* 0x180fe20000010818 */
[-CC-:B------:R-:W-:Y:S01]  /*3e20*/  FFMA.FTZ R69, R69, R2.reuse, -R24.reuse ;  /* 0x0000000245457223 */ /* 0x180fe20000010818 */
[--C-:B------:R-:W-:Y:S01]  /*3e30*/  FFMA.FTZ R71, R71, R2, -R24.reuse ;  /* 0x0000000247477223 */ /* 0x100fe20000010818 */
[----:B------:R-:W-:Y:S01]  /*3e40*/  FMNMX.FTZ R4, R53, R4, !PT ;  /* 0x0000000435047209 */ /* 0x000fe20007810000 */
[-CC-:B------:R-:W-:Y:S01]  /*3e50*/  FFMA.FTZ R73, R73, R2.reuse, -R24.reuse ;  /* 0x0000000249497223 */ /* 0x180fe20000010818 */
[--C-:B------:R-:W-:Y:S01]  /*3e60*/  FFMA.FTZ R75, R75, R2, -R24.reuse ;  /* 0x000000024b4b7223 */ /* 0x100fe20000010818 */
[----:B------:R-:W2:Y:S01]  /*3e70*/  MUFU.EX2 R65, R65 ;  /* 0x0000004100417308 */ /* 0x000ea20000000800 */
[----:B------:R-:W-:Y:S01]  /*3e80*/  FMNMX.FTZ R4, R51, R4, !PT ;  /* 0x0000000433047209 */ /* 0x000fe20007810000 */
[-CC-:B------:R-:W-:Y:S01]  /*3e90*/  FFMA.FTZ R77, R77, R2.reuse, -R24.reuse ;  /* 0x000000024d4d7223 */ /* 0x180fe20000010818 */
[-CC-:B------:R-:W-:Y:S01]  /*3ea0*/  FFMA.FTZ R79, R79, R2.reuse, -R24.reuse ;  /* 0x000000024f4f7223 */ /* 0x180fe20000010818 */
        /* <DEDUP_REMOVED lines=11> */
[----:B------:R-:W-:Y:S01]  /*3f60*/  FFMA.FTZ R95, R95, R2, -R24 ;  /* 0x000000025f5f7223 */ /* 0x000fe20000010818 */
[----:B------:R3:W-:Y:S01]  /*3f70*/  MUFU.EX2 R210, R61 ;  /* 0x0000003d00d27308 */ /* 0x0007e20000000800 */
[----:B------:R-:W-:Y:S01]  /*3f80*/  FMNMX.FTZ R4, R43, R4, !PT ;  /* 0x000000042b047209 */ /* 0x000fe20007810000 */
[----:B--2---:R-:W-:Y:S01]  /*3f90*/  FADD.FTZ R36, R65, R208 ;  /* 0x000000d041247221 */ /* 0x004fe20000010000 */
[-CC-:B------:R-:W-:Y:S01]  /*3fa0*/  FFMA.FTZ R97, R97, R2.reuse, -R24.reuse ;  /* 0x0000000261617223 */ /* 0x180fe20000010818 */
[----:B------:R-:W-:Y:S01]  /*3fb0*/  FFMA.FTZ R24, R99, R2, -R24 ;  /* 0x0000000263187223 */ /* 0x000fe20000010818 */
[----:B------:R-:W-:Y:S01]  /*3fc0*/  FMNMX.FTZ R4, R33, R4, !PT ;  /* 0x0000000421047209 */ /* 0x000fe20007810000 */
[--C-:B------:R-:W-:Y:S01]  /*3fd0*/  IMAD.MOV.U32 R99, RZ, RZ, R151.reuse ;  /* 0x000000ffff637224 */ /* 0x100fe200078e0097 */
[----:B------:R-:W-:Y:S01]  /*3fe0*/  F2FP.BF16.F32.PACK_AB R208, R208, R65 ;  /* 0x00000041d0d0723e */ /* 0x000fe200000010ff */
[----:B------:R-:W-:Y:S01]  /*3ff0*/  MUFU.EX2 R69, R69 ;  /* 0x0000004500457308 */ /* 0x000fe20000000800 */
[----:B------:R-:W-:Y:S01]  /*4000*/  FMNMX.FTZ R4, R47, R4, !PT ;  /* 0x000000042f047209 */ /* 0x000fe20007810000 */
[--C-:B------:R-:W-:Y:S01]  /*4010*/  IMAD.MOV.U32 R66, RZ, RZ, R151.reuse ;  /* 0x000000ffff427224 */ /* 0x100fe200078e0097 */
[----:B------:R-:W-:Y:S01]  /*4020*/  MOV R65, R151 ;  /* 0x0000009700417202 */ /* 0x000fe20000000f00 */
[----:B---3--:R-:W-:Y:S01]  /*4030*/  IMAD.MOV.U32 R61, RZ, RZ, R151 ;  /* 0x000000ffff3d7224 */ /* 0x008fe200078e0097 */
[----:B------:R-:W-:-:S03]  /*4040*/  FMNMX.FTZ R4, R37, R4, !PT ;  /* 0x0000000425047209 */ /* 0x000fc60007810000 */
[----:B------:R2:W-:Y:S01]  /*4050*/  MUFU.EX2 R204, R71 ;  /* 0x0000004700cc7308 */ /* 0x0005e20000000800 */
[----:B------:R-:W-:-:S04]  /*4060*/  FMNMX.FTZ R4, R35, R4, !PT ;  /* 0x0000000423047209 */ /* 0x000fc80007810000 */
[----:B------:R-:W-:-:S03]  /*4070*/  FMNMX.FTZ R4, R25, R4, !PT ;  /* 0x0000000419047209 */ /* 0x000fc60007810000 */
[----:B------:R-:W-:Y:S01]  /*4080*/  MUFU.EX2 R73, R73 ;  /* 0x0000004900497308 */ /* 0x000fe20000000800 */
[----:B------:R-:W-:Y:S02]  /*4090*/  FMNMX.FTZ R4, R39, R4, !PT ;  /* 0x0000000427047209 */ /* 0x000fe40007810000 */
[----:B--2---:R-:W-:Y:S02]  /*40a0*/  MOV R71, R151 ;  /* 0x0000009700477202 */ /* 0x004fe40000000f00 */
[----:B------:R-:W-:-:S03]  /*40b0*/  FMNMX.FTZ R4, R3, R4, !PT ;  /* 0x0000000403047209 */ /* 0x000fc60007810000 */
[----:B------:R2:W-:Y:S01]  /*40c0*/  MUFU.EX2 R206, R75 ;  /* 0x0000004b00ce7308 */ /* 0x0005e20000000800 */
[----:B------:R-:W-:-:S04]  /*40d0*/  FMNMX.FTZ R4, R27, R4, !PT ;  /* 0x000000041b047209 */ /* 0x000fc80007810000 */
[----:B------:R-:W-:-:S03]  /*40e0*/  FMNMX.FTZ R4, R29, R4, !PT ;  /* 0x000000041d047209 */ /* 0x000fc60007810000 */
[----:B------:R-:W-:Y:S01]  /*40f0*/  MUFU.EX2 R77, R77 ;  /* 0x0000004d004d7308 */ /* 0x000fe20000000800 */
[----:B------:R-:W-:Y:S01]  /*4100*/  FMNMX.FTZ R4, R31, R4, !PT ;  /* 0x000000041f047209 */ /* 0x000fe20007810000 */
[----:B--2---:R-:W-:-:S04]  /*4110*/  IMAD.MOV.U32 R75, RZ, RZ, R151 ;  /* 0x000000ffff4b7224 */ /* 0x004fc800078e0097 */
[----:B------:R-:W2:Y:S02]  /*4120*/  SHFL.BFLY PT, R57, R4, 0x2, 0x1f ;  /* 0x0c401f0004397f89 */ /* 0x000ea400000e0000 */
[----:B------:R3:W-:Y:S08]  /*4130*/  MUFU.EX2 R200, R79 ;  /* 0x0000004f00c87308 */ /* 0x0007f00000000800 */
[----:B------:R-:W-:Y:S01]  /*4140*/  MUFU.EX2 R81, R81 ;  /* 0x0000005100517308 */ /* 0x000fe20000000800 */
[----:B---3--:R-:W-:-:S07]  /*4150*/  IMAD.MOV.U32 R79, RZ, RZ, R151 ;  /* 0x000000ffff4f7224 */ /* 0x008fce00078e0097 */
[----:B------:R3:W-:Y:S01]  /*4160*/  MUFU.EX2 R202, R83 ;  /* 0x0000005300ca7308 */ /* 0x0007e20000000800 */
[----:B--2---:R-:W-:-:S07]  /*4170*/  FMNMX.FTZ R57, R4, R57, !PT ;  /* 0x0000003904397209 */ /* 0x004fce0007810000 */
[----:B------:R-:W-:Y:S01]  /*4180*/  MUFU.EX2 R85, R85 ;  /* 0x0000005500557308 */ /* 0x000fe20000000800 */
[----:B---3--:R-:W-:Y:S01]  /*4190*/  MOV R83, R151 ;  /* 0x0000009700537202 */ /* 0x008fe20000000f00 */
[----:B------:R-:W2:Y:S06]  /*41a0*/  SHFL.BFLY PT, R4, R57, 0x1, 0x1f ;  /* 0x0c201f0039047f89 */ /* 0x000eac00000e0000 */
[----:B------:R3:W-:Y:S08]  /*41b0*/  MUFU.EX2 R196, R87 ;  /* 0x0000005700c47308 */ /* 0x0007f00000000800 */
[----:B------:R-:W-:Y:S01]  /*41c0*/  MUFU.EX2 R89, R89 ;  /* 0x0000005900597308 */ /* 0x000fe20000000800 */
[----:B---3--:R-:W-:-:S07]  /*41d0*/  IMAD.MOV.U32 R87, RZ, RZ, R151 ;  /* 0x000000ffff577224 */ /* 0x008fce00078e0097 */
[----:B------:R3:W-:Y:S01]  /*41e0*/  MUFU.EX2 R198, R91 ;  /* 0x0000005b00c67308 */ /* 0x0007e20000000800 */
[----:B--2---:R-:W-:Y:S01]  /*41f0*/  FMNMX.FTZ R4, R57, R4, !PT ;  /* 0x0000000439047209 */ /* 0x004fe20007810000 */
[----:B------:R-:W-:-:S03]  /*4200*/  IMAD.MOV.U32 R57, RZ, RZ, R151 ;  /* 0x000000ffff397224 */ /* 0x000fc600078e0097 */
[C---:B------:R-:W-:Y:S01]  /*4210*/  FSETP.NEU.FTZ.AND P2, PT, R4.reuse, -INF , PT ;  /* 0xff8000000400780b */ /* 0x040fe20003f5d000 */
[-C--:B------:R-:W-:Y:S02]  /*4220*/  FMUL.FTZ R20, R4, R2.reuse ;  /* 0x0000000204147220 */ /* 0x080fe40000410000 */
[----:B------:R-:W-:Y:S01]  /*4230*/  MUFU.EX2 R93, R93 ;  /* 0x0000005d005d7308 */ /* 0x000fe20000000800 */
[--C-:B---3--:R-:W-:Y:S02]  /*4240*/  IMAD.MOV.U32 R91, RZ, RZ, R151.reuse ;  /* 0x000000ffff5b7224 */ /* 0x108fe400078e0097 */
[----:B------:R-:W-:Y:S02]  /*4250*/  FSEL R20, R20, RZ, P2 ;  /* 0x000000ff14147208 */ /* 0x000fe40001000000 */
[----:B------:R-:W-:Y:S01]  /*4260*/  ISETP.GE.AND P2, PT, R64, 0x51, PT ;  /* 0x000000514000780c */ /* 0x000fe20003f46270 */
[----:B------:R-:W-:Y:S02]  /*4270*/  IMAD.MOV.U32 R64, RZ, RZ, R151 ;  /* 0x000000ffff407224 */ /* 0x000fe400078e0097 */
[----:B------:R2:W-:Y:S01]  /*4280*/  MUFU.EX2 R192, R95 ;  /* 0x0000005f00c07308 */ /* 0x0005e20000000800 */
[-CC-:B------:R-:W-:Y:S01]  /*4290*/  FFMA.FTZ R19, R19, R2.reuse, -R20.reuse ;  /* 0x0000000213137223 */ /* 0x180fe20000010814 */
[-CC-:B------:R-:W-:Y:S01]  /*42a0*/  FFMA.FTZ R59, R59, R2.reuse, -R20.reuse ;  /* 0x000000023b3b7223 */ /* 0x180fe20000010814 */
[-CC-:B------:R-:W-:Y:S01]  /*42b0*/  FFMA.FTZ R49, R49, R2.reuse, -R20.reuse ;  /* 0x0000000231317223 */ /* 0x180fe20000010814 */
[-CC-:B------:R-:W-:Y:S01]  /*42c0*/  FFMA.FTZ R51, R51, R2.reuse, -R20.reuse ;  /* 0x0000000233337223 */ /* 0x180fe20000010814 */
[-CC-:B------:R-:W-:Y:S01]  /*42d0*/  FFMA.FTZ R63, R63, R2.reuse, -R20.reuse ;  /* 0x000000023f3f7223 */ /* 0x180fe20000010814 */
[-CC-:B------:R-:W-:Y:S01]  /*42e0*/  FFMA.FTZ R53, R53, R2.reuse, -R20.reuse ;  /* 0x0000000235357223 */ /* 0x180fe20000010814 */
[-CC-:B------:R-:W-:Y:S01]  /*42f0*/  FFMA.FTZ R41, R41, R2.reuse, -R20.reuse ;  /* 0x0000000229297223 */ /* 0x180fe20000010814 */
[----:B------:R-:W-:Y:S01]  /*4300*/  MUFU.EX2 R19, R19 ;  /* 0x0000001300137308 */ /* 0x000fe20000000800 */
[-CC-:B------:R-:W-:Y:S01]  /*4310*/  FFMA.FTZ R43, R43, R2.reuse, -R20.reuse ;  /* 0x000000022b2b7223 */ /* 0x180fe20000010814 */
[-CC-:B------:R-:W-:Y:S01]  /*4320*/  FFMA.FTZ R55, R55, R2.reuse, -R20.reuse ;  /* 0x0000000237377223 */ /* 0x180fe20000010814 */
[-CC-:B------:R-:W-:Y:S01]  /*4330*/  FFMA.FTZ R45, R45, R2.reuse, -R20.reuse ;  /* 0x000000022d2d7223 */ /* 0x180fe20000010814 */
[-CC-:B------:R-:W-:Y:S01]  /*4340*/  FFMA.FTZ R47, R47, R2.reuse, -R20.reuse ;  /* 0x000000022f2f7223 */ /* 0x180fe20000010814 */
[-CC-:B------:R-:W-:Y:S01]  /*4350*/  FFMA.FTZ R33, R33, R2.reuse, -R20.reuse ;  /* 0x0000000221217223 */ /* 0x180fe20000010814 */
[-CC-:B------:R-:W-:Y:S01]  /*4360*/  FFMA.FTZ R35, R35, R2.reuse, -R20.reuse ;  /* 0x0000000223237223 */ /* 0x180fe20000010814 */
[-CC-:B------:R-:W-:Y:S01]  /*4370*/  FFMA.FTZ R37, R37, R2.reuse, -R20.reuse ;  /* 0x0000000225257223 */ /* 0x180fe20000010814 */
[----:B------:R3:W4:Y:S01]  /*4380*/  MUFU.EX2 R26, R59 ;  /* 0x0000003b001a7308 */ /* 0x0007220000000800 */
[-CC-:B------:R-:W-:Y:S01]  /*4390*/  FFMA.FTZ R25, R25, R2.reuse, -R20.reuse ;  /* 0x0000000219197223 */ /* 0x180fe20000010814 */
[-CC-:B------:R-:W-:Y:S01]  /*43a0*/  FFMA.FTZ R39, R39, R2.reuse, -R20.reuse ;  /* 0x0000000227277223 */ /* 0x180fe20000010814 */
[-CC-:B------:R-:W-:Y:S01]  /*43b0*/  FFMA.FTZ R3, R3, R2.reuse, -R20.reuse ;  /* 0x0000000203037223 */ /* 0x180fe20000010814 */
[-CC-:B------:R-:W-:Y:S01]  /*43c0*/  FFMA.FTZ R27, R27, R2.reuse, -R20.reuse ;  /* 0x000000021b1b7223 */ /* 0x180fe20000010814 */
[-CC-:B------:R-:W-:Y:S01]  /*43d0*/  FFMA.FTZ R29, R29, R2.reuse, -R20.reuse ;  /* 0x000000021d1d7223 */ /* 0x180fe20000010814 */
[----:B------:R-:W-:Y:S01]  /*43e0*/  FFMA.FTZ R31, R31, R2, -R20 ;  /* 0x000000021f1f7223 */ /* 0x000fe20000010814 */
[-C--:B--2---:R-:W-:Y:S01]  /*43f0*/  MOV R95, R151.reuse ;  /* 0x00000097005f7202 */ /* 0x084fe20000000f00 */
[----:B------:R-:W-:Y:S01]  /*4400*/  MUFU.EX2 R49, R49 ;  /* 0x0000003100317308 */ /* 0x000fe20000000800 */
[----:B---3--:R-:W-:-:S07]  /*4410*/  MOV R59, R151 ;  /* 0x00000097003b7202 */ /* 0x008fce0000000f00 */
[----:B------:R2:W-:Y:S01]  /*4420*/  MUFU.EX2 R30, R51 ;  /* 0x00000033001e7308 */ /* 0x0005e20000000800 */
[----:B----4-:R-:W-:-:S07]  /*4430*/  F2FP.BF16.F32.PACK_AB R209, R26, R19 ;  /* 0x000000131ad1723e */ /* 0x010fce00000010ff */
[----:B------:R3:W4:Y:S01]  /*4440*/  MUFU.EX2 R28, R63 ;  /* 0x0000003f001c7308 */ /* 0x0007220000000800 */
[----:B--2---:R-:W-:-:S04]  /*4450*/  FADD.FTZ R51, R67, R36 ;  /* 0x0000002443337221 */ /* 0x004fc80000010000 */
[C---:B------:R-:W-:Y:S01]  /*4460*/  FADD.FTZ R38, R210.reuse, R51 ;  /* 0x00000033d2267221 */ /* 0x040fe20000010000 */
[----:B------:R-:W-:Y:S01]  /*4470*/  F2FP.BF16.F32.PACK_AB R210, R210, R67 ;  /* 0x00000043d2d2723e */ /* 0x000fe200000010ff */
[--C-:B------:R-:W-:Y:S01]  /*4480*/  IMAD.MOV.U32 R67, RZ, RZ, R151.reuse ;  /* 0x000000ffff437224 */ /* 0x100fe200078e0097 */
[----:B------:R-:W2:Y:S01]  /*4490*/  MUFU.EX2 R53, R53 ;  /* 0x0000003500357308 */ /* 0x000ea20000000800 */
[----:B------:R-:W-:Y:S01]  /*44a0*/  FADD.FTZ R51, R69, R38 ;  /* 0x0000002645337221 */ /* 0x000fe20000010000 */
[----:B------:R-:W-:Y:S01]  /*44b0*/  FADD.FTZ R38, R19, R26 ;  /* 0x0000001a13267221 */ /* 0x000fe20000010000 */
[----:B---3--:R-:W-:Y:S01]  /*44c0*/  IMAD.MOV.U32 R63, RZ, RZ, R151 ;  /* 0x000000ffff3f7224 */ /* 0x008fe200078e0097 */
[----:B------:R-:W-:Y:S01]  /*44d0*/  MOV R26, R151 ;  /* 0x00000097001a7202 */ /* 0x000fe20000000f00 */
[C---:B------:R-:W-:Y:S01]  /*44e0*/  FADD.FTZ R40, R204.reuse, R51 ;  /* 0x00000033cc287221 */ /* 0x040fe20000010000 */
[----:B------:R-:W-:Y:S01]  /*44f0*/  F2FP.BF16.F32.PACK_AB R204, R204, R69 ;  /* 0x00000045cccc723e */ /* 0x000fe200000010ff */
[----:B------:R-:W-:Y:S01]  /*4500*/  IMAD.MOV.U32 R69, RZ, RZ, R151 ;  /* 0x000000ffff457224 */ /* 0x000fe200078e0097 */
[----:B------:R-:W-:Y:S01]  /*4510*/  MUFU.EX2 R41, R41 ;  /* 0x0000002900297308 */ /* 0x000fe20000000800 */
[----:B------:R-:W-:Y:S01]  /*4520*/  FADD.FTZ R51, R73, R40 ;  /* 0x0000002849337221 */ /* 0x000fe20000010000 */
[----:B----4-:R-:W-:-:S03]  /*4530*/  F2FP.BF16.F32.PACK_AB R211, R28, R49 ;  /* 0x000000311cd3723e */ /* 0x010fc600000010ff */
[C---:B------:R-:W-:Y:S01]  /*4540*/  FADD.FTZ R42, R206.reuse, R51 ;  /* 0x00000033ce2a7221 */ /* 0x040fe20000010000 */
[----:B------:R-:W-:Y:S01]  /*4550*/  F2FP.BF16.F32.PACK_AB R206, R206, R73 ;  /* 0x00000049cece723e */ /* 0x000fe200000010ff */
[--C-:B------:R-:W-:Y:S01]  /*4560*/  IMAD.MOV.U32 R73, RZ, RZ, R151.reuse ;  /* 0x000000ffff497224 */ /* 0x100fe200078e0097 */
[----:B------:R3:W-:Y:S01]  /*4570*/  MUFU.EX2 R34, R43 ;  /* 0x0000002b00227308 */ /* 0x0007e20000000800 */
[----:B--2---:R-:W-:Y:S01]  /*4580*/  F2FP.BF16.F32.PACK_AB R205, R30, R53 ;  /* 0x000000351ecd723e */ /* 0x004fe200000010ff */
[----:B------:R-:W-:-:S06]  /*4590*/  IMAD.MOV.U32 R51, RZ, RZ, R151 ;  /* 0x000000ffff337224 */ /* 0x000fcc00078e0097 */
[----:B------:R2:W4:Y:S01]  /*45a0*/  MUFU.EX2 R32, R55 ;  /* 0x0000003700207308 */ /* 0x0005220000000800 */
[----:B---3--:R-:W-:Y:S01]  /*45b0*/  FADD.FTZ R43, R49, R38 ;  /* 0x00000026312b7221 */ /* 0x008fe20000010000 */
[----:B------:R-:W-:-:S03]  /*45c0*/  IMAD.MOV.U32 R49, RZ, RZ, R151 ;  /* 0x000000ffff317224 */ /* 0x000fc600078e0097 */
[----:B------:R-:W-:Y:S01]  /*45d0*/  FADD.FTZ R40, R28, R43 ;  /* 0x0000002b1c287221 */ /* 0x000fe20000010000 */
[--C-:B------:R-:W-:Y:S02]  /*45e0*/  IMAD.MOV.U32 R28, RZ, RZ, R151.reuse ;  /* 0x000000ffff1c7224 */ /* 0x100fe400078e0097 */
[----:B------:R-:W3:Y:S01]  /*45f0*/  MUFU.EX2 R45, R45 ;  /* 0x0000002d002d7308 */ /* 0x000ee20000000800 */
[----:B------:R-:W-:Y:S01]  /*4600*/  FADD.FTZ R43, R53, R40 ;  /* 0x00000028352b7221 */ /* 0x000fe20000010000 */
[----:B--2---:R-:W-:Y:S01]  /*4610*/  IMAD.MOV.U32 R55, RZ, RZ, R151 ;  /* 0x000000ffff377224 */ /* 0x004fe200078e0097 */
[----:B------:R-:W-:Y:S02]  /*4620*/  MOV R53, R151 ;  /* 0x0000009700357202 */ /* 0x000fe40000000f00 */
[----:B------:R-:W-:Y:S01]  /*4630*/  FADD.FTZ R40, R30, R43 ;  /* 0x0000002b1e287221 */ /* 0x000fe20000010000 */
[----:B------:R-:W-:Y:S02]  /*4640*/  IMAD.MOV.U32 R30, RZ, RZ, R151 ;  /* 0x000000ffff1e7224 */ /* 0x000fe400078e0097 */
[----:B------:R2:W-:Y:S01]  /*4650*/  MUFU.EX2 R36, R47 ;  /* 0x0000002f00247308 */ /* 0x0005e20000000800 */
[----:B----4-:R-:W-:-:S07]  /*4660*/  F2FP.BF16.F32.PACK_AB R207, R32, R41 ;  /* 0x0000002920cf723e */ /* 0x010fce00000010ff */
[----:B------:R-:W4:Y:S01]  /*4670*/  MUFU.EX2 R33, R33 ;  /* 0x0000002100217308 */ /* 0x000f220000000800 */
[----:B--2---:R-:W-:Y:S01]  /*4680*/  FADD.FTZ R47, R77, R42 ;  /* 0x0000002a4d2f7221 */ /* 0x004fe20000010000 */
[----:B---3--:R-:W-:-:S03]  /*4690*/  F2FP.BF16.F32.PACK_AB R201, R34, R45 ;  /* 0x0000002d22c9723e */ /* 0x008fc600000010ff */
[C---:B------:R-:W-:Y:S01]  /*46a0*/  FADD.FTZ R42, R200.reuse, R47 ;  /* 0x0000002fc82a7221 */ /* 0x040fe20000010000 */
[----:B------:R-:W-:Y:S02]  /*46b0*/  F2FP.BF16.F32.PACK_AB R200, R200, R77 ;  /* 0x0000004dc8c8723e */ /* 0x000fe400000010ff */
[----:B------:R2:W-:Y:S01]  /*46c0*/  MUFU.EX2 R38, R35 ;  /* 0x0000002300267308 */ /* 0x0005e20000000800 */
[----:B------:R-:W-:Y:S01]  /*46d0*/  FADD.FTZ R43, R81, R42 ;  /* 0x0000002a512b7221 */ /* 0x000fe20000010000 */
[-C--:B------:R-:W-:Y:S02]  /*46e0*/  MOV R77, R151.reuse ;  /* 0x00000097004d7202 */ /* 0x080fe40000000f00 */
[----:B------:R-:W-:Y:S01]  /*46f0*/  MOV R47, R151 ;  /* 0x00000097002f7202 */ /* 0x000fe20000000f00 */
[C---:B------:R-:W-:Y:S01]  /*4700*/  FADD.FTZ R42, R202.reuse, R43 ;  /* 0x0000002bca2a7221 */ /* 0x040fe20000010000 */
[----:B------:R-:W-:Y:S01]  /*4710*/  F2FP.BF16.F32.PACK_AB R202, R202, R81 ;  /* 0x00000051caca723e */ /* 0x000fe200000010ff */
[----:B------:R-:W-:Y:S01]  /*4720*/  IMAD.MOV.U32 R81, RZ, RZ, R151 ;  /* 0x000000ffff517224 */ /* 0x000fe200078e0097 */
[----:B------:R-:W3:Y:S01]  /*4730*/  MUFU.EX2 R37, R37 ;  /* 0x0000002500257308 */ /* 0x000ee20000000800 */
[----:B--2---:R-:W-:Y:S01]  /*4740*/  FADD.FTZ R35, R41, R40 ;  /* 0x0000002829237221 */ /* 0x004fe20000010000 */
[----:B------:R-:W-:Y:S01]  /*4750*/  FADD.FTZ R43, R85, R42 ;  /* 0x0000002a552b7221 */ /* 0x000fe20000010000 */
[----:B----4-:R-:W-:-:S02]  /*4760*/  F2FP.BF16.F32.PACK_AB R203, R36, R33 ;  /* 0x0000002124cb723e */ /* 0x010fc400000010ff */
[----:B------:R-:W-:Y:S01]  /*4770*/  FADD.FTZ R40, R32, R35 ;  /* 0x0000002320287221 */ /* 0x000fe20000010000 */
[C---:B------:R-:W-:Y:S01]  /*4780*/  FADD.FTZ R20, R196.reuse, R43 ;  /* 0x0000002bc4147221 */ /* 0x040fe20000010000 */
[----:B------:R-:W-:Y:S01]  /*4790*/  F2FP.BF16.F32.PACK_AB R196, R196, R85 ;  /* 0x00000055c4c4723e */ /* 0x000fe200000010ff */
[----:B------:R-:W-:Y:S01]  /*47a0*/  MUFU.EX2 R25, R25 ;  /* 0x0000001900197308 */ /* 0x000fe20000000800 */
[----:B------:R-:W-:Y:S01]  /*47b0*/  FADD.FTZ R35, R45, R40 ;  /* 0x000000282d237221 */ /* 0x000fe20000010000 */
[--C-:B------:R-:W-:Y:S01]  /*47c0*/  IMAD.MOV.U32 R85, RZ, RZ, R151.reuse ;  /* 0x000000ffff557224 */ /* 0x100fe200078e0097 */
[-C--:B------:R-:W-:Y:S01]  /*47d0*/  MOV R41, R151.reuse ;  /* 0x0000009700297202 */ /* 0x080fe20000000f00 */
[----:B------:R-:W-:Y:S02]  /*47e0*/  IMAD.MOV.U32 R45, RZ, RZ, R151 ;  /* 0x000000ffff2d7224 */ /* 0x000fe400078e0097 */
[----:B------:R-:W-:Y:S01]  /*47f0*/  FADD.FTZ R40, R34, R35 ;  /* 0x0000002322287221 */ /* 0x000fe20000010000 */
[--C-:B------:R-:W-:Y:S01]  /*4800*/  IMAD.MOV.U32 R43, RZ, RZ, R151.reuse ;  /* 0x000000ffff2b7224 */ /* 0x100fe200078e0097 */
[----:B------:R-:W-:Y:S01]  /*4810*/  MOV R32, R151 ;  /* 0x0000009700207202 */ /* 0x000fe20000000f00 */
[----:B-1----:R1:W2:Y:S01]  /*4820*/  MUFU.EX2 R0, R39 ;  /* 0x0000002700007308 */ /* 0x0022a20000000800 */
[----:B------:R-:W-:Y:S01]  /*4830*/  FADD.FTZ R35, R33, R40 ;  /* 0x0000002821237221 */ /* 0x000fe20000010000 */
[----:B---3--:R-:W-:Y:S01]  /*4840*/  F2FP.BF16.F32.PACK_AB R197, R38, R37 ;  /* 0x0000002526c5723e */ /* 0x008fe200000010ff */
[----:B------:R-:W-:-:S02]  /*4850*/  IMAD.MOV.U32 R34, RZ, RZ, R151 ;  /* 0x000000ffff227224 */ /* 0x000fc400078e0097 */
[----:B------:R-:W-:-:S03]  /*4860*/  IMAD.MOV.U32 R33, RZ, RZ, R151 ;  /* 0x000000ffff217224 */ /* 0x000fc600078e0097 */
[----:B------:R-:W3:Y:S01]  /*4870*/  MUFU.EX2 R97, R97 ;  /* 0x0000006100617308 */ /* 0x000ee20000000800 */
[----:B-1----:R-:W-:Y:S01]  /*4880*/  FADD.FTZ R39, R89, R20 ;  /* 0x0000001459277221 */ /* 0x002fe20000010000 */
[----:B------:R-:W-:Y:S01]  /*4890*/  FADD.FTZ R20, R36, R35 ;  /* 0x0000002324147221 */ /* 0x000fe20000010000 */
[----:B------:R-:W-:Y:S02]  /*48a0*/  IMAD.MOV.U32 R36, RZ, RZ, R151 ;  /* 0x000000ffff247224 */ /* 0x000fe400078e0097 */
[C---:B------:R-:W-:Y:S01]  /*48b0*/  FADD.FTZ R42, R198.reuse, R39 ;  /* 0x00000027c62a7221 */ /* 0x040fe20000010000 */
[----:B------:R-:W-:Y:S01]  /*48c0*/  FADD.FTZ R35, R37, R20 ;  /* 0x0000001425237221 */ /* 0x000fe20000010000 */
[----:B------:R-:W-:Y:S01]  /*48d0*/  F2FP.BF16.F32.PACK_AB R198, R198, R89 ;  /* 0x00000059c6c6723e */ /* 0x000fe200000010ff */
[----:B------:R-:W-:Y:S01]  /*48e0*/  MUFU.EX2 R3, R3 ;  /* 0x0000000300037308 */ /* 0x000fe20000000800 */
[----:B------:R-:W-:Y:S01]  /*48f0*/  FADD.FTZ R39, R93, R42 ;  /* 0x0000002a5d277221 */ /* 0x000fe20000010000 */
[----:B------:R-:W-:Y:S01]  /*4900*/  FADD.FTZ R20, R38, R35 ;  /* 0x0000002326147221 */ /* 0x000fe20000010000 */
[----:B--2---:R-:W-:Y:S01]  /*4910*/  F2FP.BF16.F32.PACK_AB R199, R0, R25 ;  /* 0x0000001900c7723e */ /* 0x004fe200000010ff */
[----:B------:R-:W-:-:S02]  /*4920*/  IMAD.MOV.U32 R37, RZ, RZ, R151 ;  /* 0x000000ffff257224 */ /* 0x000fc400078e0097 */
[C---:B------:R-:W-:Y:S01]  /*4930*/  FADD.FTZ R42, R192.reuse, R39 ;  /* 0x00000027c02a7221 */ /* 0x040fe20000010000 */
[----:B------:R-:W-:Y:S01]  /*4940*/  F2FP.BF16.F32.PACK_AB R192, R192, R93 ;  /* 0x0000005dc0c0723e */ /* 0x000fe200000010ff */
[--C-:B------:R-:W-:Y:S01]  /*4950*/  IMAD.MOV.U32 R93, RZ, RZ, R151.reuse ;  /* 0x000000ffff5d7224 */ /* 0x100fe200078e0097 */
[----:B------:R-:W1:Y:S01]  /*4960*/  MUFU.EX2 R24, R24 ;  /* 0x0000001800187308 */ /* 0x000e620000000800 */
[----:B---3--:R-:W-:Y:S01]  /*4970*/  FADD.FTZ R35, R97, R42 ;  /* 0x0000002a61237221 */ /* 0x008fe20000010000 */
[-C--:B------:R-:W-:Y:S01]  /*4980*/  MOV R89, R151.reuse ;  /* 0x0000009700597202 */ /* 0x080fe20000000f00 */
[----:B------:R-:W-:Y:S01]  /*4990*/  IMAD.MOV.U32 R39, RZ, RZ, R151 ;  /* 0x000000ffff277224 */ /* 0x000fe200078e0097 */
[----:B------:R-:W-:-:S04]  /*49a0*/  MOV R38, R151 ;  /* 0x0000009700267202 */ /* 0x000fc80000000f00 */
[----:B------:R2:W3:Y:S08]  /*49b0*/  MUFU.EX2 R40, R27 ;  /* 0x0000001b00287308 */ /* 0x0004f00000000800 */
[----:B------:R-:W4:Y:S01]  /*49c0*/  MUFU.EX2 R29, R29 ;  /* 0x0000001d001d7308 */ /* 0x000f220000000800 */
[----:B--2---:R-:W-:Y:S01]  /*49d0*/  FADD.FTZ R27, R25, R20 ;  /* 0x00000014191b7221 */ /* 0x004fe20000010000 */
[C---:B-1----:R-:W-:Y:S01]  /*49e0*/  FADD.FTZ R20, R24.reuse, R35 ;  /* 0x0000002318147221 */ /* 0x042fe20000010000 */
[----:B------:R-:W-:Y:S01]  /*49f0*/  F2FP.BF16.F32.PACK_AB R194, R24, R97 ;  /* 0x0000006118c2723e */ /* 0x000fe200000010ff */
[----:B------:R-:W-:-:S02]  /*4a00*/  IMAD.MOV.U32 R97, RZ, RZ, R151 ;  /* 0x000000ffff617224 */ /* 0x000fc400078e0097 */
[----:B------:R-:W-:Y:S01]  /*4a10*/  FADD.FTZ R44, R0, R27 ;  /* 0x0000001b002c7221 */ /* 0x000fe20000010000 */
[----:B------:R-:W-:Y:S01]  /*4a20*/  IMAD.MOV.U32 R0, RZ, RZ, 0x3f800000 ;  /* 0x3f800000ff007424 */ /* 0x000fe200078e00ff */
[----:B------:R-:W-:Y:S01]  /*4a30*/  MOV R35, R151 ;  /* 0x0000009700237202 */ /* 0x000fe20000000f00 */
[----:B------:R1:W2:Y:S01]  /*4a40*/  MUFU.EX2 R42, R31 ;  /* 0x0000001f002a7308 */ /* 0x0002a20000000800 */
[----:B------:R-:W-:Y:S01]  /*4a50*/  FADD.FTZ R27, R3, R44 ;  /* 0x0000002c031b7221 */ /* 0x000fe20000010000 */
[C---:B---3--:R-:W-:Y:S01]  /*4a60*/  F2FP.BF16.F32.PACK_AB R193, R40.reuse, R3 ;  /* 0x0000000328c1723e */ /* 0x048fe200000010ff */
[----:B------:R-:W-:Y:S01]  /*4a70*/  IMAD.MOV.U32 R3, RZ, RZ, 0x3f800000 ;  /* 0x3f800000ff037424 */ /* 0x000fe200078e00ff */
[----:B------:R-:W-:Y:S01]  /*4a80*/  MOV R44, R151 ;  /* 0x00000097002c7202 */ /* 0x000fe20000000f00 */
[----:B------:R-:W-:Y:S01]  /*4a90*/  FADD.FTZ R24, R40, R27 ;  /* 0x0000001b28187221 */ /* 0x000fe20000010000 */
[--C-:B------:R-:W-:Y:S02]  /*4aa0*/  IMAD.MOV.U32 R40, RZ, RZ, R151.reuse ;  /* 0x000000ffff287224 */ /* 0x100fe400078e0097 */
[----:B------:R-:W-:-:S02]  /*4ab0*/  IMAD.MOV.U32 R27, RZ, RZ, R151 ;  /* 0x000000ffff1b7224 */ /* 0x000fc400078e0097 */
[----:B----4-:R-:W-:Y:S01]  /*4ac0*/  FADD.FTZ R19, R29, R24 ;  /* 0x000000181d137221 */ /* 0x010fe20000010000 */
[--C-:B-1----:R-:W-:Y:S02]  /*4ad0*/  IMAD.MOV.U32 R31, RZ, RZ, R151.reuse ;  /* 0x000000ffff1f7224 */ /* 0x102fe400078e0097 */
[--C-:B------:R-:W-:Y:S02]  /*4ae0*/  IMAD.MOV.U32 R25, RZ, RZ, R151.reuse ;  /* 0x000000ffff197224 */ /* 0x100fe400078e0097 */
[----:B------:R-:W-:Y:S02]  /*4af0*/  IMAD.MOV.U32 R24, RZ, RZ, R151 ;  /* 0x000000ffff187224 */ /* 0x000fe400078e0097 */
[C---:B--2---:R-:W-:Y:S01]  /*4b00*/  FADD.FTZ R19, R42.reuse, R19 ;  /* 0x000000132a137221 */ /* 0x044fe20000010000 */
[----:B------:R-:W-:Y:S01]  /*4b10*/  F2FP.BF16.F32.PACK_AB R195, R42, R29 ;  /* 0x0000001d2ac3723e */ /* 0x000fe200000010ff */
[----:B------:R-:W-:Y:S01]  /*4b20*/  IMAD.MOV.U32 R42, RZ, RZ, R151 ;  /* 0x000000ffff2a7224 */ /* 0x000fe200078e0097 */
[----:B------:R-:W-:Y:S01]  /*4b30*/  MOV R29, R151 ;  /* 0x00000097001d7202 */ /* 0x000fe20000000f00 */
[----:B------:R-:W-:Y:S06]  /*4b40*/  @!P2 BRA `(.L_x_15) ;  /* 0x0000003c0098a947 */ /* 0x000fec0003800000 */
[----:B------:R-:W-:Y:S01]  /*4b50*/  R2UR UR60, R18 ;  /* 0x00000000123c72ca */ /* 0x000fe200000e0000 */
[----:B------:R-:W-:Y:S01]  /*4b60*/  IMAD.MOV.U32 R221, RZ, RZ, R4 ;  /* 0x000000ffffdd7224 */ /* 0x000fe200078e0004 */
[----:B------:R-:W-:Y:S01]  /*4b70*/  IADD3 R220, R152, -0x2, RZ ;  /* 0xfffffffe98dc7810 */ /* 0x000fe20007ffe0ff */
[----:B------:R-:W-:Y:S01]  /*4b80*/  IMAD.MOV.U32 R222, RZ, RZ, R5 ;  /* 0x000000ffffde7224 */ /* 0x000fe200078e0005 */
[----:B------:R-:W-:Y:S02]  /*4b90*/  MOV R0, 0x3f800000 ;  /* 0x3f80000000007802 */ /* 0x000fe40000000f00 */
[----:B------:R-:W-:Y:S02]  /*4ba0*/  CS2R R150, SRZ ;  /* 0x0000000000967805 */ /* 0x000fe4000001ff00 */
[----:B------:R-:W-:Y:S02]  /*4bb0*/  CS2R R146, SRZ ;  /* 0x0000000000927805 */ /* 0x000fe4000001ff00 */
[----:B------:R-:W-:-:S02]  /*4bc0*/  CS2R R142, SRZ ;  /* 0x00000000008e7805 */ /* 0x000fc4000001ff00 */
[----:B------:R-:W-:Y:S02]  /*4bd0*/  CS2R R138, SRZ ;  /* 0x00000000008a7805 */ /* 0x000fe4000001ff00 */
[----:B------:R-:W-:Y:S02]  /*4be0*/  CS2R R134, SRZ ;  /* 0x0000000000867805 */ /* 0x000fe4000001ff00 */
[----:B------:R-:W-:Y:S02]  /*4bf0*/  CS2R R130, SRZ ;  /* 0x0000000000827805 */ /* 0x000fe4000001ff00 */
        /* <DEDUP_REMOVED lines=57> */
[----:B------:R-:W-:Y:S01]  /*4f90*/  CS2R R24, SRZ ;  /* 0x0000000000187805 */ /* 0x000fe2000001ff00 */
[----:B------:R-:W-:-:S06]  /*4fa0*/  UMOV UR37, UR38 ;  /* 0x0000002600257c82 */ /* 0x000fcc0008000000 */
.L_x_24:
[----:B------:R-:W-:-:S04]  /*4fb0*/  UIADD3 UR4, UR37, 0x1, URZ ;  /* 0x0000000125047890 */ /* 0x000fc8000fffe03f */
[----:B------:R-:W-:-:S04]  /*4fc0*/  UISETP.NE.AND UP0, UPT, UR4, 0x2, UPT ;  /* 0x000000020400788c */ /* 0x000fc8000bf05270 */
[----:B------:R-:W-:Y:S02]  /*4fd0*/  USEL UR5, URZ, 0x1, UP0 ;  /* 0x000000013f057887 */ /* 0x000fe40008000000 */
[----:B------:R-:W-:Y:S02]  /*4fe0*/  USEL UR38, UR4, URZ, UP0 ;  /* 0x0000003f04267287 */ /* 0x000fe40008000000 */
[----:B------:R-:W-:-:S06]  /*4ff0*/  ULOP3.LUT UR4, UR60, UR5, URZ, 0x3c, !UPT ;  /* 0x000000053c047292 */ /* 0x000fcc000f8e3c3f */
[----:B------:R-:W-:Y:S01]  /*5000*/  IMAD.U32 R18, RZ, RZ, UR4 ;  /* 0x00000004ff127e24 */ /* 0x000fe2000f8e00ff */
[----:B------:R-:W-:Y:S06]  /*5010*/  @!P0 BRA `(.L_x_16) ;  /* 0x0000000000048947 */ /* 0x000fec0003800000 */
[----:B------:R-:W-:Y:S01]  /*5020*/  BPT.TRAP 0x1 ;  /* 0x000000040000795c */ /* 0x000fe20000300000 */
.L_x_16:
[----:B------:R-:W-:Y:S01]  /*5030*/  R2UR UR4, R18 ;  /* 0x00000000120472ca */ /* 0x000fe200000e0000 */
[----:B------:R-:W-:-:S12]  /*5040*/  ULEA UR39, UR38, UR61, 0x3 ;  /* 0x0000003d26277291 */ /* 0x000fd8000f8e183f */
[----:B------:R-:W-:-:S05]  /*5050*/  IMAD.U32 R2, RZ, RZ, UR4 ;  /* 0x00000004ff027e24 */ /* 0x000fca000f8e00ff */
[----:B------:R-:W-:-:S04]  /*5060*/  SHF.L.U32 R2, R2, 0x1f, RZ ;  /* 0x0000001f02027819 */ /* 0x000fc800000006ff */
[----:B------:R1:W2:Y:S01]  /*5070*/  SYNCS.PHASECHK.TRANS64.TRYWAIT P2, [UR39+0x38830], R2 ;  /* 0x03883002ff0075a7 */ /* 0x0002a20008040167 */
[----:B------:R-:W-:Y:S05]  /*5080*/  @!P0 BRA `(.L_x_17) ;  /* 0x0000000000048947 */ /* 0x000fea0003800000 */
[----:B------:R-:W-:Y:S01]  /*5090*/  BPT.TRAP 0x1 ;  /* 0x000000040000795c */ /* 0x000fe20000300000 */
.L_x_17:
[----:B--2---:R-:W-:Y:S05]  /*50a0*/  @P2 BRA `(.L_x_18) ;  /* 0x0000000000082947 */ /* 0x004fea0003800000 */
[----:B------:R-:W2:Y:S02]  /*50b0*/  SYNCS.PHASECHK.TRANS64.TRYWAIT P2, [UR39+0x38830], R2 ;  /* 0x03883002ff0075a7 */ /* 0x000ea40008040167 */
[----:B--2---:R-:W-:Y:S05]  /*50c0*/  @!P2 BRA `(.L_x_19) ;  /* 0x00000094007ca947 */ /* 0x004fea0003800000 */
.L_x_18:
[----:B------:R-:W-:Y:S01]  /*50d0*/  R2UR UR4, R21 ;  /* 0x00000000150472ca */ /* 0x000fe200000e0000 */
[----:B------:R-:W-:Y:S01]  /*50e0*/  WARPGROUP.ARRIVE ;  /* 0x00000000000079c5 */ /* 0x000fe20000000000 */
[----:B------:R-:W-:Y:S01]  /*50f0*/  R2UR UR10, R14 ;  /* 0x000000000e0a72ca */ /* 0x000fe200000e0000 */
[----:B------:R-:W-:Y:S01]  /*5100*/  UMOV UR59, 0x40000040 ;  /* 0x40000040003b7882 */ /* 0x000fe20000000000 */
        /* <DEDUP_REMOVED lines=9> */
[----:B------:R-:W-:Y:S01]  /*51a0*/  UIMAD UR4, UR38, 0xa00, UR4 ;  /* 0x00000a00260478a4 */ /* 0x000fe2000f8e0204 */
[-C--:B------:R-:W-:Y:S01]  /*51b0*/  FMUL.FTZ R24, R24, R3.reuse ;  /* 0x0000000318187220 */ /* 0x080fe20000410000 */
[----:B------:R-:W-:Y:S01]  /*51c0*/  UMOV UR56, UR10 ;  /* 0x0000000a00387c82 */ /* 0x000fe20008000000 */
[----:B------:R-:W-:Y:S01]  /*51d0*/  UMOV UR43, 0x40000040 ;  /* 0x40000040002b7882 */ /* 0x000fe20000000000 */
[----:B------:R-:W-:Y:S01]  /*51e0*/  UMOV UR57, UR11 ;  /* 0x0000000b00397c82 */ /* 0x000fe20008000000 */
[----:B------:R-:W-:Y:S01]  /*51f0*/  UIADD3 UR5, UR4, 0x80, URZ ;  /* 0x0000008004057890 */ /* 0x000fe2000fffe03f */
[-C--:B------:R-:W-:Y:S01]  /*5200*/  FMUL.FTZ R25, R25, R3.reuse ;  /* 0x0000000319197220 */ /* 0x080fe20000410000 */
[----:B------:R-:W-:Y:S01]  /*5210*/  UMOV UR58, UR4 ;  /* 0x00000004003a7c82 */ /* 0x000fe20008000000 */
[----:B------:R-:W-:Y:S01]  /*5220*/  UIADD3 UR6, UR4, 0x100, URZ ;  /* 0x0000010004067890 */ /* 0x000fe2000fffe03f */
[----:B------:R-:W-:Y:S01]  /*5230*/  HGMMA.64x16x16.F32.BF16 R184, gdesc[UR56], RZ, !UPT, gsb0 ;  /* 0x0020000038b879f0 */ /* 0x000fe2000c0018ff */
[----:B------:R-:W-:Y:S01]  /*5240*/  UMOV UR56, UR10 ;  /* 0x0000000a00387c82 */ /* 0x000fe20008000000 */
[----:B------:R-:W-:Y:S01]  /*5250*/  UMOV UR57, UR11 ;  /* 0x0000000b00397c82 */ /* 0x000fe20008000000 */
[----:B------:R-:W-:Y:S01]  /*5260*/  UMOV UR58, UR5 ;  /* 0x00000005003a7c82 */ /* 0x000fe20008000000 */
[----:B------:R-:W-:Y:S01]  /*5270*/  UMOV UR59, 0x40000040 ;  /* 0x40000040003b7882 */ /* 0x000fe20000000000 */
[----:B------:R-:W-:Y:S01]  /*5280*/  UIADD3 UR5, UR4, 0x180, URZ ;  /* 0x0000018004057890 */ /* 0x000fe2000fffe03f */
[-C--:B------:R-:W-:Y:S01]  /*5290*/  FMUL.FTZ R28, R28, R3.reuse ;  /* 0x000000031c1c7220 */ /* 0x080fe20000410000 */
        /* <DEDUP_REMOVED lines=12> */
[----:B------:R-:W-:Y:S01]  /*5360*/  UMOV UR47, 0x40000040 ;  /* 0x40000040002f7882 */ /* 0x000fe20000000000 */
[----:B------:R-:W-:Y:S01]  /*5370*/  UIADD3 UR50, UR4, 0x782, URZ ;  /* 0x0000078204327890 */ /* 0x000fe2000fffe03f */
[-C--:B------:R-:W-:Y:S01]  /*5380*/  FMUL.FTZ R41, R41, R3.reuse ;  /* 0x0000000329297220 */ /* 0x080fe20000410000 */
[----:B------:R-:W-:Y:S01]  /*5390*/  UMOV UR51, 0x40000040 ;  /* 0x4000004000337882 */ /* 0x000fe20000000000 */
[----:B------:R-:W-:Y:S01]  /*53a0*/  UIADD3 UR54, UR4, 0x784, URZ ;  /* 0x0000078404367890 */ /* 0x000fe2000fffe03f */
[-C--:B------:R-:W-:Y:S01]  /*53b0*/  FMUL.FTZ R44, R44, R3.reuse ;  /* 0x000000032c2c7220 */ /* 0x080fe20000410000 */
[----:B------:R-:W-:Y:S01]  /*53c0*/  UMOV UR55, 0x40000040 ;  /* 0x4000004000377882 */ /* 0x000fe20000000000 */
[----:B------:R-:W-:Y:S01]  /*53d0*/  UMOV UR7, 0x40000040 ;  /* 0x4000004000077882 */ /* 0x000fe20000000000 */
[-C--:B------:R-:W-:Y:S01]  /*53e0*/  FMUL.FTZ R45, R45, R3.reuse ;  /* 0x000000032d2d7220 */ /* 0x080fe20000410000 */
        /* <DEDUP_REMOVED lines=23> */
[----:B------:R-:W-:Y:S01]  /*5560*/  FMUL.FTZ R93, R93, R3 ;  /* 0x000000035d5d7220 */ /* 0x000fe20000410000 */
[----:B------:R-:W-:-:S02]  /*5570*/  WARPGROUP.DEPBAR.LE gsb0, 0x0 ;  /* 0x00008000000079c5 */ /* 0x000fc40000010000 */
[----:B------:R-:W-:Y:S01]  /*5580*/  WARPGROUP.ARRIVE ;  /* 0x00000000000079c5 */ /* 0x000fe20000000000 */
[-C--:B------:R-:W-:Y:S01]  /*5590*/  FMUL.FTZ R96, R96, R3.reuse ;  /* 0x0000000360607220 */ /* 0x080fe20000410000 */
[-C--:B------:R-:W-:Y:S01]  /*55a0*/  FMUL.FTZ R97, R97, R3.reuse ;  /* 0x0000000361617220 */ /* 0x080fe20000410000 */
[-C--:B------:R-:W-:Y:S01]  /*55b0*/  FMUL.FTZ R100, R100, R3.reuse ;  /* 0x0000000364647220 */ /* 0x080fe20000410000 */
[-C--:B------:R-:W-:Y:S01]  /*55c0*/  FMUL.FTZ R101, R101, R3.reuse ;  /* 0x0000000365657220 */ /* 0x080fe20000410000 */
[-C--:B------:R-:W-:Y:S01]  /*55d0*/  FMUL.FTZ R104, R104, R3.reuse ;  /* 0x0000000368687220 */ /* 0x080fe20000410000 */
[----:B------:R-:W-:Y:S01]  /*55e0*/  HGMMA.64x16x16.F32.BF16 R176, gdesc[UR56], RZ, !UPT, gsb0 ;  /* 0x0020000038b079f0 */ /* 0x000fe2000c0018ff */
[----:B------:R-:W-:Y:S01]  /*55f0*/  UMOV UR56, UR10 ;  /* 0x0000000a00387c82 */ /* 0x000fe20008000000 */
[----:B------:R-:W-:Y:S01]  /*5600*/  UMOV UR57, UR11 ;  /* 0x0000000b00397c82 */ /* 0x000fe20008000000 */
[----:B------:R-:W-:Y:S01]  /*5610*/  UMOV UR58, UR6 ;  /* 0x00000006003a7c82 */ /* 0x000fe20008000000 */
[----:B------:R-:W-:Y:S01]  /*5620*/  UMOV UR59, 0x40000040 ;  /* 0x40000040003b7882 */ /* 0x000fe20000000000 */
[----:B------:R-:W-:Y:S01]  /*5630*/  UIADD3 UR6, UR4, 0x200, URZ ;  /* 0x0000020004067890 */ /* 0x000fe2000fffe03f */
        /* <DEDUP_REMOVED lines=96> */
[----:B------:R-:W-:-:S06]  /*5c40*/  WARPGROUP.ARRIVE ;  /* 0x00000000000079c5 */ /* 0x000fcc0000000000 */
[----:B------:R-:W-:Y:S01]  /*5c50*/  HGMMA.64x16x16.F32.BF16 R160, gdesc[UR56], RZ, !UPT, gsb0 ;  /* 0x0020000038a079f0 */ /* 0x000fe2000c0018ff */
[----:B------:R-:W-:Y:S01]  /*5c60*/  UMOV UR56, UR10 ;  /* 0x0000000a00387c82 */ /* 0x000fe20008000000 */
[----:B------:R-:W-:Y:S01]  /*5c70*/  UMOV UR57, UR11 ;  /* 0x0000000b00397c82 */ /* 0x000fe20008000000 */
[----:B------:R-:W-:Y:S01]  /*5c80*/  UMOV UR58, UR6 ;  /* 0x00000006003a7c82 */ /* 0x000fe20008000000 */
[----:B------:R-:W-:Y:S01]  /*5c90*/  UMOV UR59, 0x40000040 ;  /* 0x40000040003b7882 */ /* 0x000fe20000000000 */
[----:B------:R-:W-:Y:S01]  /*5ca0*/  UIADD3 UR6, UR4, 0x102, URZ ;  /* 0x0000010204067890 */ /* 0x000fe2000fffe03f */
[----:B------:R-:W-:Y:S02]  /*5cb0*/  R2UR UR10, R8 ;  /* 0x00000000080a72ca */ /* 0x000fe400000e0000 */
[----:B------:R-:W-:Y:S01]  /*5cc0*/  R2UR UR11, R9 ;  /* 0x00000000090b72ca */ /* 0x000fe200000e0000 */
        /* <DEDUP_REMOVED lines=14> */
[----:B------:R-:W-:Y:S01]  /*5db0*/  UIADD3 UR5, UR4, 0x182, URZ ;  /* 0x0000018204057890 */ /* 0x000fe2000fffe03f */
        /* <DEDUP_REMOVED lines=106> */
[----:B------:R-:W-:Y:S01]  /*6460*/  UMOV UR11, 0x40000040 ;  /* 0x40000040000b7882 */ /* 0x000fe20000000000 */
[----:B------:R-:W-:Y:S01]  /*6470*/  UIADD3 UR6, UR4, 0x380, URZ ;  /* 0x0000038004067890 */ /* 0x000fe2000fffe03f */
        /* <DEDUP_REMOVED lines=32> */
[----:B------:R-:W-:Y:S02]  /*6680*/  UIADD3 UR10, UR4, 0x906, URZ ;  /* 0x00000906040a7890 */ /* 0x000fe4000fffe03f */
        /* <DEDUP_REMOVED lines=28> */
[----:B------:R-:W-:Y:S02]  /*6850*/  R2UR UR14, R6 ;  /* 0x00000000060e72ca */ /* 0x000fe400000e0000 */
[----:B------:R-:W-:-:S11]  /*6860*/  R2UR UR15, R7 ;  /* 0x00000000070f72ca */ /* 0x000fd600000e0000 */
[----:B------:R-:W-:Y:S02]  /*6870*/  UMOV UR56, UR14 ;  /* 0x0000000e00387c82 */ /* 0x000fe40008000000 */
[----:B------:R-:W-:Y:S01]  /*6880*/  UMOV UR57, UR15 ;  /* 0x0000000f00397c82 */ /* 0x000fe20008000000 */
        /* <DEDUP_REMOVED lines=239> */
[----:B------:R-:W-:-:S03]  /*7780*/  UIADD3 UR6, UR4, 0x886, URZ ;  /* 0x0000088604067890 */ /* 0x000fc6000fffe03f */
[----:B------:R-:W-:Y:S01]  /*7790*/  UMOV UR4, UR14 ;  /* 0x0000000e00047c82 */ /* 0x000fe20008000000 */
[----:B------:R-:W-:Y:S02]  /*77a0*/  WARPGROUP.DEPBAR.LE gsb0, 0x0 ;  /* 0x00008000000079c5 */ /* 0x000fe40000010000 */
[----:B------:R-:W-:-:S06]  /*77b0*/  WARPGROUP.ARRIVE ;  /* 0x00000000000079c5 */ /* 0x000fcc0000000000 */
[----:B------:R-:W-:Y:S03]  /*77c0*/  HGMMA.64x16x16.F32.BF16 R152, gdesc[UR52], R152, gsb0 ;  /* 0x00200000349879f0 */ /* 0x000fe60008001898 */
        /* <DEDUP_REMOVED lines=26> */
[----:B------:R-:W-:Y:S02]  /*7970*/  WARPGROUP.DEPBAR.LE gsb0, 0x0 ;  /* 0x00008000000079c5 */ /* 0x000fe40000010000 */
[----:B------:R-:W-:-:S06]  /*7980*/  WARPGROUP.ARRIVE ;  /* 0x00000000000079c5 */ /* 0x000fcc0000000000 */
[----:B------:R-:W-:Y:S03]  /*7990*/  HGMMA.64x16x16.F32.BF16 R152, gdesc[UR4], R152, gsb0 ;  /* 0x00200000049879f0 */ /* 0x000fe60008001898 */
[----:B------:R-:W-:Y:S02]  /*79a0*/  WARPGROUP.DEPBAR.LE gsb0, 0x0 ;  /* 0x00008000000079c5 */ /* 0x000fe40000010000 */
[----:B------:R-:W-:Y:S05]  /*79b0*/  @!P0 BRA `(.L_x_20) ;  /* 0x0000000000048947 */ /* 0x000fea0003800000 */
[----:B------:R-:W-:Y:S01]  /*79c0*/  BPT.TRAP 0x1 ;  /* 0x000000040000795c */ /* 0x000fe20000300000 */
.L_x_20:
[----:B------:R-:W-:Y:S01]  /*79d0*/  ULEA UR5, UR37, UR61, 0x3 ;  /* 0x0000003d25057291 */ /* 0x000fe2000f8e183f */
[----:B------:R-:W-:-:S04]  /*79e0*/  MOV R0, UR60 ;  /* 0x0000003c00007c02 */ /* 0x000fc80008000f00 */
[----:B------:R-:W-:-:S04]  /*79f0*/  SHF.L.U32 R0, R0, 0x1f, RZ ;  /* 0x0000001f00007819 */ /* 0x000fc800000006ff */
[----:B------:R3:W4:Y:S01]  /*7a00*/  SYNCS.PHASECHK.TRANS64.TRYWAIT P2, [UR5+0x38850], R0 ;  /* 0x03885000ff0075a7 */ /* 0x0007220008040145 */
[----:B------:R-:W-:Y:S05]  /*7a10*/  @!P0 BRA `(.L_x_21) ;  /* 0x0000000000048947 */ /* 0x000fea0003800000 */
[----:B------:R-:W-:Y:S01]  /*7a20*/  BPT.TRAP 0x1 ;  /* 0x000000040000795c */ /* 0x000fe20000300000 */
.L_x_21:
[----:B----4-:R-:W-:Y:S05]  /*7a30*/  @P2 BRA `(.L_x_22) ;  /* 0x0000000000082947 */ /* 0x010fea0003800000 */
[----:B------:R-:W4:Y:S02]  /*7a40*/  SYNCS.PHASECHK.TRANS64.TRYWAIT P2, [UR5+0x38850], R0 ;  /* 0x03885000ff0075a7 */ /* 0x000f240008040145 */
[----:B----4-:R-:W-:Y:S05]  /*7a50*/  @!P2 BRA `(.L_x_23) ;  /* 0x0000006c0030a947 */ /* 0x010fea0003800000 */
.L_x_22:
[----:B------:R-:W-:Y:S01]  /*7a60*/  UIADD3 UR4, UR61, 0x400, URZ ;  /* 0x000004003d047890 */ /* 0x000fe2000fffe03f */
[----:B------:R-:W-:Y:S01]  /*7a70*/  WARPGROUP.ARRIVE ;  /* 0x00000000000079c5 */ /* 0x000fe20000000000 */
[----:B------:R-:W-:Y:S01]  /*7a80*/  UMOV UR7, 0x40000040 ;  /* 0x4000004000077882 */ /* 0x000fe20000000000 */
[----:B---34-:R-:W-:Y:S01]  /*7a90*/  FMNMX.FTZ R0, R184, R222, !PT ;  /* 0x000000deb8007209 */ /* 0x018fe20007810000 */
[----:B------:R-:W-:Y:S01]  /*7aa0*/  USHF.R.U32.HI UR4, URZ, 0x4, UR4 ;  /* 0x000000043f047899 */ /* 0x000fe20008011604 */
[----:B-12---:R-:W1:Y:S01]  /*7ab0*/  LDC R2, c[0x0][0x988] ;  /* 0x00026200ff027b82 */ /* 0x006e620000000800 */
[C---:B------:R-:W-:Y:S01]  /*7ac0*/  ISETP.GT.AND P2, PT, R220.reuse, RZ, PT ;  /* 0x000000ffdc00720c */ /* 0x040fe20003f44270 */
[----:B------:R-:W-:Y:S01]  /*7ad0*/  VIADD R220, R220, 0xffffffff ;  /* 0xffffffffdcdc7836 */ /* 0x000fe20000000000 */
[----:B------:R-:W-:Y:S01]  /*7ae0*/  ULOP3.LUT UR4, UR4, 0x3fff, URZ, 0xc0, !UPT ;  /* 0x00003fff04047892 */ /* 0x000fe2000f8ec03f */
[----:B------:R-:W-:Y:S02]  /*7af0*/  FMNMX.FTZ R3, R185, R0, !PT ;  /* 0x00000000b9037209 */ /* 0x000fe40007810000 */
[----:B------:R-:W-:Y:S01]  /*7b00*/  R2UR UR60, R18 ;  /* 0x00000000123c72ca */ /* 0x000fe200000e0000 */
[----:B------:R-:W-:Y:S01]  /*7b10*/  ULOP3.LUT UR4, UR4, 0x2800000, URZ, 0xfc, !UPT ;  /* 0x0280000004047892 */ /* 0x000fe2000f8efc3f */
[----:B------:R-:W-:-:S03]  /*7b20*/  FMNMX.FTZ R0, R188, R3, !PT ;  /* 0x00000003bc007209 */ /* 0x000fc60007810000 */
[----:B------:R-:W-:Y:S01]  /*7b30*/  UIMAD UR4, UR37, 0xa00, UR4 ;  /* 0x00000a00250478a4 */ /* 0x000fe2000f8e0204 */
[----:B------:R-:W-:Y:S02]  /*7b40*/  FMNMX.FTZ R3, R189, R0, !PT ;  /* 0x00000000bd037209 */ /* 0x000fe40007810000 */
[----:B------:R-:W-:Y:S02]  /*7b50*/  UMOV UR37, UR38 ;  /* 0x0000002600257c82 */ /* 0x000fe40008000000 */
[----:B------:R-:W-:Y:S02]  /*7b60*/  FMNMX.FTZ R0, R176, R3, !PT ;  /* 0x00000003b0007209 */ /* 0x000fe40007810000 */
[----:B------:R-:W-:Y:S02]  /*7b70*/  UMOV UR6, UR4 ;  /* 0x0000000400067c82 */ /* 0x000fe40008000000 */
[----:B------:R-:W-:Y:S01]  /*7b80*/  HGMMA.64x256x16.F32.BF16 R24, R208, gdesc[UR4].tnspB, R24, gsb0 ;  /* 0x43e00004d0187df0 */ /* 0x000fe20008001818 */
[----:B------:R-:W-:Y:S01]  /*7b90*/  UIADD3 UR6, UR4, 0x80, URZ ;  /* 0x0000008004067890 */ /* 0x000fe2000fffe03f */
[----:B------:R-:W-:Y:S01]  /*7ba0*/  FMNMX.FTZ R3, R177, R0, !PT ;  /* 0x00000000b1037209 */ /* 0x000fe20007810000 */
[----:B------:R-:W-:-:S03]  /*7bb0*/  UMOV UR7, 0x40000040 ;  /* 0x4000004000077882 */ /* 0x000fc60000000000 */
[----:B------:R-:W-:-:S04]  /*7bc0*/  FMNMX.FTZ R0, R180, R3, !PT ;  /* 0x00000003b4007209 */ /* 0x000fc80007810000 */
        /* <DEDUP_REMOVED lines=12> */
[----:B------:R-:W-:Y:S02]  /*7c90*/  FMNMX.FTZ R4, R157, R0, !PT ;  /* 0x000000009d047209 */ /* 0x000fe40007810000 */
[----:B------:R-:W-:-:S03]  /*7ca0*/  FMNMX.FTZ R0, R186, R221, !PT ;  /* 0x000000ddba007209 */ /* 0x000fc60007810000 */
[----:B------:R-:W2:Y:S01]  /*7cb0*/  SHFL.BFLY PT, R3, R4, 0x2, 0x1f ;  /* 0x0c401f0004037f89 */ /* 0x000ea200000e0000 */
[----:B------:R-:W-:Y:S02]  /*7cc0*/  WARPGROUP.DEPBAR.LE gsb0, 0x0 ;  /* 0x00008000000079c5 */ /* 0x000fe40000010000 */
[----:B------:R-:W-:-:S06]  /*7cd0*/  WARPGROUP.ARRIVE ;  /* 0x00000000000079c5 */ /* 0x000fcc0000000000 */
[----:B------:R-:W-:Y:S01]  /*7ce0*/  HGMMA.64x256x16.F32.BF16 R24, R204, gdesc[UR4].tnspB, R24, gsb0 ;  /* 0x43e00004cc187df0 */ /* 0x000fe20008001818 */
[----:B------:R-:W-:Y:S01]  /*7cf0*/  UIADD3 UR6, UR4, 0x100, URZ ;  /* 0x0000010004067890 */ /* 0x000fe2000fffe03f */
[----:B------:R-:W-:Y:S01]  /*7d00*/  UMOV UR7, 0x40000040 ;  /* 0x4000004000077882 */ /* 0x000fe20000000000 */
[----:B------:R-:W-:Y:S02]  /*7d10*/  WARPGROUP.DEPBAR.LE gsb0, 0x0 ;  /* 0x00008000000079c5 */ /* 0x000fe40000010000 */
[----:B------:R-:W-:-:S15]  /*7d20*/  WARPGROUP.ARRIVE ;  /* 0x00000000000079c5 */ /* 0x000fde0000000000 */
[----:B------:R-:W-:-:S08]  /*7d30*/  NOP ;  /* 0x0000000000007918 */ /* 0x000fd00000000000 */
[----:B------:R-:W-:Y:S01]  /*7d40*/  HGMMA.64x256x16.F32.BF16 R24, R200, gdesc[UR4].tnspB, R24, gsb0 ;  /* 0x43e00004c8187df0 */ /* 0x000fe20008001818 */
[----:B------:R-:W-:Y:S01]  /*7d50*/  UIADD3 UR6, UR4, 0x180, URZ ;  /* 0x0000018004067890 */ /* 0x000fe2000fffe03f */
[----:B------:R-:W-:Y:S01]  /*7d60*/  UMOV UR7, 0x40000040 ;  /* 0x4000004000077882 */ /* 0x000fe20000000000 */
[----:B------:R-:W-:Y:S01]  /*7d70*/  UIADD3 UR4, UR4, 0x200, URZ ;  /* 0x0000020004047890 */ /* 0x000fe2000fffe03f */
[----:B------:R-:W-:Y:S02]  /*7d80*/  WARPGROUP.DEPBAR.LE gsb0, 0x0 ;  /* 0x00008000000079c5 */ /* 0x000fe40000010000 */
[----:B------:R-:W-:Y:S01]  /*7d90*/  WARPGROUP.ARRIVE ;  /* 0x00000000000079c5 */ /* 0x000fe20000000000 */
[----:B--2---:R-:W-:Y:S02]  /*7da0*/  FMNMX.FTZ R200, R4, R3, !PT ;  /* 0x0000000304c87209 */ /* 0x004fe40007810000 */
[----:B------:R-:W-:-:S15]  /*7db0*/  FMNMX.FTZ R3, R187, R0, !PT ;  /* 0x00000000bb037209 */ /* 0x000fde0007810000 */
[----:B------:R-:W-:-:S04]  /*7dc0*/  NOP ;  /* 0x0000000000007918 */ /* 0x000fc80000000000 */
[----:B------:R-:W-:Y:S01]  /*7dd0*/  HGMMA.64x256x16.F32.BF16 R24, R196, gdesc[UR4].tnspB, R24, gsb0 ;  /* 0x43e00004c4187df0 */ /* 0x000fe20008001818 */
[----:B------:R-:W2:Y:S01]  /*7de0*/  SHFL.BFLY PT, R5, R200, 0x1, 0x1f ;  /* 0x0c201f00c8057f89 */ /* 0x000ea200000e0000 */
[----:B------:R-:W-:Y:S01]  /*7df0*/  UMOV UR6, UR4 ;  /* 0x0000000400067c82 */ /* 0x000fe20008000000 */
[----:B------:R-:W-:Y:S01]  /*7e00*/  UMOV UR7, 0x40000040 ;  /* 0x4000004000077882 */ /* 0x000fe20000000000 */
[----:B------:R-:W-:Y:S02]  /*7e10*/  FMNMX.FTZ R0, R190, R3, !PT ;  /* 0x00000003be007209 */ /* 0x000fe40007810000 */
[----:B--2---:R-:W-:Y:S01]  /*7e20*/  FMNMX.FTZ R5, R200, R5, !PT ;  /* 0x00000005c8057209 */ /* 0x004fe20007810000 */
[----:B------:R-:W-:Y:S02]  /*7e30*/  WARPGROUP.DEPBAR.LE gsb0, 0x0 ;  /* 0x00008000000079c5 */ /* 0x000fe40000010000 */
[----:B------:R-:W-:Y:S02]  /*7e40*/  WARPGROUP.ARRIVE ;  /* 0x00000000000079c5 */ /* 0x000fe40000000000 */
[C---:B------:R-:W-:Y:S01]  /*7e50*/  FADD.FTZ R197, -R5.reuse, R222 ;  /* 0x000000de05c57221 */ /* 0x040fe20000010100 */
[----:B-1----:R-:W-:Y:S01]  /*7e60*/  FMUL.FTZ R199, R5, R2 ;  /* 0x0000000205c77220 */ /* 0x002fe20000410000 */
[----:B------:R-:W-:-:S02]  /*7e70*/  IMAD.MOV.U32 R222, RZ, RZ, R5 ;  /* 0x000000ffffde7224 */ /* 0x000fc400078e0005 */
[----:B------:R-:W-:-:S13]  /*7e80*/  FMUL.FTZ R4, R197, R2 ;  /* 0x00000002c5047220 */ /* 0x000fda0000410000 */
[----:B------:R-:W-:Y:S01]  /*7e90*/  HGMMA.64x256x16.F32.BF16 R24, R192, gdesc[UR4].tnspB, R24, gsb0 ;  /* 0x43e00004c0187df0 */ /* 0x000fe20008001818 */
[----:B------:R-:W-:Y:S01]  /*7ea0*/  FMNMX.FTZ R197, R191, R0, !PT ;  /* 0x00000000bfc57209 */ /* 0x000fe20007810000 */
[-CC-:B------:R-:W-:Y:S01]  /*7eb0*/  FFMA.FTZ R196, R160, R2.reuse, -R199.reuse ;  /* 0x00000002a0c47223 */ /* 0x180fe200000108c7 */
[----:B------:R1:W-:Y:S01]  /*7ec0*/  MUFU.EX2 R3, R4 ;  /* 0x0000000400037308 */ /* 0x0003e20000000800 */
[-CC-:B------:R-:W-:Y:S01]  /*7ed0*/  FFMA.FTZ R160, R161, R2.reuse, -R199.reuse ;  /* 0x00000002a1a07223 */ /* 0x180fe200000108c7 */
[----:B------:R-:W-:Y:S01]  /*7ee0*/  FMNMX.FTZ R0, R178, R197, !PT ;  /* 0x000000c5b2007209 */ /* 0x000fe20007810000 */
[-CC-:B------:R-:W-:Y:S01]  /*7ef0*/  FFMA.FTZ R161, R165, R2.reuse, -R199.reuse ;  /* 0x00000002a5a17223 */ /* 0x180fe200000108c7 */
[-CC-:B------:R-:W-:Y:S01]  /*7f00*/  FFMA.FTZ R208, R184, R2.reuse, -R199.reuse ;  /* 0x00000002b8d07223 */ /* 0x180fe200000108c7 */
[--C-:B------:R-:W-:Y:S01]  /*7f10*/  FFMA.FTZ R185, R185, R2, -R199.reuse ;  /* 0x00000002b9b97223 */ /* 0x100fe200000108c7 */
[----:B------:R-:W-:Y:S01]  /*7f20*/  FMNMX.FTZ R197, R179, R0, !PT ;  /* 0x00000000b3c57209 */ /* 0x000fe20007810000 */
[-CC-:B------:R-:W-:Y:S01]  /*7f30*/  FFMA.FTZ R210, R188, R2.reuse, -R199.reuse ;  /* 0x00000002bcd27223 */ /* 0x180fe200000108c7 */
[-CC-:B------:R-:W-:Y:S01]  /*7f40*/  FFMA.FTZ R189, R189, R2.reuse, -R199.reuse ;  /* 0x00000002bdbd7223 */ /* 0x180fe200000108c7 */
[-CC-:B-1----:R-:W-:Y:S01]  /*7f50*/  FFMA.FTZ R4, R177, R2.reuse, -R199.reuse ;  /* 0x00000002b1047223 */ /* 0x182fe200000108c7 */
[----:B------:R-:W-:Y:S01]  /*7f60*/  FMNMX.FTZ R0, R182, R197, !PT ;  /* 0x000000c5b6007209 */ /* 0x000fe20007810000 */
[----:B------:R-:W1:Y:S01]  /*7f70*/  MUFU.EX2 R208, R208 ;  /* 0x000000d000d07308 */ /* 0x000e620000000800 */
[-CC-:B------:R-:W-:Y:S01]  /*7f80*/  FFMA.FTZ R198, R164, R2.reuse, -R199.reuse ;  /* 0x00000002a4c67223 */ /* 0x180fe200000108c7 */
[--C-:B------:R-:W-:Y:S01]  /*7f90*/  FFMA.FTZ R204, R176, R2, -R199.reuse ;  /* 0x00000002b0cc7223 */ /* 0x100fe200000108c7 */
[----:B------:R-:W-:Y:S01]  /*7fa0*/  FMNMX.FTZ R197, R183, R0, !PT ;  /* 0x00000000b7c57209 */ /* 0x000fe20007810000 */
[-CC-:B------:R-:W-:Y:S01]  /*7fb0*/  FFMA.FTZ R200, R168, R2.reuse, -R199.reuse ;  /* 0x00000002a8c87223 */ /* 0x180fe200000108c7 */
[-CC-:B------:R-:W-:Y:S01]  /*7fc0*/  FFMA.FTZ R206, R180, R2.reuse, -R199.reuse ;  /* 0x00000002b4ce7223 */ /* 0x180fe200000108c7 */
[-CC-:B------:R-:W-:Y:S01]  /*7fd0*/  FFMA.FTZ R181, R181, R2.reuse, -R199.reuse ;  /* 0x00000002b5b57223 */ /* 0x180fe200000108c7 */
[----:B------:R-:W-:Y:S01]  /*7fe0*/  FMNMX.FTZ R0, R170, R197, !PT ;  /* 0x000000c5aa007209 */ /* 0x000fe20007810000 */
[----:B------:R-:W2:Y:S01]  /*7ff0*/  MUFU.EX2 R185, R185 ;  /* 0x000000b900b97308 */ /* 0x000ea20000000800 */
[-CC-:B------:R-:W-:Y:S01]  /*8000*/  FFMA.FTZ R202, R172, R2.reuse, -R199.reuse ;  /* 0x00000002acca7223 */ /* 0x180fe200000108c7 */
[--C-:B------:R-:W-:Y:S01]  /*8010*/  FFMA.FTZ R169, R169, R2, -R199.reuse ;  /* 0x00000002a9a97223 */ /* 0x100fe200000108c7 */
[----:B------:R-:W-:Y:S01]  /*8020*/  FMNMX.FTZ R197, R171, R0, !PT ;  /* 0x00000000abc57209 */ /* 0x000fe20007810000 */
[-CC-:B------:R-:W-:Y:S01]  /*8030*/  FFMA.FTZ R173, R173, R2.reuse, -R199.reuse ;  /* 0x00000002adad7223 */ /* 0x180fe200000108c7 */
[-CC-:B------:R-:W-:Y:S01]  /*8040*/  FFMA.FTZ R152, R152, R2.reuse, -R199.reuse ;  /* 0x0000000298987223 */ /* 0x180fe200000108c7 */
[--C-:B------:R-:W-:Y:S01]  /*8050*/  FFMA.FTZ R153, R153, R2, -R199.reuse ;  /* 0x0000000299997223 */ /* 0x100fe200000108c7 */
[----:B------:R-:W-:Y:S01]  /*8060*/  FMNMX.FTZ R0, R174, R197, !PT ;  /* 0x000000c5ae007209 */ /* 0x000fe20007810000 */
[----:B------:R-:W-:Y:S01]  /*8070*/  MUFU.EX2 R210, R210 ;  /* 0x000000d200d27308 */ /* 0x000fe20000000800 */
[----:B-1----:R-:W-:Y:S01]  /*8080*/  FFMA.FTZ R20, R3, R20, R208 ;  /* 0x0000001403147223 */ /* 0x002fe200000100d0 */
[--C-:B------:R-:W-:Y:S01]  /*8090*/  FFMA.FTZ R156, R156, R2, -R199.reuse ;  /* 0x000000029c9c7223 */ /* 0x100fe200000108c7 */
[----:B------:R-:W-:Y:S01]  /*80a0*/  FMNMX.FTZ R197, R175, R0, !PT ;  /* 0x00000000afc57209 */ /* 0x000fe20007810000 */
[----:B------:R-:W-:-:S03]  /*80b0*/  FFMA.FTZ R157, R157, R2, -R199 ;  /* 0x000000029d9d7223 */ /* 0x000fc600000108c7 */
[----:B------:R-:W-:Y:S01]  /*80c0*/  FMNMX.FTZ R0, R162, R197, !PT ;  /* 0x000000c5a2007209 */ /* 0x000fe20007810000 */
[----:B------:R-:W-:Y:S01]  /*80d0*/  MUFU.EX2 R189, R189 ;  /* 0x000000bd00bd7308 */ /* 0x000fe20000000800 */
[----:B--2---:R-:W-:Y:S02]  /*80e0*/  F2FP.BF16.F32.PACK_AB R208, R185, R208 ;  /* 0x000000d0b9d0723e */ /* 0x004fe400000010ff */
[----:B------:R-:W-:-:S04]  /*80f0*/  FMNMX.FTZ R197, R163, R0, !PT ;  /* 0x00000000a3c57209 */ /* 0x000fc80007810000 */
[----:B------:R-:W-:Y:S01]  /*8100*/  FMNMX.FTZ R0, R166, R197, !PT ;  /* 0x000000c5a6007209 */ /* 0x000fe20007810000 */
[----:B------:R-:W-:Y:S03]  /*8110*/  MUFU.EX2 R204, R204 ;  /* 0x000000cc00cc7308 */ /* 0x000fe60000000800 */
[----:B------:R-:W-:-:S04]  /*8120*/  FMNMX.FTZ R177, R167, R0, !PT ;  /* 0x00000000a7b17209 */ /* 0x000fc80007810000 */
[----:B------:R-:W-:Y:S01]  /*8130*/  FMNMX.FTZ R0, R154, R177, !PT ;  /* 0x000000b19a007209 */ /* 0x000fe20007810000 */
[----:B------:R1:W-:Y:S03]  /*8140*/  MUFU.EX2 R197, R4 ;  /* 0x0000000400c57308 */ /* 0x0003e60000000800 */
[----:B------:R-:W-:-:S04]  /*8150*/  FMNMX.FTZ R177, R155, R0, !PT ;  /* 0x000000009bb17209 */ /* 0x000fc80007810000 */
[----:B------:R-:W-:Y:S01]  /*8160*/  FMNMX.FTZ R0, R158, R177, !PT ;  /* 0x000000b19e007209 */ /* 0x000fe20007810000 */
[----:B------:R-:W-:Y:S03]  /*8170*/  MUFU.EX2 R206, R206 ;  /* 0x000000ce00ce7308 */ /* 0x000fe60000000800 */
[----:B------:R-:W-:-:S05]  /*8180*/  FMNMX.FTZ R0, R159, R0, !PT ;  /* 0x000000009f007209 */ /* 0x000fca0007810000 */
[----:B------:R-:W1:Y:S01]  /*8190*/  SHFL.BFLY PT, R177, R0, 0x2, 0x1f ;  /* 0x0c401f0000b17f89 */ /* 0x000e6200000e0000 */
[----:B------:R-:W-:Y:S08]  /*81a0*/  MUFU.EX2 R181, R181 ;  /* 0x000000b500b57308 */ /* 0x000ff00000000800 */
[----:B------:R-:W-:Y:S08]  /*81b0*/  MUFU.EX2 R200, R200 ;  /* 0x000000c800c87308 */ /* 0x000ff00000000800 */
[----:B------:R-:W-:Y:S01]  /*81c0*/  MUFU.EX2 R169, R169 ;  /* 0x000000a900a97308 */ /* 0x000fe20000000800 */
[----:B-1----:R-:W-:-:S07]  /*81d0*/  FMNMX.FTZ R4, R0, R177, !PT ;  /* 0x000000b100047209 */ /* 0x002fce0007810000 */
[----:B------:R-:W-:Y:S01]  /*81e0*/  MUFU.EX2 R202, R202 ;  /* 0x000000ca00ca7308 */ /* 0x000fe20000000800 */
[----:B------:R-:W1:Y:S07]  /*81f0*/  SHFL.BFLY PT, R201, R4, 0x1, 0x1f ;  /* 0x0c201f0004c97f89 */ /* 0x000e6e00000e0000 */
[----:B------:R2:W-:Y:S08]  /*8200*/  MUFU.EX2 R177, R160 ;  /* 0x000000a000b17308 */ /* 0x0005f00000000800 */
[----:B------:R-:W-:Y:S08]  /*8210*/  MUFU.EX2 R173, R173 ;  /* 0x000000ad00ad7308 */ /* 0x000ff00000000800 */
[----:B------:R-:W-:Y:S01]  /*8220*/  MUFU.EX2 R196, R196 ;  /* 0x000000c400c47308 */ /* 0x000fe20000000800 */
[----:B-1----:R-:W-:-:S07]  /*8230*/  FMNMX.FTZ R4, R4, R201, !PT ;  /* 0x000000c904047209 */ /* 0x002fce0007810000 */
[----:B------:R-:W-:Y:S01]  /*8240*/  MUFU.EX2 R198, R198 ;  /* 0x000000c600c67308 */ /* 0x000fe20000000800 */
[----:B------:R-:W-:Y:S01]  /*8250*/  FADD.FTZ R165, -R4, R221 ;  /* 0x000000dd04a57221 */ /* 0x000fe20000010100 */
[----:B------:R-:W-:-:S03]  /*8260*/  MOV R221, R4 ;  /* 0x0000000400dd7202 */ /* 0x000fc60000000f00 */
[-C--:B------:R-:W-:Y:S01]  /*8270*/  FMUL.FTZ R0, R165, R2.reuse ;  /* 0x00000002a5007220 */ /* 0x080fe20000410000 */
[-C--:B------:R-:W-:Y:S02]  /*8280*/  FMUL.FTZ R165, R4, R2.reuse ;  /* 0x0000000204a57220 */ /* 0x080fe40000410000 */
[----:B------:R-:W-:Y:S02]  /*8290*/  MUFU.EX2 R161, R161 ;  /* 0x000000a100a17308 */ /* 0x000fe40000000800 */
[-CC-:B------:R-:W-:Y:S01]  /*82a0*/  FFMA.FTZ R209, R186, R2.reuse, -R165.reuse ;  /* 0x00000002bad17223 */ /* 0x180fe200000108a5 */
[-CC-:B--2---:R-:W-:Y:S01]  /*82b0*/  FFMA.FTZ R160, R187, R2.reuse, -R165.reuse ;  /* 0x00000002bba07223 */ /* 0x184fe200000108a5 */
[-CC-:B------:R-:W-:Y:S01]  /*82c0*/  FFMA.FTZ R201, R170, R2.reuse, -R165.reuse ;  /* 0x00000002aac97223 */ /* 0x180fe200000108a5 */
[-CC-:B------:R-:W-:Y:S01]  /*82d0*/  FFMA.FTZ R211, R190, R2.reuse, -R165.reuse ;  /* 0x00000002bed37223 */ /* 0x180fe200000108a5 */
[-CC-:B------:R-:W-:Y:S01]  /*82e0*/  FFMA.FTZ R170, R171, R2.reuse, -R165.reuse ;  /* 0x00000002abaa7223 */ /* 0x180fe200000108a5 */
[----:B------:R-:W-:Y:S01]  /*82f0*/  IMAD.U32 R171, RZ, RZ, UR39 ;  /* 0x00000027ffab7e24 */ /* 0x000fe2000f8e00ff */
[----:B------:R-:W-:Y:S01]  /*8300*/  MUFU.EX2 R0, R0 ;  /* 0x0000000000007308 */ /* 0x000fe20000000800 */
[-CC-:B------:R-:W-:Y:S01]  /*8310*/  FFMA.FTZ R164, R191, R2.reuse, -R165.reuse ;  /* 0x00000002bfa47223 */ /* 0x180fe200000108a5 */
[----:B------:R-:W-:Y:S01]  /*8320*/  FFMA.FTZ R203, R174, R2, -R165 ;  /* 0x00000002aecb7223 */ /* 0x000fe200000108a5 */
[----:B------:R-:W-:-:S02]  /*8330*/  @!P1 VIADD R171, R171, 0x38840 ;  /* 0x00038840abab9836 */ /* 0x000fc40000000000 */
[-CC-:B------:R-:W-:Y:S01]  /*8340*/  FFMA.FTZ R174, R175, R2.reuse, -R165.reuse ;  /* 0x00000002afae7223 */ /* 0x180fe200000108a5 */
[----:B------:R-:W-:Y:S01]  /*8350*/  MOV R175, UR5 ;  /* 0x0000000500af7c02 */ /* 0x000fe20008000f00 */
[-CC-:B------:R-:W-:Y:S01]  /*8360*/  FFMA.FTZ R205, R178, R2.reuse, -R165.reuse ;  /* 0x00000002b2cd7223 */ /* 0x180fe200000108a5 */
[-C--:B------:R-:W-:Y:S01]  /*8370*/  FFMA.FTZ R168, R179, R2.reuse, -R165 ;  /* 0x00000002b3a87223 */ /* 0x080fe200000108a5 */
[----:B------:R-:W1:Y:S01]  /*8380*/  MUFU.EX2 R209, R209 ;  /* 0x000000d100d17308 */ /* 0x000e620000000800 */
[----:B------:R-:W-:Y:S01]  /*8390*/  @!P1 PRMT R171, RZ, 0x654, R171 ;  /* 0x00000654ffab9816 */ /* 0x000fe200000000ab */
[----:B------:R-:W-:Y:S02]  /*83a0*/  @!P1 VIADD R175, R175, 0x38860 ;  /* 0x00038860afaf9836 */ /* 0x000fe40000000000 */
[-CC-:B------:R-:W-:Y:S01]  /*83b0*/  FFMA.FTZ R207, R182, R2.reuse, -R165.reuse ;  /* 0x00000002b6cf7223 */ /* 0x180fe200000108a5 */
[-CC-:B------:R-:W-:Y:S01]  /*83c0*/  FFMA.FTZ R172, R183, R2.reuse, -R165.reuse ;  /* 0x00000002b7ac7223 */ /* 0x180fe200000108a5 */
[-CC-:B------:R-:W-:Y:S01]  /*83d0*/  FFMA.FTZ R162, R162, R2.reuse, -R165.reuse ;  /* 0x00000002a2a27223 */ /* 0x180fe200000108a5 */
[-C--:B------:R-:W-:Y:S01]  /*83e0*/  FFMA.FTZ R199, R166, R2.reuse, -R165 ;  /* 0x00000002a6c77223 */ /* 0x080fe200000108a5 */
[----:B------:R-:W-:Y:S01]  /*83f0*/  @!P1 PRMT R178, RZ, 0x654, R175 ;  /* 0x00000654ffb29816 */ /* 0x000fe200000000af */
[----:B------:R-:W2:Y:S01]  /*8400*/  MUFU.EX2 R160, R160 ;  /* 0x000000a000a07308 */ /* 0x000ea20000000800 */
[----:B------:R-:W-:Y:S01]  /*8410*/  FADD.FTZ R175, R185, R20 ;  /* 0x00000014b9af7221 */ /* 0x000fe20000010000 */
[-CC-:B------:R-:W-:Y:S01]  /*8420*/  FFMA.FTZ R20, R163, R2.reuse, -R165.reuse ;  /* 0x00000002a3147223 */ /* 0x180fe200000108a5 */
[-CC-:B------:R-:W-:Y:S01]  /*8430*/  FFMA.FTZ R167, R167, R2.reuse, -R165.reuse ;  /* 0x00000002a7a77223 */ /* 0x180fe200000108a5 */
[-CC-:B------:R-:W-:Y:S01]  /*8440*/  FFMA.FTZ R154, R154, R2.reuse, -R165.reuse ;  /* 0x000000029a9a7223 */ /* 0x180fe200000108a5 */
[-CC-:B------:R-:W-:Y:S01]  /*8450*/  FFMA.FTZ R155, R155, R2.reuse, -R165.reuse ;  /* 0x000000029b9b7223 */ /* 0x180fe200000108a5 */
[-CC-:B------:R-:W-:Y:S01]  /*8460*/  FFMA.FTZ R158, R158, R2.reuse, -R165.reuse ;  /* 0x000000029e9e7223 */ /* 0x180fe200000108a5 */
[----:B------:R-:W-:Y:S01]  /*8470*/  FFMA.FTZ R159, R159, R2, -R165 ;  /* 0x000000029f9f7223 */ /* 0x000fe200000108a5 */
[----:B------:R-:W3:Y:S08]  /*8480*/  MUFU.EX2 R211, R211 ;  /* 0x000000d300d37308 */ /* 0x000ef00000000800 */
[----:B------:R-:W4:Y:S08]  /*8490*/  MUFU.EX2 R164, R164 ;  /* 0x000000a400a47308 */ /* 0x000f300000000800 */
[----:B------:R-:W5:Y:S08]  /*84a0*/  MUFU.EX2 R205, R205 ;  /* 0x000000cd00cd7308 */ /* 0x000f700000000800 */
[----:B------:R-:W5:Y:S08]  /*84b0*/  MUFU.EX2 R168, R168 ;  /* 0x000000a800a87308 */ /* 0x000f700000000800 */
[----:B------:R-:W-:Y:S08]  /*84c0*/  MUFU.EX2 R207, R207 ;  /* 0x000000cf00cf7308 */ /* 0x000ff00000000800 */
[----:B------:R-:W-:Y:S08]  /*84d0*/  MUFU.EX2 R172, R172 ;  /* 0x000000ac00ac7308 */ /* 0x000ff00000000800 */
[----:B------:R-:W-:Y:S08]  /*84e0*/  MUFU.EX2 R201, R201 ;  /* 0x000000c900c97308 */ /* 0x000ff00000000800 */
[----:B------:R-:W-:Y:S08]  /*84f0*/  MUFU.EX2 R170, R170 ;  /* 0x000000aa00aa7308 */ /* 0x000ff00000000800 */
[----:B------:R-:W-:Y:S08]  /*8500*/  MUFU.EX2 R203, R203 ;  /* 0x000000cb00cb7308 */ /* 0x000ff00000000800 */
[----:B------:R-:W-:Y:S08]  /*8510*/  MUFU.EX2 R174, R174 ;  /* 0x000000ae00ae7308 */ /* 0x000ff00000000800 */
[----:B------:R-:W-:Y:S08]  /*8520*/  MUFU.EX2 R20, R20 ;  /* 0x0000001400147308 */ /* 0x000ff00000000800 */
[----:B------:R-:W-:Y:S08]  /*8530*/  MUFU.EX2 R199, R199 ;  /* 0x000000c700c77308 */ /* 0x000ff00000000800 */
[----:B------:R-:W-:Y:S01]  /*8540*/  MUFU.EX2 R167, R167 ;  /* 0x000000a700a77308 */ /* 0x000fe20000000800 */
[----:B------:R-:W-:-:S02]  /*8550*/  WARPGROUP.DEPBAR.LE gsb0, 0x0 ;  /* 0x00008000000079c5 */ /* 0x000fc40000010000 */
[----:B------:R1:W-:Y:S05]  /*8560*/  @!P1 SYNCS.ARRIVE.TRANS64.RED.A1T0 RZ, [R171+URZ], RZ ;  /* 0x000000ffabff99a7 */ /* 0x0003ea000810043f */
[----:B------:R-:W-:Y:S01]  /*8570*/  MUFU.EX2 R193, R154 ;  /* 0x0000009a00c17308 */ /* 0x000fe20000000800 */
[----:B-1----:R-:W-:Y:S01]  /*8580*/  FFMA.FTZ R171, R0, R19, R209 ;  /* 0x0000001300ab7223 */ /* 0x002fe200000100d1 */
[----:B------:R1:W-:Y:S06]  /*8590*/  @!P1 SYNCS.ARRIVE.TRANS64.RED.A1T0 RZ, [R178+URZ], RZ ;  /* 0x000000ffb2ff99a7 */ /* 0x0003ec000810043f */
[----:B------:R5:W5:Y:S01]  /*85a0*/  MUFU.EX2 R19, R162 ;  /* 0x000000a200137308 */ /* 0x000b620000000800 */
[C---:B--2---:R-:W-:Y:S01]  /*85b0*/  F2FP.BF16.F32.PACK_AB R209, R160.reuse, R209 ;  /* 0x000000d1a0d1723e */ /* 0x044fe200000010ff */
[----:B------:R-:W-:-:S04]  /*85c0*/  FADD.FTZ R176, R160, R171 ;  /* 0x000000aba0b07221 */ /* 0x000fc80000010000 */
[----:B---3--:R-:W-:Y:S01]  /*85d0*/  FADD.FTZ R163, R211, R176 ;  /* 0x000000b0d3a37221 */ /* 0x008fe20000010000 */
[----:B-1----:R-:W-:Y:S01]  /*85e0*/  FADD.FTZ R178, R210, R175 ;  /* 0x000000afd2b27221 */ /* 0x002fe20000010000 */
[----:B------:R-:W1:Y:S01]  /*85f0*/  MUFU.EX2 R152, R152 ;  /* 0x0000009800987308 */ /* 0x000e620000000800 */
[C---:B------:R-:W-:Y:S01]  /*8600*/  F2FP.BF16.F32.PACK_AB R210, R189.reuse, R210 ;  /* 0x000000d2bdd2723e */ /* 0x040fe200000010ff */
[C---:B----4-:R-:W-:Y:S01]  /*8610*/  FADD.FTZ R166, R164.reuse, R163 ;  /* 0x000000a3a4a67221 */ /* 0x050fe20000010000 */
[----:B------:R-:W-:Y:S01]  /*8620*/  FADD.FTZ R171, R189, R178 ;  /* 0x000000b2bdab7221 */ /* 0x000fe20000010000 */
[----:B------:R-:W-:Y:S02]  /*8630*/  F2FP.BF16.F32.PACK_AB R211, R164, R211 ;  /* 0x000000d3a4d3723e */ /* 0x000fe400000010ff */
[----:B-----5:R-:W-:Y:S01]  /*8640*/  FADD.FTZ R163, R205, R166 ;  /* 0x000000a6cda37221 */ /* 0x020fe20000010000 */
[----:B------:R-:W-:Y:S01]  /*8650*/  FADD.FTZ R162, R204, R171 ;  /* 0x000000abcca27221 */ /* 0x000fe20000010000 */
[----:B------:R-:W2:Y:S01]  /*8660*/  MUFU.EX2 R153, R153 ;  /* 0x0000009900997308 */ /* 0x000ea20000000800 */
[----:B------:R-:W-:-:S02]  /*8670*/  F2FP.BF16.F32.PACK_AB R204, R197, R204 ;  /* 0x000000ccc5cc723e */ /* 0x000fc400000010ff */
[----:B------:R-:W-:Y:S01]  /*8680*/  FADD.FTZ R171, R197, R162 ;  /* 0x000000a2c5ab7221 */ /* 0x000fe20000010000 */
[----:B------:R-:W-:Y:S01]  /*8690*/  FADD.FTZ R162, R168, R163 ;  /* 0x000000a3a8a27221 */ /* 0x000fe20000010000 */
[----:B------:R-:W-:Y:S02]  /*86a0*/  F2FP.BF16.F32.PACK_AB R197, R20, R19 ;  /* 0x0000001314c5723e */ /* 0x000fe400000010ff */
[----:B------:R-:W-:Y:S01]  /*86b0*/  FADD.FTZ R166, R206, R171 ;  /* 0x000000abcea67221 */ /* 0x000fe20000010000 */
[----:B------:R-:W-:Y:S01]  /*86c0*/  FADD.FTZ R163, R207, R162 ;  /* 0x000000a2cfa37221 */ /* 0x000fe20000010000 */
[----:B------:R-:W-:Y:S01]  /*86d0*/  MUFU.EX2 R156, R156 ;  /* 0x0000009c009c7308 */ /* 0x000fe20000000800 */
[----:B------:R-:W-:Y:S01]  /*86e0*/  F2FP.BF16.F32.PACK_AB R205, R168, R205 ;  /* 0x000000cda8cd723e */ /* 0x000fe200000010ff */
[C---:B------:R-:W-:Y:S01]  /*86f0*/  FADD.FTZ R165, R181.reuse, R166 ;  /* 0x000000a6b5a57221 */ /* 0x040fe20000010000 */
[----:B------:R-:W-:Y:S01]  /*8700*/  FADD.FTZ R162, R172, R163 ;  /* 0x000000a3aca27221 */ /* 0x000fe20000010000 */
[----:B------:R-:W-:-:S02]  /*8710*/  F2FP.BF16.F32.PACK_AB R206, R181, R206 ;  /* 0x000000ceb5ce723e */ /* 0x000fc400000010ff */
[----:B------:R-:W-:Y:S01]  /*8720*/  FADD.FTZ R166, R200, R165 ;  /* 0x000000a5c8a67221 */ /* 0x000fe20000010000 */
[----:B------:R-:W-:Y:S01]  /*8730*/  FADD.FTZ R163, R201, R162 ;  /* 0x000000a2c9a37221 */ /* 0x000fe20000010000 */
[----:B------:R-:W-:Y:S01]  /*8740*/  MUFU.EX2 R195, R158 ;  /* 0x0000009e00c37308 */ /* 0x000fe20000000800 */
[----:B------:R-:W-:Y:S01]  /*8750*/  F2FP.BF16.F32.PACK_AB R207, R172, R207 ;  /* 0x000000cfaccf723e */ /* 0x000fe200000010ff */
[C---:B------:R-:W-:Y:S01]  /*8760*/  FADD.FTZ R165, R169.reuse, R166 ;  /* 0x000000a6a9a57221 */ /* 0x040fe20000010000 */
        /* <DEDUP_REMOVED lines=11> */
[----:B------:R3:W4:Y:S01]  /*8820*/  MUFU.EX2 R162, R155 ;  /* 0x0000009b00a27308 */ /* 0x0007220000000800 */
[----:B------:R-:W-:Y:S01]  /*8830*/  F2FP.BF16.F32.PACK_AB R203, R174, R203 ;  /* 0x000000cbaecb723e */ /* 0x000fe200000010ff */
[C---:B------:R-:W-:Y:S01]  /*8840*/  FADD.FTZ R165, R177.reuse, R154 ;  /* 0x0000009ab1a57221 */ /* 0x040fe20000010000 */
[----:B------:R-:W-:Y:S01]  /*8850*/  FADD.FTZ R154, R20, R163 ;  /* 0x000000a3149a7221 */ /* 0x000fe20000010000 */
[----:B------:R-:W-:Y:S02]  /*8860*/  F2FP.BF16.F32.PACK_AB R196, R177, R196 ;  /* 0x000000c4b1c4723e */ /* 0x000fe400000010ff */
[----:B------:R-:W-:Y:S01]  /*8870*/  FADD.FTZ R160, R198, R165 ;  /* 0x000000a5c6a07221 */ /* 0x000fe20000010000 */
[----:B------:R-:W-:Y:S01]  /*8880*/  FADD.FTZ R154, R199, R154 ;  /* 0x0000009ac79a7221 */ /* 0x000fe20000010000 */
[----:B------:R-:W5:Y:S01]  /*8890*/  MUFU.EX2 R159, R159 ;  /* 0x0000009f009f7308 */ /* 0x000f620000000800 */
[C---:B------:R-:W-:Y:S01]  /*88a0*/  F2FP.BF16.F32.PACK_AB R198, R161.reuse, R198 ;  /* 0x000000c6a1c6723e */ /* 0x040fe200000010ff */
[----:B---3--:R-:W-:Y:S01]  /*88b0*/  FADD.FTZ R155, R161, R160 ;  /* 0x000000a0a19b7221 */ /* 0x008fe20000010000 */
[C---:B------:R-:W-:Y:S01]  /*88c0*/  FADD.FTZ R154, R167.reuse, R154 ;  /* 0x0000009aa79a7221 */ /* 0x040fe20000010000 */
[----:B------:R-:W-:-:S02]  /*88d0*/  F2FP.BF16.F32.PACK_AB R199, R167, R199 ;  /* 0x000000c7a7c7723e */ /* 0x000fc400000010ff */
[----:B-1----:R-:W-:Y:S01]  /*88e0*/  FADD.FTZ R20, R152, R155 ;  /* 0x0000009b98147221 */ /* 0x002fe20000010000 */
[----:B------:R-:W-:Y:S01]  /*88f0*/  FADD.FTZ R154, R193, R154 ;  /* 0x0000009ac19a7221 */ /* 0x000fe20000010000 */
[C---:B--2---:R-:W-:Y:S02]  /*8900*/  F2FP.BF16.F32.PACK_AB R192, R153.reuse, R152 ;  /* 0x0000009899c0723e */ /* 0x044fe400000010ff */
[----:B------:R-:W-:Y:S01]  /*8910*/  FADD.FTZ R19, R153, R20 ;  /* 0x0000001499137221 */ /* 0x000fe20000010000 */
[C---:B----4-:R-:W-:Y:S01]  /*8920*/  FADD.FTZ R154, R162.reuse, R154 ;  /* 0x0000009aa29a7221 */ /* 0x050fe20000010000 */
[----:B------:R-:W-:Y:S02]  /*8930*/  F2FP.BF16.F32.PACK_AB R193, R162, R193 ;  /* 0x000000c1a2c1723e */ /* 0x000fe400000010ff */
[----:B------:R-:W-:Y:S01]  /*8940*/  FADD.FTZ R20, R156, R19 ;  /* 0x000000139c147221 */ /* 0x000fe20000010000 */
[----:B------:R-:W-:Y:S01]  /*8950*/  FADD.FTZ R154, R195, R154 ;  /* 0x0000009ac39a7221 */ /* 0x000fe20000010000 */
[----:B------:R-:W-:-:S02]  /*8960*/  F2FP.BF16.F32.PACK_AB R194, R157, R156 ;  /* 0x0000009c9dc2723e */ /* 0x000fc400000010ff */
[----:B------:R-:W-:Y:S01]  /*8970*/  FADD.FTZ R20, R157, R20 ;  /* 0x000000149d147221 */ /* 0x000fe20000010000 */
[C---:B-----5:R-:W-:Y:S01]  /*8980*/  FADD.FTZ R19, R159.reuse, R154 ;  /* 0x0000009a9f137221 */ /* 0x060fe20000010000 */
[----:B------:R-:W-:Y:S01]  /*8990*/  F2FP.BF16.F32.PACK_AB R195, R159, R195 ;  /* 0x000000c39fc3723e */ /* 0x000fe200000010ff */
[----:B------:R-:W-:Y:S06]  /*89a0*/  @P2 BRA `(.L_x_24) ;  /* 0xffffffc400802947 */ /* 0x000fec000383ffff */
.L_x_15:
[----:B------:R-:W-:Y:S06]  /*89b0*/  BAR.ARV 0x8, 0x120 ;  /* 0x0204800000007b1d */ /* 0x000fec0000002000 */
        /* <DEDUP_REMOVED lines=128> */
[----:B------:R-:W-:Y:S06]  /*91c0*/  @!P0 BRA `(.L_x_25) ;  /* 0x0000000000048947 */ /* 0x000fec0003800000 */
[----:B------:R-:W-:Y:S01]  /*91d0*/  BPT.TRAP 0x1 ;  /* 0x000000040000795c */ /* 0x000fe20000300000 */
.L_x_25:
[----:B------:R-:W-:Y:S01]  /*91e0*/  R2UR UR4, R18 ;  /* 0x00000000120472ca */ /* 0x000fe200000e0000 */
[----:B------:R-:W-:-:S12]  /*91f0*/  ULEA UR7, UR38, UR61, 0x3 ;  /* 0x0000003d26077291 */ /* 0x000fd8000f8e183f */
[----:B------:R-:W-:-:S05]  /*9200*/  IMAD.U32 R0, RZ, RZ, UR4 ;  /* 0x00000004ff007e24 */ /* 0x000fca000f8e00ff */
[----:B------:R-:W-:-:S04]  /*9210*/  SHF.L.U32 R0, R0, 0x1f, RZ ;  /* 0x0000001f00007819 */ /* 0x000fc800000006ff */
[----:B------:R1:W2:Y:S01]  /*9220*/  SYNCS.PHASECHK.TRANS64.TRYWAIT P2, [UR7+0x38850], R0 ;  /* 0x03885000ff0075a7 */ /* 0x0002a20008040147 */
[----:B------:R-:W-:Y:S05]  /*9230*/  @!P0 BRA `(.L_x_26) ;  /* 0x0000000000048947 */ /* 0x000fea0003800000 */
[----:B------:R-:W-:Y:S01]  /*9240*/  BPT.TRAP 0x1 ;  /* 0x000000040000795c */ /* 0x000fe20000300000 */
.L_x_26:
[----:B--2---:R-:W-:Y:S05]  /*9250*/  @P2 BRA `(.L_x_27) ;  /* 0x0000000000082947 */ /* 0x004fea0003800000 */
[----:B------:R-:W2:Y:S02]  /*9260*/  SYNCS.PHASECHK.TRANS64.TRYWAIT P0, [UR7+0x38850], R0 ;  /* 0x03885000ff0075a7 */ /* 0x000ea40008000147 */
[----:B--2---:R-:W-:Y:S05]  /*9270*/  @!P0 BRA `(.L_x_28) ;  /* 0x0000005400408947 */ /* 0x004fea0003800000 */
.L_x_27:
[----:B------:R-:W-:Y:S01]  /*9280*/  UIADD3 UR4, UR61, 0x400, URZ ;  /* 0x000004003d047890 */ /* 0x000fe2000fffe03f */
[----:B------:R-:W-:Y:S01]  /*9290*/  WARPGROUP.ARRIVE ;  /* 0x00000000000079c5 */ /* 0x000fe20000000000 */
[----:B------:R-:W-:Y:S01]  /*92a0*/  UMOV UR11, 0x40000040 ;  /* 0x40000040000b7882 */ /* 0x000fe20000000000 */
[----:B--2---:R-:W2:Y:S01]  /*92b0*/  SHFL.BFLY PT, R3, R20, 0x2, 0x1f ;  /* 0x0c401f0014037f89 */ /* 0x004ea200000e0000 */
[----:B------:R-:W-:Y:S01]  /*92c0*/  USHF.R.U32.HI UR4, URZ, 0x4, UR4 ;  /* 0x000000043f047899 */ /* 0x000fe20008011604 */
[C---:B------:R-:W-:Y:S01]  /*92d0*/  IADD3 R11, P3, R16.reuse, 0x60, RZ ;  /* 0x00000060100b7810 */ /* 0x040fe20007f7e0ff */
[----:B------:R-:W-:Y:S01]  /*92e0*/  UIADD3 UR35, -UR36, URZ, URZ ;  /* 0x0000003f24237290 */ /* 0x000fe2000fffe13f */
[----:B------:R-:W3:Y:S01]  /*92f0*/  SHFL.BFLY PT, R152, R19, 0x2, 0x1f ;  /* 0x0c401f0013987f89 */ /* 0x000ee200000e0000 */
[----:B------:R-:W-:Y:S01]  /*9300*/  ULOP3.LUT UR4, UR4, 0x3fff, URZ, 0xc0, !UPT ;  /* 0x00003fff04047892 */ /* 0x000fe2000f8ec03f */
[----:B------:R-:W-:Y:S01]  /*9310*/  LOP3.LUT R10, R11, 0x380, RZ, 0xc0, !PT ;  /* 0x000003800b0a7812 */ /* 0x000fe200078ec0ff */
[----:B------:R-:W-:Y:S01]  /*9320*/  ULDC.64 UR8, c[0x0][0xb70] ;  /* 0x0002dc0000087ab9 */ /* 0x000fe20000000a00 */
[----:B------:R-:W-:Y:S01]  /*9330*/  IADD3 R9, P4, R16, 0x4000, RZ ;  /* 0x0000400010097810 */ /* 0x000fe20007f9e0ff */
[----:B------:R-:W-:Y:S01]  /*9340*/  ULOP3.LUT UR4, UR4, 0x2800000, URZ, 0xfc, !UPT ;  /* 0x0280000004047892 */ /* 0x000fe2000f8efc3f */
[----:B------:R-:W-:-:S02]  /*9350*/  SHF.R.U64 R10, R10, 0x3, RZ ;  /* 0x000000030a0a7819 */ /* 0x000fc400000012ff */
[----:B------:R-:W-:Y:S01]  /*9360*/  IADD3 R7, P2, R16, 0x40, RZ ;  /* 0x0000004010077810 */ /* 0x000fe20007f5e0ff */
[----:B------:R-:W-:Y:S01]  /*9370*/  UIMAD UR4, UR38, 0xa00, UR4 ;  /* 0x00000a00260478a4 */ /* 0x000fe2000f8e0204 */
[----:B------:R-:W-:Y:S01]  /*9380*/  LOP3.LUT R10, R10, R11, RZ, 0x3c, !PT ;  /* 0x0000000b0a0a7212 */ /* 0x000fe200078e3cff */
[----:B------:R-:W-:Y:S01]  /*9390*/  IMAD.X R11, RZ, RZ, R17, P3 ;  /* 0x000000ffff0b7224 */ /* 0x000fe200018e0611 */
[----:B------:R-:W-:Y:S01]  /*93a0*/  LOP3.LUT R8, R9, 0x380, RZ, 0xc0, !PT ;  /* 0x0000038009087812 */ /* 0x000fe200078ec0ff */
[----:B------:R-:W-:Y:S01]  /*93b0*/  UIADD3 UR6, UR4, 0x80, URZ ;  /* 0x0000008004067890 */ /* 0x000fe2000fffe03f */
[----:B------:R-:W-:Y:S02]  /*93c0*/  IADD3 R13, P5, R16, 0x4020, RZ ;  /* 0x00004020100d7810 */ /* 0x000fe40007fbe0ff */
[----:B------:R-:W-:Y:S01]  /*93d0*/  UMOV UR10, UR4 ;  /* 0x00000004000a7c82 */ /* 0x000fe20008000000 */
[----:B------:R-:W-:Y:S01]  /*93e0*/  MOV R163, R10 ;  /* 0x0000000a00a37202 */ /* 0x000fe20000000f00 */
[----:B------:R-:W-:Y:S01]  /*93f0*/  HGMMA.64x256x16.F32.BF16 R24, R208, gdesc[UR8].tnspB, R24, gsb0 ;  /* 0x43e00008d0187df0 */ /* 0x000fe20008001818 */
[----:B------:R-:W-:Y:S01]  /*9400*/  UMOV UR11, 0x40000040 ;  /* 0x40000040000b7882 */ /* 0x000fe20000000000 */
[----:B------:R-:W-:Y:S01]  /*9410*/  UMOV UR10, UR6 ;  /* 0x00000006000a7c82 */ /* 0x000fe20008000000 */
[----:B------:R-:W-:Y:S01]  /*9420*/  UIADD3 UR6, UR4, 0x100, URZ ;  /* 0x0000010004067890 */ /* 0x000fe2000fffe03f */
[----:B--2---:R-:W-:Y:S01]  /*9430*/  FADD.FTZ R3, R3, R20 ;  /* 0x0000001403037221 */ /* 0x004fe20000010000 */
[----:B------:R-:W-:Y:S01]  /*9440*/  LOP3.LUT R6, R7, 0x380, RZ, 0xc0, !PT ;  /* 0x0000038007067812 */ /* 0x000fe200078ec0ff */
[----:B---3--:R-:W-:Y:S01]  /*9450*/  FADD.FTZ R19, R152, R19 ;  /* 0x0000001398137221 */ /* 0x008fe20000010000 */
[----:B------:R-:W-:-:S02]  /*9460*/  SHF.R.U64 R8, R8, 0x3, RZ ;  /* 0x0000000308087819 */ /* 0x000fc400000012ff */
[----:B-1----:R-:W1:Y:S01]  /*9470*/  SHFL.BFLY PT, R0, R3, 0x1, 0x1f ;  /* 0x0c201f0003007f89 */ /* 0x002e6200000e0000 */
[----:B------:R-:W-:Y:S02]  /*9480*/  IADD3 R161, P0, R16, 0x20, RZ ;  /* 0x0000002010a17810 */ /* 0x000fe40007f1e0ff */
[----:B------:R-:W-:Y:S01]  /*9490*/  LOP3.LUT R12, R13, 0x380, RZ, 0xc0, !PT ;  /* 0x000003800d0c7812 */ /* 0x000fe200078ec0ff */
[----:B------:R-:W2:Y:S01]  /*94a0*/  SHFL.BFLY PT, R10, R19, 0x1, 0x1f ;  /* 0x0c201f00130a7f89 */ /* 0x000ea200000e0000 */
[----:B------:R-:W-:Y:S02]  /*94b0*/  SHF.R.U64 R6, R6, 0x3, RZ ;  /* 0x0000000306067819 */ /* 0x000fe400000012ff */
[----:B------:R-:W-:Y:S02]  /*94c0*/  LOP3.LUT R8, R8, R9, RZ, 0x3c, !PT ;  /* 0x0000000908087212 */ /* 0x000fe400078e3cff */
[----:B------:R-:W-:Y:S02]  /*94d0*/  IADD3.X R9, RZ, R17, RZ, P4, !PT ;  /* 0x00000011ff097210 */ /* 0x000fe400027fe4ff */
[----:B------:R-:W-:-:S02]  /*94e0*/  LOP3.LUT R160, R161, 0x380, RZ, 0xc0, !PT ;  /* 0x00000380a1a07812 */ /* 0x000fc400078ec0ff */
[----:B------:R-:W-:Y:S02]  /*94f0*/  SHF.R.U64 R12, R12, 0x3, RZ ;  /* 0x000000030c0c7819 */ /* 0x000fe400000012ff */
[----:B------:R-:W-:Y:S02]  /*9500*/  IADD3 R169, P4, R16, 0x8040, RZ ;  /* 0x0000804010a97810 */ /* 0x000fe40007f9e0ff */
[----:B------:R-:W-:Y:S01]  /*9510*/  LOP3.LUT R6, R6, R7, RZ, 0x3c, !PT ;  /* 0x0000000706067212 */ /* 0x000fe200078e3cff */
[--C-:B------:R-:W-:Y:S01]  /*9520*/  IMAD.X R7, RZ, RZ, R17.reuse, P2 ;  /* 0x000000ffff077224 */ /* 0x100fe200010e0611 */
[----:B------:R-:W-:Y:S02]  /*9530*/  SHF.R.U64 R160, R160, 0x3, RZ ;  /* 0x00000003a0a07819 */ /* 0x000fe400000012ff */
[----:B------:R-:W-:Y:S01]  /*9540*/  LOP3.LUT R12, R12, R13, RZ, 0x3c, !PT ;  /* 0x0000000d0c0c7212 */ /* 0x000fe200078e3cff */
[----:B------:R-:W-:Y:S01]  /*9550*/  IMAD.X R13, RZ, RZ, R17, P5 ;  /* 0x000000ffff0d7224 */ /* 0x000fe200028e0611 */
[----:B------:R-:W-:-:S02]  /*9560*/  LOP3.LUT R168, R169, 0x380, RZ, 0xc0, !PT ;  /* 0x00000380a9a87812 */ /* 0x000fc400078ec0ff */
[----:B------:R-:W-:Y:S02]  /*9570*/  IADD3 R173, P5, R16, 0x8060, RZ ;  /* 0x0000806010ad7810 */ /* 0x000fe40007fbe0ff */
[----:B------:R-:W-:Y:S02]  /*9580*/  LOP3.LUT R160, R160, R161, RZ, 0x3c, !PT ;  /* 0x000000a1a0a07212 */ /* 0x000fe400078e3cff */
[----:B------:R-:W-:Y:S02]  /*9590*/  SHF.R.U64 R168, R168, 0x3, RZ ;  /* 0x00000003a8a87819 */ /* 0x000fe400000012ff */
[----:B------:R-:W-:Y:S01]  /*95a0*/  MOV R164, R6 ;  /* 0x0000000600a47202 */ /* 0x000fe20000000f00 */
[----:B-1----:R-:W-:Y:S01]  /*95b0*/  FADD.FTZ R7, R3, R0 ;  /* 0x0000000003077221 */ /* 0x002fe20000010000 */
[----:B------:R-:W-:Y:S01]  /*95c0*/  IADD3.X R161, RZ, R17, RZ, P0, !PT ;  /* 0x00000011ffa17210 */ /* 0x000fe200007fe4ff */
[----:B------:R-:W-:Y:S01]  /*95d0*/  IMAD.MOV.U32 R6, RZ, RZ, RZ ;  /* 0x000000ffff067224 */ /* 0x000fe200078e00ff */
[----:B------:R-:W-:-:S02]  /*95e0*/  LOP3.LUT R172, R173, 0x380, RZ, 0xc0, !PT ;  /* 0x00000380adac7812 */ /* 0x000fc400078ec0ff */
[----:B------:R-:W-:Y:S01]  /*95f0*/  LOP3.LUT R168, R168, R169, RZ, 0x3c, !PT ;  /* 0x000000a9a8a87212 */ /* 0x000fe200078e3cff */
[----:B------:R-:W-:Y:S01]  /*9600*/  IMAD.X R169, RZ, RZ, R17, P4 ;  /* 0x000000ffffa97224 */ /* 0x000fe200020e0611 */
[----:B------:R-:W-:Y:S02]  /*9610*/  MOV R160, R160 ;  /* 0x000000a000a07202 */ /* 0x000fe40000000f00 */
[----:B------:R-:W-:Y:S02]  /*9620*/  SHF.R.U64 R172, R172, 0x3, RZ ;  /* 0x00000003acac7819 */ /* 0x000fe400000012ff */
[----:B------:R-:W-:Y:S01]  /*9630*/  MOV R161, R12 ;  /* 0x0000000c00a17202 */ /* 0x000fe20000000f00 */
[----:B--2---:R-:W-:Y:S01]  /*9640*/  FADD.FTZ R12, R19, R10 ;  /* 0x0000000a130c7221 */ /* 0x004fe20000010000 */
[----:B------:R-:W-:Y:S02]  /*9650*/  FSETP.NE.FTZ.AND P4, PT, R7, RZ, PT ;  /* 0x000000ff0700720b */ /* 0x000fe40003f95000 */
[----:B------:R-:W-:-:S02]  /*9660*/  IADD3 R167, P3, R16, 0x8020, RZ ;  /* 0x0000802010a77810 */ /* 0x000fc40007f7e0ff */
[----:B------:R-:W-:Y:S01]  /*9670*/  LOP3.LUT R172, R172, R173, RZ, 0x3c, !PT ;  /* 0x000000adacac7212 */ /* 0x000fe200078e3cff */
[----:B------:R-:W-:Y:S01]  /*9680*/  IMAD.X R173, RZ, RZ, R17, P5 ;  /* 0x000000ffffad7224 */ /* 0x000fe200028e0611 */
[----:B------:R-:W-:Y:S02]  /*9690*/  LOP3.LUT R166, R167, 0x380, RZ, 0xc0, !PT ;  /* 0x00000380a7a67812 */ /* 0x000fe400078ec0ff */
[----:B------:R-:W-:Y:S02]  /*96a0*/  FSETP.NE.FTZ.AND P5, PT, R12, RZ, PT ;  /* 0x000000ff0c00720b */ /* 0x000fe40003fb5000 */
[----:B------:R-:W-:Y:S02]  /*96b0*/  R2UR UR5, R215 ;  /* 0x00000000d70572ca */ /* 0x000fe400000e0000 */
[----:B------:R-:W-:Y:S01]  /*96c0*/  SHF.R.U64 R166, R166, 0x3, RZ ;  /* 0x00000003a6a67819 */ /* 0x000fe200000012ff */
[----:B------:R-:W1:Y:S01]  /*96d0*/  @P4 MUFU.LG2 R3, R7 ;  /* 0x0000000700034308 */ /* 0x000e620000000c00 */
[----:B------:R-:W-:-:S02]  /*96e0*/  IADD3 R155, P6, R16, 0x4040, RZ ;  /* 0x00004040109b7810 */ /* 0x000fc40007fde0ff */
[----:B------:R-:W-:Y:S02]  /*96f0*/  R2UR UR12, R214 ;  /* 0x00000000d60c72ca */ /* 0x000fe400000e0000 */
[C---:B------:R-:W-:Y:S02]  /*9700*/  IADD3 R15, P0, R16.reuse, 0x4060, RZ ;  /* 0x00004060100f7810 */ /* 0x040fe40007f1e0ff */
[----:B------:R-:W-:Y:S01]  /*9710*/  IADD3 R157, P2, R16, 0x8000, RZ ;  /* 0x00008000109d7810 */ /* 0x000fe20007f5e0ff */
[----:B------:R1:W-:Y:S01]  /*9720*/  @P4 MUFU.RCP R6, R7 ;  /* 0x0000000700064308 */ /* 0x0003e20000001000 */
[----:B------:R-:W-:Y:S01]  /*9730*/  LOP3.LUT R166, R166, R167, RZ, 0x3c, !PT ;  /* 0x000000a7a6a67212 */ /* 0x000fe200078e3cff */
[----:B------:R-:W-:Y:S01]  /*9740*/  IMAD.X R167, RZ, RZ, R17, P3 ;  /* 0x000000ffffa77224 */ /* 0x000fe200018e0611 */
[----:B------:R-:W-:Y:S01]  /*9750*/  LOP3.LUT R154, R155, 0x380, RZ, 0xc0, !PT ;  /* 0x000003809b9a7812 */ /* 0x000fe200078ec0ff */
[----:B------:R-:W-:Y:S01]  /*9760*/  UIADD3 UR34, -UR5, URZ, URZ ;  /* 0x0000003f05227290 */ /* 0x000fe2000fffe13f */
[----:B------:R-:W-:-:S02]  /*9770*/  LOP3.LUT R14, R15, 0x380, RZ, 0xc0, !PT ;  /* 0x000003800f0e7812 */ /* 0x000fc400078ec0ff */
[----:B------:R-:W-:Y:S02]  /*9780*/  IADD3 R159, P3, R16, 0xc060, RZ ;  /* 0x0000c060109f7810 */ /* 0x000fe40007f7e0ff */
[----:B------:R-:W-:Y:S01]  /*9790*/  MOV R13, UR7 ;  /* 0x00000007000d7c02 */ /* 0x000fe20008000f00 */
[----:B-1----:R-:W-:Y:S01]  /*97a0*/  @P4 FMUL.FTZ R7, R3, 0.69314718246459960938 ;  /* 0x3f31721803074820 */ /* 0x002fe20000410000 */
[----:B------:R-:W-:Y:S01]  /*97b0*/  LOP3.LUT R156, R157, 0x380, RZ, 0xc0, !PT ;  /* 0x000003809d9c7812 */ /* 0x000fe200078ec0ff */
[----:B------:R-:W-:Y:S01]  /*97c0*/  ULDC UR7, c[0x0][0xa88] ;  /* 0x0002a20000077ab9 */ /* 0x000fe20000000800 */
[----:B------:R-:W-:Y:S01]  /*97d0*/  MOV R162, R8 ;  /* 0x0000000800a27202 */ /* 0x000fe20000000f00 */
[----:B------:R-:W-:Y:S01]  /*97e0*/  IMAD.MOV.U32 R8, RZ, RZ, RZ ;  /* 0x000000ffff087224 */ /* 0x000fe200078e00ff */
[----:B------:R-:W-:Y:S01]  /*97f0*/  SHF.R.U64 R154, R154, 0x3, RZ ;  /* 0x000000039a9a7819 */ /* 0x000fe200000012ff */
[----:B------:R-:W1:Y:S01]  /*9800*/  @P5 MUFU.LG2 R9, R12 ;  /* 0x0000000c00095308 */ /* 0x000e620000000c00 */
[----:B------:R-:W-:-:S02]  /*9810*/  SHF.R.U64 R14, R14, 0x3, RZ ;  /* 0x000000030e0e7819 */ /* 0x000fc400000012ff */
[----:B------:R-:W-:Y:S02]  /*9820*/  LOP3.LUT R158, R159, 0x380, RZ, 0xc0, !PT ;  /* 0x000003809f9e7812 */ /* 0x000fe400078ec0ff */
[----:B------:R-:W-:Y:S02]  /*9830*/  @!P1 IADD3 R13, R13, 0x38860, RZ ;  /* 0x000388600d0d9810 */ /* 0x000fe40007ffe0ff */
[----:B------:R-:W-:Y:S01]  /*9840*/  SHF.R.U64 R156, R156, 0x3, RZ ;  /* 0x000000039c9c7819 */ /* 0x000fe200000012ff */
[----:B------:R2:W3:Y:S01]  /*9850*/  @P5 MUFU.RCP R8, R12 ;  /* 0x0000000c00085308 */ /* 0x0004e20000001000 */
[----:B------:R-:W-:Y:S01]  /*9860*/  LOP3.LUT R154, R154, R155, RZ, 0x3c, !PT ;  /* 0x0000009b9a9a7212 */ /* 0x000fe200078e3cff */
[----:B------:R-:W-:Y:S01]  /*9870*/  IMAD.X R155, RZ, RZ, R17, P6 ;  /* 0x000000ffff9b7224 */ /* 0x000fe200030e0611 */
[----:B------:R-:W-:Y:S02]  /*9880*/  LOP3.LUT R14, R14, R15, RZ, 0x3c, !PT ;  /* 0x0000000f0e0e7212 */ /* 0x000fe400078e3cff */
[----:B------:R-:W-:-:S02]  /*9890*/  SHF.R.U64 R158, R158, 0x3, RZ ;  /* 0x000000039e9e7819 */ /* 0x000fc400000012ff */
[----:B------:R-:W-:Y:S02]  /*98a0*/  @!P1 PRMT R13, RZ, 0x654, R13 ;  /* 0x00000654ff0d9816 */ /* 0x000fe4000000000d */
[----:B------:R-:W-:Y:S01]  /*98b0*/  IADD3 R171, P6, R16, 0xc000, RZ ;  /* 0x0000c00010ab7810 */ /* 0x000fe20007fde0ff */
[C---:B--2---:R-:W-:Y:S01]  /*98c0*/  @P4 FMUL.FTZ R12, R2.reuse, 0.69314718246459960938 ;  /* 0x3f317218020c4820 */ /* 0x044fe20000410000 */
[----:B------:R-:W-:Y:S01]  /*98d0*/  IADD3.X R15, RZ, R17, RZ, P0, !PT ;  /* 0x00000011ff0f7210 */ /* 0x000fe200007fe4ff */
[----:B------:R-:W-:Y:S01]  /*98e0*/  @P5 FMUL.FTZ R2, R2, 0.69314718246459960938 ;  /* 0x3f31721802025820 */ /* 0x000fe20000410000 */
[----:B------:R-:W-:Y:S01]  /*98f0*/  LOP3.LUT R156, R156, R157, RZ, 0x3c, !PT ;  /* 0x0000009d9c9c7212 */ /* 0x000fe200078e3cff */
[----:B------:R-:W-:Y:S01]  /*9900*/  IMAD.X R157, RZ, RZ, R17, P2 ;  /* 0x000000ffff9d7224 */ /* 0x000fe200010e0611 */
[C---:B------:R-:W-:Y:S01]  /*9910*/  IADD3 R177, P0, R16.reuse, 0xc020, RZ ;  /* 0x0000c02010b17810 */ /* 0x040fe20007f1e0ff */
[----:B-1----:R-:W-:Y:S01]  /*9920*/  @P5 FMUL.FTZ R9, R9, 0.69314718246459960938 ;  /* 0x3f31721809095820 */ /* 0x002fe20000410000 */
[----:B------:R-:W-:-:S02]  /*9930*/  LOP3.LUT R21, R16, 0x380, RZ, 0xc0, !PT ;  /* 0x0000038010157812 */ /* 0x000fc400078ec0ff */
[----:B------:R-:W-:Y:S01]  /*9940*/  LOP3.LUT R158, R158, R159, RZ, 0x3c, !PT ;  /* 0x0000009f9e9e7212 */ /* 0x000fe200078e3cff */
[----:B------:R-:W-:Y:S01]  /*9950*/  IMAD.X R159, RZ, RZ, R17, P3 ;  /* 0x000000ffff9f7224 */ /* 0x000fe200018e0611 */
[----:B------:R-:W-:Y:S02]  /*9960*/  LOP3.LUT R170, R171, 0x380, RZ, 0xc0, !PT ;  /* 0x00000380abaa7812 */ /* 0x000fe400078ec0ff */
[----:B------:R-:W-:Y:S02]  /*9970*/  IADD3 R175, P2, R16, 0xc040, RZ ;  /* 0x0000c04010af7810 */ /* 0x000fe40007f5e0ff */
[----:B------:R-:W-:Y:S02]  /*9980*/  LOP3.LUT R176, R177, 0x380, RZ, 0xc0, !PT ;  /* 0x00000380b1b07812 */ /* 0x000fe400078ec0ff */
[----:B------:R-:W-:Y:S02]  /*9990*/  SHF.R.U64 R21, R21, 0x3, RZ ;  /* 0x0000000315157819 */ /* 0x000fe400000012ff */
[----:B------:R-:W-:Y:S01]  /*99a0*/  MOV R156, R156 ;  /* 0x0000009c009c7202 */ /* 0x000fe20000000f00 */
[----:B------:R-:W-:Y:S01]  /*99b0*/  IMAD.MOV.U32 R157, RZ, RZ, -0x800000 ;  /* 0xff800000ff9d7424 */ /* 0x000fe200078e00ff */
[----:B------:R-:W-:Y:S01]  /*99c0*/  SHF.R.U64 R170, R170, 0x3, RZ ;  /* 0x00000003aaaa7819 */ /* 0x000fe200000012ff */
[----:B------:R-:W-:Y:S01]  /*99d0*/  @P4 FFMA.FTZ R157, R12, R5, R7 ;  /* 0x000000050c9d4223 */ /* 0x000fe20000010007 */
[----:B------:R-:W-:-:S02]  /*99e0*/  LOP3.LUT R174, R175, 0x380, RZ, 0xc0, !PT ;  /* 0x00000380afae7812 */ /* 0x000fc400078ec0ff */
[----:B------:R-:W-:Y:S02]  /*99f0*/  SHF.R.U64 R176, R176, 0x3, RZ ;  /* 0x00000003b0b07819 */ /* 0x000fe400000012ff */
[----:B------:R-:W-:Y:S02]  /*9a00*/  MOV R158, R158 ;  /* 0x0000009e009e7202 */ /* 0x000fe40000000f00 */
[----:B------:R-:W-:Y:S02]  /*9a10*/  LOP3.LUT R20, R21, R16, RZ, 0x3c, !PT ;  /* 0x0000001015147212 */ /* 0x000fe400078e3cff */
[----:B------:R-:W-:Y:S02]  /*9a20*/  MOV R21, R17 ;  /* 0x0000001100157202 */ /* 0x000fe40000000f00 */
[----:B------:R-:W-:Y:S02]  /*9a30*/  LOP3.LUT R170, R170, R171, RZ, 0x3c, !PT ;  /* 0x000000abaaaa7212 */ /* 0x000fe400078e3cff */
[----:B------:R-:W-:-:S02]  /*9a40*/  SHF.R.U64 R174, R174, 0x3, RZ ;  /* 0x00000003aeae7819 */ /* 0x000fc400000012ff */
[----:B------:R-:W-:Y:S01]  /*9a50*/  LOP3.LUT R176, R176, R177, RZ, 0x3c, !PT ;  /* 0x000000b1b0b07212 */ /* 0x000fe200078e3cff */
[----:B------:R-:W-:Y:S01]  /*9a60*/  IMAD.X R177, RZ, RZ, R17, P0 ;  /* 0x000000ffffb17224 */ /* 0x000fe200000e0611 */
[----:B------:R-:W-:Y:S02]  /*9a70*/  IADD3.X R171, RZ, R17, RZ, P6, !PT ;  /* 0x00000011ffab7210 */ /* 0x000fe400037fe4ff */
[----:B------:R-:W-:Y:S02]  /*9a80*/  MOV R165, R20 ;  /* 0x0000001400a57202 */ /* 0x000fe40000000f00 */
[----:B------:R-:W-:Y:S02]  /*9a90*/  LOP3.LUT P0, RZ, R213, 0x3, RZ, 0xc0, !PT ;  /* 0x00000003d5ff7812 */ /* 0x000fe4000780c0ff */
[----:B------:R-:W-:Y:S02]  /*9aa0*/  MOV R154, R154 ;  /* 0x0000009a009a7202 */ /* 0x000fe40000000f00 */
[----:B------:R-:W-:-:S02]  /*9ab0*/  MOV R20, R168 ;  /* 0x000000a800147202 */ /* 0x000fc40000000f00 */
[----:B------:R-:W-:Y:S02]  /*9ac0*/  LOP3.LUT R174, R174, R175, RZ, 0x3c, !PT ;  /* 0x000000afaeae7212 */ /* 0x000fe400078e3cff */
[----:B------:R-:W-:Y:S02]  /*9ad0*/  MOV R155, R166 ;  /* 0x000000a6009b7202 */ /* 0x000fe40000000f00 */
[----:B------:R-:W-:Y:S02]  /*9ae0*/  MOV R152, R172 ;  /* 0x000000ac00987202 */ /* 0x000fe40000000f00 */
[----:B------:R-:W-:Y:S02]  /*9af0*/  MOV R21, R170 ;  /* 0x000000aa00157202 */ /* 0x000fe40000000f00 */
[----:B------:R-:W-:Y:S02]  /*9b00*/  IADD3.X R175, RZ, R17, RZ, P2, !PT ;  /* 0x00000011ffaf7210 */ /* 0x000fe400017fe4ff */
[----:B------:R-:W-:-:S02]  /*9b10*/  MOV R153, R14 ;  /* 0x0000000e00997202 */ /* 0x000fc40000000f00 */
[----:B------:R-:W-:Y:S02]  /*9b20*/  MOV R0, R176 ;  /* 0x000000b000007202 */ /* 0x000fe40000000f00 */
[----:B------:R-:W-:Y:S01]  /*9b30*/  MOV R19, R174 ;  /* 0x000000ae00137202 */ /* 0x000fe20000000f00 */
[----:B------:R-:W-:Y:S02]  /*9b40*/  WARPGROUP.DEPBAR.LE gsb0, 0x0 ;  /* 0x00008000000079c5 */ /* 0x000fe40000010000 */
[----:B------:R-:W-:-:S06]  /*9b50*/  WARPGROUP.ARRIVE ;  /* 0x00000000000079c5 */ /* 0x000fcc0000000000 */
[----:B------:R-:W-:Y:S01]  /*9b60*/  HGMMA.64x256x16.F32.BF16 R24, R204, gdesc[UR8].tnspB, R24, gsb0 ;  /* 0x43e00008cc187df0 */ /* 0x000fe20008001818 */
[----:B------:R-:W-:Y:S01]  /*9b70*/  UMOV UR10, UR6 ;  /* 0x00000006000a7c82 */ /* 0x000fe20008000000 */
[----:B------:R-:W-:Y:S01]  /*9b80*/  UMOV UR11, 0x40000040 ;  /* 0x40000040000b7882 */ /* 0x000fe20000000000 */
[----:B------:R-:W-:Y:S02]  /*9b90*/  UIADD3 UR6, UR4, 0x180, URZ ;  /* 0x0000018004067890 */ /* 0x000fe4000fffe03f */
[----:B------:R-:W-:Y:S01]  /*9ba0*/  UIADD3 UR4, UR4, 0x200, URZ ;  /* 0x0000020004047890 */ /* 0x000fe2000fffe03f */
[----:B------:R-:W-:Y:S02]  /*9bb0*/  WARPGROUP.DEPBAR.LE gsb0, 0x0 ;  /* 0x00008000000079c5 */ /* 0x000fe40000010000 */
[----:B------:R-:W-:-:S15]  /*9bc0*/  WARPGROUP.ARRIVE ;  /* 0x00000000000079c5 */ /* 0x000fde0000000000 */
[----:B------:R-:W-:-:S05]  /*9bd0*/  NOP ;  /* 0x0000000000007918 */ /* 0x000fca0000000000 */
[----:B------:R-:W-:Y:S01]  /*9be0*/  HGMMA.64x256x16.F32.BF16 R24, R200, gdesc[UR8].tnspB, R24, gsb0 ;  /* 0x43e00008c8187df0 */ /* 0x000fe20008001818 */
[----:B------:R-:W-:Y:S01]  /*9bf0*/  UMOV UR10, UR6 ;  /* 0x00000006000a7c82 */ /* 0x000fe20008000000 */
[----:B------:R-:W-:Y:S01]  /*9c00*/  UMOV UR11, 0x40000040 ;  /* 0x40000040000b7882 */ /* 0x000fe20000000000 */
[----:B------:R-:W-:Y:S02]  /*9c10*/  WARPGROUP.DEPBAR.LE gsb0, 0x0 ;  /* 0x00008000000079c5 */ /* 0x000fe40000010000 */
[----:B------:R-:W-:-:S15]  /*9c20*/  WARPGROUP.ARRIVE ;  /* 0x00000000000079c5 */ /* 0x000fde0000000000 */
[----:B------:R-:W-:-:S08]  /*9c30*/  NOP ;  /* 0x0000000000007918 */ /* 0x000fd00000000000 */
[----:B------:R-:W-:Y:S01]  /*9c40*/  HGMMA.64x256x16.F32.BF16 R24, R196, gdesc[UR8].tnspB, R24, gsb0 ;  /* 0x43e00008c4187df0 */ /* 0x000fe20008001818 */
[----:B------:R-:W-:Y:S01]  /*9c50*/  UMOV UR10, UR4 ;  /* 0x00000004000a7c82 */ /* 0x000fe20008000000 */
[----:B------:R-:W-:Y:S01]  /*9c60*/  UMOV UR11, 0x40000040 ;  /* 0x40000040000b7882 */ /* 0x000fe20000000000 */
[----:B------:R-:W-:Y:S02]  /*9c70*/  ULDC UR4, c[0x0][0xdb4] ;  /* 0x00036d0000047ab9 */ /* 0x000fe40000000800 */
[----:B------:R-:W-:-:S03]  /*9c80*/  UIMAD UR35, UR4, UR35, UR5 ;  /* 0x00000023042372a4 */ /* 0x000fc6000f8e0205 */
[----:B------:R-:W-:Y:S01]  /*9c90*/  ULDC UR5, c[0x0][0xda8] ;  /* 0x00036a0000057ab9 */ /* 0x000fe20000000800 */
[----:B------:R-:W-:Y:S02]  /*9ca0*/  USHF.R.S32.HI UR4, URZ, 0x1f, UR35 ;  /* 0x0000001f3f047899 */ /* 0x000fe40008011423 */
[----:B------:R-:W-:Y:S02]  /*9cb0*/  UIMAD UR34, UR5, UR34, UR12 ;  /* 0x00000022052272a4 */ /* 0x000fe4000f8e020c */
[----:B------:R-:W-:Y:S02]  /*9cc0*/  UIMAD UR6, UR4, UR8, URZ ;  /* 0x00000008040672a4 */ /* 0x000fe4000f8e023f */
[----:B------:R-:W-:Y:S02]  /*9cd0*/  USHF.L.U32 UR34, UR34, 0x7, URZ ;  /* 0x0000000722227899 */ /* 0x000fe4000800063f */
[----:B------:R-:W-:Y:S02]  /*9ce0*/  UIMAD.WIDE.U32 UR4, UR35, UR8, URZ ;  /* 0x00000008230472a5 */ /* 0x000fe4000f8e003f */
[----:B------:R-:W-:-:S02]  /*9cf0*/  UIMAD UR6, UR35, UR9, UR6 ;  /* 0x00000009230672a4 */ /* 0x000fc4000f8e0206 */
[----:B------:R-:W-:Y:S01]  /*9d00*/  VIADD R159, R218, UR34 ;  /* 0x00000022da9f7c36 */ /* 0x000fe20008000000 */
[----:B------:R-:W-:Y:S01]  /*9d10*/  ULDC.64 UR12, c[0x0][0x208] ;  /* 0x00008200000c7ab9 */ /* 0x000fe20000000a00 */
[----:B------:R-:W-:Y:S01]  /*9d20*/  MOV R11, UR5 ;  /* 0x00000005000b7c02 */ /* 0x000fe20008000f00 */
[----:B------:R-:W-:Y:S01]  /*9d30*/  IMAD.U32 R10, RZ, RZ, UR4 ;  /* 0x00000004ff0a7e24 */ /* 0x000fe2000f8e00ff */
[----:B------:R-:W-:Y:S01]  /*9d40*/  UIADD3 UR4, UR5, UR6, URZ ;  /* 0x0000000605047290 */ /* 0x000fe2000fffe03f */
[----:B------:R-:W-:-:S05]  /*9d50*/  VIADD R11, R159, 0x8 ;  /* 0x000000089f0b7836 */ /* 0x000fca0000000000 */
[----:B------:R-:W-:Y:S01]  /*9d60*/  ISETP.GE.OR P2, PT, R11, UR7, P0 ;  /* 0x000000070b007c0c */ /* 0x000fe20008746670 */
[----:B------:R-:W-:Y:S01]  /*9d70*/  IMAD.U32 R3, RZ, RZ, UR4 ;  /* 0x00000004ff037e24 */ /* 0x000fe2000f8e00ff */
[----:B------:R-:W-:Y:S01]  /*9d80*/  USHF.R.S32.HI UR4, URZ, 0x1f, UR36 ;  /* 0x0000001f3f047899 */ /* 0x000fe20008011424 */
[----:B------:R-:W-:Y:S01]  /*9d90*/  ISETP.GE.OR P0, PT, R159, UR7, P0 ;  /* 0x000000079f007c0c */ /* 0x000fe20008706670 */
[----:B------:R-:W-:Y:S02]  /*9da0*/  WARPGROUP.DEPBAR.LE gsb0, 0x0 ;  /* 0x00008000000079c5 */ /* 0x000fe40000010000 */
[----:B------:R-:W-:-:S06]  /*9db0*/  WARPGROUP.ARRIVE ;  /* 0x00000000000079c5 */ /* 0x000fcc0000000000 */
[----:B------:R-:W-:Y:S01]  /*9dc0*/  HGMMA.64x256x16.F32.BF16 R24, R192, gdesc[UR8].tnspB, R24, gsb0 ;  /* 0x43e00008c0187df0 */ /* 0x000fe20008001818 */
[----:B------:R-:W-:Y:S01]  /*9dd0*/  R2UR UR10, R23 ;  /* 0x00000000170a72ca */ /* 0x000fe200000e0000 */
[----:B------:R-:W-:Y:S02]  /*9de0*/  IMAD.MOV.U32 R23, RZ, RZ, -0x800000 ;  /* 0xff800000ff177424 */ /* 0x000fe400078e00ff */
[----:B------:R-:W-:Y:S01]  /*9df0*/  @P5 FFMA.FTZ R23, R2, R4, R9 ;  /* 0x0000000402175223 */ /* 0x000fe20000010009 */
[----:B------:R-:W-:Y:S01]  /*9e00*/  MOV R2, R10 ;  /* 0x0000000a00027202 */ /* 0x000fe20000000f00 */
[----:B------:R-:W-:Y:S02]  /*9e10*/  WARPGROUP.DEPBAR.LE gsb0, 0x0 ;  /* 0x00008000000079c5 */ /* 0x000fe40000010000 */
[----:B------:R1:W-:Y:S01]  /*9e20*/  @!P1 SYNCS.ARRIVE.TRANS64.RED.A1T0 RZ, [R13+URZ], RZ ;  /* 0x000000ff0dff99a7 */ /* 0x0003e2000810043f */
[-C--:B------:R-:W-:Y:S01]  /*9e30*/  FMUL.FTZ R12, R41, R6.reuse ;  /* 0x00000006290c7220 */ /* 0x080fe20000410000 */
[-C--:B------:R-:W-:Y:S01]  /*9e40*/  FMUL.FTZ R4, R25, R6.reuse ;  /* 0x0000000619047220 */ /* 0x080fe20000410000 */
[----:B------:R-:W-:Y:S01]  /*9e50*/  FMUL.FTZ R5, R24, R6 ;  /* 0x0000000618057220 */ /* 0x000fe20000410000 */
[-C--:B---3--:R-:W-:Y:S01]  /*9e60*/  FMUL.FTZ R7, R27, R8.reuse ;  /* 0x000000081b077220 */ /* 0x088fe20000410000 */
[----:B------:R-:W-:Y:S01]  /*9e70*/  FMUL.FTZ R168, R26, R8 ;  /* 0x000000081aa87220 */ /* 0x000fe20000410000 */
[-C--:B------:R-:W-:Y:S01]  /*9e80*/  FMUL.FTZ R167, R29, R6.reuse ;  /* 0x000000061da77220 */ /* 0x080fe20000410000 */
[-C--:B------:R-:W-:Y:S01]  /*9e90*/  FMUL.FTZ R170, R28, R6.reuse ;  /* 0x000000061caa7220 */ /* 0x080fe20000410000 */
[----:B-1----:R-:W-:Y:S01]  /*9ea0*/  FMUL.FTZ R13, R40, R6 ;  /* 0x00000006280d7220 */ /* 0x002fe20000410000 */
[-C--:B------:R-:W-:Y:S01]  /*9eb0*/  FMUL.FTZ R169, R31, R8.reuse ;  /* 0x000000081fa97220 */ /* 0x080fe20000410000 */
[----:B------:R-:W1:Y:S01]  /*9ec0*/  LDC.64 R40, c[0x0][0xb78] ;  /* 0x0002de00ff287b82 */ /* 0x000e620000000a00 */
[----:B------:R-:W-:Y:S01]  /*9ed0*/  FMUL.FTZ R172, R30, R8 ;  /* 0x000000081eac7220 */ /* 0x000fe20000410000 */
[-C--:B------:R-:W-:Y:S01]  /*9ee0*/  FMUL.FTZ R9, R33, R6.reuse ;  /* 0x0000000621097220 */ /* 0x080fe20000410000 */
[-C--:B------:R-:W-:Y:S01]  /*9ef0*/  FMUL.FTZ R166, R32, R6.reuse ;  /* 0x0000000620a67220 */ /* 0x080fe20000410000 */
[-C--:B------:R-:W-:Y:S01]  /*9f00*/  FMUL.FTZ R10, R37, R6.reuse ;  /* 0x00000006250a7220 */ /* 0x080fe20000410000 */
[-C--:B------:R-:W-:Y:S01]  /*9f10*/  FMUL.FTZ R11, R36, R6.reuse ;  /* 0x00000006240b7220 */ /* 0x080fe20000410000 */
[-C--:B------:R-:W-:Y:S01]  /*9f20*/  FMUL.FTZ R14, R45, R6.reuse ;  /* 0x000000062d0e7220 */ /* 0x080fe20000410000 */
[----:B------:R-:W-:Y:S01]  /*9f30*/  FMUL.FTZ R15, R44, R6 ;  /* 0x000000062c0f7220 */ /* 0x000fe20000410000 */
[----:B------:R-:W-:Y:S01]  /*9f40*/  F2FP.BF16.F32.PACK_AB R4, R4, R5 ;  /* 0x000000050404723e */ /* 0x000fe200000010ff */
        /* <DEDUP_REMOVED lines=61> */
[----:B------:R-:W-:Y:S01]  /*a320*/  F2FP.BF16.F32.PACK_AB R6, R167, R170 ;  /* 0x000000aaa706723e */ /* 0x000fe200000010ff */
[----:B------:R-:W-:Y:S01]  /*a330*/  FMUL.FTZ R51, R51, R8 ;  /* 0x0000000833337220 */ /* 0x000fe20000410000 */
[----:B------:R-:W-:Y:S01]  /*a340*/  F2FP.BF16.F32.PACK_AB R7, R169, R172 ;  /* 0x000000aca907723e */ /* 0x000fe200000010ff */
[----:B------:R-:W-:Y:S01]  /*a350*/  BAR.SYNC.DEFER_BLOCKING 0x1, 0x100 ;  /* 0x0044000000007b1d */ /* 0x000fe20000010000 */
        /* <DEDUP_REMOVED lines=52> */
[----:B------:R2:W-:Y:S01]  /*a6a0*/  STSM.16.M88.4 [R165], R4 ;  /* 0x00000004a5007844 */ /* 0x0005e20000000200 */
[----:B------:R-:W-:Y:S01]  /*a6b0*/  F2FP.BF16.F32.PACK_AB R10, R10, R11 ;  /* 0x0000000b0a0a723e */ /* 0x000fe200000010ff */
[----:B-1----:R-:W-:Y:S01]  /*a6c0*/  IMAD.WIDE.U32 R2, R40, UR36, R2 ;  /* 0x0000002428027c25 */ /* 0x002fe2000f8e0002 */
[----:B------:R-:W-:-:S02]  /*a6d0*/  F2FP.BF16.F32.PACK_AB R9, R35, R34 ;  /* 0x000000222309723e */ /* 0x000fc400000010ff */
[----:B------:R-:W-:Y:S02]  /*a6e0*/  F2FP.BF16.F32.PACK_AB R11, R39, R38 ;  /* 0x00000026270b723e */ /* 0x000fe400000010ff */
[----:B------:R-:W-:Y:S02]  /*a6f0*/  F2FP.BF16.F32.PACK_AB R12, R12, R13 ;  /* 0x0000000d0c0c723e */ /* 0x000fe400000010ff */
[----:B------:R-:W-:Y:S01]  /*a700*/  F2FP.BF16.F32.PACK_AB R14, R14, R15 ;  /* 0x0000000f0e0e723e */ /* 0x000fe200000010ff */
[----:B------:R-:W-:Y:S01]  /*a710*/  STSM.16.M88.4 [R160], R8 ;  /* 0x00000008a0007844 */ /* 0x000fe20000000200 */
[----:B------:R-:W-:Y:S02]  /*a720*/  F2FP.BF16.F32.PACK_AB R13, R43, R42 ;  /* 0x0000002a2b0d723e */ /* 0x000fe400000010ff */
[----:B------:R-:W-:Y:S02]  /*a730*/  F2FP.BF16.F32.PACK_AB R15, R47, R46 ;  /* 0x0000002e2f0f723e */ /* 0x000fe400000010ff */
[----:B------:R-:W-:-:S02]  /*a740*/  F2FP.BF16.F32.PACK_AB R24, R24, R25 ;  /* 0x000000191818723e */ /* 0x000fc400000010ff */
[----:B------:R-:W-:Y:S01]  /*a750*/  F2FP.BF16.F32.PACK_AB R26, R26, R27 ;  /* 0x0000001b1a1a723e */ /* 0x000fe200000010ff */
[----:B------:R-:W-:Y:S01]  /*a760*/  STSM.16.M88.4 [R164], R12 ;  /* 0x0000000ca4007844 */ /* 0x000fe20000000200 */
[----:B------:R-:W-:Y:S02]  /*a770*/  F2FP.BF16.F32.PACK_AB R25, R51, R50 ;  /* 0x000000323319723e */ /* 0x000fe400000010ff */
[----:B------:R-:W-:Y:S02]  /*a780*/  F2FP.BF16.F32.PACK_AB R27, R55, R54 ;  /* 0x00000036371b723e */ /* 0x000fe400000010ff */
[----:B--2---:R-:W-:Y:S02]  /*a790*/  F2FP.BF16.F32.PACK_AB R4, R57, R56 ;  /* 0x000000383904723e */ /* 0x004fe400000010ff */
[----:B------:R-:W-:Y:S01]  /*a7a0*/  F2FP.BF16.F32.PACK_AB R5, R59, R58 ;  /* 0x0000003a3b05723e */ /* 0x000fe200000010ff */
[----:B------:R-:W-:Y:S01]  /*a7b0*/  STSM.16.M88.4 [R163], R24 ;  /* 0x00000018a3007844 */ /* 0x000fe20000000200 */
[----:B------:R-:W-:-:S02]  /*a7c0*/  F2FP.BF16.F32.PACK_AB R6, R61, R60 ;  /* 0x0000003c3d06723e */ /* 0x000fc400000010ff */
[----:B------:R-:W-:Y:S02]  /*a7d0*/  F2FP.BF16.F32.PACK_AB R7, R63, R62 ;  /* 0x0000003e3f07723e */ /* 0x000fe400000010ff */
[----:B------:R-:W-:Y:S02]  /*a7e0*/  F2FP.BF16.F32.PACK_AB R28, R28, R29 ;  /* 0x0000001d1c1c723e */ /* 0x000fe400000010ff */
[----:B------:R-:W-:Y:S01]  /*a7f0*/  F2FP.BF16.F32.PACK_AB R30, R30, R31 ;  /* 0x0000001f1e1e723e */ /* 0x000fe200000010ff */
[----:B------:R1:W-:Y:S01]  /*a800*/  STSM.16.M88.4 [R162], R4 ;  /* 0x00000004a2007844 */ /* 0x0003e20000000200 */
[----:B------:R-:W-:Y:S02]  /*a810*/  F2FP.BF16.F32.PACK_AB R29, R67, R66 ;  /* 0x00000042431d723e */ /* 0x000fe400000010ff */
[----:B------:R-:W-:Y:S02]  /*a820*/  F2FP.BF16.F32.PACK_AB R31, R71, R70 ;  /* 0x00000046471f723e */ /* 0x000fe400000010ff */
[----:B------:R-:W-:-:S02]  /*a830*/  F2FP.BF16.F32.PACK_AB R32, R32, R33 ;  /* 0x000000212020723e */ /* 0x000fc400000010ff */
[----:B------:R-:W-:Y:S01]  /*a840*/  F2FP.BF16.F32.PACK_AB R33, R75, R74 ;  /* 0x0000004a4b21723e */ /* 0x000fe200000010ff */
[----:B------:R-:W-:Y:S01]  /*a850*/  STSM.16.M88.4 [R161], R28 ;  /* 0x0000001ca1007844 */ /* 0x000fe20000000200 */
[----:B------:R-:W-:Y:S02]  /*a860*/  F2FP.BF16.F32.PACK_AB R34, R77, R76 ;  /* 0x0000004c4d22723e */ /* 0x000fe400000010ff */
[----:B------:R-:W-:Y:S02]  /*a870*/  F2FP.BF16.F32.PACK_AB R35, R79, R78 ;  /* 0x0000004e4f23723e */ /* 0x000fe400000010ff */
[----:B------:R-:W-:Y:S02]  /*a880*/  F2FP.BF16.F32.PACK_AB R36, R36, R37 ;  /* 0x000000252424723e */ /* 0x000fe400000010ff */
[----:B------:R-:W-:Y:S01]  /*a890*/  F2FP.BF16.F32.PACK_AB R37, R83, R82 ;  /* 0x000000525325723e */ /* 0x000fe200000010ff */
[----:B-1----:R-:W-:Y:S01]  /*a8a0*/  IMAD R4, R40, UR4, RZ ;  /* 0x0000000428047c24 */ /* 0x002fe2000f8e02ff */
[----:B------:R-:W-:Y:S01]  /*a8b0*/  F2FP.BF16.F32.PACK_AB R38, R85, R84 ;  /* 0x000000545526723e */ /* 0x000fe200000010ff */
[----:B------:R-:W-:Y:S01]  /*a8c0*/  STSM.16.M88.4 [R154], R32 ;  /* 0x000000209a007844 */ /* 0x000fe20000000200 */
[----:B------:R-:W-:Y:S01]  /*a8d0*/  F2FP.BF16.F32.PACK_AB R39, R87, R86 ;  /* 0x000000565727723e */ /* 0x000fe200000010ff */
[----:B------:R-:W-:Y:S01]  /*a8e0*/  IMAD R4, R41, UR36, R4 ;  /* 0x0000002429047c24 */ /* 0x000fe2000f8e0204 */
[----:B------:R-:W-:Y:S01]  /*a8f0*/  F2FP.BF16.F32.PACK_AB R96, R97, R96 ;  /* 0x000000606160723e */ /* 0x000fe200000010ff */
[----:B------:R-:W-:Y:S01]  /*a900*/  ULDC.64 UR4, c[0x0][0xb40] ;  /* 0x0002d00000047ab9 */ /* 0x000fe20000000a00 */
[----:B------:R-:W-:Y:S01]  /*a910*/  F2FP.BF16.F32.PACK_AB R8, R89, R88 ;  /* 0x000000585908723e */ /* 0x000fe200000010ff */
[----:B------:R-:W-:Y:S01]  /*a920*/  STSM.16.M88.4 [R153], R36 ;  /* 0x0000002499007844 */ /* 0x000fe20000000200 */
[----:B------:R-:W-:-:S02]  /*a930*/  F2FP.BF16.F32.PACK_AB R9, R91, R90 ;  /* 0x0000005a5b09723e */ /* 0x000fc400000010ff */
[----:B------:R-:W-:Y:S02]  /*a940*/  F2FP.BF16.F32.PACK_AB R10, R93, R92 ;  /* 0x0000005c5d0a723e */ /* 0x000fe400000010ff */
[----:B------:R-:W-:Y:S02]  /*a950*/  F2FP.BF16.F32.PACK_AB R11, R95, R94 ;  /* 0x0000005e5f0b723e */ /* 0x000fe400000010ff */
[----:B------:R-:W-:Y:S02]  /*a960*/  F2FP.BF16.F32.PACK_AB R97, R99, R98 ;  /* 0x000000626361723e */ /* 0x000fe400000010ff */
[----:B------:R-:W-:Y:S01]  /*a970*/  F2FP.BF16.F32.PACK_AB R104, R105, R104 ;  /* 0x000000686968723e */ /* 0x000fe200000010ff */
[----:B------:R-:W-:Y:S01]  /*a980*/  STSM.16.M88.4 [R156], R8 ;  /* 0x000000089c007844 */ /* 0x000fe20000000200 */
[----:B------:R-:W-:Y:S02]  /*a990*/  F2FP.BF16.F32.PACK_AB R98, R101, R100 ;  /* 0x000000646562723e */ /* 0x000fe400000010ff */
[----:B------:R-:W-:-:S02]  /*a9a0*/  F2FP.BF16.F32.PACK_AB R99, R103, R102 ;  /* 0x000000666763723e */ /* 0x000fc400000010ff */
[----:B------:R-:W-:Y:S02]  /*a9b0*/  F2FP.BF16.F32.PACK_AB R105, R107, R106 ;  /* 0x0000006a6b69723e */ /* 0x000fe400000010ff */
[----:B------:R-:W-:Y:S01]  /*a9c0*/  F2FP.BF16.F32.PACK_AB R112, R113, R112 ;  /* 0x000000707170723e */ /* 0x000fe200000010ff */
[----:B------:R-:W-:Y:S01]  /*a9d0*/  STSM.16.M88.4 [R155], R96 ;  /* 0x000000609b007844 */ /* 0x000fe20000000200 */
[----:B------:R-:W-:Y:S02]  /*a9e0*/  F2FP.BF16.F32.PACK_AB R106, R109, R108 ;  /* 0x0000006c6d6a723e */ /* 0x000fe400000010ff */
[----:B------:R-:W-:Y:S02]  /*a9f0*/  F2FP.BF16.F32.PACK_AB R107, R111, R110 ;  /* 0x0000006e6f6b723e */ /* 0x000fe400000010ff */
[----:B------:R-:W-:Y:S02]  /*aa00*/  F2FP.BF16.F32.PACK_AB R113, R115, R114 ;  /* 0x000000727371723e */ /* 0x000fe400000010ff */
[----:B------:R-:W-:Y:S01]  /*aa10*/  F2FP.BF16.F32.PACK_AB R120, R121, R120 ;  /* 0x000000787978723e */ /* 0x000fe200000010ff */
[----:B------:R-:W-:Y:S01]  /*aa20*/  STSM.16.M88.4 [R20], R104 ;  /* 0x0000006814007844 */ /* 0x000fe20000000200 */
[----:B------:R-:W-:-:S02]  /*aa30*/  F2FP.BF16.F32.PACK_AB R114, R117, R116 ;  /* 0x000000747572723e */ /* 0x000fc400000010ff */
[----:B------:R-:W-:Y:S02]  /*aa40*/  F2FP.BF16.F32.PACK_AB R115, R119, R118 ;  /* 0x000000767773723e */ /* 0x000fe400000010ff */
[----:B------:R-:W-:Y:S02]  /*aa50*/  F2FP.BF16.F32.PACK_AB R121, R123, R122 ;  /* 0x0000007a7b79723e */ /* 0x000fe400000010ff */
[----:B------:R-:W-:Y:S01]  /*aa60*/  F2FP.BF16.F32.PACK_AB R128, R129, R128 ;  /* 0x000000808180723e */ /* 0x000fe200000010ff */
[----:B------:R-:W-:Y:S01]  /*aa70*/  STSM.16.M88.4 [R152], R112 ;  /* 0x0000007098007844 */ /* 0x000fe20000000200 */
[----:B------:R-:W-:Y:S02]  /*aa80*/  F2FP.BF16.F32.PACK_AB R122, R125, R124 ;  /* 0x0000007c7d7a723e */ /* 0x000fe400000010ff */
[----:B------:R-:W-:Y:S02]  /*aa90*/  F2FP.BF16.F32.PACK_AB R123, R127, R126 ;  /* 0x0000007e7f7b723e */ /* 0x000fe400000010ff */
[----:B------:R-:W-:-:S02]  /*aaa0*/  SHF.R.S32.HI R5, RZ, 0x1f, R159 ;  /* 0x0000001fff057819 */ /* 0x000fc4000001149f */
[----:B------:R-:W-:Y:S01]  /*aab0*/  F2FP.BF16.F32.PACK_AB R129, R131, R130 ;  /* 0x000000828381723e */ /* 0x000fe200000010ff */
[----:B------:R-:W-:Y:S01]  /*aac0*/  STSM.16.M88.4 [R21], R120 ;  /* 0x0000007815007844 */ /* 0x000fe20000000200 */
[----:B------:R-:W-:Y:S02]  /*aad0*/  F2FP.BF16.F32.PACK_AB R136, R137, R136 ;  /* 0x000000888988723e */ /* 0x000fe400000010ff */
[----:B------:R-:W-:Y:S02]  /*aae0*/  IADD3 R159, P1, R159, R2, RZ ;  /* 0x000000029f9f7210 */ /* 0x000fe40007f3e0ff */
        /* <DEDUP_REMOVED lines=11> */
[----:B------:R-:W-:Y:S02]  /*aba0*/  IADD3.X R4, R5, R3, R4, P1, !PT ;  /* 0x0000000305047210 */ /* 0x000fe40000ffe404 */
[C---:B------:R-:W-:Y:S01]  /*abb0*/  LEA R2, P1, R159.reuse, UR4, 0x2 ;  /* 0x000000049f027c11 */ /* 0x040fe2000f8210ff */
[----:B------:R-:W-:Y:S01]  /*abc0*/  STSM.16.M88.4 [R158], R144 ;  /* 0x000000909e007844 */ /* 0x000fe20000000200 */
[----:B------:R-:W-:Y:S02]  /*abd0*/  ULDC UR4, c[0x0][0xc] ;  /* 0x0000030000047ab9 */ /* 0x000fe40000000800 */
[----:B------:R-:W-:Y:S01]  /*abe0*/  LEA.HI.X R3, R159, UR5, R4, 0x2, P1 ;  /* 0x000000059f037c11 */ /* 0x000fe200088f1404 */
[----:B------:R-:W-:Y:S01]  /*abf0*/  @!PT LDS RZ, [RZ] ;  /* 0x00000000fffff984 */ /* 0x000fe20000000800 */
[----:B------:R-:W-:Y:S01]  /*ac00*/  @!PT LDS RZ, [RZ] ;  /* 0x00000000fffff984 */ /* 0x000fe20000000800 */
[----:B------:R-:W-:Y:S01]  /*ac10*/  @!PT LDS RZ, [RZ] ;  /* 0x00000000fffff984 */ /* 0x000fe20000000800 */
[----:B------:R-:W-:Y:S01]  /*ac20*/  @!PT LDS RZ, [RZ] ;  /* 0x00000000fffff984 */ /* 0x000fe20000000800 */
[----:B------:R1:W-:Y:S06]  /*ac30*/  MEMBAR.ALL.CTA ;  /* 0x0000000000007992 */ /* 0x0003ec0000008000 */
[----:B-1----:R-:W1:Y:S01]  /*ac40*/  FENCE.VIEW.ASYNC.S ;  /* 0x00000000000073c6 */ /* 0x002e620000000000 */
[----:B------:R-:W-:-:S03]  /*ac50*/  UIADD3 UR10, UR4, UR10, URZ ;  /* 0x0000000a040a7290 */ /* 0x000fc6000fffe03f */
[----:B-1----:R-:W1:Y:S01]  /*ac60*/  SHFL.IDX PT, R4, R217, RZ, 0x1f ;  /* 0x00001fffd9047589 */ /* 0x002e6200000e0000 */
[----:B------:R-:W-:Y:S06]  /*ac70*/  BAR.ARV 0x1, 0x120 ;  /* 0x0044800000007b1d */ /* 0x000fec0000002000 */
[----:B------:R-:W-:Y:S01]  /*ac80*/  @!P0 STG.E desc[UR12][R2.64], R157 ;  /* 0x0000009d02008986 */ /* 0x000fe2000c10190c */
[----:B-1----:R-:W-:-:S03]  /*ac90*/  ISETP.NE.AND P0, PT, R4, 0x7, PT ;  /* 0x000000070400780c */ /* 0x002fc60003f05270 */
[----:B------:R1:W-:Y:S02]  /*aca0*/  @!P2 STG.E desc[UR12][R2.64+0x20], R23 ;  /* 0x000020170200a986 */ /* 0x0003e4000c10190c */
[----:B-1----:R-:W-:-:S08]  /*acb0*/  IMAD.U32 R23, RZ, RZ, UR10 ;  /* 0x0000000aff177e24 */ /* 0x002fd0000f8e00ff */
[----:B------:R-:W-:Y:S05]  /*acc0*/  @P0 BRA `(.L_x_29) ;  /* 0x0000000000800947 */ /* 0x000fea0003800000 */
[----:B------:R-:W-:Y:S01]  /*acd0*/  BAR.SYNC.DEFER_BLOCKING 0x1, 0x120 ;  /* 0x0044800000007b1d */ /* 0x000fe20000010000 */
[----:B------:R-:W-:-:S05]  /*ace0*/  ELECT P0, URZ, PT ;  /* 0x00000000003f782f */ /* 0x000fca0003800000 */
[----:B------:R-:W-:Y:S08]  /*acf0*/  BSSY B0, `(.L_x_29) ;  /* 0x000001d000007945 */ /* 0x000ff00003800000 */
[----:B------:R-:W-:Y:S05]  /*ad00*/  @!P0 BRA `(.L_x_30) ;  /* 0x00000000006c8947 */ /* 0x000fea0003800000 */
[----:B------:R-:W-:Y:S01]  /*ad10*/  ULDC.64 UR10, c[0x0][0x198] ;  /* 0x00006600000a7ab9 */ /* 0x000fe20000000a00 */
[----:B------:R-:W-:Y:S02]  /*ad20*/  UIADD3 UR6, UR61, 0x4000, URZ ;  /* 0x000040003d067890 */ /* 0x000fe4000fffe03f */
[----:B------:R-:W-:Y:S02]  /*ad30*/  UIADD3 UR4, UP0, UR10, 0x9f0, URZ ;  /* 0x000009f00a047890 */ /* 0x000fe4000ff1e03f */
[----:B------:R-:W-:Y:S02]  /*ad40*/  UIADD3 UR8, UR61, 0x8000, URZ ;  /* 0x000080003d087890 */ /* 0x000fe4000fffe03f */
[----:B------:R-:W-:Y:S01]  /*ad50*/  UIADD3.X UR5, URZ, UR11, URZ, UP0, !UPT ;  /* 0x0000000b3f057290 */ /* 0x000fe200087fe43f */
[----:B------:R-:W-:Y:S01]  /*ad60*/  UMOV UR33, URZ ;  /* 0x0000003f00217c82 */ /* 0x000fe20008000000 */
[----:B------:R-:W-:Y:S01]  /*ad70*/  UMOV UR37, URZ ;  /* 0x0000003f00257c82 */ /* 0x000fe20008000000 */
[----:B------:R-:W-:Y:S01]  /*ad80*/  UMOV UR32, UR61 ;  /* 0x0000003d00207c82 */ /* 0x000fe20008000000 */
[----:B------:R-:W-:Y:S01]  /*ad90*/  UMOV UR7, 0x40 ;  /* 0x0000004000077882 */ /* 0x000fe20000000000 */
[----:B------:R-:W-:-:S04]  /*ada0*/  UIADD3 UR9, UR61, 0xc000, URZ ;  /* 0x0000c0003d097890 */ /* 0x000fc8000fffe03f */
[----:B------:R1:W-:Y:S02]  /*adb0*/  UTMASTG.5D [UR32], [UR4] ;  /* 0x00000020040073b5 */ /* 0x0003e40008020000 */
[----:B-1----:R-:W-:Y:S01]  /*adc0*/  UMOV UR32, UR6 ;  /* 0x0000000600207c82 */ /* 0x002fe20008000000 */
[----:B------:R-:W-:Y:S01]  /*add0*/  UMOV UR33, UR7 ;  /* 0x0000000700217c82 */ /* 0x000fe20008000000 */
[----:B------:R-:W-:Y:S01]  /*ade0*/  UMOV UR6, 0x80 ;  /* 0x0000008000067882 */ /* 0x000fe20000000000 */
[----:B------:R1:W-:Y:S02]  /*adf0*/  UTMASTG.5D [UR32], [UR4] ;  /* 0x00000020040073b5 */ /* 0x0003e40008020000 */
[----:B-1----:R-:W-:Y:S01]  /*ae00*/  UMOV UR32, UR8 ;  /* 0x0000000800207c82 */ /* 0x002fe20008000000 */
[----:B------:R-:W-:Y:S01]  /*ae10*/  UMOV UR33, UR6 ;  /* 0x0000000600217c82 */ /* 0x000fe20008000000 */
[----:B------:R-:W-:Y:S01]  /*ae20*/  UMOV UR6, 0xc0 ;  /* 0x000000c000067882 */ /* 0x000fe20000000000 */
[----:B------:R1:W-:Y:S02]  /*ae30*/  UTMASTG.5D [UR32], [UR4] ;  /* 0x00000020040073b5 */ /* 0x0003e40008020000 */
[----:B-1----:R-:W-:Y:S01]  /*ae40*/  UMOV UR32, UR9 ;  /* 0x0000000900207c82 */ /* 0x002fe20008000000 */
[----:B------:R-:W-:Y:S01]  /*ae50*/  UMOV UR33, UR6 ;  /* 0x0000000600217c82 */ /* 0x000fe20008000000 */
[----:B------:R-:W-:Y:S01]  /*ae60*/  UIADD3 UR6, UR61, 0x38820, URZ ;  /* 0x000388203d067890 */ /* 0x000fe2000fffe03f */
[----:B------:R1:W-:Y:S03]  /*ae70*/  UTMASTG.5D [UR32], [UR4] ;  /* 0x00000020040073b5 */ /* 0x0003e60008020000 */
[----:B------:R-:W-:Y:S01]  /*ae80*/  UPRMT UR6, URZ, 0x654, UR6 ;  /* 0x000006543f067896 */ /* 0x000fe20008000006 */
[----:B------:R0:W-:Y:S01]  /*ae90*/  UTMACMDFLUSH ;  /* 0x00000000000079b7 */ /* 0x0001e20000000000 */
[----:B------:R-:W-:-:S07]  /*aea0*/  DEPBAR.LE SB0, 0x0 ;  /* 0x000080000000791a */ /* 0x000fce0000000000 */
[----:B-1----:R-:W-:Y:S03]  /*aeb0*/  SYNCS.ARRIVE.TRANS64.RED.A1T0 RZ, [UR6], RZ ;  /* 0x000000ffffff79a7 */ /* 0x002fe60008100406 */
.L_x_30:
[----:B------:R-:W-:Y:S05]  /*aec0*/  BSYNC B0 ;  /* 0x0000000000007941 */ /* 0x000fea0003800000 */
.L_x_29:
[----:B------:R-:W1:Y:S01]  /*aed0*/  LDC R0, c[0x0][0xda4] ;  /* 0x00036900ff007b82 */ /* 0x000e620000000800 */
[----:B------:R-:W-:Y:S01]  /*aee0*/  R2UR UR6, R23 ;  /* 0x00000000170672ca */ /* 0x000fe200000e0000 */
[----:B------:R-:W-:Y:S01]  /*aef0*/  UIADD3 UR38, UR38, 0x1, URZ ;  /* 0x0000000126267890 */ /* 0x000fe2000fffe03f */
[----:B------:R-:W-:Y:S01]  /*af00*/  R2UR UR5, R18 ;  /* 0x00000000120572ca */ /* 0x000fe200000e0000 */
[----:B------:R-:W-:Y:S02]  /*af10*/  VIADD R212, R212, 0x1 ;  /* 0x00000001d4d47836 */ /* 0x000fe40000000000 */
[----:B------:R-:W-:-:S04]  /*af20*/  UISETP.NE.AND UP0, UPT, UR38, 0x2, UPT ;  /* 0x000000022600788c */ /* 0x000fc8000bf05270 */
[----:B------:R-:W-:Y:S02]  /*af30*/  USEL UR4, URZ, 0x1, UP0 ;  /* 0x000000013f047887 */ /* 0x000fe40008000000 */
[----:B------:R-:W-:-:S04]  /*af40*/  USEL UR38, UR38, URZ, UP0 ;  /* 0x0000003f26267287 */ /* 0x000fc80008000000 */
[----:B------:R-:W-:-:S06]  /*af50*/  ULOP3.LUT UR5, UR5, UR4, URZ, 0x3c, !UPT ;  /* 0x0000000405057292 */ /* 0x000fcc000f8e3c3f */
[----:B------:R-:W-:Y:S02]  /*af60*/  MOV R18, UR5 ;  /* 0x0000000500127c02 */ /* 0x000fe40008000f00 */
[----:B-1----:R-:W-:-:S13]  /*af70*/  ISETP.LE.AND P0, PT, R0, UR6, PT ;  /* 0x0000000600007c0c */ /* 0x002fda000bf03270 */
[----:B------:R-:W-:Y:S05]  /*af80*/  @!P0 BRA `(.L_x_31) ;  /* 0xffffff5c006c8947 */ /* 0x000fea000383ffff */
[----:B------:R-:W-:Y:S05]  /*af90*/  EXIT ;  /* 0x000000000000794d */ /* 0x000fea0003800000 */
.L_x_7:
[----:B------:R-:W-:-:S08]  /*afa0*/  NOP ;  /* 0x0000000000007918 */ /* 0x000fd00000000000 */
[----:B-1----:R-:W1:-:S00]  /*afb0*/  USETMAXREG.DEALLOC.CTAPOOL 0x18 ;  /* 0x00000018000079c8 */ /* 0x002e4000080e0500 */
[----:B-1----:R-:W-:-:S06]  /*afc0*/  LOP3.LUT R0, R0, 0x3, RZ, 0xc0, !PT ;  /* 0x0000000300007812 */ /* 0x002fcc00078ec0ff */
[----:B------:R-:W1:Y:S02]  /*afd0*/  SHFL.IDX PT, R0, R0, RZ, 0x1f ;  /* 0x00001fff00007589 */ /* 0x000e6400000e0000 */
[----:B-1----:R-:W-:-:S13]  /*afe0*/  ISETP.NE.AND P0, PT, R0, RZ, PT ;  /* 0x000000ff0000720c */ /* 0x002fda0003f05270 */
[----:B--2---:R-:W-:Y:S05]  /*aff0*/  @P0 EXIT ;  /* 0x000000000000094d */ /* 0x004fea0003800000 */
[----:B------:R-:W1:Y:S01]  /*b000*/  S2UR UR4, SR_CTAID.X ;  /* 0x00000000000479c3 */ /* 0x000e620000002500 */
[----:B------:R-:W-:Y:S01]  /*b010*/  IMAD.MOV.U32 R16, RZ, RZ, RZ ;  /* 0x000000ffff107224 */ /* 0x000fe200078e00ff */
[----:B------:R-:W-:Y:S01]  /*b020*/  MOV R19, 0x1 ;  /* 0x0000000100137802 */ /* 0x000fe20000000f00 */
[----:B------:R-:W-:-:S05]  /*b030*/  IMAD.MOV.U32 R2, RZ, RZ, 0x1 ;  /* 0x00000001ff027424 */ /* 0x000fca00078e00ff */
[----:B------:R-:W1:Y:S02]  /*b040*/  LDC R0, c[0x0][0xda4] ;  /* 0x00036900ff007b82 */ /* 0x000e640000000800 */
[----:B-1----:R-:W-:-:S13]  /*b050*/  ISETP.LE.AND P0, PT, R0, UR4, PT ;  /* 0x0000000400007c0c */ /* 0x002fda000bf03270 */
[----:B------:R-:W-:Y:S05]  /*b060*/  @P0 BRA `(.L_x_32) ;  /* 0x0000003000940947 */ /* 0x000fea0003800000 */
[----:B------:R-:W-:Y:S01]  /*b070*/  IMAD.U32 R0, RZ, RZ, UR4 ;  /* 0x00000004ff007e24 */ /* 0x000fe2000f8e00ff */
[----:B------:R-:W-:Y:S01]  /*b080*/  MOV R19, 0x1 ;  /* 0x0000000100137802 */ /* 0x000fe20000000f00 */
[----:B------:R-:W-:Y:S01]  /*b090*/  IMAD.MOV.U32 R16, RZ, RZ, RZ ;  /* 0x000000ffff107224 */ /* 0x000fe200078e00ff */
[----:B------:R-:W-:Y:S01]  /*b0a0*/  ULDC.64 UR36, c[0x0][0x198] ;  /* 0x0000660000247ab9 */ /* 0x000fe20000000a00 */
[----:B------:R-:W-:Y:S01]  /*b0b0*/  ULDC UR38, c[0x0][0xc] ;  /* 0x0000030000267ab9 */ /* 0x000fe20000000800 */
[----:B------:R1:W-:Y:S04]  /*b0c0*/  STL [R1+0x10], R0 ;  /* 0x0000100001007387 */ /* 0x0003e80000100800 */
[----:B------:R1:W-:Y:S02]  /*b0d0*/  STL [R1+0x18], RZ ;  /* 0x000018ff01007387 */ /* 0x0003e40000100800 */
.L_x_77:
[----:B------:R-:W2:Y:S01]  /*b0e0*/  LDL R2, [R1+0x10] ;  /* 0x0000100001027983 */ /* 0x000ea20000100800 */
[----:B-1----:R-:W1:Y:S01]  /*b0f0*/  LDC R0, c[0x0][0xda8] ;  /* 0x00036a00ff007b82 */ /* 0x002e620000000800 */
[----:B------:R-:W-:Y:S05]  /*b100*/  YIELD ;  /* 0x0000000000007946 */ /* 0x000fea0003800000 */
[----:B------:R-:W3:Y:S01]  /*b110*/  S2R R5, SR_CgaCtaId ;  /* 0x0000000000057919 */ /* 0x000ee20000008800 */
[----:B------:R-:W-:Y:S01]  /*b120*/  ULDC.64 UR4, c[0x0][0x3f8] ;  /* 0x0000fe0000047ab9 */ /* 0x000fe20000000a00 */
[----:B------:R-:W4:Y:S01]  /*b130*/  LDC R18, c[0x0][0xdb4] ;  /* 0x00036d00ff127b82 */ /* 0x000f220000000800 */
[----:B------:R-:W-:-:S03]  /*b140*/  UISETP.NE.U32.AND UP0, UPT, UR4, URZ, UPT ;  /* 0x0000003f0400728c */ /* 0x000fc6000bf05070 */
[----:B------:R-:W-:Y:S01]  /*b150*/  ULDC UR4, c[0x0][0x404] ;  /* 0x0001010000047ab9 */ /* 0x000fe20000000800 */
[----:B------:R-:W-:-:S04]  /*b160*/  UISETP.NE.AND.EX UP0, UPT, UR5, URZ, UPT, UP0 ;  /* 0x0000003f0500728c */ /* 0x000fc8000bf05300 */
[----:B------:R-:W-:Y:S01]  /*b170*/  USEL UR4, UR4, 0x1, UP0 ;  /* 0x0000000104047887 */ /* 0x000fe20008000000 */
[----:B-1----:R-:W-:Y:S02]  /*b180*/  ISETP.NE.AND P0, PT, R0, 0x1, PT ;  /* 0x000000010000780c */ /* 0x002fe40003f05270 */
[----:B----4-:R-:W-:-:S11]  /*b190*/  ISETP.NE.AND P1, PT, R18, 0x1, PT ;  /* 0x000000011200780c */ /* 0x010fd60003f25270 */
[----:B------:R-:W2:Y:S08]  /*b1a0*/  @P0 LDC R0, c[0x0][0xdac] ;  /* 0x00036b00ff000b82 */ /* 0x000eb00000000800 */
[----:B------:R-:W1:Y:S01]  /*b1b0*/  @P0 LDC R3, c[0x0][0xdb0] ;  /* 0x00036c00ff030b82 */ /* 0x000e620000000800 */
[----:B--2---:R-:W-:-:S04]  /*b1c0*/  @P0 IMAD.HI.U32 R0, R2, R0, RZ ;  /* 0x0000000002000227 */ /* 0x004fc800078e00ff */
[----:B------:R-:W-:Y:S01]  /*b1d0*/  IMAD.MOV.U32 R4, RZ, RZ, R2 ;  /* 0x000000ffff047224 */ /* 0x000fe200078e0002 */
[----:B-1----:R-:W-:Y:S02]  /*b1e0*/  @P0 SHF.R.U32.HI R4, RZ, R3, R0 ;  /* 0x00000003ff040219 */ /* 0x002fe40000011600 */
[----:B------:R-:W1:Y:S03]  /*b1f0*/  LDC R0, c[0x0][0x2e0] ;  /* 0x0000b800ff007b82 */ /* 0x000e660000000800 */
[----:B------:R-:W-:Y:S01]  /*b200*/  IMAD.MOV.U32 R17, RZ, RZ, R4 ;  /* 0x000000ffff117224 */ /* 0x000fe200078e0004 */
[----:B------:R2:W-:Y:S04]  /*b210*/  STL [R1+0x8], R4 ;  /* 0x0000080401007387 */ /* 0x0005e80000100800 */
[----:B------:R-:W4:Y:S01]  /*b220*/  @P1 LDC.64 R2, c[0x0][0xdb8] ;  /* 0x00036e00ff021b82 */ /* 0x000f220000000a00 */
[----:B-1----:R-:W-:Y:S01]  /*b230*/  IMAD R7, R0, UR4, RZ ;  /* 0x0000000400077c24 */ /* 0x002fe2000f8e02ff */
[----:B------:R-:W-:-:S04]  /*b240*/  MOV R0, 0x400 ;  /* 0x0000040000007802 */ /* 0x000fc80000000f00 */
[----:B---3--:R-:W-:Y:S01]  /*b250*/  LEA R6, R5, R0, 0x18 ;  /* 0x0000000005067211 */ /* 0x008fe200078ec0ff */
[----:B------:R2:W-:Y:S01]  /*b260*/  STL [R1+0x14], R7 ;  /* 0x0000140701007387 */ /* 0x0005e20000100800 */
[----:B------:R-:W-:Y:S01]  /*b270*/  IADD3 R0, R7, 0x4f, RZ ;  /* 0x0000004f07007810 */ /* 0x000fe20007ffe0ff */
[----:B----4-:R-:W-:Y:S02]  /*b280*/  @P1 IMAD.HI.U32 R2, R4, R2, RZ ;  /* 0x0000000204021227 */ /* 0x010fe400078e00ff */
[----:B------:R2:W-:Y:S02]  /*b290*/  STL [R1+0x4], R6 ;  /* 0x0000040601007387 */ /* 0x0005e40000100800 */
[----:B------:R-:W-:Y:S01]  /*b2a0*/  IMAD.HI R0, R0, 0x66666667, RZ ;  /* 0x6666666700007827 */ /* 0x000fe200078e02ff */
[----:B------:R-:W-:-:S03]  /*b2b0*/  @P1 SHF.R.U32.HI R17, RZ, R3, R2 ;  /* 0x00000003ff111219 */ /* 0x000fc60000011602 */
[----:B------:R-:W-:Y:S02]  /*b2c0*/  VIADD R2, R6, 0x24400 ;  /* 0x0002440006027836 */ /* 0x000fe40000000000 */
[----:B------:R-:W-:-:S03]  /*b2d0*/  IMAD.MOV R3, RZ, RZ, -R17 ;  /* 0x000000ffff037224 */ /* 0x000fc600078e0a11 */
[----:B------:R-:W-:Y:S01]  /*b2e0*/  LOP3.LUT P0, RZ, R2, 0x3ff, RZ, 0xc0, !PT ;  /* 0x000003ff02ff7812 */ /* 0x000fe2000780c0ff */
[----:B------:R-:W-:Y:S01]  /*b2f0*/  IMAD R18, R18, R3, R4 ;  /* 0x0000000312127224 */ /* 0x000fe200078e0204 */
[----:B------:R-:W-:-:S04]  /*b300*/  SHF.R.U32.HI R3, RZ, 0x1f, R0 ;  /* 0x0000001fff037819 */ /* 0x000fc80000011600 */
[----:B------:R-:W-:-:S05]  /*b310*/  LEA.HI.SX32 R0, R0, R3, 0x1b ;  /* 0x0000000300007211 */ /* 0x000fca00078fdaff */
[----:B------:R2:W-:Y:S02]  /*b320*/  STL [R1+0xc], R0 ;  /* 0x00000c0001007387 */ /* 0x0005e40000100800 */
[----:B------:R-:W-:Y:S05]  /*b330*/  @!P0 BRA `(.L_x_33) ;  /* 0x0000000000408947 */ /* 0x000fea0003800000 */
[----:B------:R-:W-:Y:S01]  /*b340*/  MOV R2, 0x0 ;  /* 0x0000000000027802 */ /* 0x000fe20000000f00 */
[----:B------:R-:W-:Y:S01]  /*b350*/  ULDC.64 UR6, c[0x4][0xa8] ;  /* 0x01002a0000067ab9 */ /* 0x000fe20000000a00 */
[----:B------:R-:W-:Y:S01]  /*b360*/  ULDC.64 UR8, c[0x4][0xb0] ;  /* 0x01002c0000087ab9 */ /* 0x000fe20000000a00 */
[----:B------:R-:W-:Y:S01]  /*b370*/  ULDC.64 UR4, c[0x4][0x8] ;  /* 0x0100020000047ab9 */ /* 0x000fe20000000a00 */
[----:B--2---:R-:W-:Y:S01]  /*b380*/  MOV R4, UR6 ;  /* 0x0000000600047c02 */ /* 0x004fe20008000f00 */
[----:B------:R-:W-:Y:S01]  /*b390*/  IMAD.U32 R5, RZ, RZ, UR7 ;  /* 0x00000007ff057e24 */ /* 0x000fe2000f8e00ff */
[----:B------:R-:W1:Y:S01]  /*b3a0*/  LDC.64 R2, c[0x4][R2] ;  /* 0x0100000002027b82 */ /* 0x000e620000000a00 */
[----:B------:R-:W-:Y:S01]  /*b3b0*/  IMAD.U32 R6, RZ, RZ, UR8 ;  /* 0x00000008ff067e24 */ /* 0x000fe2000f8e00ff */
[----:B------:R-:W-:Y:S01]  /*b3c0*/  MOV R7, UR9 ;  /* 0x0000000900077c02 */ /* 0x000fe20008000f00 */
[----:B------:R-:W-:Y:S01]  /*b3d0*/  IMAD.U32 R10, RZ, RZ, UR4 ;  /* 0x00000004ff0a7e24 */ /* 0x000fe2000f8e00ff */
[----:B------:R-:W-:Y:S01]  /*b3e0*/  MOV R8, 0x70 ;  /* 0x0000007000087802 */ /* 0x000fe20000000f00 */
[----:B------:R-:W-:-:S02]  /*b3f0*/  IMAD.U32 R11, RZ, RZ, UR5 ;  /* 0x00000005ff0b7e24 */ /* 0x000fc4000f8e00ff */
[----:B------:R-:W-:Y:S02]  /*b400*/  IMAD.MOV.U32 R12, RZ, RZ, 0x1 ;  /* 0x00000001ff0c7424 */ /* 0x000fe400078e00ff */
[----:B------:R-:W-:-:S07]  /*b410*/  IMAD.MOV.U32 R13, RZ, RZ, RZ ;  /* 0x000000ffff0d7224 */ /* 0x000fce00078e00ff */
[----:B------:R-:W-:-:S07]  /*b420*/  LEPC R20, `(.L_x_33) ;  /* 0x000000001014794e */ /* 0x000fce0000000000 */
[----:B-1----:R-:W-:Y:S05]  /*b430*/  CALL.ABS.NOINC R2 ;  /* 0x0000000002007343 */ /* 0x002fea0003c00000 */
.L_x_33:
[----:B------:R-:W2:Y:S02]  /*b440*/  LDL R2, [R1+0x4] ;  /* 0x0000040001027983 */ /* 0x000ea40000100800 */
[----:B--2---:R-:W-:-:S04]  /*b450*/  IADD3 R0, R2, 0x400, RZ ;  /* 0x0000040002007810 */ /* 0x004fc80007ffe0ff */
[----:B------:R-:W-:-:S13]  /*b460*/  LOP3.LUT P0, RZ, R0, 0x3ff, RZ, 0xc0, !PT ;  /* 0x000003ff00ff7812 */ /* 0x000fda000780c0ff */
[----:B------:R-:W-:Y:S05]  /*b470*/  @!P0 BRA `(.L_x_34) ;  /* 0x0000000000808947 */ /* 0x000fea0003800000 */
[----:B------:R-:W-:Y:S01]  /*b480*/  MOV R0, 0x0 ;  /* 0x0000000000007802 */ /* 0x000fe20000000f00 */
[----:B------:R-:W-:Y:S01]  /*b490*/  ULDC.64 UR6, c[0x4][0xa8] ;  /* 0x01002a0000067ab9 */ /* 0x000fe20000000a00 */
[----:B------:R-:W-:Y:S01]  /*b4a0*/  ULDC.64 UR8, c[0x4][0xb0] ;  /* 0x01002c0000087ab9 */ /* 0x000fe20000000a00 */
[----:B------:R-:W-:Y:S01]  /*b4b0*/  ULDC.64 UR4, c[0x4][0x10] ;  /* 0x0100040000047ab9 */ /* 0x000fe20000000a00 */
[----:B------:R1:W2:Y:S01]  /*b4c0*/  LDC.64 R2, c[0x4][R0] ;  /* 0x0100000000027b82 */ /* 0x0002a20000000a00 */
[----:B------:R-:W-:Y:S01]  /*b4d0*/  IMAD.U32 R4, RZ, RZ, UR6 ;  /* 0x00000006ff047e24 */ /* 0x000fe2000f8e00ff */
[----:B------:R-:W-:Y:S01]  /*b4e0*/  MOV R6, UR8 ;  /* 0x0000000800067c02 */ /* 0x000fe20008000f00 */
[----:B------:R-:W-:Y:S01]  /*b4f0*/  IMAD.U32 R5, RZ, RZ, UR7 ;  /* 0x00000007ff057e24 */ /* 0x000fe2000f8e00ff */
[----:B------:R-:W-:Y:S01]  /*b500*/  MOV R11, UR5 ;  /* 0x00000005000b7c02 */ /* 0x000fe20008000f00 */
[----:B------:R-:W-:Y:S01]  /*b510*/  IMAD.U32 R7, RZ, RZ, UR9 ;  /* 0x00000009ff077e24 */ /* 0x000fe2000f8e00ff */
[----:B------:R-:W-:Y:S01]  /*b520*/  MOV R13, RZ ;  /* 0x000000ff000d7202 */ /* 0x000fe20000000f00 */
[----:B------:R-:W-:-:S02]  /*b530*/  IMAD.U32 R10, RZ, RZ, UR4 ;  /* 0x00000004ff0a7e24 */ /* 0x000fc4000f8e00ff */
[----:B------:R-:W-:Y:S02]  /*b540*/  IMAD.MOV.U32 R8, RZ, RZ, 0x70 ;  /* 0x00000070ff087424 */ /* 0x000fe400078e00ff */
[----:B-1----:R-:W-:-:S07]  /*b550*/  IMAD.MOV.U32 R12, RZ, RZ, 0x1 ;  /* 0x00000001ff0c7424 */ /* 0x002fce00078e00ff */
[----:B------:R-:W-:-:S07]  /*b560*/  LEPC R20, `(.L_x_35) ;  /* 0x000000001014794e */ /* 0x000fce0000000000 */
[----:B--2---:R-:W-:Y:S05]  /*b570*/  CALL.ABS.NOINC R2 ;  /* 0x0000000002007343 */ /* 0x004fea0003c00000 */
.L_x_35:
[----:B------:R-:W-:Y:S01]  /*b580*/  MOV R2, 0x0 ;  /* 0x0000000000027802 */ /* 0x000fe20000000f00 */
[----:B------:R-:W-:Y:S01]  /*b590*/  ULDC.64 UR6, c[0x4][0xa8] ;  /* 0x01002a0000067ab9 */ /* 0x000fe20000000a00 */
[----:B------:R-:W-:Y:S01]  /*b5a0*/  ULDC.64 UR8, c[0x4][0xb0] ;  /* 0x01002c0000087ab9 */ /* 0x000fe20000000a00 */
[----:B------:R-:W-:Y:S01]  /*b5b0*/  ULDC.64 UR4, c[0x4][0x18] ;  /* 0x0100060000047ab9 */ /* 0x000fe20000000a00 */
[----:B------:R-:W-:Y:S01]  /*b5c0*/  IMAD.U32 R4, RZ, RZ, UR6 ;  /* 0x00000006ff047e24 */ /* 0x000fe2000f8e00ff */
[----:B------:R-:W-:Y:S01]  /*b5d0*/  MOV R6, UR8 ;  /* 0x0000000800067c02 */ /* 0x000fe20008000f00 */
[----:B------:R-:W1:Y:S01]  /*b5e0*/  LDC.64 R2, c[0x4][R2] ;  /* 0x0100000002027b82 */ /* 0x000e620000000a00 */
[----:B------:R-:W-:Y:S01]  /*b5f0*/  IMAD.U32 R5, RZ, RZ, UR7 ;  /* 0x00000007ff057e24 */ /* 0x000fe2000f8e00ff */
[----:B------:R-:W-:Y:S01]  /*b600*/  MOV R11, UR5 ;  /* 0x00000005000b7c02 */ /* 0x000fe20008000f00 */
[----:B------:R-:W-:Y:S01]  /*b610*/  IMAD.U32 R7, RZ, RZ, UR9 ;  /* 0x00000009ff077e24 */ /* 0x000fe2000f8e00ff */
[----:B------:R-:W-:Y:S01]  /*b620*/  MOV R13, RZ ;  /* 0x000000ff000d7202 */ /* 0x000fe20000000f00 */
[----:B------:R-:W-:-:S02]  /*b630*/  IMAD.U32 R10, RZ, RZ, UR4 ;  /* 0x00000004ff0a7e24 */ /* 0x000fc4000f8e00ff */
[----:B------:R-:W-:Y:S02]  /*b640*/  IMAD.MOV.U32 R8, RZ, RZ, 0x70 ;  /* 0x00000070ff087424 */ /* 0x000fe400078e00ff */
[----:B------:R-:W-:-:S07]  /*b650*/  IMAD.MOV.U32 R12, RZ, RZ, 0x1 ;  /* 0x00000001ff0c7424 */ /* 0x000fce00078e00ff */
[----:B------:R-:W-:-:S07]  /*b660*/  LEPC R20, `(.L_x_34) ;  /* 0x000000001014794e */ /* 0x000fce0000000000 */
[----:B-1----:R-:W-:Y:S05]  /*b670*/  CALL.ABS.NOINC R2 ;  /* 0x0000000002007343 */ /* 0x002fea0003c00000 */
.L_x_34:
[----:B------:R-:W1:Y:S01]  /*b680*/  LDC R0, c[0x0][0x428] ;  /* 0x00010a00ff007b82 */ /* 0x000e620000000800 */
[----:B------:R-:W-:Y:S01]  /*b690*/  ULDC.64 UR4, c[0x0][0x9f8] ;  /* 0x00027e0000047ab9 */ /* 0x000fe20000000a00 */
[----:B------:R-:W2:Y:S01]  /*b6a0*/  LDL.LU R7, [R1+0x8] ;  /* 0x0000080001077983 */ /* 0x000ea20000300800 */
[----:B------:R-:W-:Y:S01]  /*b6b0*/  ISETP.NE.U32.AND P0, PT, RZ, UR4, PT ;  /* 0x00000004ff007c0c */ /* 0x000fe2000bf05070 */
[----:B------:R-:W-:Y:S01]  /*b6c0*/  IMAD.MOV.U32 R4, RZ, RZ, R18 ;  /* 0x000000ffff047224 */ /* 0x000fe200078e0012 */
[----:B------:R-:W-:Y:S01]  /*b6d0*/  ULDC.64 UR6, c[0x0][0x208] ;  /* 0x0000820000067ab9 */ /* 0x000fe20000000a00 */
[----:B------:R-:W3:Y:S01]  /*b6e0*/  LDL R6, [R1+0x10] ;  /* 0x0000100001067983 */ /* 0x000ee20000100800 */
[----:B------:R-:W-:Y:S01]  /*b6f0*/  ISETP.NE.AND.EX P0, PT, RZ, UR5, PT, P0 ;  /* 0x00000005ff007c0c */ /* 0x000fe2000bf05300 */
[----:B------:R-:W-:Y:S01]  /*b700*/  ULDC UR4, c[0x0][0xda8] ;  /* 0x00036a0000047ab9 */ /* 0x000fe20000000800 */
[----:B------:R-:W4:Y:S01]  /*b710*/  S2R R8, SR_TID.X ;  /* 0x0000000000087919 */ /* 0x000f220000002100 */
[----:B-1----:R-:W-:-:S13]  /*b720*/  ISETP.NE.AND P1, PT, R0, 0x1, PT ;  /* 0x000000010000780c */ /* 0x002fda0003f25270 */
[----:B------:R-:W1:Y:S01]  /*b730*/  @P1 LDC R3, c[0x0][0x42c] ;  /* 0x00010b00ff031b82 */ /* 0x000e620000000800 */
[----:B----4-:R-:W-:-:S07]  /*b740*/  LOP3.LUT R8, R8, 0x1f, RZ, 0xc0, !PT ;  /* 0x0000001f08087812 */ /* 0x010fce00078ec0ff */
[----:B------:R-:W4:Y:S01]  /*b750*/  @P1 LDC R5, c[0x0][0x430] ;  /* 0x00010c00ff051b82 */ /* 0x000f220000000800 */
[----:B-1----:R-:W-:-:S07]  /*b760*/  @P1 IMAD.HI.U32 R0, R18, R3, RZ ;  /* 0x0000000312001227 */ /* 0x002fce00078e00ff */
[----:B------:R-:W1:Y:S01]  /*b770*/  @P0 LDC.64 R2, c[0x0][0x9f8] ;  /* 0x00027e00ff020b82 */ /* 0x000e620000000a00 */
[----:B----4-:R-:W-:Y:S01]  /*b780*/  @P1 SHF.R.U32.HI R4, RZ, R5, R0 ;  /* 0x00000005ff041219 */ /* 0x010fe20000011600 */
[----:B------:R-:W-:Y:S02]  /*b790*/  IMAD.MOV.U32 R0, RZ, RZ, R17 ;  /* 0x000000ffff007224 */ /* 0x000fe400078e0011 */
[----:B-1----:R-:W-:-:S05]  /*b7a0*/  @P0 IMAD.WIDE R2, R17, 0x4, R2 ;  /* 0x0000000411020825 */ /* 0x002fca00078e0202 */
[----:B------:R1:W5:Y:S01]  /*b7b0*/  @P0 LDG.E R0, desc[UR6][R2.64] ;  /* 0x0000000602000981 */ /* 0x000362000c1e1900 */
[----:B------:R-:W-:-:S04]  /*b7c0*/  ISETP.NE.AND P1, PT, R8, RZ, PT ;  /* 0x000000ff0800720c */ /* 0x000fc80003f25270 */
[----:B------:R-:W-:-:S09]  /*b7d0*/  PLOP3.LUT P2, PT, P1, PT, PT, 0x8, 0x0 ;  /* 0x000000000000781c */ /* 0x000fd20000f4e170 */
[----:B------:R-:W-:-:S05]  /*b7e0*/  VOTEU.ALL UP1, P1 ;  /* 0x00000000003f7886 */ /* 0x000fca0000820000 */
[----:B------:R-:W-:-:S04]  /*b7f0*/  @!UP1 UIADD3 UR8, UP0, UR36, 0x270, URZ ;  /* 0x0000027024089890 */ /* 0x000fc8000ff1e03f */
[----:B------:R-:W-:-:S03]  /*b800*/  @!UP1 UIADD3.X UR9, URZ, UR37, URZ, UP0, !UPT ;  /* 0x000000253f099290 */ /* 0x000fc600087fe43f */
[----:B------:R-:W-:Y:S01]  /*b810*/  VOTEU.ALL UP0, P1 ;  /* 0x00000000003f7886 */ /* 0x000fe20000800000 */
[----:B--2---:R-:W-:-:S05]  /*b820*/  IADD3 R8, -R7, RZ, RZ ;  /* 0x000000ff07087210 */ /* 0x004fca0007ffe1ff */
[----:B---3--:R-:W-:-:S04]  /*b830*/  IMAD R8, R8, UR4, R6 ;  /* 0x0000000408087c24 */ /* 0x008fc8000f8e0206 */
[----:B-1----:R-:W-:-:S07]  /*b840*/  IMAD.SHL.U32 R8, R8, 0x80, RZ ;  /* 0x0000008008087824 */ /* 0x002fce00078e00ff */
.L_x_36:
[----:B------:R-:W-:Y:S02]  /*b850*/  PLOP3.LUT P0, PT, P0, P2, PT, 0xa2, 0x0 ;  /* 0x000000000000781c */ /* 0x000fe40000705472 */
[----:B------:R-:W-:Y:S01]  /*b860*/  @P2 R2UR P0, UR7, R17 ;  /* 0x00000000110722ca */ /* 0x000fe20000000000 */
[----:B------:R-:W-:-:S07]  /*b870*/  UMOV UR4, URZ ;  /* 0x0000003f00047c82 */ /* 0x000fce0008000000 */
[----:B------:R-:W-:Y:S02]  /*b880*/  PLOP3.LUT P0, PT, P0, P2, PT, 0xa2, 0x0 ;  /* 0x000000000000781c */ /* 0x000fe40000705472 */
[----:B------:R-:W-:-:S08]  /*b890*/  @P2 R2UR.OR P0, UR6, R18 ;  /* 0x00000000120622ca */ /* 0x000fd00000100000 */
[----:B------:R-:W-:Y:S02]  /*b8a0*/  PLOP3.LUT P0, PT, P0, P2, PT, 0xa2, 0x0 ;  /* 0x000000000000781c */ /* 0x000fe40000705472 */
[----:B------:R-:W-:-:S08]  /*b8b0*/  @P2 R2UR.OR P0, UR5, R8 ;  /* 0x00000000080522ca */ /* 0x000fd00000100000 */
[----:B------:R-:W-:-:S05]  /*b8c0*/  @P2 PLOP3.LUT P2, PT, P0, PT, PT, 0x80, 0x0 ;  /* 0x000000000000281c */ /* 0x000fca000074f070 */
[----:B------:R1:W-:Y:S08]  /*b8d0*/  @!UP0 UTMAPF.L2.4D [UR4], [UR8] ;  /* 0x00000004080085b8 */ /* 0x0003f00008018000 */
[----:B-1----:R-:W-:Y:S05]  /*b8e0*/  @P2 BRA.U.ANY `(.L_x_36) ;  /* 0xfffffffd00d82947 */ /* 0x002fea000393ffff */
[----:B------:R-:W-:Y:S01]  /*b8f0*/  PLOP3.LUT P2, PT, P1, PT, PT, 0x8, 0x0 ;  /* 0x000000000000781c */ /* 0x000fe20000f4e170 */
[----:B------:R-:W-:Y:S01]  /*b900*/  VOTEU.ALL UP0, P1 ;  /* 0x00000000003f7886 */ /* 0x000fe20000800000 */
[----:B------:R-:W-:-:S11]  /*b910*/  UMOV UR4, 0x40 ;  /* 0x0000004000047882 */ /* 0x000fd60000000000 */
.L_x_37:
[----:B------:R-:W-:Y:S02]  /*b920*/  PLOP3.LUT P0, PT, P0, P2, PT, 0xa2, 0x0 ;  /* 0x000000000000781c */ /* 0x000fe40000705472 */
[----:B------:R-:W-:-:S08]  /*b930*/  @P2 R2UR P0, UR7, R17 ;  /* 0x00000000110722ca */ /* 0x000fd00000000000 */
        /* <DEDUP_REMOVED lines=10> */
.L_x_38:
        /* <DEDUP_REMOVED lines=12> */
.L_x_39:
        /* <DEDUP_REMOVED lines=9> */
[----:B------:R-:W1:Y:S01]  /*bb30*/  LDC.64 R2, c[0x0][0x3f8] ;  /* 0x0000fe00ff027b82 */ /* 0x000e620000000a00 */
[----:B------:R-:W-:Y:S01]  /*bb40*/  UMOV UR4, 0xffffffff ;  /* 0xffffffff00047882 */ /* 0x000fe20000000000 */
[----:B-1----:R-:W-:-:S04]  /*bb50*/  ISETP.NE.U32.AND P0, PT, R2, RZ, PT ;  /* 0x000000ff0200720c */ /* 0x002fc80003f05070 */
[----:B------:R-:W-:-:S04]  /*bb60*/  ISETP.NE.AND.EX P0, PT, R3, RZ, PT, P0 ;  /* 0x000000ff0300720c */ /* 0x000fc80003f05300 */
[----:B-----5:R-:W-:Y:S01]  /*bb70*/  SEL R5, R0, RZ, !P0 ;  /* 0x000000ff00057207 */ /* 0x020fe20004000000 */
[----:B------:R-:W-:Y:S08]  /*bb80*/  BRA.DIV UR4, `(.L_x_40) ;  /* 0x0000002e04147947 */ /* 0x000ff0000b800000 */
.L_x_93:
[----:B------:R-:W2:Y:S01]  /*bb90*/  LDL R6, [R1+0xc] ;  /* 0x00000c0001067983 */ /* 0x000ea20000100800 */
[----:B------:R-:W-:Y:S01]  /*bba0*/  UMOV UR4, 0xffffffff ;  /* 0xffffffff00047882 */ /* 0x000fe20000000000 */
[----:B------:R-:W-:Y:S01]  /*bbb0*/  SHF.R.S32.HI R11, RZ, 0x1f, R0 ;  /* 0x0000001fff0b7819 */ /* 0x000fe20000011400 */
[----:B--2---:R-:W-:Y:S01]  /*bbc0*/  VIADD R10, R6, 0xffffffff ;  /* 0xffffffff060a7836 */ /* 0x004fe20000000000 */
[----:B------:R-:W-:Y:S06]  /*bbd0*/  BRA.DIV UR4, `(.L_x_41) ;  /* 0x0000002e04347947 */ /* 0x000fec000b800000 */
[----:B------:R-:W-:-:S13]  /*bbe0*/  ELECT P6, URZ, PT ;  /* 0x00000000003f782f */ /* 0x000fda00038c0000 */
.L_x_96:
[----:B------:R-:W-:Y:S05]  /*bbf0*/  @!P6 BRA `(.L_x_42) ;  /* 0x000000040030e947 */ /* 0x000fea0003800000 */
[----:B------:R1:W-:Y:S01]  /*bc00*/  STL [R1], R10 ;  /* 0x0000000a01007387 */ /* 0x0003e20000100800 */
[----:B------:R-:W-:Y:S01]  /*bc10*/  MOV R5, R0 ;  /* 0x0000000000057202 */ /* 0x000fe20000000f00 */
[----:B------:R-:W-:Y:S06]  /*bc20*/  @!P0 BRA `(.L_x_43) ;  /* 0x0000000000508947 */ /* 0x000fec0003800000 */
[----:B------:R-:W2:Y:S01]  /*bc30*/  LDC R9, c[0x0][0x41c] ;  /* 0x00010700ff097b82 */ /* 0x000ea20000000800 */
[----:B------:R-:W-:Y:S01]  /*bc40*/  IMAD.MOV.U32 R5, RZ, RZ, R10 ;  /* 0x000000ffff057224 */ /* 0x000fe200078e000a */
[----:B------:R-:W-:Y:S01]  /*bc50*/  ULDC.64 UR4, c[0x0][0x408] ;  /* 0x0001020000047ab9 */ /* 0x000fe20000000a00 */
[----:B------:R-:W-:Y:S01]  /*bc60*/  ULDC.64 UR6, c[0x0][0x208] ;  /* 0x0000820000067ab9 */ /* 0x000fe20000000a00 */
[----:B--2---:R-:W-:-:S13]  /*bc70*/  ISETP.NE.AND P1, PT, R9, 0x1, PT ;  /* 0x000000010900780c */ /* 0x004fda0003f25270 */
[----:B------:R-:W2:Y:S02]  /*bc80*/  @P1 LDC.64 R6, c[0x0][0x420] ;  /* 0x00010800ff061b82 */ /* 0x000ea40000000a00 */
[----:B--2---:R-:W-:-:S05]  /*bc90*/  @P1 IMAD.HI.U32 R6, R10, R6, RZ ;  /* 0x000000060a061227 */ /* 0x004fca00078e00ff */
[----:B------:R-:W-:-:S05]  /*bca0*/  @P1 SHF.R.U32.HI R5, RZ, R7, R6 ;  /* 0x00000007ff051219 */ /* 0x000fca0000011606 */
[----:B------:R-:W-:-:S04]  /*bcb0*/  IMAD.MOV R6, RZ, RZ, -R5 ;  /* 0x000000ffff067224 */ /* 0x000fc800078e0a05 */
[----:B------:R-:W-:Y:S02]  /*bcc0*/  IMAD R7, R9, R6, R10 ;  /* 0x0000000609077224 */ /* 0x000fe400078e020a */
[----:B------:R-:W-:-:S03]  /*bcd0*/  IMAD R6, R11, UR4, RZ ;  /* 0x000000040b067c24 */ /* 0x000fc6000f8e02ff */
[----:B------:R2:W-:Y:S01]  /*bce0*/  STL [R1], R7 ;  /* 0x0000000701007387 */ /* 0x0005e20000100800 */
[----:B------:R-:W-:Y:S01]  /*bcf0*/  IMAD R9, R0, UR5, R6 ;  /* 0x0000000500097c24 */ /* 0x000fe2000f8e0206 */
[----:B------:R-:W-:Y:S02]  /*bd00*/  MOV R6, R5 ;  /* 0x0000000500067202 */ /* 0x000fe40000000f00 */
[----:B--2---:R-:W-:-:S03]  /*bd10*/  SHF.R.S32.HI R7, RZ, 0x1f, R5 ;  /* 0x0000001fff077819 */ /* 0x004fc60000011405 */
[----:B------:R-:W-:-:S04]  /*bd20*/  IMAD.WIDE.U32 R6, R0, UR4, R6 ;  /* 0x0000000400067c25 */ /* 0x000fc8000f8e0006 */
[----:B------:R-:W-:Y:S01]  /*bd30*/  IMAD.IADD R5, R7, 0x1, R9 ;  /* 0x0000000107057824 */ /* 0x000fe200078e0209 */
[----:B------:R-:W-:-:S04]  /*bd40*/  LEA R12, P1, R6, R2, 0x2 ;  /* 0x00000002060c7211 */ /* 0x000fc800078210ff */
[----:B------:R-:W-:-:S05]  /*bd50*/  LEA.HI.X R13, R6, R3, R5, 0x2, P1 ;  /* 0x00000003060d7211 */ /* 0x000fca00008f1405 */
[----:B------:R2:W5:Y:S04]  /*bd60*/  LDG.E R5, desc[UR6][R12.64] ;  /* 0x000000060c057981 */ /* 0x000568000c1e1900 */
.L_x_43:
[----:B------:R-:W3:Y:S01]  /*bd70*/  S2R R7, SR_CgaCtaId ;  /* 0x0000000000077919 */ /* 0x000ee20000008800 */
[----:B------:R-:W-:-:S04]  /*bd80*/  MOV R6, 0x400 ;  /* 0x0000040000067802 */ /* 0x000fc80000000f00 */
[----:B---3--:R-:W-:Y:S02]  /*bd90*/  LEA R6, R7, R6, 0x18 ;  /* 0x0000000607067211 */ /* 0x008fe400078ec0ff */
[----:B------:R-:W-:-:S03]  /*bda0*/  SHF.L.U32 R7, R19, 0x1f, RZ ;  /* 0x0000001f13077819 */ /* 0x000fc600000006ff */
[----:B------:R-:W-:-:S04]  /*bdb0*/  IMAD R6, R16, 0x8, R6 ;  /* 0x0000000810067824 */ /* 0x000fc800078e0206 */
[----:B------:R-:W3:Y:S02]  /*bdc0*/  SYNCS.PHASECHK.TRANS64.TRYWAIT P1, [R6+URZ+0x38840], R7 ;  /* 0x03884007060075a7 */ /* 0x000ee4000802017f */
[----:B---3--:R-:W-:Y:S05]  /*bdd0*/  @!P1 BRA `(.L_x_44) ;  /* 0x0000002800d49947 */ /* 0x008fea0003800000 */
.L_x_97:
[----:B------:R-:W4:Y:S02]  /*bde0*/  S2R R9, SR_TID.X ;  /* 0x0000000000097919 */ /* 0x000f240000002100 */
[----:B----4-:R-:W-:-:S04]  /*bdf0*/  LOP3.LUT R9, R9, 0x7f, RZ, 0xc0, !PT ;  /* 0x0000007f09097812 */ /* 0x010fc800078ec0ff */
[----:B------:R-:W-:-:S13]  /*be00*/  ISETP.NE.AND P1, PT, R9, RZ, PT ;  /* 0x000000ff0900720c */ /* 0x000fda0003f25270 */
[----:B------:R-:W-:Y:S05]  /*be10*/  @P1 BRA `(.L_x_45) ;  /* 0x00000000001c1947 */ /* 0x000fea0003800000 */
[----:B------:R-:W4:Y:S01]  /*be20*/  S2R R9, SR_TID.X ;  /* 0x0000000000097919 */ /* 0x000f220000002100 */
[----:B---3--:R-:W-:-:S04]  /*be30*/  MOV R7, 0xa000 ;  /* 0x0000a00000077802 */ /* 0x008fc80000000f00 */
[----:B------:R3:W-:Y:S01]  /*be40*/  SYNCS.ARRIVE.TRANS64 RZ, [R6+URZ+0x38830], R7 ;  /* 0x0388300706ff79a7 */ /* 0x0007e2000800003f */
[----:B----4-:R-:W-:-:S04]  /*be50*/  LOP3.LUT R9, R9, 0x1f, RZ, 0xc0, !PT ;  /* 0x0000001f09097812 */ /* 0x010fc800078ec0ff */
[----:B------:R-:W-:-:S13]  /*be60*/  ISETP.NE.AND P1, PT, R9, RZ, PT ;  /* 0x000000ff0900720c */ /* 0x000fda0003f25270 */
[----:B---3--:R-:W-:Y:S05]  /*be70*/  @!P1 BRA `(.L_x_45) ;  /* 0x0000000000049947 */ /* 0x008fea0003800000 */
[----:B------:R-:W-:Y:S01]  /*be80*/  BPT.TRAP 0x1 ;  /* 0x000000040000795c */ /* 0x000fe20000300000 */
.L_x_45:
[----:B---3--:R-:W3:Y:S01]  /*be90*/  LDL R7, [R1] ;  /* 0x0000000001077983 */ /* 0x008ee20000100800 */
[----:B------:R-:W-:Y:S01]  /*bea0*/  MOV R9, 0x400 ;  /* 0x0000040000097802 */ /* 0x000fe20000000f00 */
[----:B--2---:R-:W2:Y:S01]  /*beb0*/  S2R R12, SR_CgaCtaId ;  /* 0x00000000000c7919 */ /* 0x004ea20000008800 */
[----:B------:R-:W-:Y:S01]  /*bec0*/  R2UR UR9, R6 ;  /* 0x00000000060972ca */ /* 0x000fe200000e0000 */
[----:B------:R-:W-:Y:S01]  /*bed0*/  UIADD3 UR4, UP0, UR36, 0x370, URZ ;  /* 0x0000037024047890 */ /* 0x000fe2000ff1e03f */
[----:B------:R-:W-:Y:S02]  /*bee0*/  R2UR UR12, R4 ;  /* 0x00000000040c72ca */ /* 0x000fe400000e0000 */
[----:B-----5:R-:W-:Y:S01]  /*bef0*/  R2UR UR13, R5 ;  /* 0x00000000050d72ca */ /* 0x020fe200000e0000 */
[----:B------:R-:W-:Y:S01]  /*bf00*/  UIADD3.X UR5, URZ, UR37, URZ, UP0, !UPT ;  /* 0x000000253f057290 */ /* 0x000fe200087fe43f */
[----:B--2---:R-:W-:-:S05]  /*bf10*/  LEA R9, R12, R9, 0x18 ;  /* 0x000000090c097211 */ /* 0x004fca00078ec0ff */
[----:B------:R-:W-:-:S05]  /*bf20*/  IMAD R6, R16, 0xa000, R9 ;  /* 0x0000a00010067824 */ /* 0x000fca00078e0209 */
[----:B------:R-:W-:Y:S01]  /*bf30*/  R2UR UR14, R6 ;  /* 0x00000000060e72ca */ /* 0x000fe200000e0000 */
[----:B------:R-:W-:Y:S01]  /*bf40*/  UIADD3 UR9, UR9, 0x38830, URZ ;  /* 0x0003883009097890 */ /* 0x000fe2000fffe03f */
[----:B------:R-:W-:Y:S01]  /*bf50*/  UMOV UR10, URZ ;  /* 0x0000003f000a7c82 */ /* 0x000fe20008000000 */
[----:B------:R-:W-:Y:S01]  /*bf60*/  UMOV UR6, 0x0 ;  /* 0x0000000000067882 */ /* 0x000fe20000000000 */
[----:B------:R-:W-:-:S09]  /*bf70*/  UMOV UR7, 0x14f00000 ;  /* 0x14f0000000077882 */ /* 0x000fd20000000000 */
[----:B------:R-:W-:Y:S02]  /*bf80*/  UIADD3 UR8, UR14, 0x24400, URZ ;  /* 0x000244000e087890 */ /* 0x000fe4000fffe03f */
[----:B------:R-:W-:Y:S02]  /*bf90*/  UIADD3 UR15, UR14, 0x26c00, URZ ;  /* 0x00026c000e0f7890 */ /* 0x000fe4000fffe03f */
[----:B------:R-:W-:Y:S01]  /*bfa0*/  UIADD3 UR17, UR14, 0x29400, URZ ;  /* 0x000294000e117890 */ /* 0x000fe2000fffe03f */
[----:B------:R-:W-:Y:S01]  /*bfb0*/  UMOV UR16, 0x40 ;  /* 0x0000004000107882 */ /* 0x000fe20000000000 */
[----:B------:R-:W-:-:S03]  /*bfc0*/  UIADD3 UR18, UR14, 0x2bc00, URZ ;  /* 0x0002bc000e127890 */ /* 0x000fc6000fffe03f */
[----:B------:R-:W-:Y:S01]  /*bfd0*/  UMOV UR14, 0x80 ;  /* 0x00000080000e7882 */ /* 0x000fe20000000000 */
[----:B---3--:R-:W-:-:S13]  /*bfe0*/  R2UR UR11, R7 ;  /* 0x00000000070b72ca */ /* 0x008fda00000e0000 */
[----:B------:R-:W-:-:S09]  /*bff0*/  UIMAD UR11, UR11, 0x50, URZ ;  /* 0x000000500b0b78a4 */ /* 0x000fd2000f8e023f */
[----:B------:R2:W-:Y:S02]  /*c000*/  UTMALDG.4D [UR8], [UR4], desc[UR6] ;  /* 0x00000608040075b4 */ /* 0x0005e40008019000 */
[----:B--2---:R-:W-:Y:S01]  /*c010*/  UMOV UR8, UR15 ;  /* 0x0000000f00087c82 */ /* 0x004fe20008000000 */
[----:B------:R-:W-:Y:S02]  /*c020*/  UMOV UR10, UR16 ;  /* 0x00000010000a7c82 */ /* 0x000fe40008000000 */
[----:B------:R2:W-:Y:S02]  /*c030*/  UTMALDG.4D [UR8], [UR4], desc[UR6] ;  /* 0x00000608040075b4 */ /* 0x0005e40008019000 */
[----:B--2---:R-:W-:Y:S01]  /*c040*/  UMOV UR8, UR17 ;  /* 0x0000001100087c82 */ /* 0x004fe20008000000 */
[----:B------:R-:W-:Y:S01]  /*c050*/  UMOV UR10, UR14 ;  /* 0x0000000e000a7c82 */ /* 0x000fe20008000000 */
[----:B------:R-:W-:Y:S01]  /*c060*/  UMOV UR14, 0xc0 ;  /* 0x000000c0000e7882 */ /* 0x000fe20000000000 */
[----:B------:R2:W-:Y:S02]  /*c070*/  UTMALDG.4D [UR8], [UR4], desc[UR6] ;  /* 0x00000608040075b4 */ /* 0x0005e40008019000 */
[----:B--2---:R-:W-:Y:S01]  /*c080*/  UMOV UR8, UR18 ;  /* 0x0000001200087c82 */ /* 0x004fe20008000000 */
[----:B------:R-:W-:-:S02]  /*c090*/  UMOV UR10, UR14 ;  /* 0x0000000e000a7c82 */ /* 0x000fc40008000000 */
[----:B------:R2:W-:Y:S02]  /*c0a0*/  UTMALDG.4D [UR8], [UR4], desc[UR6] ;  /* 0x00000608040075b4 */ /* 0x0005e40008019000 */
[----:B--2---:R-:W-:Y:S01]  /*c0b0*/  NOP ;  /* 0x0000000000007918 */ /* 0x004fe20000000000 */
.L_x_42:
[----:B------:R-:W2:Y:S01]  /*c0c0*/  LDL R13, [R1+0x18] ;  /* 0x00001800010d7983 */ /* 0x000ea20000100800 */
[----:B------:R-:W-:-:S03]  /*c0d0*/  MOV R9, 0x400 ;  /* 0x0000040000097802 */ /* 0x000fc60000000f00 */
[----:B------:R-:W3:Y:S01]  /*c0e0*/  LDL.LU R7, [R1+0x14] ;  /* 0x0000140001077983 */ /* 0x000ee20000300800 */
[----:B------:R-:W4:Y:S01]  /*c0f0*/  S2R R12, SR_CgaCtaId ;  /* 0x00000000000c7919 */ /* 0x000f220000008800 */
[----:B------:R-:W-:Y:S05]  /*c100*/  WARPSYNC.ALL ;  /* 0x0000000000007948 */ /* 0x000fea0003800000 */
[----:B------:R-:W-:-:S13]  /*c110*/  ELECT P1, URZ, PT ;  /* 0x00000000003f782f */ /* 0x000fda0003820000 */
[----:B------:R-:W-:Y:S01]  /*c120*/  @P1 R2UR UR13, R17 ;  /* 0x00000000110d12ca */ /* 0x000fe200000e0000 */
[----:B------:R-:W-:Y:S01]  /*c130*/  UIADD3 UR4, UP0, UR36, 0x270, URZ ;  /* 0x0000027024047890 */ /* 0x000fe2000ff1e03f */
[----:B------:R-:W-:Y:S02]  /*c140*/  @P1 R2UR UR12, R18 ;  /* 0x00000000120c12ca */ /* 0x000fe400000e0000 */
[----:B------:R-:W-:Y:S01]  /*c150*/  @P1 R2UR UR11, R8 ;  /* 0x00000000080b12ca */ /* 0x000fe200000e0000 */
[----:B------:R-:W-:Y:S01]  /*c160*/  UIADD3.X UR5, URZ, UR37, URZ, UP0, !UPT ;  /* 0x000000253f057290 */ /* 0x000fe200087fe43f */
[----:B----4-:R-:W-:-:S04]  /*c170*/  LEA R9, R12, R9, 0x18 ;  /* 0x000000090c097211 */ /* 0x010fc800078ec0ff */
[----:B------:R-:W-:Y:S01]  /*c180*/  R2UR UR30, R9 ;  /* 0x00000000091e72ca */ /* 0x000fe200000e0000 */
[----:B------:R-:W-:Y:S01]  /*c190*/  @P1 IMAD.MOV.U32 R6, RZ, RZ, 0x10000 ;  /* 0x00010000ff061424 */ /* 0x000fe200078e00ff */
[----:B------:R-:W-:Y:S01]  /*c1a0*/  BAR.SYNC.DEFER_BLOCKING 0x8, 0x120 ;  /* 0x0204800000007b1d */ /* 0x000fe20000010000 */
[----:B------:R-:W-:Y:S02]  /*c1b0*/  @P1 R2UR UR29, R17 ;  /* 0x00000000111d12ca */ /* 0x000fe400000e0000 */
[----:B------:R-:W-:-:S08]  /*c1c0*/  @P1 R2UR UR28, R18 ;  /* 0x00000000121c12ca */ /* 0x000fd000000e0000 */
[----:B------:R-:W-:Y:S02]  /*c1d0*/  UIADD3 UR8, UR30, 0x14400, URZ ;  /* 0x000144001e087890 */ /* 0x000fe4000fffe03f */
[----:B------:R-:W-:Y:S01]  /*c1e0*/  UIADD3 UR9, UR30, 0x38800, URZ ;  /* 0x000388001e097890 */ /* 0x000fe2000fffe03f */
[----:B------:R-:W-:Y:S01]  /*c1f0*/  @P1 R2UR UR27, R8 ;  /* 0x00000000081b12ca */ /* 0x000fe200000e0000 */
[----:B------:R-:W-:Y:S01]  /*c200*/  UMOV UR6, 0x0 ;  /* 0x0000000000067882 */ /* 0x000fe20000000000 */
[----:B------:R-:W-:Y:S01]  /*c210*/  UMOV UR7, 0x12f00000 ;  /* 0x12f0000000077882 */ /* 0x000fe20000000000 */
[----:B------:R-:W-:Y:S01]  /*c220*/  UMOV UR10, URZ ;  /* 0x0000003f000a7c82 */ /* 0x000fe20008000000 */
[----:B------:R-:W-:Y:S02]  /*c230*/  @P1 R2UR UR21, R17 ;  /* 0x00000000111512ca */ /* 0x000fe400000e0000 */
[----:B------:R-:W-:Y:S02]  /*c240*/  @P1 R2UR UR20, R18 ;  /* 0x00000000121412ca */ /* 0x000fe400000e0000 */
[----:B------:R-:W-:Y:S01]  /*c250*/  @P1 R2UR UR19, R8 ;  /* 0x00000000081312ca */ /* 0x000fe200000e0000 */
[----:B------:R2:W-:Y:S01]  /*c260*/  @P1 SYNCS.ARRIVE.TRANS64 RZ, [R9+URZ+0x38800], R6 ;  /* 0x0388000609ff19a7 */ /* 0x0005e2000800003f */
[----:B------:R4:W-:Y:S01]  /*c270*/  UTMALDG.4D [UR8], [UR4], desc[UR6] ;  /* 0x00000608040075b4 */ /* 0x0009e20008019000 */
[----:B------:R-:W-:-:S02]  /*c280*/  UIADD3 UR24, UR30, 0x18400, URZ ;  /* 0x000184001e187890 */ /* 0x000fc4000fffe03f */
[----:B------:R-:W-:Y:S01]  /*c290*/  UIADD3 UR16, UR30, 0x1c400, URZ ;  /* 0x0001c4001e107890 */ /* 0x000fe2000fffe03f */
[----:B------:R-:W-:Y:S01]  /*c2a0*/  UMOV UR14, 0x0 ;  /* 0x00000000000e7882 */ /* 0x000fe20000000000 */
[----:B------:R-:W-:Y:S01]  /*c2b0*/  UMOV UR15, 0x12f00000 ;  /* 0x12f00000000f7882 */ /* 0x000fe20000000000 */
[----:B------:R-:W-:Y:S01]  /*c2c0*/  UMOV UR26, 0x40 ;  /* 0x00000040001a7882 */ /* 0x000fe20000000000 */
[----:B------:R-:W-:Y:S01]  /*c2d0*/  UMOV UR25, UR9 ;  /* 0x0000000900197c82 */ /* 0x000fe20008000000 */
[----:B------:R-:W-:Y:S01]  /*c2e0*/  UMOV UR22, 0x0 ;  /* 0x0000000000167882 */ /* 0x000fe20000000000 */
[----:B------:R-:W-:Y:S01]  /*c2f0*/  UMOV UR23, 0x12f00000 ;  /* 0x12f0000000177882 */ /* 0x000fe20000000000 */
[----:B------:R-:W-:Y:S01]  /*c300*/  UMOV UR18, 0x80 ;  /* 0x0000008000127882 */ /* 0x000fe20000000000 */
[----:B------:R-:W-:Y:S01]  /*c310*/  UMOV UR17, UR9 ;  /* 0x0000000900117c82 */ /* 0x000fe20008000000 */
[----:B------:R1:W-:Y:S01]  /*c320*/  UTMALDG.4D [UR24], [UR4], desc[UR14] ;  /* 0x00000e18040075b4 */ /* 0x0003e20008019000 */
[----:B------:R1:W-:Y:S01]  /*c330*/  UTMALDG.4D [UR16], [UR4], desc[UR22] ;  /* 0x00001610040075b4 */ /* 0x0003e20008019000 */
[----:B----4-:R-:W-:-:S02]  /*c340*/  @P1 R2UR UR13, R17 ;  /* 0x00000000110d12ca */ /* 0x010fc400000e0000 */
[----:B------:R-:W-:Y:S02]  /*c350*/  @P1 R2UR UR12, R18 ;  /* 0x00000000120c12ca */ /* 0x000fe400000e0000 */
[----:B------:R-:W-:Y:S01]  /*c360*/  @P1 R2UR UR11, R8 ;  /* 0x00000000080b12ca */ /* 0x000fe200000e0000 */
[----:B------:R-:W-:Y:S01]  /*c370*/  UIADD3 UR8, UR30, 0x20400, URZ ;  /* 0x000204001e087890 */ /* 0x000fe2000fffe03f */
[----:B------:R-:W-:Y:S01]  /*c380*/  UMOV UR6, 0x0 ;  /* 0x0000000000067882 */ /* 0x000fe20000000000 */
[----:B------:R-:W-:Y:S01]  /*c390*/  UMOV UR7, 0x12f00000 ;  /* 0x12f0000000077882 */ /* 0x000fe20000000000 */
[----:B------:R-:W-:-:S09]  /*c3a0*/  UMOV UR10, 0xc0 ;  /* 0x000000c0000a7882 */ /* 0x000fd20000000000 */
[----:B------:R1:W-:Y:S01]  /*c3b0*/  UTMALDG.4D [UR8], [UR4], desc[UR6] ;  /* 0x00000608040075b4 */ /* 0x0003e20008019000 */
[----:B------:R-:W-:Y:S01]  /*c3c0*/  BSSY B0, `(.L_x_46) ;  /* 0x0000006000007945 */ /* 0x000fe20003800000 */
[----:B--2---:R-:W-:-:S04]  /*c3d0*/  LOP3.LUT R6, R13, 0x1, RZ, 0xc, !PT ;  /* 0x000000010d067812 */ /* 0x004fc800078e0cff */
[----:B------:R-:W-:-:S04]  /*c3e0*/  SHF.L.U32 R6, R6, 0x1f, RZ ;  /* 0x0000001f06067819 */ /* 0x000fc800000006ff */
[----:B------:R-:W2:Y:S01]  /*c3f0*/  SYNCS.PHASECHK.TRANS64.TRYWAIT P1, [R9+URZ+0x38820], R6 ;  /* 0x03882006090075a7 */ /* 0x000ea2000802017f */
[----:B---3--:R-:W-:Y:S01]  /*c400*/  ISETP.GE.AND P2, PT, R7, 0x51, PT ;  /* 0x000000510700780c */ /* 0x008fe20003f46270 */
[----:B-12---:R-:W-:-:S12]  /*c410*/  @!P1 BRA `(.L_x_47) ;  /* 0x0000002400589947 */ /* 0x006fd80003800000 */
.L_x_98:
[----:B------:R-:W-:Y:S05]  /*c420*/  BSYNC B0 ;  /* 0x0000000000007941 */ /* 0x000fea0003800000 */
.L_x_46:
[----:B------:R-:W-:Y:S05]  /*c430*/  @!P2 BRA `(.L_x_48) ;  /* 0x000000180084a947 */ /* 0x000fea0003800000 */
[----:B-1----:R-:W2:Y:S01]  /*c440*/  LDL R7, [R1+0xc] ;  /* 0x00000c0001077983 */ /* 0x002ea20000100800 */
[----:B------:R-:W-:Y:S01]  /*c450*/  MOV R6, 0x1 ;  /* 0x0000000100067802 */ /* 0x000fe20000000f00 */
[----:B--2---:R-:W-:-:S05]  /*c460*/  IMAD.MOV R13, RZ, RZ, -R7 ;  /* 0x000000ffff0d7224 */ /* 0x004fca00078e0a07 */
[----:B------:R-:W-:-:S05]  /*c470*/  VIADDMNMX R13, R13, R6, 0xffffffff, !PT ;  /* 0xffffffff0d0d7446 */ /* 0x000fca0007800106 */
[----:B------:R-:W-:-:S05]  /*c480*/  IMAD.IADD R6, R7, 0x1, R13 ;  /* 0x0000000107067824 */ /* 0x000fca00078e020d */
[----:B------:R-:W-:-:S04]  /*c490*/  LOP3.LUT R6, R6, 0x1, RZ, 0xc0, !PT ;  /* 0x0000000106067812 */ /* 0x000fc800078ec0ff */
[----:B------:R-:W-:Y:S01]  /*c4a0*/  ISETP.NE.U32.AND P1, PT, R6, 0x1, PT ;  /* 0x000000010600780c */ /* 0x000fe20003f25070 */
[----:B------:R-:W-:-:S12]  /*c4b0*/  VIADD R6, R7, 0xfffffffe ;  /* 0xfffffffe07067836 */ /* 0x000fd80000000000 */
[----:B------:R-:W-:Y:S05]  /*c4c0*/  @P1 BRA `(.L_x_49) ;  /* 0x0000000800281947 */ /* 0x000fea0003800000 */
[----:B------:R-:W-:Y:S01]  /*c4d0*/  IADD3 R7, R16, 0x1, RZ ;  /* 0x0000000110077810 */ /* 0x000fe20007ffe0ff */
[----:B------:R-:W-:Y:S03]  /*c4e0*/  BSSY B0, `(.L_x_50) ;  /* 0x0000084000007945 */ /* 0x000fe60003800000 */
[----:B------:R-:W-:-:S04]  /*c4f0*/  ISETP.NE.AND P1, PT, R7, 0x2, PT ;  /* 0x000000020700780c */ /* 0x000fc80003f25270 */
[----:B------:R-:W-:Y:S02]  /*c500*/  SEL R12, RZ, 0x1, P1 ;  /* 0x00000001ff0c7807 */ /* 0x000fe40000800000 */
[----:B------:R-:W-:Y:S02]  /*c510*/  SEL R7, R7, RZ, P1 ;  /* 0x000000ff07077207 */ /* 0x000fe40000800000 */
[----:B------:R-:W-:Y:S01]  /*c520*/  LOP3.LUT R12, R19, R12, RZ, 0x3c, !PT ;  /* 0x0000000c130c7212 */ /* 0x000fe200078e3cff */
[----:B------:R-:W-:Y:S06]  /*c530*/  @!P6 BRA `(.L_x_51) ;  /* 0x0000000400f8e947 */ /* 0x000fec0003800000 */
[----:B------:R-:W-:Y:S01]  /*c540*/  IMAD.MOV.U32 R8, RZ, RZ, R5 ;  /* 0x000000ffff087224 */ /* 0x000fe200078e0005 */
[----:B------:R-:W-:Y:S06]  /*c550*/  @!P0 BRA `(.L_x_52) ;  /* 0x0000000000488947 */ /* 0x000fec0003800000 */
[----:B------:R-:W1:Y:S01]  /*c560*/  LDC R15, c[0x0][0x41c] ;  /* 0x00010700ff0f7b82 */ /* 0x000e620000000800 */
[----:B------:R-:W-:Y:S01]  /*c570*/  ULDC.64 UR4, c[0x0][0x408] ;  /* 0x0001020000047ab9 */ /* 0x000fe20000000a00 */
[----:B------:R-:W-:Y:S01]  /*c580*/  ULDC.64 UR6, c[0x0][0x208] ;  /* 0x0000820000067ab9 */ /* 0x000fe20000000a00 */
[----:B-1----:R-:W-:-:S13]  /*c590*/  ISETP.NE.AND P1, PT, R15, 0x1, PT ;  /* 0x000000010f00780c */ /* 0x002fda0003f25270 */
[----:B------:R-:W1:Y:S02]  /*c5a0*/  @P1 LDC.64 R8, c[0x0][0x420] ;  /* 0x00010800ff081b82 */ /* 0x000e640000000a00 */
[----:B-1----:R-:W-:-:S04]  /*c5b0*/  @P1 IMAD.HI.U32 R14, R6, R8, RZ ;  /* 0x00000008060e1227 */ /* 0x002fc800078e00ff */
[----:B------:R-:W-:Y:S01]  /*c5c0*/  IMAD.MOV.U32 R8, RZ, RZ, R6 ;  /* 0x000000ffff087224 */ /* 0x000fe200078e0006 */
[----:B------:R-:W-:Y:S01]  /*c5d0*/  @P1 SHF.R.U32.HI R8, RZ, R9, R14 ;  /* 0x00000009ff081219 */ /* 0x000fe2000001160e */
[----:B------:R-:W-:-:S03]  /*c5e0*/  IMAD R14, R11, UR4, RZ ;  /* 0x000000040b0e7c24 */ /* 0x000fc6000f8e02ff */
[----:B------:R-:W-:Y:S01]  /*c5f0*/  IADD3 R9, -R8, RZ, RZ ;  /* 0x000000ff08097210 */ /* 0x000fe20007ffe1ff */
[----:B------:R-:W-:-:S04]  /*c600*/  IMAD R14, R0, UR5, R14 ;  /* 0x00000005000e7c24 */ /* 0x000fc8000f8e020e */
[----:B------:R-:W-:Y:S01]  /*c610*/  IMAD R6, R15, R9, R6 ;  /* 0x000000090f067224 */ /* 0x000fe200078e0206 */
[----:B------:R-:W-:-:S03]  /*c620*/  SHF.R.S32.HI R9, RZ, 0x1f, R8 ;  /* 0x0000001fff097819 */ /* 0x000fc60000011408 */
[----:B------:R-:W-:-:S04]  /*c630*/  IMAD.WIDE.U32 R8, R0, UR4, R8 ;  /* 0x0000000400087c25 */ /* 0x000fc8000f8e0008 */
[----:B------:R-:W-:Y:S01]  /*c640*/  IMAD.IADD R9, R14, 0x1, R9 ;  /* 0x000000010e097824 */ /* 0x000fe200078e0209 */
[----:B------:R-:W-:-:S04]  /*c650*/  LEA R2, P1, R8, R2, 0x2 ;  /* 0x0000000208027211 */ /* 0x000fc800078210ff */
[----:B------:R-:W-:-:S05]  /*c660*/  LEA.HI.X R3, R8, R3, R9, 0x2, P1 ;  /* 0x0000000308037211 */ /* 0x000fca00008f1409 */
[----:B------:R1:W5:Y:S04]  /*c670*/  LDG.E R8, desc[UR6][R2.64] ;  /* 0x0000000602087981 */ /* 0x000368000c1e1900 */
.L_x_52:
[----:B-1----:R-:W1:Y:S01]  /*c680*/  S2R R3, SR_CgaCtaId ;  /* 0x0000000000037919 */ /* 0x002e620000008800 */
[----:B------:R-:W-:-:S04]  /*c690*/  MOV R2, 0x400 ;  /* 0x0000040000027802 */ /* 0x000fc80000000f00 */
[----:B-1----:R-:W-:Y:S02]  /*c6a0*/  LEA R2, R3, R2, 0x18 ;  /* 0x0000000203027211 */ /* 0x002fe400078ec0ff */
[----:B------:R-:W-:-:S03]  /*c6b0*/  SHF.L.U32 R3, R12, 0x1f, RZ ;  /* 0x0000001f0c037819 */ /* 0x000fc600000006ff */
[----:B------:R-:W-:-:S04]  /*c6c0*/  IMAD R2, R7, 0x8, R2 ;  /* 0x0000000807027824 */ /* 0x000fc800078e0202 */
[----:B------:R-:W1:Y:S02]  /*c6d0*/  SYNCS.PHASECHK.TRANS64.TRYWAIT P1, [R2+URZ+0x38840], R3 ;  /* 0x03884003020075a7 */ /* 0x000e64000802017f */
[----:B-1----:R-:W-:Y:S05]  /*c6e0*/  @!P1 BRA `(.L_x_53) ;  /* 0x0000002000c49947 */ /* 0x002fea0003800000 */
.L_x_99:
[----:B------:R-:W2:Y:S02]  /*c6f0*/  S2R R9, SR_TID.X ;  /* 0x0000000000097919 */ /* 0x000ea40000002100 */
[----:B--2---:R-:W-:-:S04]  /*c700*/  LOP3.LUT R9, R9, 0x7f, RZ, 0xc0, !PT ;  /* 0x0000007f09097812 */ /* 0x004fc800078ec0ff */
[----:B------:R-:W-:-:S13]  /*c710*/  ISETP.NE.AND P2, PT, R9, RZ, PT ;  /* 0x000000ff0900720c */ /* 0x000fda0003f45270 */
[----:B------:R-:W-:Y:S05]  /*c720*/  @P2 BRA `(.L_x_54) ;  /* 0x00000000001c2947 */ /* 0x000fea0003800000 */
[----:B------:R-:W2:Y:S01]  /*c730*/  S2R R9, SR_TID.X ;  /* 0x0000000000097919 */ /* 0x000ea20000002100 */
[----:B-1----:R-:W-:-:S04]  /*c740*/  MOV R3, 0xa000 ;  /* 0x0000a00000037802 */ /* 0x002fc80000000f00 */
[----:B------:R3:W-:Y:S01]  /*c750*/  SYNCS.ARRIVE.TRANS64 RZ, [R2+URZ+0x38830], R3 ;  /* 0x0388300302ff79a7 */ /* 0x0007e2000800003f */
[----:B--2---:R-:W-:-:S04]  /*c760*/  LOP3.LUT R9, R9, 0x1f, RZ, 0xc0, !PT ;  /* 0x0000001f09097812 */ /* 0x004fc800078ec0ff */
[----:B------:R-:W-:-:S13]  /*c770*/  ISETP.NE.AND P1, PT, R9, RZ, PT ;  /* 0x000000ff0900720c */ /* 0x000fda0003f25270 */
[----:B---3--:R-:W-:Y:S05]  /*c780*/  @!P1 BRA `(.L_x_54) ;  /* 0x0000000000049947 */ /* 0x008fea0003800000 */
[----:B------:R-:W-:Y:S01]  /*c790*/  BPT.TRAP 0x1 ;  /* 0x000000040000795c */ /* 0x000fe20000300000 */
.L_x_54:
[----:B------:R-:W2:Y:S01]  /*c7a0*/  S2R R14, SR_CgaCtaId ;  /* 0x00000000000e7919 */ /* 0x000ea20000008800 */
[----:B------:R-:W-:Y:S01]  /*c7b0*/  MOV R9, 0x400 ;  /* 0x0000040000097802 */ /* 0x000fe20000000f00 */
[----:B------:R-:W-:Y:S01]  /*c7c0*/  UIADD3 UR4, UP0, UR36, 0x370, URZ ;  /* 0x0000037024047890 */ /* 0x000fe2000ff1e03f */
[----:B------:R-:W-:Y:S01]  /*c7d0*/  R2UR UR9, R2 ;  /* 0x00000000020972ca */ /* 0x000fe200000e0000 */
[----:B------:R-:W-:Y:S01]  /*c7e0*/  UMOV UR10, URZ ;  /* 0x0000003f000a7c82 */ /* 0x000fe20008000000 */
[----:B------:R-:W-:Y:S01]  /*c7f0*/  R2UR UR11, R6 ;  /* 0x00000000060b72ca */ /* 0x000fe200000e0000 */
[----:B------:R-:W-:Y:S01]  /*c800*/  UIADD3.X UR5, URZ, UR37, URZ, UP0, !UPT ;  /* 0x000000253f057290 */ /* 0x000fe200087fe43f */
[----:B------:R-:W-:Y:S01]  /*c810*/  R2UR UR12, R4 ;  /* 0x00000000040c72ca */ /* 0x000fe200000e0000 */
[----:B------:R-:W-:Y:S01]  /*c820*/  UMOV UR6, 0x0 ;  /* 0x0000000000067882 */ /* 0x000fe20000000000 */
[----:B-----5:R-:W-:Y:S01]  /*c830*/  R2UR UR13, R8 ;  /* 0x00000000080d72ca */ /* 0x020fe200000e0000 */
[----:B------:R-:W-:Y:S01]  /*c840*/  UMOV UR7, 0x14f00000 ;  /* 0x14f0000000077882 */ /* 0x000fe20000000000 */
[----:B------:R-:W-:Y:S01]  /*c850*/  UMOV UR17, 0x40 ;  /* 0x0000004000117882 */ /* 0x000fe20000000000 */
[----:B------:R-:W-:Y:S01]  /*c860*/  UMOV UR18, 0x80 ;  /* 0x0000008000127882 */ /* 0x000fe20000000000 */
[----:B------:R-:W-:Y:S01]  /*c870*/  UMOV UR19, 0xc0 ;  /* 0x000000c000137882 */ /* 0x000fe20000000000 */
[----:B-1----:R-:W-:-:S02]  /*c880*/  SHF.L.U32 R3, R19, 0x1f, RZ ;  /* 0x0000001f13037819 */ /* 0x002fc400000006ff */
[----:B------:R-:W-:Y:S02]  /*c890*/  UIADD3 UR9, UR9, 0x38830, URZ ;  /* 0x0003883009097890 */ /* 0x000fe4000fffe03f */
[----:B------:R-:W-:Y:S01]  /*c8a0*/  UIMAD UR11, UR11, 0x50, URZ ;  /* 0x000000500b0b78a4 */ /* 0x000fe2000f8e023f */
[----:B--2---:R-:W-:-:S05]  /*c8b0*/  LEA R9, R14, R9, 0x18 ;  /* 0x000000090e097211 */ /* 0x004fca00078ec0ff */
[----:B------:R-:W-:-:S05]  /*c8c0*/  IMAD R2, R7, 0xa000, R9 ;  /* 0x0000a00007027824 */ /* 0x000fca00078e0209 */
[----:B------:R-:W-:Y:S01]  /*c8d0*/  R2UR UR14, R2 ;  /* 0x00000000020e72ca */ /* 0x000fe200000e0000 */
[----:B------:R-:W-:-:S04]  /*c8e0*/  VIADD R2, R9, 0x38800 ;  /* 0x0003880009027836 */ /* 0x000fc80000000000 */
[----:B------:R-:W-:-:S08]  /*c8f0*/  IMAD R2, R16, 0x8, R2 ;  /* 0x0000000810027824 */ /* 0x000fd000078e0202 */
[----:B------:R-:W-:Y:S02]  /*c900*/  UIADD3 UR8, UR14, 0x24400, URZ ;  /* 0x000244000e087890 */ /* 0x000fe4000fffe03f */
[----:B------:R-:W-:Y:S02]  /*c910*/  UIADD3 UR15, UR14, 0x26c00, URZ ;  /* 0x00026c000e0f7890 */ /* 0x000fe4000fffe03f */
[----:B------:R-:W-:Y:S02]  /*c920*/  UIADD3 UR16, UR14, 0x29400, URZ ;  /* 0x000294000e107890 */ /* 0x000fe4000fffe03f */
[----:B------:R-:W-:-:S03]  /*c930*/  UIADD3 UR14, UR14, 0x2bc00, URZ ;  /* 0x0002bc000e0e7890 */ /* 0x000fc6000fffe03f */
[----:B------:R1:W-:Y:S02]  /*c940*/  UTMALDG.4D [UR8], [UR4], desc[UR6] ;  /* 0x00000608040075b4 */ /* 0x0003e40008019000 */
[----:B-1----:R-:W-:Y:S01]  /*c950*/  UMOV UR8, UR15 ;  /* 0x0000000f00087c82 */ /* 0x002fe20008000000 */
[----:B------:R-:W-:Y:S02]  /*c960*/  UMOV UR10, UR17 ;  /* 0x00000011000a7c82 */ /* 0x000fe40008000000 */
[----:B------:R1:W-:Y:S02]  /*c970*/  UTMALDG.4D [UR8], [UR4], desc[UR6] ;  /* 0x00000608040075b4 */ /* 0x0003e40008019000 */
[----:B-1----:R-:W-:Y:S01]  /*c980*/  UMOV UR8, UR16 ;  /* 0x0000001000087c82 */ /* 0x002fe20008000000 */
[----:B------:R-:W-:Y:S02]  /*c990*/  UMOV UR10, UR18 ;  /* 0x00000012000a7c82 */ /* 0x000fe40008000000 */
[----:B------:R1:W-:Y:S02]  /*c9a0*/  UTMALDG.4D [UR8], [UR4], desc[UR6] ;  /* 0x00000608040075b4 */ /* 0x0003e40008019000 */
[----:B-1----:R-:W-:Y:S01]  /*c9b0*/  UMOV UR8, UR14 ;  /* 0x0000000e00087c82 */ /* 0x002fe20008000000 */
[----:B------:R-:W-:-:S02]  /*c9c0*/  UMOV UR10, UR19 ;  /* 0x00000013000a7c82 */ /* 0x000fc40008000000 */
[----:B------:R1:W-:Y:S01]  /*c9d0*/  UTMALDG.4D [UR8], [UR4], desc[UR6] ;  /* 0x00000608040075b4 */ /* 0x0003e20008019000 */
[----:B------:R-:W2:Y:S02]  /*c9e0*/  SYNCS.PHASECHK.TRANS64.TRYWAIT P1, [R2+URZ+0x60], R3 ;  /* 0x00006003020075a7 */ /* 0x000ea4000802017f */
[----:B-12---:R-:W-:Y:S05]  /*c9f0*/  @!P1 BRA `(.L_x_55) ;  /* 0x0000002000149947 */ /* 0x006fea0003800000 */
.L_x_100:
[----:B------:R-:W-:Y:S05]  /*ca00*/  @P2 BRA `(.L_x_56) ;  /* 0x00000000002c2947 */ /* 0x000fea0003800000 */
[----:B------:R-:W2:Y:S01]  /*ca10*/  S2R R9, SR_TID.X ;  /* 0x0000000000097919 */ /* 0x000ea20000002100 */
[----:B------:R-:W-:Y:S01]  /*ca20*/  MOV R14, 0x400 ;  /* 0x00000400000e7802 */ /* 0x000fe20000000f00 */
[----:B-1----:R-:W-:Y:S01]  /*ca30*/  IMAD.MOV.U32 R3, RZ, RZ, 0xa000 ;  /* 0x0000a000ff037424 */ /* 0x002fe200078e00ff */
[----:B------:R-:W1:Y:S01]  /*ca40*/  S2R R15, SR_CgaCtaId ;  /* 0x00000000000f7919 */ /* 0x000e620000008800 */
[----:B--2---:R-:W-:-:S04]  /*ca50*/  LOP3.LUT R9, R9, 0x1f, RZ, 0xc0, !PT ;  /* 0x0000001f09097812 */ /* 0x004fc800078ec0ff */
[----:B------:R-:W-:Y:S02]  /*ca60*/  ISETP.NE.AND P1, PT, R9, RZ, PT ;  /* 0x000000ff0900720c */ /* 0x000fe40003f25270 */
[----:B-1----:R-:W-:-:S04]  /*ca70*/  LEA R14, R15, R14, 0x18 ;  /* 0x0000000e0f0e7211 */ /* 0x002fc800078ec0ff */
[----:B------:R-:W-:-:S04]  /*ca80*/  LEA R2, R16, R14, 0x3 ;  /* 0x0000000e10027211 */ /* 0x000fc800078e18ff */
[----:B------:R2:W-:Y:S03]  /*ca90*/  SYNCS.ARRIVE.TRANS64 RZ, [R2+URZ+0x38850], R3 ;  /* 0x0388500302ff79a7 */ /* 0x0005e6000800003f */
[----:B------:R-:W-:Y:S05]  /*caa0*/  @!P1 BRA `(.L_x_56) ;  /* 0x0000000000049947 */ /* 0x000fea0003800000 */
[----:B------:R-:W-:Y:S01]  /*cab0*/  BPT.TRAP 0x1 ;  /* 0x000000040000795c */ /* 0x000fe20000300000 */
.L_x_56:
[----:B-12---:R-:W2:Y:S01]  /*cac0*/  LDL.LU R3, [R1] ;  /* 0x0000000001037983 */ /* 0x006ea20000300800 */
[----:B------:R-:W-:Y:S01]  /*cad0*/  MOV R9, 0x400 ;  /* 0x0000040000097802 */ /* 0x000fe20000000f00 */
[----:B------:R-:W1:Y:S01]  /*cae0*/  S2R R14, SR_CgaCtaId ;  /* 0x00000000000e7919 */ /* 0x000e620000008800 */
[----:B------:R-:W-:Y:S01]  /*caf0*/  R2UR UR13, R5 ;  /* 0x00000000050d72ca */ /* 0x000fe200000e0000 */
[----:B------:R-:W-:Y:S01]  /*cb00*/  UIADD3 UR4, UP0, UR36, 0x470, URZ ;  /* 0x0000047024047890 */ /* 0x000fe2000ff1e03f */
[----:B------:R-:W-:Y:S02]  /*cb10*/  R2UR UR12, R4 ;  /* 0x00000000040c72ca */ /* 0x000fe400000e0000 */
[----:B-1----:R-:W-:-:S05]  /*cb20*/  LEA R9, R14, R9, 0x18 ;  /* 0x000000090e097211 */ /* 0x002fca00078ec0ff */
[----:B------:R-:W-:-:S05]  /*cb30*/  IMAD R2, R16, 0x8, R9 ;  /* 0x0000000810027824 */ /* 0x000fca00078e0209 */
[----:B------:R-:W-:Y:S01]  /*cb40*/  R2UR UR9, R2 ;  /* 0x00000000020972ca */ /* 0x000fe200000e0000 */
[----:B------:R-:W-:-:S05]  /*cb50*/  IMAD R2, R16, 0xa000, R9 ;  /* 0x0000a00010027824 */ /* 0x000fca00078e0209 */
[----:B------:R-:W-:Y:S01]  /*cb60*/  R2UR UR16, R2 ;  /* 0x00000000021072ca */ /* 0x000fe200000e0000 */
[----:B------:R-:W-:-:S06]  /*cb70*/  UIADD3.X UR5, URZ, UR37, URZ, UP0, !UPT ;  /* 0x000000253f057290 */ /* 0x000fcc00087fe43f */
[----:B------:R-:W-:-:S06]  /*cb80*/  UIADD3 UR9, UR9, 0x38850, URZ ;  /* 0x0003885009097890 */ /* 0x000fcc000fffe03f */
[----:B------:R-:W-:Y:S02]  /*cb90*/  UIADD3 UR8, UR16, 0x400, URZ ;  /* 0x0000040010087890 */ /* 0x000fe4000fffe03f */
[----:B------:R-:W-:Y:S02]  /*cba0*/  UIADD3 UR14, UR16, 0x2c00, URZ ;  /* 0x00002c00100e7890 */ /* 0x000fe4000fffe03f */
[----:B------:R-:W-:Y:S01]  /*cbb0*/  UIADD3 UR15, UR16, 0x5400, URZ ;  /* 0x00005400100f7890 */ /* 0x000fe2000fffe03f */
[----:B------:R-:W-:Y:S01]  /*cbc0*/  UMOV UR10, URZ ;  /* 0x0000003f000a7c82 */ /* 0x000fe20008000000 */
[----:B------:R-:W-:Y:S01]  /*cbd0*/  UMOV UR6, 0x0 ;  /* 0x0000000000067882 */ /* 0x000fe20000000000 */
[----:B------:R-:W-:Y:S01]  /*cbe0*/  UMOV UR7, 0x14f00000 ;  /* 0x14f0000000077882 */ /* 0x000fe20000000000 */
[----:B------:R-:W-:Y:S01]  /*cbf0*/  UMOV UR17, 0x40 ;  /* 0x0000004000117882 */ /* 0x000fe20000000000 */
[----:B------:R-:W-:Y:S01]  /*cc00*/  UIADD3 UR16, UR16, 0x7c00, URZ ;  /* 0x00007c0010107890 */ /* 0x000fe2000fffe03f */
[----:B------:R1:W-:Y:S01]  /*cc10*/  STL [R1], R6 ;  /* 0x0000000601007387 */ /* 0x0003e20000100800 */
[----:B------:R-:W-:-:S02]  /*cc20*/  MOV R5, R8 ;  /* 0x0000000800057202 */ /* 0x000fc40000000f00 */
[----:B--2---:R-:W-:-:S13]  /*cc30*/  R2UR UR11, R3 ;  /* 0x00000000030b72ca */ /* 0x004fda00000e0000 */
[----:B------:R-:W-:-:S09]  /*cc40*/  UIMAD UR11, UR11, 0x50, URZ ;  /* 0x000000500b0b78a4 */ /* 0x000fd2000f8e023f */
[----:B------:R2:W-:Y:S02]  /*cc50*/  UTMALDG.4D [UR8], [UR4], desc[UR6] ;  /* 0x00000608040075b4 */ /* 0x0005e40008019000 */
[----:B--2---:R-:W-:Y:S01]  /*cc60*/  UMOV UR8, UR14 ;  /* 0x0000000e00087c82 */ /* 0x004fe20008000000 */
[----:B------:R-:W-:Y:S01]  /*cc70*/  UMOV UR10, UR17 ;  /* 0x00000011000a7c82 */ /* 0x000fe20008000000 */
[----:B------:R-:W-:Y:S01]  /*cc80*/  UMOV UR14, 0x80 ;  /* 0x00000080000e7882 */ /* 0x000fe20000000000 */
        /* <DEDUP_REMOVED lines=8> */
[----:B-1----:R-:W-:Y:S01]  /*cd10*/  NOP ;  /* 0x0000000000007918 */ /* 0x002fe20000000000 */
.L_x_51:
[----:B------:R-:W-:Y:S05]  /*cd20*/  BSYNC B0 ;  /* 0x0000000000007941 */ /* 0x000fea0003800000 */
.L_x_50:
[----:B------:R-:W2:Y:S01]  /*cd30*/  LDL.LU R2, [R1+0xc] ;  /* 0x00000c0001027983 */ /* 0x000ea20000300800 */
[----:B------:R-:W-:Y:S01]  /*cd40*/  IMAD.MOV.U32 R16, RZ, RZ, R7 ;  /* 0x000000ffff107224 */ /* 0x000fe200078e0007 */
[----:B------:R-:W-:Y:S01]  /*cd50*/  MOV R19, R12 ;  /* 0x0000000c00137202 */ /* 0x000fe20000000f00 */
[----:B--2---:R-:W-:-:S07]  /*cd60*/  VIADD R6, R2, 0xfffffffd ;  /* 0xfffffffd02067836 */ /* 0x004fce0000000000 */
.L_x_49:
[----:B------:R-:W-:Y:S01]  /*cd70*/  IMAD.MOV R13, RZ, RZ, -R13 ;  /* 0x000000ffff0d7224 */ /* 0x000fe200078e0a0d */
[----:B------:R-:W-:Y:S04]  /*cd80*/  BSSY B0, `(.L_x_48) ;  /* 0x000010c000007945 */ /* 0x000fe80003800000 */
[----:B------:R-:W-:-:S13]  /*cd90*/  ISETP.NE.AND P1, PT, R10, R13, PT ;  /* 0x0000000d0a00720c */ /* 0x000fda0003f25270 */
[----:B------:R-:W-:Y:S05]  /*cda0*/  @!P1 BRA `(.L_x_57) ;  /* 0x0000001000249947 */ /* 0x000fea0003800000 */
[----:B------:R-:W-:-:S07]  /*cdb0*/  IMAD.MOV.U32 R8, RZ, RZ, R5 ;  /* 0x000000ffff087224 */ /* 0x000fce00078e0005 */
.L_x_72:
        /* <DEDUP_REMOVED lines=12> */
[----:B------:R-:W-:-:S04]  /*ce80*/  IMAD R13, R11, UR4, RZ ;  /* 0x000000040b0d7c24 */ /* 0x000fc8000f8e02ff */
[----:B------:R-:W-:Y:S01]  /*ce90*/  IMAD R13, R0, UR5, R13 ;  /* 0x00000005000d7c24 */ /* 0x000fe2000f8e020d */
[----:B-1----:R-:W-:-:S13]  /*cea0*/  ISETP.NE.AND P1, PT, R9, 0x1, PT ;  /* 0x000000010900780c */ /* 0x002fda0003f25270 */
[----:B------:R-:W1:Y:S02]  /*ceb0*/  @P1 LDC.64 R2, c[0x0][0x420] ;  /* 0x00010800ff021b82 */ /* 0x000e640000000a00 */
[----:B-1----:R-:W-:-:S04]  /*cec0*/  @P1 IMAD.HI.U32 R8, R6, R2, RZ ;  /* 0x0000000206081227 */ /* 0x002fc800078e00ff */
[----:B------:R-:W-:Y:S01]  /*ced0*/  IMAD.MOV.U32 R2, RZ, RZ, R6 ;  /* 0x000000ffff027224 */ /* 0x000fe200078e0006 */
[----:B------:R-:W-:-:S04]  /*cee0*/  @P1 SHF.R.U32.HI R2, RZ, R3, R8 ;  /* 0x00000003ff021219 */ /* 0x000fc80000011608 */
[----:B------:R-:W-:Y:S02]  /*cef0*/  IADD3 R12, -R2, RZ, RZ ;  /* 0x000000ff020c7210 */ /* 0x000fe40007ffe1ff */
[----:B------:R-:W-:-:S03]  /*cf00*/  SHF.R.S32.HI R3, RZ, 0x1f, R2 ;  /* 0x0000001fff037819 */ /* 0x000fc60000011402 */
[----:B------:R-:W-:Y:S02]  /*cf10*/  IMAD R12, R9, R12, R6 ;  /* 0x0000000c090c7224 */ /* 0x000fe400078e0206 */
[----:B------:R-:W1:Y:S01]  /*cf20*/  LDC.64 R8, c[0x0][0x3f8] ;  /* 0x0000fe00ff087b82 */ /* 0x000e620000000a00 */
[----:B------:R-:W-:-:S04]  /*cf30*/  IMAD.WIDE.U32 R2, R0, UR4, R2 ;  /* 0x0000000400027c25 */ /* 0x000fc8000f8e0002 */
[----:B------:R-:W-:Y:S01]  /*cf40*/  IMAD.IADD R13, R13, 0x1, R3 ;  /* 0x000000010d0d7824 */ /* 0x000fe200078e0203 */
[----:B-1----:R-:W-:-:S04]  /*cf50*/  LEA R8, P1, R2, R8, 0x2 ;  /* 0x0000000802087211 */ /* 0x002fc800078210ff */
[----:B------:R-:W-:-:S05]  /*cf60*/  LEA.HI.X R9, R2, R9, R13, 0x2, P1 ;  /* 0x0000000902097211 */ /* 0x000fca00008f140d */
[----:B------:R1:W5:Y:S04]  /*cf70*/  LDG.E R8, desc[UR6][R8.64] ;  /* 0x0000000608087981 */ /* 0x000368000c1e1900 */
.L_x_60:
[----:B------:R-:W2:Y:S01]  /*cf80*/  S2R R3, SR_CgaCtaId ;  /* 0x0000000000037919 */ /* 0x000ea20000008800 */
[----:B------:R-:W-:-:S04]  /*cf90*/  MOV R2, 0x400 ;  /* 0x0000040000027802 */ /* 0x000fc80000000f00 */
[----:B--2---:R-:W-:Y:S02]  /*cfa0*/  LEA R2, R3, R2, 0x18 ;  /* 0x0000000203027211 */ /* 0x004fe400078ec0ff */
[----:B------:R-:W-:-:S03]  /*cfb0*/  SHF.L.U32 R3, R10, 0x1f, RZ ;  /* 0x0000001f0a037819 */ /* 0x000fc600000006ff */
[----:B------:R-:W-:-:S04]  /*cfc0*/  IMAD R2, R7, 0x8, R2 ;  /* 0x0000000807027824 */ /* 0x000fc800078e0202 */
[----:B------:R-:W2:Y:S02]  /*cfd0*/  SYNCS.PHASECHK.TRANS64.TRYWAIT P1, [R2+URZ+0x38840], R3 ;  /* 0x03884003020075a7 */ /* 0x000ea4000802017f */
[----:B--2---:R-:W-:Y:S05]  /*cfe0*/  @!P1 BRA `(.L_x_61) ;  /* 0x0000001800ac9947 */ /* 0x004fea0003800000 */
.L_x_101:
[----:B-1----:R-:W1:Y:S02]  /*cff0*/  S2R R9, SR_TID.X ;  /* 0x0000000000097919 */ /* 0x002e640000002100 */
[----:B-1----:R-:W-:-:S04]  /*d000*/  LOP3.LUT R9, R9, 0x7f, RZ, 0xc0, !PT ;  /* 0x0000007f09097812 */ /* 0x002fc800078ec0ff */
[----:B------:R-:W-:-:S13]  /*d010*/  ISETP.NE.AND P2, PT, R9, RZ, PT ;  /* 0x000000ff0900720c */ /* 0x000fda0003f45270 */
[----:B------:R-:W-:Y:S05]  /*d020*/  @P2 BRA `(.L_x_62) ;  /* 0x00000000001c2947 */ /* 0x000fea0003800000 */
[----:B------:R-:W1:Y:S01]  /*d030*/  S2R R9, SR_TID.X ;  /* 0x0000000000097919 */ /* 0x000e620000002100 */
[----:B--2---:R-:W-:-:S04]  /*d040*/  MOV R3, 0xa000 ;  /* 0x0000a00000037802 */ /* 0x004fc80000000f00 */
[----:B------:R3:W-:Y:S01]  /*d050*/  SYNCS.ARRIVE.TRANS64 RZ, [R2+URZ+0x38830], R3 ;  /* 0x0388300302ff79a7 */ /* 0x0007e2000800003f */
[----:B-1----:R-:W-:-:S04]  /*d060*/  LOP3.LUT R9, R9, 0x1f, RZ, 0xc0, !PT ;  /* 0x0000001f09097812 */ /* 0x002fc800078ec0ff */
[----:B------:R-:W-:-:S13]  /*d070*/  ISETP.NE.AND P1, PT, R9, RZ, PT ;  /* 0x000000ff0900720c */ /* 0x000fda0003f25270 */
[----:B---3--:R-:W-:Y:S05]  /*d080*/  @!P1 BRA `(.L_x_62) ;  /* 0x0000000000049947 */ /* 0x008fea0003800000 */
[----:B------:R-:W-:Y:S01]  /*d090*/  BPT.TRAP 0x1 ;  /* 0x000000040000795c */ /* 0x000fe20000300000 */
.L_x_62:
[----:B------:R-:W1:Y:S01]  /*d0a0*/  S2R R9, SR_CgaCtaId ;  /* 0x0000000000097919 */ /* 0x000e620000008800 */
[----:B--2---:R-:W-:Y:S01]  /*d0b0*/  MOV R3, 0x400 ;  /* 0x0000040000037802 */ /* 0x004fe20000000f00 */
        /* <DEDUP_REMOVED lines=12> */
[----:B------:R-:W-:-:S02]  /*d180*/  SHF.L.U32 R19, R19, 0x1f, RZ ;  /* 0x0000001f13137819 */ /* 0x000fc400000006ff */
[----:B------:R-:W-:Y:S02]  /*d190*/  UIADD3 UR9, UR9, 0x38830, URZ ;  /* 0x0003883009097890 */ /* 0x000fe4000fffe03f */
[----:B------:R-:W-:Y:S01]  /*d1a0*/  UIMAD UR11, UR11, 0x50, URZ ;  /* 0x000000500b0b78a4 */ /* 0x000fe2000f8e023f */
[----:B-1----:R-:W-:-:S05]  /*d1b0*/  LEA R3, R9, R3, 0x18 ;  /* 0x0000000309037211 */ /* 0x002fca00078ec0ff */
[----:B------:R-:W-:Y:S02]  /*d1c0*/  IMAD R2, R7, 0xa000, R3 ;  /* 0x0000a00007027824 */ /* 0x000fe400078e0203 */
[----:B------:R-:W-:-:S03]  /*d1d0*/  VIADD R3, R3, 0x38800 ;  /* 0x0003880003037836 */ /* 0x000fc60000000000 */
[----:B------:R-:W-:Y:S01]  /*d1e0*/  R2UR UR14, R2 ;  /* 0x00000000020e72ca */ /* 0x000fe200000e0000 */
[----:B------:R-:W-:-:S12]  /*d1f0*/  IMAD R2, R16, 0x8, R3 ;  /* 0x0000000810027824 */ /* 0x000fd800078e0203 */
        /* <DEDUP_REMOVED lines=16> */
.L_x_102:
[----:B------:R-:W-:Y:S05]  /*d300*/  @P2 BRA `(.L_x_64) ;  /* 0x00000000001c2947 */ /* 0x000fea0003800000 */
[----:B------:R-:W2:Y:S01]  /*d310*/  S2R R9, SR_TID.X ;  /* 0x0000000000097919 */ /* 0x000ea20000002100 */
[----:B------:R-:W-:-:S04]  /*d320*/  MOV R3, 0xa000 ;  /* 0x0000a00000037802 */ /* 0x000fc80000000f00 */
[----:B------:R3:W-:Y:S01]  /*d330*/  SYNCS.ARRIVE.TRANS64 RZ, [R2+URZ+0x50], R3 ;  /* 0x0000500302ff79a7 */ /* 0x0007e2000800003f */
[----:B--2---:R-:W-:-:S04]  /*d340*/  LOP3.LUT R9, R9, 0x1f, RZ, 0xc0, !PT ;  /* 0x0000001f09097812 */ /* 0x004fc800078ec0ff */
[----:B------:R-:W-:-:S13]  /*d350*/  ISETP.NE.AND P1, PT, R9, RZ, PT ;  /* 0x000000ff0900720c */ /* 0x000fda0003f25270 */
[----:B---3--:R-:W-:Y:S05]  /*d360*/  @!P1 BRA `(.L_x_64) ;  /* 0x0000000000049947 */ /* 0x008fea0003800000 */
[----:B------:R-:W-:Y:S01]  /*d370*/  BPT.TRAP 0x1 ;  /* 0x000000040000795c */ /* 0x000fe20000300000 */
.L_x_64:
[----:B------:R-:W2:Y:S01]  /*d380*/  LDL.LU R3, [R1] ;  /* 0x0000000001037983 */ /* 0x000ea20000300800 */
[----:B------:R-:W-:Y:S01]  /*d390*/  MOV R9, 0x400 ;  /* 0x0000040000097802 */ /* 0x000fe20000000f00 */
[----:B------:R-:W3:Y:S01]  /*d3a0*/  S2R R13, SR_CgaCtaId ;  /* 0x00000000000d7919 */ /* 0x000ee20000008800 */
[----:B------:R-:W-:Y:S01]  /*d3b0*/  R2UR UR9, R2 ;  /* 0x00000000020972ca */ /* 0x000fe200000e0000 */
[----:B------:R-:W-:Y:S01]  /*d3c0*/  UIADD3 UR4, UP0, UR36, 0x470, URZ ;  /* 0x0000047024047890 */ /* 0x000fe2000ff1e03f */
[----:B------:R-:W-:Y:S02]  /*d3d0*/  R2UR UR13, R5 ;  /* 0x00000000050d72ca */ /* 0x000fe400000e0000 */
[----:B------:R-:W-:Y:S01]  /*d3e0*/  R2UR UR12, R4 ;  /* 0x00000000040c72ca */ /* 0x000fe200000e0000 */
[----:B------:R-:W-:Y:S01]  /*d3f0*/  UIADD3.X UR5, URZ, UR37, URZ, UP0, !UPT ;  /* 0x000000253f057290 */ /* 0x000fe200087fe43f */
[----:B---3--:R-:W-:-:S05]  /*d400*/  LEA R9, R13, R9, 0x18 ;  /* 0x000000090d097211 */ /* 0x008fca00078ec0ff */
        /* <DEDUP_REMOVED lines=10> */
[----:B------:R-:W-:Y:S01]  /*d4b0*/  UIADD3 UR14, UR14, 0x7c00, URZ ;  /* 0x00007c000e0e7890 */ /* 0x000fe2000fffe03f */
[----:B------:R3:W-:Y:S01]  /*d4c0*/  STL [R1], R12 ;  /* 0x0000000c01007387 */ /* 0x0007e20000100800 */
[----:B------:R-:W-:Y:S01]  /*d4d0*/  IMAD.MOV.U32 R5, RZ, RZ, R8 ;  /* 0x000000ffff057224 */ /* 0x000fe200078e0008 */
        /* <DEDUP_REMOVED lines=14> */
[----:B---3--:R-:W-:Y:S01]  /*d5c0*/  NOP ;  /* 0x0000000000007918 */ /* 0x008fe20000000000 */
.L_x_59:
[----:B------:R-:W-:Y:S05]  /*d5d0*/  BSYNC B1 ;  /* 0x0000000000017941 */ /* 0x000fea0003800000 */
.L_x_58:
[----:B------:R-:W-:Y:S01]  /*d5e0*/  VIADD R16, R7, 0x1 ;  /* 0x0000000107107836 */ /* 0x000fe20000000000 */
[----:B------:R-:W-:Y:S04]  /*d5f0*/  BSSY B1, `(.L_x_65) ;  /* 0x0000081000017945 */ /* 0x000fe80003800000 */
[----:B------:R-:W-:-:S04]  /*d600*/  ISETP.NE.AND P1, PT, R16, 0x2, PT ;  /* 0x000000021000780c */ /* 0x000fc80003f25270 */
[----:B-1----:R-:W-:Y:S02]  /*d610*/  SEL R19, RZ, 0x1, P1 ;  /* 0x00000001ff137807 */ /* 0x002fe40000800000 */
[----:B------:R-:W-:Y:S02]  /*d620*/  SEL R16, R16, RZ, P1 ;  /* 0x000000ff10107207 */ /* 0x000fe40000800000 */
[----:B------:R-:W-:Y:S01]  /*d630*/  LOP3.LUT R19, R10, R19, RZ, 0x3c, !PT ;  /* 0x000000130a137212 */ /* 0x000fe200078e3cff */
[----:B------:R-:W-:Y:S06]  /*d640*/  @!P6 BRA `(.L_x_66) ;  /* 0x0000000400ece947 */ /* 0x000fec0003800000 */
[----:B------:R-:W-:Y:S01]  /*d650*/  IADD3 R12, R6, -0x1, RZ ;  /* 0xffffffff060c7810 */ /* 0x000fe20007ffe0ff */
        /* <DEDUP_REMOVED lines=10> */
[----:B------:R-:W-:-:S05]  /*d700*/  @P1 SHF.R.U32.HI R2, RZ, R3, R9 ;  /* 0x00000003ff021219 */ /* 0x000fca0000011609 */
[----:B------:R-:W-:-:S04]  /*d710*/  IMAD.MOV R3, RZ, RZ, -R2 ;  /* 0x000000ffff037224 */ /* 0x000fc800078e0a02 */
[----:B------:R-:W-:Y:S01]  /*d720*/  IMAD R12, R8, R3, R12 ;  /* 0x00000003080c7224 */ /* 0x000fe200078e020c */
[--C-:B------:R-:W-:Y:S01]  /*d730*/  SHF.R.S32.HI R3, RZ, 0x1f, R2.reuse ;  /* 0x0000001fff037819 */ /* 0x100fe20000011402 */
[----:B------:R-:W1:Y:S02]  /*d740*/  LDC.64 R8, c[0x0][0x3f8] ;  /* 0x0000fe00ff087b82 */ /* 0x000e640000000a00 */
[----:B------:R-:W-:-:S05]  /*d750*/  IMAD.WIDE.U32 R2, R0, UR4, R2 ;  /* 0x0000000400027c25 */ /* 0x000fca000f8e0002 */
[----:B------:R-:W-:Y:S02]  /*d760*/  IADD3 R13, R13, R3, RZ ;  /* 0x000000030d0d7210 */ /* 0x000fe40007ffe0ff */
[----:B-1----:R-:W-:-:S04]  /*d770*/  LEA R8, P1, R2, R8, 0x2 ;  /* 0x0000000802087211 */ /* 0x002fc800078210ff */
[----:B------:R-:W-:-:S05]  /*d780*/  LEA.HI.X R9, R2, R9, R13, 0x2, P1 ;  /* 0x0000000902097211 */ /* 0x000fca00008f140d */
[----:B------:R1:W5:Y:S04]  /*d790*/  LDG.E R8, desc[UR6][R8.64] ;  /* 0x0000000608087981 */ /* 0x000368000c1e1900 */
.L_x_67:
[----:B------:R-:W2:Y:S01]  /*d7a0*/  S2R R3, SR_CgaCtaId ;  /* 0x0000000000037919 */ /* 0x000ea20000008800 */
[----:B------:R-:W-:-:S04]  /*d7b0*/  MOV R2, 0x400 ;  /* 0x0000040000027802 */ /* 0x000fc80000000f00 */
[----:B--2---:R-:W-:Y:S02]  /*d7c0*/  LEA R2, R3, R2, 0x18 ;  /* 0x0000000203027211 */ /* 0x004fe400078ec0ff */
[----:B------:R-:W-:-:S03]  /*d7d0*/  SHF.L.U32 R3, R19, 0x1f, RZ ;  /* 0x0000001f13037819 */ /* 0x000fc600000006ff */
[----:B------:R-:W-:-:S04]  /*d7e0*/  IMAD R2, R16, 0x8, R2 ;  /* 0x0000000810027824 */ /* 0x000fc800078e0202 */
[----:B------:R-:W2:Y:S02]  /*d7f0*/  SYNCS.PHASECHK.TRANS64.TRYWAIT P1, [R2+URZ+0x38840], R3 ;  /* 0x03884003020075a7 */ /* 0x000ea4000802017f */
[----:B--2---:R-:W-:Y:S05]  /*d800*/  @!P1 BRA `(.L_x_68) ;  /* 0x0000001000cc9947 */ /* 0x004fea0003800000 */
.L_x_103:
[----:B-1----:R-:W1:Y:S02]  /*d810*/  S2R R9, SR_TID.X ;  /* 0x0000000000097919 */ /* 0x002e640000002100 */
[----:B-1----:R-:W-:-:S04]  /*d820*/  LOP3.LUT R9, R9, 0x7f, RZ, 0xc0, !PT ;  /* 0x0000007f09097812 */ /* 0x002fc800078ec0ff */
[----:B------:R-:W-:-:S13]  /*d830*/  ISETP.NE.AND P2, PT, R9, RZ, PT ;  /* 0x000000ff0900720c */ /* 0x000fda0003f45270 */
[----:B------:R-:W-:Y:S05]  /*d840*/  @P2 BRA `(.L_x_69) ;  /* 0x00000000001c2947 */ /* 0x000fea0003800000 */
[----:B------:R-:W1:Y:S01]  /*d850*/  S2R R9, SR_TID.X ;  /* 0x0000000000097919 */ /* 0x000e620000002100 */
[----:B--2---:R-:W-:-:S04]  /*d860*/  IMAD.MOV.U32 R3, RZ, RZ, 0xa000 ;  /* 0x0000a000ff037424 */ /* 0x004fc800078e00ff */
[----:B------:R3:W-:Y:S01]  /*d870*/  SYNCS.ARRIVE.TRANS64 RZ, [R2+URZ+0x38830], R3 ;  /* 0x0388300302ff79a7 */ /* 0x0007e2000800003f */
[----:B-1----:R-:W-:-:S04]  /*d880*/  LOP3.LUT R9, R9, 0x1f, RZ, 0xc0, !PT ;  /* 0x0000001f09097812 */ /* 0x002fc800078ec0ff */
[----:B------:R-:W-:-:S13]  /*d890*/  ISETP.NE.AND P1, PT, R9, RZ, PT ;  /* 0x000000ff0900720c */ /* 0x000fda0003f25270 */
[----:B---3--:R-:W-:Y:S05]  /*d8a0*/  @!P1 BRA `(.L_x_69) ;  /* 0x0000000000049947 */ /* 0x008fea0003800000 */
[----:B------:R-:W-:Y:S01]  /*d8b0*/  BPT.TRAP 0x1 ;  /* 0x000000040000795c */ /* 0x000fe20000300000 */
.L_x_69:
[----:B------:R-:W1:Y:S01]  /*d8c0*/  S2R R13, SR_CgaCtaId ;  /* 0x00000000000d7919 */ /* 0x000e620000008800 */
[----:B------:R-:W-:Y:S01]  /*d8d0*/  MOV R9, 0x400 ;  /* 0x0000040000097802 */ /* 0x000fe20000000f00 */
[----:B------:R-:W-:Y:S01]  /*d8e0*/  UIADD3 UR4, UP0, UR36, 0x370, URZ ;  /* 0x0000037024047890 */ /* 0x000fe2000ff1e03f */
[----:B------:R-:W-:Y:S01]  /*d8f0*/  R2UR UR11, R12 ;  /* 0x000000000c0b72ca */ /* 0x000fe200000e0000 */
[----:B------:R-:W-:Y:S01]  /*d900*/  UMOV UR10, URZ ;  /* 0x0000003f000a7c82 */ /* 0x000fe20008000000 */
[----:B------:R-:W-:Y:S01]  /*d910*/  R2UR UR12, R4 ;  /* 0x00000000040c72ca */ /* 0x000fe200000e0000 */
[----:B------:R-:W-:Y:S01]  /*d920*/  UIADD3.X UR5, URZ, UR37, URZ, UP0, !UPT ;  /* 0x000000253f057290 */ /* 0x000fe200087fe43f */
[----:B-----5:R-:W-:Y:S01]  /*d930*/  R2UR UR13, R8 ;  /* 0x00000000080d72ca */ /* 0x020fe200000e0000 */
[----:B------:R-:W-:Y:S01]  /*d940*/  UMOV UR6, 0x0 ;  /* 0x0000000000067882 */ /* 0x000fe20000000000 */
[----:B------:R-:W-:Y:S01]  /*d950*/  UMOV UR7, 0x14f00000 ;  /* 0x14f0000000077882 */ /* 0x000fe20000000000 */
[----:B------:R-:W-:Y:S01]  /*d960*/  UMOV UR17, 0x40 ;  /* 0x0000004000117882 */ /* 0x000fe20000000000 */
[----:B------:R-:W-:Y:S01]  /*d970*/  UMOV UR18, 0x80 ;  /* 0x0000008000127882 */ /* 0x000fe20000000000 */
[----:B------:R-:W-:-:S04]  /*d980*/  UMOV UR19, 0xc0 ;  /* 0x000000c000137882 */ /* 0x000fc80000000000 */
[----:B------:R-:W-:Y:S01]  /*d990*/  UIMAD UR11, UR11, 0x50, URZ ;  /* 0x000000500b0b78a4 */ /* 0x000fe2000f8e023f */
[----:B-1----:R-:W-:-:S04]  /*d9a0*/  LEA R9, R13, R9, 0x18 ;  /* 0x000000090d097211 */ /* 0x002fc800078ec0ff */
[----:B--2---:R-:W-:-:S05]  /*d9b0*/  IADD3 R2, R9, 0x38800, RZ ;  /* 0x0003880009027810 */ /* 0x004fca0007ffe0ff */
[--C-:B------:R-:W-:Y:S02]  /*d9c0*/  IMAD R3, R16, 0x8, R2.reuse ;  /* 0x0000000810037824 */ /* 0x100fe400078e0202 */
[----:B------:R-:W-:-:S03]  /*d9d0*/  IMAD R2, R7, 0x8, R2 ;  /* 0x0000000807027824 */ /* 0x000fc600078e0202 */
[----:B------:R-:W-:Y:S01]  /*d9e0*/  R2UR UR9, R3 ;  /* 0x00000000030972ca */ /* 0x000fe200000e0000 */
[----:B------:R-:W-:-:S05]  /*d9f0*/  IMAD R3, R16, 0xa000, R9 ;  /* 0x0000a00010037824 */ /* 0x000fca00078e0209 */
[----:B------:R-:W-:Y:S02]  /*da00*/  R2UR UR14, R3 ;  /* 0x00000000030e72ca */ /* 0x000fe400000e0000 */
[----:B------:R-:W-:-:S05]  /*da10*/  SHF.L.U32 R3, R10, 0x1f, RZ ;  /* 0x0000001f0a037819 */ /* 0x000fca00000006ff */
[----:B------:R-:W-:-:S06]  /*da20*/  UIADD3 UR9, UR9, 0x30, URZ ;  /* 0x0000003009097890 */ /* 0x000fcc000fffe03f */
        /* <DEDUP_REMOVED lines=16> */
.L_x_104:
        /* <DEDUP_REMOVED lines=8> */
.L_x_71:
[----:B-1----:R-:W2:Y:S01]  /*dbb0*/  LDL.LU R3, [R1] ;  /* 0x0000000001037983 */ /* 0x002ea20000300800 */
[----:B------:R-:W-:Y:S01]  /*dbc0*/  MOV R9, 0x400 ;  /* 0x0000040000097802 */ /* 0x000fe20000000f00 */
[----:B------:R-:W1:Y:S01]  /*dbd0*/  S2R R10, SR_CgaCtaId ;  /* 0x00000000000a7919 */ /* 0x000e620000008800 */
[----:B------:R-:W-:Y:S01]  /*dbe0*/  R2UR UR9, R2 ;  /* 0x00000000020972ca */ /* 0x000fe200000e0000 */
[----:B------:R-:W-:Y:S01]  /*dbf0*/  UIADD3 UR4, UP0, UR36, 0x470, URZ ;  /* 0x0000047024047890 */ /* 0x000fe2000ff1e03f */
[----:B------:R-:W-:Y:S02]  /*dc00*/  R2UR UR13, R5 ;  /* 0x00000000050d72ca */ /* 0x000fe400000e0000 */
[----:B------:R-:W-:Y:S01]  /*dc10*/  R2UR UR12, R4 ;  /* 0x00000000040c72ca */ /* 0x000fe200000e0000 */
[----:B------:R-:W-:Y:S01]  /*dc20*/  UIADD3.X UR5, URZ, UR37, URZ, UP0, !UPT ;  /* 0x000000253f057290 */ /* 0x000fe200087fe43f */
[----:B-1----:R-:W-:-:S05]  /*dc30*/  LEA R9, R10, R9, 0x18 ;  /* 0x000000090a097211 */ /* 0x002fca00078ec0ff */
        /* <DEDUP_REMOVED lines=28> */
.L_x_66:
[----:B------:R-:W-:Y:S05]  /*de00*/  BSYNC B1 ;  /* 0x0000000000017941 */ /* 0x000fea0003800000 */
.L_x_65:
[C---:B------:R-:W-:Y:S01]  /*de10*/  ISETP.GT.AND P1, PT, R6.reuse, 0x1, PT ;  /* 0x000000010600780c */ /* 0x040fe20003f24270 */
[----:B------:R-:W-:-:S12]  /*de20*/  VIADD R6, R6, 0xfffffffe ;  /* 0xfffffffe06067836 */ /* 0x000fd80000000000 */
[----:B------:R-:W-:Y:S05]  /*de30*/  @P1 BRA `(.L_x_72) ;  /* 0xffffffec00e01947 */ /* 0x000fea000383ffff */
.L_x_57:
[----:B------:R-:W-:Y:S05]  /*de40*/  BSYNC B0 ;  /* 0x0000000000007941 */ /* 0x000fea0003800000 */
.L_x_48:
[----:B------:R-:W-:Y:S04]  /*de50*/  BSSY B0, `(.L_x_73) ;  /* 0x0000037000007945 */ /* 0x000fe80003800000 */
[----:B------:R-:W-:Y:S05]  /*de60*/  @!P6 BRA `(.L_x_74) ;  /* 0x0000000000d4e947 */ /* 0x000fea0003800000 */
[----:B------:R-:W2:Y:S01]  /*de70*/  S2R R3, SR_CgaCtaId ;  /* 0x0000000000037919 */ /* 0x000ea20000008800 */
[----:B------:R-:W-:Y:S01]  /*de80*/  MOV R0, 0x400 ;  /* 0x0000040000007802 */ /* 0x000fe20000000f00 */
[----:B------:R-:W3:Y:S03]  /*de90*/  S2R R2, SR_TID.X ;  /* 0x0000000000027919 */ /* 0x000ee60000002100 */
[----:B--2---:R-:W-:-:S04]  /*dea0*/  LEA R0, R3, R0, 0x18 ;  /* 0x0000000003007211 */ /* 0x004fc800078ec0ff */
[----:B------:R-:W-:Y:S02]  /*deb0*/  LEA R3, R16, R0, 0x3 ;  /* 0x0000000010037211 */ /* 0x000fe400078e18ff */
[----:B------:R-:W-:Y:S02]  /*dec0*/  SHF.L.U32 R0, R19, 0x1f, RZ ;  /* 0x0000001f13007819 */ /* 0x000fe400000006ff */
[----:B---3--:R-:W-:Y:S02]  /*ded0*/  LOP3.LUT R2, R2, 0x7f, RZ, 0xc0, !PT ;  /* 0x0000007f02027812 */ /* 0x008fe400078ec0ff */
[----:B------:R-:W2:Y:S02]  /*dee0*/  SYNCS.PHASECHK.TRANS64.TRYWAIT P0, [R3+URZ+0x38860], R0 ;  /* 0x03886000030075a7 */ /* 0x000ea4000800017f */
[----:B------:R-:W-:Y:S01]  /*def0*/  ISETP.NE.AND P1, PT, R2, RZ, PT ;  /* 0x000000ff0200720c */ /* 0x000fe20003f25270 */
[----:B--2---:R-:W-:-:S12]  /*df00*/  @!P0 BRA `(.L_x_75) ;  /* 0x0000000c00348947 */ /* 0x004fd80003800000 */
.L_x_105:
[----:B------:R-:W-:Y:S05]  /*df10*/  @P1 BRA `(.L_x_76) ;  /* 0x00000000001c1947 */ /* 0x000fea0003800000 */
[----:B------:R-:W3:Y:S01]  /*df20*/  S2R R2, SR_TID.X ;  /* 0x0000000000027919 */ /* 0x000ee20000002100 */
[----:B--2---:R-:W-:-:S04]  /*df30*/  IMAD.MOV.U32 R0, RZ, RZ, 0xa000 ;  /* 0x0000a000ff007424 */ /* 0x004fc800078e00ff */
[----:B------:R4:W-:Y:S01]  /*df40*/  SYNCS.ARRIVE.TRANS64 RZ, [R3+URZ+0x38850], R0 ;  /* 0x0388500003ff79a7 */ /* 0x0009e2000800003f */
[----:B---3--:R-:W-:-:S04]  /*df50*/  LOP3.LUT R2, R2, 0x1f, RZ, 0xc0, !PT ;  /* 0x0000001f02027812 */ /* 0x008fc800078ec0ff */
[----:B------:R-:W-:-:S13]  /*df60*/  ISETP.NE.AND P0, PT, R2, RZ, PT ;  /* 0x000000ff0200720c */ /* 0x000fda0003f05270 */
[----:B----4-:R-:W-:Y:S05]  /*df70*/  @!P0 BRA `(.L_x_76) ;  /* 0x0000000000048947 */ /* 0x010fea0003800000 */
[----:B------:R-:W-:Y:S01]  /*df80*/  BPT.TRAP 0x1 ;  /* 0x000000040000795c */ /* 0x000fe20000300000 */
.L_x_76:
[----:B------:R-:W3:Y:S01]  /*df90*/  LDL R2, [R1] ;  /* 0x0000000001027983 */ /* 0x000ee20000100800 */
[----:B--2---:R-:W-:Y:S01]  /*dfa0*/  MOV R0, 0x400 ;  /* 0x0000040000007802 */ /* 0x004fe20000000f00 */
[----:B-1----:R-:W1:Y:S01]  /*dfb0*/  S2R R6, SR_CgaCtaId ;  /* 0x0000000000067919 */ /* 0x002e620000008800 */
        /* <DEDUP_REMOVED lines=17> */
[----:B---3--:R-:W-:-:S13]  /*e0d0*/  R2UR UR11, R2 ;  /* 0x00000000020b72ca */ /* 0x008fda00000e0000 */
[----:B------:R-:W-:-:S09]  /*e0e0*/  UIMAD UR11, UR11, 0x50, URZ ;  /* 0x000000500b0b78a4 */ /* 0x000fd2000f8e023f */
[----:B------:R1:W-:Y:S02]  /*e0f0*/  UTMALDG.4D [UR8], [UR4], desc[UR6] ;  /* 0x00000608040075b4 */ /* 0x0003e40008019000 */
[----:B-1----:R-:W-:Y:S01]  /*e100*/  UMOV UR8, UR15 ;  /* 0x0000000f00087c82 */ /* 0x002fe20008000000 */
[----:B------:R-:W-:Y:S01]  /*e110*/  UMOV UR10, UR17 ;  /* 0x00000011000a7c82 */ /* 0x000fe20008000000 */
[----:B------:R-:W-:Y:S01]  /*e120*/  UMOV UR15, 0x80 ;  /* 0x00000080000f7882 */ /* 0x000fe20000000000 */
[----:B------:R1:W-:Y:S02]  /*e130*/  UTMALDG.4D [UR8], [UR4], desc[UR6] ;  /* 0x00000608040075b4 */ /* 0x0003e40008019000 */
[----:B-1----:R-:W-:Y:S01]  /*e140*/  UMOV UR8, UR16 ;  /* 0x0000001000087c82 */ /* 0x002fe20008000000 */
[----:B------:R-:W-:Y:S01]  /*e150*/  UMOV UR10, UR15 ;  /* 0x0000000f000a7c82 */ /* 0x000fe20008000000 */
[----:B------:R-:W-:Y:S01]  /*e160*/  UMOV UR15, 0xc0 ;  /* 0x000000c0000f7882 */ /* 0x000fe20000000000 */
[----:B------:R1:W-:Y:S02]  /*e170*/  UTMALDG.4D [UR8], [UR4], desc[UR6] ;  /* 0x00000608040075b4 */ /* 0x0003e40008019000 */
[----:B-1----:R-:W-:Y:S01]  /*e180*/  UMOV UR8, UR14 ;  /* 0x0000000e00087c82 */ /* 0x002fe20008000000 */
[----:B------:R-:W-:-:S02]  /*e190*/  UMOV UR10, UR15 ;  /* 0x0000000f000a7c82 */ /* 0x000fc40008000000 */
[----:B------:R2:W-:Y:S02]  /*e1a0*/  UTMALDG.4D [UR8], [UR4], desc[UR6] ;  /* 0x00000608040075b4 */ /* 0x0005e40008019000 */
[----:B--2---:R-:W-:Y:S01]  /*e1b0*/  NOP ;  /* 0x0000000000007918 */ /* 0x004fe20000000000 */
.L_x_74:
[----:B------:R-:W-:Y:S05]  /*e1c0*/  BSYNC B0 ;  /* 0x0000000000007941 */ /* 0x000fea0003800000 */
.L_x_73:
[----:B------:R-:W2:Y:S01]  /*e1d0*/  LDL.LU R0, [R1+0x10] ;  /* 0x0000100001007983 */ /* 0x000ea20000300800 */
[----:B------:R-:W-:-:S03]  /*e1e0*/  ULDC UR4, c[0x0][0xda4] ;  /* 0x0003690000047ab9 */ /* 0x000fc60000000800 */
[----:B------:R-:W3:Y:S01]  /*e1f0*/  LDL.LU R2, [R1+0x18] ;  /* 0x0000180001027983 */ /* 0x000ee20000300800 */
[----:B------:R-:W-:-:S05]  /*e200*/  VIADD R16, R16, 0x1 ;  /* 0x0000000110107836 */ /* 0x000fca0000000000 */
[----:B------:R-:W-:-:S04]  /*e210*/  ISETP.NE.AND P0, PT, R16, 0x2, PT ;  /* 0x000000021000780c */ /* 0x000fc80003f05270 */
[----:B------:R-:W-:Y:S02]  /*e220*/  SEL R16, R16, RZ, P0 ;  /* 0x000000ff10107207 */ /* 0x000fe40000000000 */
[----:B--2---:R-:W-:Y:S01]  /*e230*/  IADD3 R0, R0, UR38, RZ ;  /* 0x0000002600007c10 */ /* 0x004fe2000fffe0ff */
[----:B---3--:R-:W-:-:S04]  /*e240*/  VIADD R2, R2, 0x1 ;  /* 0x0000000102027836 */ /* 0x008fc80000000000 */
[----:B------:R2:W-:Y:S01]  /*e250*/  STL [R1+0x10], R0 ;  /* 0x0000100001007387 */ /* 0x0005e20000100800 */
[----:B------:R-:W-:-:S03]  /*e260*/  ISETP.GE.AND P1, PT, R0, UR4, PT ;  /* 0x0000000400007c0c */ /* 0x000fc6000bf26270 */
[----:B------:R3:W-:Y:S01]  /*e270*/  STL [R1+0x18], R2 ;  /* 0x0000180201007387 */ /* 0x0007e20000100800 */
[----:B--2---:R-:W-:-:S04]  /*e280*/  SEL R0, RZ, 0x1, P0 ;  /* 0x00000001ff007807 */ /* 0x004fc80000000000 */
[----:B------:R-:W-:-:S05]  /*e290*/  LOP3.LUT R19, R19, R0, RZ, 0x3c, !PT ;  /* 0x0000000013137212 */ /* 0x000fca00078e3cff */
[----:B---3--:R-:W-:Y:S05]  /*e2a0*/  @!P1 BRA `(.L_x_77) ;  /* 0xffffffcc008c9947 */ /* 0x008fea000383ffff */
[----:B------:R-:W-:-:S07]  /*e2b0*/  LOP3.LUT R2, R2, 0x1, RZ, 0xc, !PT ;  /* 0x0000000102027812 */ /* 0x000fce00078e0cff */
.L_x_32:
[----:B------:R-:W2:Y:S01]  /*e2c0*/  S2R R3, SR_CgaCtaId ;  /* 0x0000000000037919 */ /* 0x000ea20000008800 */
[----:B------:R-:W-:Y:S01]  /*e2d0*/  MOV R0, 0x400 ;  /* 0x0000040000007802 */ /* 0x000fe20000000f00 */
[----:B------:R-:W-:Y:S03]  /*e2e0*/  BSSY B0, `(.L_x_78) ;  /* 0x0000005000007945 */ /* 0x000fe60003800000 */
[----:B--2---:R-:W-:Y:S02]  /*e2f0*/  LEA R0, R3, R0, 0x18 ;  /* 0x0000000003007211 */ /* 0x004fe400078ec0ff */
[----:B------:R-:W-:-:S04]  /*e300*/  SHF.L.U32 R3, R2, 0x1f, RZ ;  /* 0x0000001f02037819 */ /* 0x000fc800000006ff */
[----:B------:R-:W2:Y:S02]  /*e310*/  SYNCS.PHASECHK.TRANS64.TRYWAIT P0, [R0+URZ+0x38820], R3 ;  /* 0x03882003000075a7 */ /* 0x000ea4000800017f */
[----:B--2---:R-:W-:Y:S05]  /*e320*/  @!P0 BRA `(.L_x_79) ;  /* 0x0000000800408947 */ /* 0x004fea0003800000 */
.L_x_106:
[----:B------:R-:W-:Y:S05]  /*e330*/  BSYNC B0 ;  /* 0x0000000000007941 */ /* 0x000fea0003800000 */
.L_x_78:
[----:B------:R-:W-:-:S03]  /*e340*/  UMOV UR4, 0xffffffff ;  /* 0xffffffff00047882 */ /* 0x000fc60000000000 */
[----:B------:R-:W-:Y:S05]  /*e350*/  BRA.DIV UR4, `(.L_x_80) ;  /* 0x0000000a04487947 */ /* 0x000fea000b800000 */
[----:B------:R-:W3:Y:S02]  /*e360*/  S2R R2, SR_TID.X ;  /* 0x0000000000027919 */ /* 0x000ee40000002100 */
[----:B---3--:R-:W-:-:S04]  /*e370*/  SHF.R.U32.HI R2, RZ, 0x5, R2 ;  /* 0x00000005ff027819 */ /* 0x008fc80000011602 */
[----:B------:R-:W-:-:S05]  /*e380*/  LOP3.LUT R2, R2, 0x3, RZ, 0xc0, !PT ;  /* 0x0000000302027812 */ /* 0x000fca00078ec0ff */
[----:B------:R3:W4:Y:S02]  /*e390*/  SHFL.IDX PT, R14, R2, RZ, 0x1f ;  /* 0x00001fff020e7589 */ /* 0x00072400000e0000 */
.L_x_109:
[----:B----4-:R-:W-:Y:S01]  /*e3a0*/  ISETP.NE.AND P0, PT, R14, RZ, PT ;  /* 0x000000ff0e00720c */ /* 0x010fe20003f05270 */
[----:B------:R-:W-:-:S12]  /*e3b0*/  BSSY B0, `(.L_x_81) ;  /* 0x0000024000007945 */ /* 0x000fd80003800000 */
[----:B------:R-:W-:Y:S05]  /*e3c0*/  @P0 BRA `(.L_x_82) ;  /* 0x0000000000880947 */ /* 0x000fea0003800000 */
[----:B------:R-:W-:-:S03]  /*e3d0*/  UMOV UR4, 0xffffffff ;  /* 0xffffffff00047882 */ /* 0x000fc60000000000 */
[----:B------:R-:W-:Y:S05]  /*e3e0*/  BRA.DIV UR4, `(.L_x_83) ;  /* 0x0000000a04587947 */ /* 0x000fea000b800000 */
[----:B------:R-:W-:-:S13]  /*e3f0*/  ELECT P6, URZ, PT ;  /* 0x00000000003f782f */ /* 0x000fda00038c0000 */
.L_x_112:
[----:B------:R-:W-:Y:S05]  /*e400*/  @!P6 BRA `(.L_x_82) ;  /* 0x000000000078e947 */ /* 0x000fea0003800000 */
[----:B---3--:R-:W3:Y:S02]  /*e410*/  LDL.LU R2, [R1+0x1c] ;  /* 0x00001c0001027983 */ /* 0x008ee40000300800 */
[----:B---3--:R-:W-:-:S04]  /*e420*/  LOP3.LUT R2, R2, 0x2, RZ, 0xfc, !PT ;  /* 0x0000000202027812 */ /* 0x008fc800078efcff */
[----:B------:R-:W-:-:S13]  /*e430*/  ISETP.NE.AND P2, PT, R2, 0x3, PT ;  /* 0x000000030200780c */ /* 0x000fda0003f45270 */
[----:B------:R-:W-:Y:S05]  /*e440*/  @!P2 BRA `(.L_x_84) ;  /* 0x000000000004a947 */ /* 0x000fea0003800000 */
[----:B------:R-:W-:Y:S01]  /*e450*/  BPT.TRAP 0x1 ;  /* 0x000000040000795c */ /* 0x000fe20000300000 */
.L_x_84:
[----:B--2---:R-:W-:Y:S01]  /*e460*/  VIADD R3, R0, 0x38840 ;  /* 0x0003884000037836 */ /* 0x004fe20000000000 */
[----:B------:R-:W-:Y:S01]  /*e470*/  SHF.L.U32 R5, R19, 0x1f, RZ ;  /* 0x0000001f13057819 */ /* 0x000fe200000006ff */
[----:B------:R-:W-:-:S03]  /*e480*/  VIADD R2, R16, 0x1 ;  /* 0x0000000110027836 */ /* 0x000fc60000000000 */
[----:B-1----:R-:W-:Y:S02]  /*e490*/  LEA R6, R16, R3, 0x3 ;  /* 0x0000000310067211 */ /* 0x002fe400078e18ff */
[----:B------:R-:W-:Y:S02]  /*e4a0*/  ISETP.NE.AND P1, PT, R2, 0x2, PT ;  /* 0x000000020200780c */ /* 0x000fe40003f25270 */
[----:B------:R-:W1:Y:S02]  /*e4b0*/  SYNCS.PHASECHK.TRANS64.TRYWAIT P0, [R6+URZ], R5 ;  /* 0x00000005060075a7 */ /* 0x000e64000800017f */
[----:B------:R-:W-:-:S04]  /*e4c0*/  SEL R4, RZ, 0x1, P1 ;  /* 0x00000001ff047807 */ /* 0x000fc80000800000 */
[----:B------:R-:W-:Y:S02]  /*e4d0*/  LOP3.LUT R19, R19, R4, RZ, 0x3c, !PT ;  /* 0x0000000413137212 */ /* 0x000fe400078e3cff */
[----:B------:R-:W-:Y:S02]  /*e4e0*/  SEL R4, R2, RZ, P1 ;  /* 0x000000ff02047207 */ /* 0x000fe40000800000 */
[----:B------:R-:W-:-:S03]  /*e4f0*/  SHF.L.U32 R2, R19, 0x1f, RZ ;  /* 0x0000001f13027819 */ /* 0x000fc600000006ff */
[----:B------:R-:W-:Y:S01]  /*e500*/  IMAD R3, R4, 0x8, R3 ;  /* 0x0000000804037824 */ /* 0x000fe200078e0203 */
[----:B-1----:R-:W-:Y:S06]  /*e510*/  @!P0 BRA `(.L_x_85) ;  /* 0x00000008002c8947 */ /* 0x002fec0003800000 */
.L_x_113:
[----:B------:R-:W2:Y:S02]  /*e520*/  SYNCS.PHASECHK.TRANS64.TRYWAIT P0, [R3+URZ], R2 ;  /* 0x00000002030075a7 */ /* 0x000ea4000800017f */
[----:B--2---:R-:W-:Y:S05]  /*e530*/  @!P0 BRA `(.L_x_86) ;  /* 0x0000000800388947 */ /* 0x004fea0003800000 */
.L_x_114:
[----:B------:R-:W-:Y:S05]  /*e540*/  @!P2 BRA `(.L_x_87) ;  /* 0x000000000004a947 */ /* 0x000fea0003800000 */
[----:B------:R-:W-:Y:S01]  /*e550*/  BPT.TRAP 0x1 ;  /* 0x000000040000795c */ /* 0x000fe20000300000 */
.L_x_87:
[----:B--2---:R-:W-:-:S05]  /*e560*/  IADD3 R3, R0, 0x38860, RZ ;  /* 0x0003886000037810 */ /* 0x004fca0007ffe0ff */
[----:B------:R-:W-:-:S04]  /*e570*/  IMAD R16, R16, 0x8, R3 ;  /* 0x0000000810107824 */ /* 0x000fc800078e0203 */
[----:B------:R-:W2:Y:S02]  /*e580*/  SYNCS.PHASECHK.TRANS64.TRYWAIT P0, [R16+URZ], R5 ;  /* 0x00000005100075a7 */ /* 0x000ea4000800017f */
[----:B--2---:R-:W-:Y:S05]  /*e590*/  @!P0 BRA `(.L_x_88) ;  /* 0x0000000800348947 */ /* 0x004fea0003800000 */
.L_x_115:
[----:B------:R-:W-:-:S07]  /*e5a0*/  IMAD R3, R4, 0x8, R3 ;  /* 0x0000000804037824 */ /* 0x000fce00078e0203 */
.L_x_89:
[----:B---3--:R3:W4:Y:S02]  /*e5b0*/  SYNCS.PHASECHK.TRANS64.TRYWAIT P0, [R3+URZ], R2 ;  /* 0x00000002030075a7 */ /* 0x008724000800017f */
[----:B----4-:R-:W-:Y:S05]  /*e5c0*/  @!P0 NANOSLEEP.SYNCS 0x989680 ;  /* 0x009896800000895d */ /* 0x010fea0003900000 */
[----:B------:R-:W4:Y:S02]  /*e5d0*/  @!P0 SYNCS.PHASECHK.TRANS64 P0, [R3+URZ], R2 ;  /* 0x00000002030085a7 */ /* 0x000f24000800007f */
[----:B----4-:R-:W-:Y:S05]  /*e5e0*/  @!P0 BRA `(.L_x_89) ;  /* 0xfffffffc00f08947 */ /* 0x010fea000383ffff */
.L_x_82:
[----:B------:R-:W-:Y:S05]  /*e5f0*/  BSYNC B0 ;  /* 0x0000000000007941 */ /* 0x000fea0003800000 */
.L_x_81:
[----:B------:R-:W-:Y:S05]  /*e600*/  EXIT ;  /* 0x000000000000794d */ /* 0x000fea0003800000 */
.L_x_10:
[----:B-1----:R-:W-:-:S04]  /*e610*/  MOV R3, UR61 ;  /* 0x0000003d00037c02 */ /* 0x002fc80008000f00 */
[----:B------:R1:W2:Y:S03]  /*e620*/  SYNCS.PHASECHK.TRANS64.TRYWAIT P1, [R3+URZ+0x38800], R0 ;  /* 0x03880000030075a7 */ /* 0x0002a6000802017f */
[----:B--2---:R-:W-:Y:S05]  /*e630*/  @!P1 NANOSLEEP.SYNCS 0x989680 ;  /* 0x009896800000995d */ /* 0x004fea0003900000 */
[----:B------:R-:W2:Y:S02]  /*e640*/  @!P1 SYNCS.PHASECHK.TRANS64 P1, [R3+URZ+0x38800], R0 ;  /* 0x03880000030095a7 */ /* 0x000ea4000802007f */
[----:B--2---:R-:W-:Y:S05]  /*e650*/  @!P1 BRA `(.L_x_10) ;  /* 0xfffffffc00ec9947 */ /* 0x004fea000383ffff */
[----:B------:R-:W-:Y:S05]  /*e660*/  BRA `(.L_x_90) ;  /* 0xffffff2800a87947 */ /* 0x000fea000383ffff */
.L_x_14:
[----:B--2---:R2:W3:Y:S02]  /*e670*/  SYNCS.PHASECHK.TRANS64.TRYWAIT P2, [R0+URZ+0x38830], R3 ;  /* 0x03883003000075a7 */ /* 0x0044e4000804017f */
[----:B---3--:R-:W-:Y:S05]  /*e680*/  @!P2 NANOSLEEP.SYNCS 0x989680 ;  /* 0x009896800000a95d */ /* 0x008fea0003900000 */
[----:B------:R-:W3:Y:S02]  /*e690*/  @!P2 SYNCS.PHASECHK.TRANS64 P2, [R0+URZ+0x38830], R3 ;  /* 0x038830030000a5a7 */ /* 0x000ee4000804007f */
[----:B---3--:R-:W-:Y:S05]  /*e6a0*/  @!P2 BRA `(.L_x_14) ;  /* 0xfffffffc00f0a947 */ /* 0x008fea000383ffff */
[----:B------:R-:W-:Y:S05]  /*e6b0*/  BRA `(.L_x_13) ;  /* 0xffffff2800d87947 */ /* 0x000fea000383ffff */
.L_x_19:
[----:B--2---:R-:W-:-:S04]  /*e6c0*/  IMAD.U32 R5, RZ, RZ, UR39 ;  /* 0x00000027ff057e24 */ /* 0x004fc8000f8e00ff */
[----:B------:R2:W3:Y:S03]  /*e6d0*/  SYNCS.PHASECHK.TRANS64.TRYWAIT P2, [R5+URZ+0x38830], R2 ;  /* 0x03883002050075a7 */ /* 0x0004e6000804017f */
[----:B---3--:R-:W-:Y:S05]  /*e6e0*/  @!P2 NANOSLEEP.SYNCS 0x989680 ;  /* 0x009896800000a95d */ /* 0x008fea0003900000 */
[----:B------:R-:W3:Y:S02]  /*e6f0*/  @!P2 SYNCS.PHASECHK.TRANS64 P2, [R5+URZ+0x38830], R2 ;  /* 0x038830020500a5a7 */ /* 0x000ee4000804007f */
[----:B---3--:R-:W-:Y:S05]  /*e700*/  @!P2 BRA `(.L_x_19) ;  /* 0xfffffffc00eca947 */ /* 0x008fea000383ffff */
[----:B------:R-:W-:Y:S05]  /*e710*/  BRA `(.L_x_18) ;  /* 0xffffff68006c7947 */ /* 0x000fea000383ffff */
.L_x_23:
[----:B----4-:R-:W-:-:S04]  /*e720*/  IMAD.U32 R3, RZ, RZ, UR5 ;  /* 0x00000005ff037e24 */ /* 0x010fc8000f8e00ff */
[----:B------:R4:W1:Y:S03]  /*e730*/  SYNCS.PHASECHK.TRANS64.TRYWAIT P2, [R3+URZ+0x38850], R0 ;  /* 0x03885000030075a7 */ /* 0x000866000804017f */
[----:B-1----:R-:W-:Y:S05]  /*e740*/  @!P2 NANOSLEEP.SYNCS 0x989680 ;  /* 0x009896800000a95d */ /* 0x002fea0003900000 */
[----:B------:R-:W1:Y:S02]  /*e750*/  @!P2 SYNCS.PHASECHK.TRANS64 P2, [R3+URZ+0x38850], R0 ;  /* 0x038850000300a5a7 */ /* 0x000e64000804007f */
[----:B-1----:R-:W-:Y:S05]  /*e760*/  @!P2 BRA `(.L_x_23) ;  /* 0xfffffffc00eca947 */ /* 0x002fea000383ffff */
[----:B------:R-:W-:Y:S05]  /*e770*/  BRA `(.L_x_22) ;  /* 0xffffff9000b87947 */ /* 0x000fea000383ffff */
.L_x_28:
[----:B--2---:R-:W-:-:S04]  /*e780*/  MOV R3, UR7 ;  /* 0x0000000700037c02 */ /* 0x004fc80008000f00 */
[----:B------:R2:W3:Y:S03]  /*e790*/  SYNCS.PHASECHK.TRANS64.TRYWAIT P0, [R3+URZ+0x38850], R0 ;  /* 0x03885000030075a7 */ /* 0x0004e6000800017f */
[----:B---3--:R-:W-:Y:S05]  /*e7a0*/  @!P0 NANOSLEEP.SYNCS 0x989680 ;  /* 0x009896800000895d */ /* 0x008fea0003900000 */
[----:B------:R-:W3:Y:S02]  /*e7b0*/  @!P0 SYNCS.PHASECHK.TRANS64 P0, [R3+URZ+0x38850], R0 ;  /* 0x03885000030085a7 */ /* 0x000ee4000800007f */
[----:B---3--:R-:W-:Y:S05]  /*e7c0*/  @!P0 BRA `(.L_x_28) ;  /* 0xfffffffc00ec8947 */ /* 0x008fea000383ffff */
[----:B------:R-:W-:Y:S05]  /*e7d0*/  BRA `(.L_x_27) ;  /* 0xffffffa800a87947 */ /* 0x000fea000383ffff */
.L_x_40:
[----:B------:R-:W1:Y:S01]  /*e7e0*/  S2R R6, SR_TID.X ;  /* 0x0000000000067919 */ /* 0x000e620000002100 */
[----:B------:R-:W-:Y:S01]  /*e7f0*/  BSSY B0, `(.L_x_91) ;  /* 0x000000a000007945 */ /* 0x000fe20003800000 */
[----:B------:R-:W-:Y:S01]  /*e800*/  IMAD.MOV.U32 R12, RZ, RZ, RZ ;  /* 0x000000ffff0c7224 */ /* 0x000fe200078e00ff */
[----:B------:R-:W-:Y:S01]  /*e810*/  MOV R11, 0x1f ;  /* 0x0000001f000b7802 */ /* 0x000fe20000000f00 */
[----:B------:R-:W-:Y:S01]  /*e820*/  IMAD.MOV.U32 R15, RZ, RZ, -0x1 ;  /* 0xffffffffff0f7424 */ /* 0x000fe200078e00ff */
[----:B-1----:R-:W-:-:S04]  /*e830*/  SHF.R.U32.HI R6, RZ, 0x5, R6 ;  /* 0x00000005ff067819 */ /* 0x002fc80000011606 */
[----:B------:R-:W-:-:S05]  /*e840*/  LOP3.LUT R6, R6, 0x3, RZ, 0xc0, !PT ;  /* 0x0000000306067812 */ /* 0x000fca00078ec0ff */
[----:B------:R-:W-:-:S07]  /*e850*/  IMAD.MOV.U32 R13, RZ, RZ, R6 ;  /* 0x000000ffff0d7224 */ /* 0x000fce00078e0006 */
[----:B------:R-:W-:Y:S05]  /*e860*/  WARPSYNC.COLLECTIVE R15, `(.L_x_92) ;  /* 0x000000000f087348 */ /* 0x000fea0003c00000 */
[----:B------:R1:W2:Y:S02]  /*e870*/  SHFL.IDX P6, R14, R13, R12, R11 ;  /* 0x0000000c0d0e7389 */ /* 0x0002a400000c000b */
[----:B-12---:R-:W-:Y:S01]  /*e880*/  ENDCOLLECTIVE ;  /* 0x000000000000791b */ /* 0x006fe20003800000 */
.L_x_92:
[----:B------:R-:W-:Y:S05]  /*e890*/  BSYNC B0 ;  /* 0x0000000000007941 */ /* 0x000fea0003800000 */
.L_x_91:
[----:B------:R-:W-:Y:S05]  /*e8a0*/  BRA `(.L_x_93) ;  /* 0xffffffd000b87947 */ /* 0x000fea000383ffff */
.L_x_41:
[----:B------:R-:W-:Y:S01]  /*e8b0*/  BSSY B0, `(.L_x_94) ;  /* 0x0000006000007945 */ /* 0x000fe20003800000 */
[----:B------:R-:W-:-:S07]  /*e8c0*/  IMAD.MOV.U32 R15, RZ, RZ, -0x1 ;  /* 0xffffffffff0f7424 */ /* 0x000fce00078e00ff */
[----:B------:R-:W-:Y:S05]  /*e8d0*/  WARPSYNC.COLLECTIVE R15, `(.L_x_95) ;  /* 0x000000000f0c7348 */ /* 0x000fea0003c00000 */
[----:B------:R-:W-:Y:S02]  /*e8e0*/  ELECT P6, UR62, PT ;  /* 0x00000000003e782f */ /* 0x000fe400038c0000 */
[----:B------:R-:W-:Y:S01]  /*e8f0*/  MOV R14, UR62 ;  /* 0x0000003e000e7c02 */ /* 0x000fe20008000f00 */
[----:B------:R-:W-:Y:S10]  /*e900*/  ENDCOLLECTIVE ;  /* 0x000000000000791b */ /* 0x000ff40003800000 */
.L_x_95:
[----:B------:R-:W-:Y:S05]  /*e910*/  BSYNC B0 ;  /* 0x0000000000007941 */ /* 0x000fea0003800000 */
.L_x_94:
[----:B------:R-:W-:Y:S05]  /*e920*/  BRA `(.L_x_96) ;  /* 0xffffffd000b07947 */ /* 0x000fea000383ffff */
.L_x_44:
[----:B---3--:R3:W4:Y:S02]  /*e930*/  SYNCS.PHASECHK.TRANS64.TRYWAIT P1, [R6+URZ+0x38840], R7 ;  /* 0x03884007060075a7 */ /* 0x008724000802017f */
[----:B----4-:R-:W-:Y:S05]  /*e940*/  @!P1 NANOSLEEP.SYNCS 0x989680 ;  /* 0x009896800000995d */ /* 0x010fea0003900000 */
[----:B------:R-:W4:Y:S02]  /*e950*/  @!P1 SYNCS.PHASECHK.TRANS64 P1, [R6+URZ+0x38840], R7 ;  /* 0x03884007060095a7 */ /* 0x000f24000802007f */
[----:B----4-:R-:W-:Y:S05]  /*e960*/  @!P1 BRA `(.L_x_44) ;  /* 0xfffffffc00f09947 */ /* 0x010fea000383ffff */
[----:B------:R-:W-:Y:S05]  /*e970*/  BRA `(.L_x_97) ;  /* 0xffffffd400187947 */ /* 0x000fea000383ffff */
.L_x_47:
[----:B-1----:R-:W1:Y:S01]  /*e980*/  S2R R8, SR_CgaCtaId ;  /* 0x0000000000087919 */ /* 0x002e620000008800 */
[----:B------:R-:W-:-:S04]  /*e990*/  MOV R7, 0x400 ;  /* 0x0000040000077802 */ /* 0x000fc80000000f00 */
[----:B-1----:R-:W-:-:S04]  /*e9a0*/  LEA R7, R8, R7, 0x18 ;  /* 0x0000000708077211 */ /* 0x002fc800078ec0ff */
[----:B------:R1:W2:Y:S03]  /*e9b0*/  SYNCS.PHASECHK.TRANS64.TRYWAIT P1, [R7+URZ+0x38820], R6 ;  /* 0x03882006070075a7 */ /* 0x0002a6000802017f */
[----:B--2---:R-:W-:Y:S05]  /*e9c0*/  @!P1 NANOSLEEP.SYNCS 0x989680 ;  /* 0x009896800000995d */ /* 0x004fea0003900000 */
[----:B------:R-:W2:Y:S02]  /*e9d0*/  @!P1 SYNCS.PHASECHK.TRANS64 P1, [R7+URZ+0x38820], R6 ;  /* 0x03882006070095a7 */ /* 0x000ea4000802007f */
[----:B--2---:R-:W-:Y:S05]  /*e9e0*/  @!P1 BRA `(.L_x_47) ;  /* 0xfffffffc00e49947 */ /* 0x004fea000383ffff */
[----:B------:R-:W-:Y:S05]  /*e9f0*/  BRA `(.L_x_98) ;  /* 0xffffffd800887947 */ /* 0x000fea000383ffff */
.L_x_53:
[----:B-1----:R1:W2:Y:S02]  /*ea00*/  SYNCS.PHASECHK.TRANS64.TRYWAIT P1, [R2+URZ+0x38840], R3 ;  /* 0x03884003020075a7 */ /* 0x0022a4000802017f */
[----:B--2---:R-:W-:Y:S05]  /*ea10*/  @!P1 NANOSLEEP.SYNCS 0x989680 ;  /* 0x009896800000995d */ /* 0x004fea0003900000 */
[----:B------:R-:W2:Y:S02]  /*ea20*/  @!P1 SYNCS.PHASECHK.TRANS64 P1, [R2+URZ+0x38840], R3 ;  /* 0x03884003020095a7 */ /* 0x000ea4000802007f */
[----:B--2---:R-:W-:Y:S05]  /*ea30*/  @!P1 BRA `(.L_x_53) ;  /* 0xfffffffc00f09947 */ /* 0x004fea000383ffff */
[----:B------:R-:W-:Y:S05]  /*ea40*/  BRA `(.L_x_99) ;  /* 0xffffffdc00287947 */ /* 0x000fea000383ffff */
.L_x_55:
[----:B-1----:R1:W2:Y:S02]  /*ea50*/  SYNCS.PHASECHK.TRANS64.TRYWAIT P1, [R2+URZ+0x60], R3 ;  /* 0x00006003020075a7 */ /* 0x0022a4000802017f */
[----:B--2---:R-:W-:Y:S05]  /*ea60*/  @!P1 NANOSLEEP.SYNCS 0x989680 ;  /* 0x009896800000995d */ /* 0x004fea0003900000 */
[----:B------:R-:W2:Y:S02]  /*ea70*/  @!P1 SYNCS.PHASECHK.TRANS64 P1, [R2+URZ+0x60], R3 ;  /* 0x00006003020095a7 */ /* 0x000ea4000802007f */
[----:B--2---:R-:W-:Y:S05]  /*ea80*/  @!P1 BRA `(.L_x_55) ;  /* 0xfffffffc00f09947 */ /* 0x004fea000383ffff */
[----:B------:R-:W-:Y:S05]  /*ea90*/  BRA `(.L_x_100) ;  /* 0xffffffdc00d87947 */ /* 0x000fea000383ffff */
.L_x_61:
[----:B--2---:R2:W3:Y:S02]  /*eaa0*/  SYNCS.PHASECHK.TRANS64.TRYWAIT P1, [R2+URZ+0x38840], R3 ;  /* 0x03884003020075a7 */ /* 0x0044e4000802017f */
[----:B---3--:R-:W-:Y:S05]  /*eab0*/  @!P1 NANOSLEEP.SYNCS 0x989680 ;  /* 0x009896800000995d */ /* 0x008fea0003900000 */
[----:B------:R-:W3:Y:S02]  /*eac0*/  @!P1 SYNCS.PHASECHK.TRANS64 P1, [R2+URZ+0x38840], R3 ;  /* 0x03884003020095a7 */ /* 0x000ee4000802007f */
[----:B---3--:R-:W-:Y:S05]  /*ead0*/  @!P1 BRA `(.L_x_61) ;  /* 0xfffffffc00f09947 */ /* 0x008fea000383ffff */
[----:B------:R-:W-:Y:S05]  /*eae0*/  BRA `(.L_x_101) ;  /* 0xffffffe400407947 */ /* 0x000fea000383ffff */
.L_x_63:
[----:B-1----:R1:W2:Y:S02]  /*eaf0*/  SYNCS.PHASECHK.TRANS64.TRYWAIT P1, [R2+URZ+0x60], R19 ;  /* 0x00006013020075a7 */ /* 0x0022a4000802017f */
[----:B--2---:R-:W-:Y:S05]  /*eb00*/  @!P1 NANOSLEEP.SYNCS 0x989680 ;  /* 0x009896800000995d */ /* 0x004fea0003900000 */
[----:B------:R-:W2:Y:S02]  /*eb10*/  @!P1 SYNCS.PHASECHK.TRANS64 P1, [R2+URZ+0x60], R19 ;  /* 0x00006013020095a7 */ /* 0x000ea4000802007f */
[----:B--2---:R-:W-:Y:S05]  /*eb20*/  @!P1 BRA `(.L_x_63) ;  /* 0xfffffffc00f09947 */ /* 0x004fea000383ffff */
[----:B------:R-:W-:Y:S05]  /*eb30*/  BRA `(.L_x_102) ;  /* 0xffffffe400f07947 */ /* 0x000fea000383ffff */
.L_x_68:
[----:B--2---:R2:W3:Y:S02]  /*eb40*/  SYNCS.PHASECHK.TRANS64.TRYWAIT P1, [R2+URZ+0x38840], R3 ;  /* 0x03884003020075a7 */ /* 0x0044e4000802017f */
[----:B---3--:R-:W-:Y:S05]  /*eb50*/  @!P1 NANOSLEEP.SYNCS 0x989680 ;  /* 0x009896800000995d */ /* 0x008fea0003900000 */
[----:B------:R-:W3:Y:S02]  /*eb60*/  @!P1 SYNCS.PHASECHK.TRANS64 P1, [R2+URZ+0x38840], R3 ;  /* 0x03884003020095a7 */ /* 0x000ee4000802007f */
[----:B---3--:R-:W-:Y:S05]  /*eb70*/  @!P1 BRA `(.L_x_68) ;  /* 0xfffffffc00f09947 */ /* 0x008fea000383ffff */
[----:B------:R-:W-:Y:S05]  /*eb80*/  BRA `(.L_x_103) ;  /* 0xffffffec00207947 */ /* 0x000fea000383ffff */
.L_x_70:
[----:B-1----:R1:W2:Y:S02]  /*eb90*/  SYNCS.PHASECHK.TRANS64.TRYWAIT P1, [R2+URZ+0x60], R3 ;  /* 0x00006003020075a7 */ /* 0x0022a4000802017f */
[----:B--2---:R-:W-:Y:S05]  /*eba0*/  @!P1 NANOSLEEP.SYNCS 0x989680 ;  /* 0x009896800000995d */ /* 0x004fea0003900000 */
[----:B------:R-:W2:Y:S02]  /*ebb0*/  @!P1 SYNCS.PHASECHK.TRANS64 P1, [R2+URZ+0x60], R3 ;  /* 0x00006003020095a7 */ /* 0x000ea4000802007f */
[----:B--2---:R-:W-:Y:S05]  /*ebc0*/  @!P1 BRA `(.L_x_70) ;  /* 0xfffffffc00f09947 */ /* 0x004fea000383ffff */
[----:B------:R-:W-:Y:S05]  /*ebd0*/  BRA `(.L_x_104) ;  /* 0xffffffec00d47947 */ /* 0x000fea000383ffff */
.L_x_75:
[----:B--2---:R2:W3:Y:S02]  /*ebe0*/  SYNCS.PHASECHK.TRANS64.TRYWAIT P0, [R3+URZ+0x38860], R0 ;  /* 0x03886000030075a7 */ /* 0x0044e4000800017f */
[----:B---3--:R-:W-:Y:S05]  /*ebf0*/  @!P0 NANOSLEEP.SYNCS 0x989680 ;  /* 0x009896800000895d */ /* 0x008fea0003900000 */
[----:B------:R-:W3:Y:S02]  /*ec00*/  @!P0 SYNCS.PHASECHK.TRANS64 P0, [R3+URZ+0x38860], R0 ;  /* 0x03886000030085a7 */ /* 0x000ee4000800007f */
[----:B---3--:R-:W-:Y:S05]  /*ec10*/  @!P0 BRA `(.L_x_75) ;  /* 0xfffffffc00f08947 */ /* 0x008fea000383ffff */
[----:B------:R-:W-:Y:S05]  /*ec20*/  BRA `(.L_x_105) ;  /* 0xfffffff000b87947 */ /* 0x000fea000383ffff */
.L_x_79:
[----:B--2---:R2:W3:Y:S02]  /*ec30*/  SYNCS.PHASECHK.TRANS64.TRYWAIT P0, [R0+URZ+0x38820], R3 ;  /* 0x03882003000075a7 */ /* 0x0044e4000800017f */
[----:B---3--:R-:W-:Y:S05]  /*ec40*/  @!P0 NANOSLEEP.SYNCS 0x989680 ;  /* 0x009896800000895d */ /* 0x008fea0003900000 */
[----:B------:R-:W3:Y:S02]  /*ec50*/  @!P0 SYNCS.PHASECHK.TRANS64 P0, [R0+URZ+0x38820], R3 ;  /* 0x03882003000085a7 */ /* 0x000ee4000800007f */
[----:B---3--:R-:W-:Y:S05]  /*ec60*/  @!P0 BRA `(.L_x_79) ;  /* 0xfffffffc00f08947 */ /* 0x008fea000383ffff */
[----:B------:R-:W-:Y:S05]  /*ec70*/  BRA `(.L_x_106) ;  /* 0xfffffff400ac7947 */ /* 0x000fea000383ffff */
.L_x_80:
[----:B------:R-:W3:Y:S01]  /*ec80*/  S2R R2, SR_TID.X ;  /* 0x0000000000027919 */ /* 0x000ee20000002100 */
[----:B------:R-:W-:Y:S01]  /*ec90*/  BSSY B0, `(.L_x_107) ;  /* 0x000000a000007945 */ /* 0x000fe20003800000 */
[----:B------:R-:W-:Y:S01]  /*eca0*/  IMAD.MOV.U32 R12, RZ, RZ, RZ ;  /* 0x000000ffff0c7224 */ /* 0x000fe200078e00ff */
[----:B------:R-:W-:Y:S01]  /*ecb0*/  MOV R15, 0xffffffff ;  /* 0xffffffff000f7802 */ /* 0x000fe20000000f00 */
[----:B------:R-:W-:Y:S01]  /*ecc0*/  IMAD.MOV.U32 R11, RZ, RZ, 0x1f ;  /* 0x0000001fff0b7424 */ /* 0x000fe200078e00ff */
[----:B---3--:R-:W-:-:S04]  /*ecd0*/  SHF.R.U32.HI R2, RZ, 0x5, R2 ;  /* 0x00000005ff027819 */ /* 0x008fc80000011602 */
[----:B------:R-:W-:-:S04]  /*ece0*/  LOP3.LUT R2, R2, 0x3, RZ, 0xc0, !PT ;  /* 0x0000000302027812 */ /* 0x000fc800078ec0ff */
[----:B------:R-:W-:-:S07]  /*ecf0*/  MOV R13, R2 ;  /* 0x00000002000d7202 */ /* 0x000fce0000000f00 */
[----:B-12---:R-:W-:Y:S05]  /*ed00*/  WARPSYNC.COLLECTIVE R15, `(.L_x_108) ;  /* 0x000000000f087348 */ /* 0x006fea0003c00000 */
[----:B------:R3:W4:Y:S02]  /*ed10*/  SHFL.IDX P6, R14, R13, R12, R11 ;  /* 0x0000000c0d0e7389 */ /* 0x00072400000c000b */
[----:B-1234-:R-:W-:Y:S01]  /*ed20*/  ENDCOLLECTIVE ;  /* 0x000000000000791b */ /* 0x01efe20003800000 */
.L_x_108:
[----:B------:R-:W-:Y:S05]  /*ed30*/  BSYNC B0 ;  /* 0x0000000000007941 */ /* 0x000fea0003800000 */
.L_x_107:
[----:B------:R-:W-:Y:S05]  /*ed40*/  BRA `(.L_x_109) ;  /* 0xfffffff400947947 */ /* 0x000fea000383ffff */
.L_x_83:
[----:B------:R-:W-:Y:S01]  /*ed50*/  BSSY B1, `(.L_x_110) ;  /* 0x0000006000017945 */ /* 0x000fe20003800000 */
[----:B------:R-:W-:-:S07]  /*ed60*/  IMAD.MOV.U32 R15, RZ, RZ, -0x1 ;  /* 0xffffffffff0f7424 */ /* 0x000fce00078e00ff */
[----:B-123--:R-:W-:Y:S05]  /*ed70*/  WARPSYNC.COLLECTIVE R15, `(.L_x_111) ;  /* 0x000000000f0c7348 */ /* 0x00efea0003c00000 */
[----:B------:R-:W-:Y:S02]  /*ed80*/  ELECT P6, UR62, PT ;  /* 0x00000000003e782f */ /* 0x000fe400038c0000 */
[----:B------:R-:W-:Y:S01]  /*ed90*/  MOV R14, UR62 ;  /* 0x0000003e000e7c02 */ /* 0x000fe20008000f00 */
[----:B-123--:R-:W-:Y:S10]  /*eda0*/  ENDCOLLECTIVE ;  /* 0x000000000000791b */ /* 0x00eff40003800000 */
.L_x_111:
[----:B------:R-:W-:Y:S05]  /*edb0*/  BSYNC B1 ;  /* 0x0000000000017941 */ /* 0x000fea0003800000 */
.L_x_110:
[----:B------:R-:W-:Y:S05]  /*edc0*/  BRA `(.L_x_112) ;  /* 0xfffffff4008c7947 */ /* 0x000fea000383ffff */
.L_x_85:
[----:B-1----:R1:W2:Y:S02]  /*edd0*/  SYNCS.PHASECHK.TRANS64.TRYWAIT P0, [R6+URZ], R5 ;  /* 0x00000005060075a7 */ /* 0x0022a4000800017f */
[----:B--2---:R-:W-:Y:S05]  /*ede0*/  @!P0 NANOSLEEP.SYNCS 0x989680 ;  /* 0x009896800000895d */ /* 0x004fea0003900000 */
[----:B------:R-:W2:Y:S02]  /*edf0*/  @!P0 SYNCS.PHASECHK.TRANS64 P0, [R6+URZ], R5 ;  /* 0x00000005060085a7 */ /* 0x000ea4000800007f */
[----:B--2---:R-:W-:Y:S05]  /*ee00*/  @!P0 BRA `(.L_x_85) ;  /* 0xfffffffc00f08947 */ /* 0x004fea000383ffff */
[----:B------:R-:W-:Y:S05]  /*ee10*/  BRA `(.L_x_113) ;  /* 0xfffffff400c07947 */ /* 0x000fea000383ffff */
.L_x_86:
[----:B--2---:R2:W3:Y:S02]  /*ee20*/  SYNCS.PHASECHK.TRANS64.TRYWAIT P0, [R3+URZ], R2 ;  /* 0x00000002030075a7 */ /* 0x0044e4000800017f */
[----:B---3--:R-:W-:Y:S05]  /*ee30*/  @!P0 NANOSLEEP.SYNCS 0x989680 ;  /* 0x009896800000895d */ /* 0x008fea0003900000 */
[----:B------:R-:W3:Y:S02]  /*ee40*/  @!P0 SYNCS.PHASECHK.TRANS64 P0, [R3+URZ], R2 ;  /* 0x00000002030085a7 */ /* 0x000ee4000800007f */
[----:B---3--:R-:W-:Y:S05]  /*ee50*/  @!P0 BRA `(.L_x_86) ;  /* 0xfffffffc00f08947 */ /* 0x008fea000383ffff */
[----:B------:R-:W-:Y:S05]  /*ee60*/  BRA `(.L_x_114) ;  /* 0xfffffff400b47947 */ /* 0x000fea000383ffff */
.L_x_88:
[----:B--2---:R2:W3:Y:S02]  /*ee70*/  SYNCS.PHASECHK.TRANS64.TRYWAIT P0, [R16+URZ], R5 ;  /* 0x00000005100075a7 */ /* 0x0044e4000800017f */
[----:B---3--:R-:W-:Y:S05]  /*ee80*/  @!P0 NANOSLEEP.SYNCS 0x989680 ;  /* 0x009896800000895d */ /* 0x008fea0003900000 */
[----:B------:R-:W3:Y:S02]  /*ee90*/  @!P0 SYNCS.PHASECHK.TRANS64 P0, [R16+URZ], R5 ;  /* 0x00000005100085a7 */ /* 0x000ee4000800007f */
[----:B---3--:R-:W-:Y:S05]  /*eea0*/  @!P0 BRA `(.L_x_88) ;  /* 0xfffffffc00f08947 */ /* 0x008fea000383ffff */
[----:B------:R-:W-:Y:S05]  /*eeb0*/  BRA `(.L_x_115) ;  /* 0xfffffff400b87947 */ /* 0x000fea000383ffff */
.L_x_116:
[----:B------:R-:W-:-:S00]  /*eec0*/  BRA `(.L_x_116) ;  /* 0xfffffffc00fc7947 */ /* 0x000fc0000383ffff */
[----:B------:R-:W-:-:S00]  /*eed0*/  NOP ;  /* 0x0000000000007918 */ /* 0x000fc00000000000 */
        /* <DEDUP_REMOVED lines=10> */
.L_x_2837:


//--------------------- .text._ZN7cutlass13device_kernelIN5flash11enable_sm90INS1_16FlashAttnFwdSm90INS1_25CollectiveMainloopFwdSm90ILi2EN4cute5tupleIJNS5_1CILi2EEENS7_ILi1EEES9_EEENS6_IJNS7_ILi128EEENS7_ILi80EEENS7_ILi256EEEEEELi256ENS_10bfloat16_tEfNS_4arch4Sm90ELb0ELb0ELb0ELb0ELb0ELb0ELb0ELb1ELb1ELb0ELb0ELb0EEENS1_21CollectiveEpilogueFwdINS6_IJSB_SD_SC_EEESA_SF_SH_Li256ELb0ELb0ELb0ELb0EEENS1_29StaticPersistentTileSchedulerILb0EEEEEEEEEvNT_6ParamsE --------------------------
	.section	.text._ZN7cutlass13device_kernelIN5flash11enable_sm90INS1_16FlashAttnFwdSm90INS1_25CollectiveMainloopFwdSm90ILi2EN4cute5tupleIJNS5_1CILi2EEENS7_ILi1EEES9_EEENS6_IJNS7_ILi128EEENS7_ILi80EEENS7_ILi256EEEEEELi256ENS_10bfloat16_tEfNS_4arch4Sm90ELb0ELb0ELb0ELb0ELb0ELb0ELb0ELb1ELb1ELb0ELb0ELb0EEENS1_21CollectiveEpilogueFwdINS6_IJSB_SD_SC_EEESA_SF_SH_Li256ELb0ELb0ELb0ELb0EEENS1_29StaticPersistentTileSchedulerILb0EEEEEEEEEvNT_6ParamsE,"ax",@progbits
	.align	128
.text._ZN7cutlass13device_kernelIN5flash11enable_sm90INS1_16FlashAttnFwdSm90INS1_25CollectiveMainloopFwdSm90ILi2EN4cute5tupleIJNS5_1CILi2EEENS7_ILi1EEES9_EEENS6_IJNS7_ILi128EEENS7_ILi80EEENS7_ILi256EEEEEELi256ENS_10bfloat16_tEfNS_4arch4Sm90ELb0ELb0ELb0ELb0ELb0ELb0ELb0ELb1ELb1ELb0ELb0ELb0EEENS1_21CollectiveEpilogueFwdINS6_IJSB_SD_SC_EEESA_SF_SH_Li256ELb0ELb0ELb0ELb0EEENS1_29StaticPersistentTileSchedulerILb0EEEEEEEEEvNT_6ParamsE:
        .type           _ZN7cutlass13device_kernelIN5flash11enable_sm90INS1_16FlashAttnFwdSm90INS1_25CollectiveMainloopFwdSm90ILi2EN4cute5tupleIJNS5_1CILi2EEENS7_ILi1EEES9_EEENS6_IJNS7_ILi128EEENS7_ILi80EEENS7_ILi256EEEEEELi256ENS_10bfloat16_tEfNS_4arch4Sm90ELb0ELb0ELb0ELb0ELb0ELb0ELb0ELb1ELb1ELb0ELb0ELb0EEENS1_21CollectiveEpilogueFwdINS6_IJSB_SD_SC_EEESA_SF_SH_Li256ELb0ELb0ELb0ELb0EEENS1_29StaticPersistentTileSchedulerILb0EEEEEEEEEvNT_6ParamsE,@function
        .size           _ZN7cutlass13device_kernelIN5flash11enable_sm90INS1_16FlashAttnFwdSm90INS1_25CollectiveMainloopFwdSm90ILi2EN4cute5tupleIJNS5_1CILi2EEENS7_ILi1EEES9_EEENS6_IJNS7_ILi128EEENS7_ILi80EEENS7_ILi256EEEEEELi256ENS_10bfloat16_tEfNS_4arch4Sm90ELb0ELb0ELb0ELb0ELb0ELb0ELb0ELb1ELb1ELb0ELb0ELb0EEENS1_21CollectiveEpilogueFwdINS6_IJSB_SD_SC_EEESA_SF_SH_Li256ELb0ELb0ELb0ELb0EEENS1_29StaticPersistentTileSchedulerILb0EEEEEEEEEvNT_6ParamsE,(.L_x_2838 - _ZN7cutlass13device_kernelIN5flash11enable_sm90INS1_16FlashAttnFwdSm90INS1_25CollectiveMainloopFwdSm90ILi2EN4cute5tupleIJNS5_1CILi2EEENS7_ILi1EEES9_EEENS6_IJNS7_ILi128EEENS7_ILi80EEENS7_ILi256EEEEEELi256ENS_10bfloat16_tEfNS_4arch4Sm90ELb0ELb0ELb0ELb0ELb0ELb0ELb0ELb1ELb1ELb0ELb0ELb0EEENS1_21CollectiveEpilogueFwdINS6_IJSB_SD_SC_EEESA_SF_SH_Li256ELb0ELb0ELb0ELb0EEENS1_29StaticPersistentTileSchedulerILb0EEEEEEEEEvNT_6ParamsE)
        .other          _ZN7cutlass13device_kernelIN5flash11enable_sm90INS1_16FlashAttnFwdSm90INS1_25CollectiveMainloopFwdSm90ILi2EN4cute5tupleIJNS5_1CILi2EEENS7_ILi1EEES9_EEENS6_IJNS7_ILi128EEENS7_ILi80EEENS7_ILi256EEEEEELi256ENS_10bfloat16_tEfNS_4arch4Sm90ELb0ELb0ELb0ELb0ELb0ELb0ELb0ELb1ELb1ELb0ELb0ELb0EEENS1_21CollectiveEpilogueFwdINS6_IJSB_SD_SC_EEESA_SF_SH_Li256ELb0ELb0ELb0ELb0EEENS1_29StaticPersistentTileSchedulerILb0EEEEEEEEEvNT_6ParamsE,@"STO_CUDA_ENTRY STV_DEFAULT"
_ZN7cutlass13device_kernelIN5flash11enable_sm90INS1_16FlashAttnFwdSm90INS1_25CollectiveMainloopFwdSm90ILi2EN4cute5tupleIJNS5_1CILi2EEENS7_ILi1EEES9_EEENS6_IJNS7_ILi128EEENS7_ILi80EEENS7_ILi256EEEEEELi256ENS_10bfloat16_tEfNS_4arch4Sm90ELb0ELb0ELb0ELb0ELb0ELb0ELb0ELb1ELb1ELb0ELb0ELb0EEENS1_21CollectiveEpilogueFwdINS6_IJSB_SD_SC_EEESA_SF_SH_Li256ELb0ELb0ELb0ELb0EEENS1_29StaticPersistentTileSchedulerILb0EEEEEEEEEvNT_6ParamsE:
[----:B------:R-:W1:Y:S02]  /*0000*/  LDC R1, c[0x0][0x28] ;  /* 0x00000a00ff017b82 */ /* 0x000e640000000800 */
[----:B-1----:R-:W-:Y:S01]  /*0010*/  VIADD R1, R1, 0xffffffd8 ;  /* 0xffffffd801017836 */ /* 0x002fe20000000000 */
[----:B------:R-:W1:Y:S01]  /*0020*/  S2R R8, SR_TID.X ;  /* 0x0000000000087919 */ /* 0x000e620000002100 */
[----:B------:R-:W-:Y:S01]  /*0030*/  ELECT P0, URZ, PT ;  /* 0x00000000003f782f */ /* 0x000fe20003800000 */
[----:B------:R-:W-:Y:S01]  /*0040*/  BSSY B0, `(.L_x_117) ;  /* 0x0000014000007945 */ /* 0x000fe20003800000 */
[----:B-1----:R-:W-:-:S05]  /*0050*/  SHF.R.U32.HI R0, RZ, 0x5, R8 ;  /* 0x00000005ff007819 */ /* 0x002fca0000011608 */
[----:B------:R-:W1:Y:S02]  /*0060*/  SHFL.IDX PT, R2, R0, RZ, 0x1f ;  /* 0x00001fff00027589 */ /* 0x000e6400000e0000 */
[----:B-1----:R-:W-:Y:S02]  /*0070*/  ISETP.EQ.AND P0, PT, R2, RZ, P0 ;  /* 0x000000ff0200720c */ /* 0x002fe40000702270 */
[----:B------:R-:W-:-:S11]  /*0080*/  SHF.R.U32.HI R2, RZ, 0x7, R8 ;  /* 0x00000007ff027819 */ /* 0x000fd60000011608 */
        /* <DEDUP_REMOVED lines=15> */
.L_x_118:
[----:B------:R-:W-:Y:S05]  /*0180*/  BSYNC B0 ;  /* 0x0000000000007941 */ /* 0x000fea0003800000 */
.L_x_117:
[----:B------:R-:W-:Y:S01]  /*0190*/  VOTEU.ANY UP0, P0 ;  /* 0x00000000003f7886 */ /* 0x000fe20000000100 */
[----:B------:R-:W1:Y:S01]  /*01a0*/  SHFL.IDX PT, R2, R2, RZ, 0x1f ;  /* 0x00001fff02027589 */ /* 0x000e6200000e0000 */
[----:B------:R-:W-:Y:S01]  /*01b0*/  UMOV UR4, 0x1 ;  /* 0x0000000100047882 */ /* 0x000fe20000000000 */
[----:B------:R-:W-:Y:S01]  /*01c0*/  UMOV UR7, 0x2 ;  /* 0x0000000200077882 */ /* 0x000fe20000000000 */
[----:B------:R-:W-:Y:S01]  /*01d0*/  VOTEU.ANY UP1, P0 ;  /* 0x00000000003f7886 */ /* 0x000fe20000020100 */
[----:B------:R-:W2:Y:S01]  /*01e0*/  @UP0 S2UR UR8, SR_CgaCtaId ;  /* 0x00000000000809c3 */ /* 0x000ea20000008800 */
[----:B------:R-:W3:Y:S01]  /*01f0*/  SHFL.IDX PT, R3, R0, RZ, 0x1f ;  /* 0x00001fff00037589 */ /* 0x000ee200000e0000 */
[----:B------:R-:W-:Y:S01]  /*0200*/  @UP0 UMOV UR6, 0x400 ;  /* 0x0000040000060882 */ /* 0x000fe20000000000 */
[----:B------:R-:W-:-:S04]  /*0210*/  @UP0 UIADD3 UR4, -UR4, 0x100000, URZ ;  /* 0x0010000004040890 */ /* 0x000fc8000fffe13f */
[----:B------:R-:W-:Y:S02]  /*0220*/  @UP0 USHF.L.U32 UR5, UR4, 0xb, URZ ;  /* 0x0000000b04050899 */ /* 0x000fe4000800063f */
[----:B------:R-:W-:Y:S01]  /*0230*/  @UP0 USHF.L.U32 UR4, UR4, 0x1, URZ ;  /* 0x0000000104040899 */ /* 0x000fe2000800063f */
[----:B------:R-:W-:Y:S01]  /*0240*/  VOTEU.ANY UP2, P0 ;  /* 0x00000000003f7886 */ /* 0x000fe20000040100 */
[----:B-1----:R-:W-:Y:S01]  /*0250*/  R2UR UR9, R2 ;  /* 0x00000000020972ca */ /* 0x002fe200000e0000 */
[----:B--2---:R-:W-:Y:S01]  /*0260*/  @UP0 ULEA UR8, UR8, UR6, 0x18 ;  /* 0x0000000608080291 */ /* 0x004fe2000f8ec03f */
[----:B---3--:R-:W-:Y:S01]  /*0270*/  ISETP.NE.AND P1, PT, R3, RZ, PT ;  /* 0x000000ff0300720c */ /* 0x008fe20003f25270 */
[----:B------:R-:W-:-:S04]  /*0280*/  @UP0 UIADD3 UR6, -UR7, 0x100000, URZ ;  /* 0x0010000007060890 */ /* 0x000fc8000fffe13f */
[----:B------:R-:W-:Y:S02]  /*0290*/  @UP0 USHF.L.U32 UR7, UR6, 0xb, URZ ;  /* 0x0000000b06070899 */ /* 0x000fe4000800063f */
[----:B------:R-:W-:-:S04]  /*02a0*/  @UP0 USHF.L.U32 UR6, UR6, 0x1, URZ ;  /* 0x0000000106060899 */ /* 0x000fc8000800063f */
[----:B------:R-:W-:Y:S01]  /*02b0*/  UISETP.NE.AND UP0, UPT, UR9, URZ, UPT ;  /* 0x0000003f0900728c */ /* 0x000fe2000bf05270 */
[----:B------:R-:W1:Y:S02]  /*02c0*/  FENCE.VIEW.ASYNC.S ;  /* 0x00000000000073c6 */ /* 0x000e640000000000 */
[----:B-1----:R1:W2:Y:S05]  /*02d0*/  @UP1 SYNCS.EXCH.64 URZ, [UR8+0x38800], UR4 ;  /* 0x03880004083f15b2 */ /* 0x0022aa0008000100 */
[----:B------:R1:W3:Y:S01]  /*02e0*/  @UP2 SYNCS.EXCH.64 URZ, [UR8+0x38820], UR6 ;  /* 0x03882006083f25b2 */ /* 0x0002e20008000100 */
[----:B------:R-:W-:Y:S05]  /*02f0*/  @P1 BRA `(.L_x_119) ;  /* 0x0000000000481947 */ /* 0x000fea0003800000 */
[----:B-1----:R-:W1:Y:S01]  /*0300*/  S2UR UR5, SR_CgaCtaId ;  /* 0x00000000000579c3 */ /* 0x002e620000008800 */
[----:B------:R-:W-:Y:S01]  /*0310*/  UMOV UR4, 0x400 ;  /* 0x0000040000047882 */ /* 0x000fe20000000000 */
[----:B------:R-:W-:Y:S01]  /*0320*/  UMOV UR6, 0x1 ;  /* 0x0000000100067882 */ /* 0x000fe20000000000 */
[----:B------:R-:W-:Y:S01]  /*0330*/  UMOV UR9, 0x4 ;  /* 0x0000000400097882 */ /* 0x000fe20000000000 */
[----:B------:R-:W-:-:S04]  /*0340*/  UIADD3 UR6, -UR6, 0x100000, URZ ;  /* 0x0010000006067890 */ /* 0x000fc8000fffe13f */
[----:B------:R-:W-:Y:S02]  /*0350*/  USHF.L.U32 UR7, UR6, 0xb, URZ ;  /* 0x0000000b06077899 */ /* 0x000fe4000800063f */
[----:B------:R-:W-:Y:S01]  /*0360*/  USHF.L.U32 UR6, UR6, 0x1, URZ ;  /* 0x0000000106067899 */ /* 0x000fe2000800063f */
[----:B------:R-:W-:Y:S01]  /*0370*/  ELECT P0, URZ, PT ;  /* 0x00000000003f782f */ /* 0x000fe20003800000 */
[----:B-1----:R-:W-:Y:S02]  /*0380*/  ULEA UR8, UR5, UR4, 0x18 ;  /* 0x0000000405087291 */ /* 0x002fe4000f8ec03f */
[----:B------:R-:W-:-:S04]  /*0390*/  UIADD3 UR4, -UR9, 0x100000, URZ ;  /* 0x0010000009047890 */ /* 0x000fc8000fffe13f */
[----:B------:R-:W-:Y:S02]  /*03a0*/  USHF.L.U32 UR5, UR4, 0xb, URZ ;  /* 0x0000000b04057899 */ /* 0x000fe4000800063f */
[----:B------:R-:W-:Y:S01]  /*03b0*/  USHF.L.U32 UR4, UR4, 0x1, URZ ;  /* 0x0000000104047899 */ /* 0x000fe2000800063f */
[----:B------:R-:W1:Y:S03]  /*03c0*/  FENCE.VIEW.ASYNC.S ;  /* 0x00000000000073c6 */ /* 0x000e660000000000 */
[----:B-1----:R4:W1:Y:S08]  /*03d0*/  SYNCS.EXCH.64 URZ, [UR8+0x38830], UR6 ;  /* 0x03883006083f75b2 */ /* 0x0028700008000100 */
[----:B------:R4:W1:Y:S01]  /*03e0*/  SYNCS.EXCH.64 URZ, [UR8+0x38840], UR4 ;  /* 0x03884004083f75b2 */ /* 0x0008620008000100 */
[----:B------:R4:W1:Y:S01]  /*03f0*/  SYNCS.EXCH.64 URZ, [UR8+0x38838], UR6 ;  /* 0x03883806083f75b2 */ /* 0x0008620008000100 */
[----:B------:R4:W1:Y:S02]  /*0400*/  SYNCS.EXCH.64 URZ, [UR8+0x38848], UR4 ;  /* 0x03884804083f75b2 */ /* 0x0008640008000100 */
[----:B----4-:R-:W-:Y:S01]  /*0410*/  NOP ;  /* 0x0000000000007918 */ /* 0x010fe20000000000 */
.L_x_119:
[----:B-1----:R-:W1:Y:S01]  /*0420*/  S2UR UR4, SR_CTAID.Y ;  /* 0x00000000000479c3 */ /* 0x002e620000002600 */
[----:B------:R-:W4:Y:S01]  /*0430*/  SHFL.IDX PT, R7, R0, RZ, 0x1f ;  /* 0x00001fff00077589 */ /* 0x000f2200000e0000 */
[----:B------:R-:W-:Y:S01]  /*0440*/  ULDC UR5, c[0x0][0x154] ;  /* 0x0000550000057ab9 */ /* 0x000fe20000000800 */
[----:B------:R-:W-:-:S05]  /*0450*/  NOP ;  /* 0x0000000000007918 */ /* 0x000fca0000000000 */
[----:B------:R-:W5:Y:S08]  /*0460*/  S2UR UR6, SR_CTAID.X ;  /* 0x00000000000679c3 */ /* 0x000f700000002500 */
[----:B------:R-:W2:Y:S01]  /*0470*/  LDC R6, c[0x0][0x148] ;  /* 0x00005200ff067b82 */ /* 0x000ea20000000800 */
[----:B-1----:R-:W-:Y:S02]  /*0480*/  I2FP.F32.U32 R2, UR4 ;  /* 0x0000000400027c45 */ /* 0x002fe40008201000 */
[----:B----4-:R-:W-:-:S03]  /*0490*/  ISETP.NE.AND P0, PT, R7, RZ, PT ;  /* 0x000000ff0700720c */ /* 0x010fc60003f05270 */
[----:B------:R-:W-:Y:S01]  /*04a0*/  FMUL R5, R2, UR5 ;  /* 0x0000000502057c20 */ /* 0x000fe20008400000 */
[----:B------:R-:W-:Y:S02]  /*04b0*/  SHF.R.S32.HI R2, RZ, 0x1f, R8 ;  /* 0x0000001fff027819 */ /* 0x000fe40000011408 */
[----:B-----5:R-:W-:Y:S02]  /*04c0*/  I2FP.F32.U32 R4, UR6 ;  /* 0x0000000600047c45 */ /* 0x020fe40008201000 */
[----:B------:R-:W-:Y:S01]  /*04d0*/  LEA.HI R2, R2, R8, RZ, 0x7 ;  /* 0x0000000802027211 */ /* 0x000fe200078f38ff */
[----:B------:R-:W1:Y:S02]  /*04e0*/  F2I.U32.TRUNC.NTZ R5, R5 ;  /* 0x0000000500057305 */ /* 0x000e64000020f000 */
[----:B-1----:R-:W-:-:S04]  /*04f0*/  IMAD.MOV R11, RZ, RZ, -R5 ;  /* 0x000000ffff0b7224 */ /* 0x002fc800078e0a05 */
[----:B--2---:R-:W-:Y:S01]  /*0500*/  IMAD R11, R6, R11, UR4 ;  /* 0x00000004060b7e24 */ /* 0x004fe2000f8e020b */
[----:B------:R-:W-:Y:S02]  /*0510*/  ULDC UR4, c[0x0][0x150] ;  /* 0x0000540000047ab9 */ /* 0x000fe40000000800 */
[----:B------:R-:W-:Y:S01]  /*0520*/  FMUL R9, R4, UR4 ;  /* 0x0000000404097c20 */ /* 0x000fe20008400000 */
[----:B------:R-:W-:Y:S06]  /*0530*/  @P0 BRA `(.L_x_120) ;  /* 0x0000000000480947 */ /* 0x000fec0003800000 */
[----:B------:R-:W1:Y:S01]  /*0540*/  S2UR UR5, SR_CgaCtaId ;  /* 0x00000000000579c3 */ /* 0x000e620000008800 */
[----:B------:R-:W-:Y:S01]  /*0550*/  UMOV UR4, 0x400 ;  /* 0x0000040000047882 */ /* 0x000fe20000000000 */
[----:B------:R-:W-:Y:S01]  /*0560*/  UMOV UR6, 0x1 ;  /* 0x0000000100067882 */ /* 0x000fe20000000000 */
[----:B------:R-:W-:Y:S01]  /*0570*/  UMOV UR7, 0x4 ;  /* 0x0000000400077882 */ /* 0x000fe20000000000 */
[----:B------:R-:W-:Y:S01]  /*0580*/  ELECT P0, URZ, PT ;  /* 0x00000000003f782f */ /* 0x000fe20003800000 */
[----:B-1----:R-:W-:Y:S02]  /*0590*/  ULEA UR8, UR5, UR4, 0x18 ;  /* 0x0000000405087291 */ /* 0x002fe4000f8ec03f */
[----:B------:R-:W-:-:S04]  /*05a0*/  UIADD3 UR4, -UR6, 0x100000, URZ ;  /* 0x0010000006047890 */ /* 0x000fc8000fffe13f */
[----:B------:R-:W-:Y:S02]  /*05b0*/  USHF.L.U32 UR5, UR4, 0xb, URZ ;  /* 0x0000000b04057899 */ /* 0x000fe4000800063f */
[----:B------:R-:W-:Y:S02]  /*05c0*/  USHF.L.U32 UR4, UR4, 0x1, URZ ;  /* 0x0000000104047899 */ /* 0x000fe4000800063f */
[----:B------:R-:W-:-:S04]  /*05d0*/  UIADD3 UR6, -UR7, 0x100000, URZ ;  /* 0x0010000007067890 */ /* 0x000fc8000fffe13f */
[----:B------:R-:W-:Y:S02]  /*05e0*/  USHF.L.U32 UR7, UR6, 0xb, URZ ;  /* 0x0000000b06077899 */ /* 0x000fe4000800063f */
[----:B------:R-:W-:Y:S01]  /*05f0*/  USHF.L.U32 UR6, UR6, 0x1, URZ ;  /* 0x0000000106067899 */ /* 0x000fe2000800063f */
[----:B------:R-:W1:Y:S03]  /*0600*/  FENCE.VIEW.ASYNC.S ;  /* 0x00000000000073c6 */ /* 0x000e660000000000 */
[----:B-1----:R1:W2:Y:S08]  /*0610*/  SYNCS.EXCH.64 URZ, [UR8+0x38850], UR4 ;  /* 0x03885004083f75b2 */ /* 0x0022b00008000100 */
[----:B------:R1:W4:Y:S01]  /*0620*/  SYNCS.EXCH.64 URZ, [UR8+0x38860], UR6 ;  /* 0x03886006083f75b2 */ /* 0x0003220008000100 */
[----:B------:R1:W1:Y:S01]  /*0630*/  SYNCS.EXCH.64 URZ, [UR8+0x38858], UR4 ;  /* 0x03885804083f75b2 */ /* 0x0002620008000100 */
[----:B------:R1:W1:Y:S01]  /*0640*/  SYNCS.EXCH.64 URZ, [UR8+0x38868], UR6 ;  /* 0x03886806083f75b2 */ /* 0x0002620008000100 */
[----:B------:R-:W-:Y:S01]  /*0650*/  NOP ;  /* 0x0000000000007918 */ /* 0x000fe20000000000 */
.L_x_120:
[----:B------:R-:W5:Y:S01]  /*0660*/  SHFL.IDX PT, R6, R0, RZ, 0x1f ;  /* 0x00001fff00067589 */ /* 0x000f6200000e0000 */
[----:B------:R-:W-:Y:S01]  /*0670*/  LOP3.LUT R2, R2, 0xffffff80, RZ, 0xc0, !PT ;  /* 0xffffff8002027812 */ /* 0x000fe200078ec0ff */
[----:B------:R-:W1:Y:S01]  /*0680*/  LDC R10, c[0x0][0x144] ;  /* 0x00005100ff0a7b82 */ /* 0x000e620000000800 */
[----:B------:R-:W1:Y:S01]  /*0690*/  F2I.U32.TRUNC.NTZ R9, R9 ;  /* 0x0000000900097305 */ /* 0x000e62000020f000 */
[----:B------:R-:W-:Y:S02]  /*06a0*/  NOP ;  /* 0x0000000000007918 */ /* 0x000fe40000000000 */
[----:B------:R-:W-:Y:S01]  /*06b0*/  IMAD.IADD R2, R8, 0x1, -R2 ;  /* 0x0000000108027824 */ /* 0x000fe200078e0a02 */
[----:B------:R-:W-:-:S04]  /*06c0*/  SHF.R.S32.HI R8, RZ, 0x1f, R7 ;  /* 0x0000001fff087819 */ /* 0x000fc80000011407 */
[----:B------:R-:W-:-:S04]  /*06d0*/  SHF.R.S32.HI R5, RZ, 0x1f, R2 ;  /* 0x0000001fff057819 */ /* 0x000fc80000011402 */
[----:B------:R-:W-:-:S04]  /*06e0*/  LEA.HI R5, R5, R2, RZ, 0x3 ;  /* 0x0000000205057211 */ /* 0x000fc800078f18ff */
[--C-:B------:R-:W-:Y:S02]  /*06f0*/  SHF.R.S32.HI R4, RZ, 0x3, R5.reuse ;  /* 0x00000003ff047819 */ /* 0x100fe40000011405 */
[----:B------:R-:W-:Y:S02]  /*0700*/  SHF.R.S32.HI R5, RZ, 0x1f, R5 ;  /* 0x0000001fff057819 */ /* 0x000fe40000011405 */
[----:B-----5:R-:W-:Y:S02]  /*0710*/  ISETP.NE.AND P0, PT, R6, RZ, PT ;  /* 0x000000ff0600720c */ /* 0x020fe40003f05270 */
[----:B------:R-:W-:Y:S02]  /*0720*/  LEA.HI R5, R5, R4, RZ, 0x2 ;  /* 0x0000000405057211 */ /* 0x000fe400078f10ff */
[----:B------:R-:W-:Y:S02]  /*0730*/  SHF.R.S32.HI R6, RZ, 0x1f, R3 ;  /* 0x0000001fff067819 */ /* 0x000fe40000011403 */
[----:B------:R-:W-:-:S02]  /*0740*/  LOP3.LUT R5, R5, 0xfffffffc, RZ, 0xc0, !PT ;  /* 0xfffffffc05057812 */ /* 0x000fc400078ec0ff */
[----:B------:R-:W-:-:S05]  /*0750*/  LEA.HI R6, R6, R3, RZ, 0x2 ;  /* 0x0000000306067211 */ /* 0x000fca00078f10ff */
[----:B------:R-:W-:Y:S05]  /*0760*/  @P0 BRA `(.L_x_121) ;  /* 0x0000000000480947 */ /* 0x000fea0003800000 */
[----:B-1----:R-:W1:Y:S01]  /*0770*/  S2UR UR5, SR_CgaCtaId ;  /* 0x00000000000579c3 */ /* 0x002e620000008800 */
        /* <DEDUP_REMOVED lines=12> */
[----:B-1----:R1:W1:Y:S08]  /*0840*/  SYNCS.EXCH.64 URZ, [UR8+0x38870], UR4 ;  /* 0x03887004083f75b2 */ /* 0x0022700008000100 */
[----:B------:R1:W1:Y:S01]  /*0850*/  SYNCS.EXCH.64 URZ, [UR8+0x38880], UR6 ;  /* 0x03888006083f75b2 */ /* 0x0002620008000100 */
[----:B------:R1:W1:Y:S01]  /*0860*/  SYNCS.EXCH.64 URZ, [UR8+0x38878], UR4 ;  /* 0x03887804083f75b2 */ /* 0x0002620008000100 */
[----:B------:R1:W1:Y:S01]  /*0870*/  SYNCS.EXCH.64 URZ, [UR8+0x38888], UR6 ;  /* 0x03888806083f75b2 */ /* 0x0002620008000100 */
[----:B------:R-:W-:Y:S01]  /*0880*/  NOP ;  /* 0x0000000000007918 */ /* 0x000fe20000000000 */
.L_x_121:
[----:B------:R-:W5:Y:S01]  /*0890*/  SHFL.IDX PT, R12, R0, RZ, 0x1f ;  /* 0x00001fff000c7589 */ /* 0x000f6200000e0000 */
[----:B-1----:R-:W1:Y:S01]  /*08a0*/  S2UR UR4, SR_CTAID.X ;  /* 0x00000000000479c3 */ /* 0x002e620000002500 */
[----:B------:R-:W-:Y:S01]  /*08b0*/  LOP3.LUT R6, R6, 0x3ffffffc, RZ, 0xc0, !PT ;  /* 0x3ffffffc06067812 */ /* 0x000fe200078ec0ff */
[----:B------:R-:W-:Y:S01]  /*08c0*/  IMAD.IADD R5, R4, 0x1, -R5 ;  /* 0x0000000104057824 */ /* 0x000fe200078e0a05 */
[----:B------:R-:W-:Y:S01]  /*08d0*/  LEA.HI R8, R8, R7, RZ, 0x2 ;  /* 0x0000000708087211 */ /* 0x000fe200078f10ff */
[----:B------:R-:W-:Y:S01]  /*08e0*/  IMAD.MOV R9, RZ, RZ, -R9 ;  /* 0x000000ffff097224 */ /* 0x000fe200078e0a09 */
[----:B------:R-:W-:Y:S01]  /*08f0*/  NOP ;  /* 0x0000000000007918 */ /* 0x000fe20000000000 */
[----:B------:R-:W-:Y:S01]  /*0900*/  IMAD.IADD R6, R3, 0x1, -R6 ;  /* 0x0000000103067824 */ /* 0x000fe200078e0a06 */
[----:B------:R-:W-:-:S03]  /*0910*/  LOP3.LUT R8, R8, 0x3ffffffc, RZ, 0xc0, !PT ;  /* 0x3ffffffc08087812 */ /* 0x000fc600078ec0ff */
[--C-:B------:R-:W-:Y:S02]  /*0920*/  IMAD R6, R6, 0x4, R5.reuse ;  /* 0x0000000406067824 */ /* 0x100fe400078e0205 */
[----:B------:R-:W-:Y:S02]  /*0930*/  IMAD.IADD R8, R7, 0x1, -R8 ;  /* 0x0000000107087824 */ /* 0x000fe400078e0a08 */
[----:B------:R-:W2:Y:S01]  /*0940*/  LDC R7, c[0x0][0x140] ;  /* 0x00005000ff077b82 */ /* 0x000ea20000000800 */
[----:B------:R-:W-:Y:S01]  /*0950*/  LEA.HI R3, R6, R6, RZ, 0x1 ;  /* 0x0000000606037211 */ /* 0x000fe200078f08ff */
[----:B------:R-:W-:-:S03]  /*0960*/  IMAD R8, R8, 0x4, R5 ;  /* 0x0000000408087824 */ /* 0x000fc600078e0205 */
[----:B------:R-:W-:Y:S02]  /*0970*/  LOP3.LUT R3, R3, 0xfffffffe, RZ, 0xc0, !PT ;  /* 0xfffffffe03037812 */ /* 0x000fe400078ec0ff */
[----:B------:R-:W-:Y:S02]  /*0980*/  LEA.HI R4, R8, R8, RZ, 0x1 ;  /* 0x0000000808047211 */ /* 0x000fe400078f08ff */
[----:B-----5:R-:W-:Y:S01]  /*0990*/  ISETP.NE.AND P0, PT, R12, RZ, PT ;  /* 0x000000ff0c00720c */ /* 0x020fe20003f05270 */
[----:B-1----:R-:W-:Y:S01]  /*09a0*/  IMAD R10, R10, R9, UR4 ;  /* 0x000000040a0a7e24 */ /* 0x002fe2000f8e0209 */
[----:B------:R-:W-:-:S04]  /*09b0*/  IADD3 R3, R6, -R3, RZ ;  /* 0x8000000306037210 */ /* 0x000fc80007ffe0ff */
[----:B------:R-:W-:Y:S02]  /*09c0*/  ISETP.NE.AND P6, PT, R3, R10, PT ;  /* 0x0000000a0300720c */ /* 0x000fe40003fc5270 */
[----:B------:R-:W-:-:S05]  /*09d0*/  LOP3.LUT R3, R4, 0xfffffffe, RZ, 0xc0, !PT ;  /* 0xfffffffe04037812 */ /* 0x000fca00078ec0ff */
[----:B------:R-:W-:Y:S01]  /*09e0*/  IMAD.IADD R3, R8, 0x1, -R3 ;  /* 0x0000000108037824 */ /* 0x000fe200078e0a03 */
        /* <DEDUP_REMOVED lines=19> */
.L_x_122:
[----:B------:R-:W5:Y:S01]  /*0b20*/  SHFL.IDX PT, R9, R0, RZ, 0x1f ;  /* 0x00001fff00097589 */ /* 0x000f6200000e0000 */
[----:B------:R-:W-:Y:S01]  /*0b30*/  ISETP.NE.AND P4, PT, R3, R10, PT ;  /* 0x0000000a0300720c */ /* 0x000fe20003f85270 */
[----:B------:R-:W-:Y:S01]  /*0b40*/  IMAD.SHL.U32 R3, R6, 0x4, RZ ;  /* 0x0000000406037824 */ /* 0x000fe200078e00ff */
[----:B------:R-:W-:Y:S01]  /*0b50*/  LOP3.LUT P0, RZ, R2, 0x7, RZ, 0xc0, !PT ;  /* 0x0000000702ff7812 */ /* 0x000fe2000780c0ff */
[----:B------:R-:W-:Y:S01]  /*0b60*/  IMAD.SHL.U32 R5, R8, 0x4, RZ ;  /* 0x0000000408057824 */ /* 0x000fe200078e00ff */
[----:B--2---:R-:W-:Y:S01]  /*0b70*/  ISETP.EQ.U32.AND P1, PT, R7, 0x1, PT ;  /* 0x000000010700780c */ /* 0x004fe20003f22070 */
[----:B------:R-:W-:Y:S01]  /*0b80*/  IMAD.MOV.U32 R23, RZ, RZ, 0x1 ;  /* 0x00000001ff177424 */ /* 0x000fe200078e00ff */
[----:B------:R-:W-:Y:S01]  /*0b90*/  LOP3.LUT R13, R6, 0xc, R3, 0x78, !PT ;  /* 0x0000000c060d7812 */ /* 0x000fe200078e7803 */
[----:B------:R-:W-:Y:S01]  /*0ba0*/  IMAD.MOV.U32 R22, RZ, RZ, 0x1 ;  /* 0x00000001ff167424 */ /* 0x000fe200078e00ff */
[----:B------:R-:W-:Y:S01]  /*0bb0*/  LOP3.LUT R12, R8, 0xc, R5, 0x78, !PT ;  /* 0x0000000c080c7812 */ /* 0x000fe200078e7805 */
[----:B------:R-:W-:Y:S01]  /*0bc0*/  NOP ;  /* 0x0000000000007918 */ /* 0x000fe20000000000 */
[C---:B------:R-:W-:Y:S01]  /*0bd0*/  ISETP.LT.U32.AND P2, PT, R13.reuse, 0x2, !P0 ;  /* 0x000000020d00780c */ /* 0x040fe20004741070 */
[----:B------:R2:W-:Y:S01]  /*0be0*/  STL [R1+0x4], R13 ;  /* 0x0000040d01007387 */ /* 0x0005e20000100800 */
[----:B------:R-:W-:-:S02]  /*0bf0*/  @P6 LEA.HI R3, R13, R13, RZ, 0x1 ;  /* 0x0000000d0d036211 */ /* 0x000fc400078f08ff */
[----:B------:R-:W-:Y:S01]  /*0c00*/  SEL R2, RZ, 0x1, !P2 ;  /* 0x00000001ff027807 */ /* 0x000fe20005000000 */
[----:B------:R2:W-:Y:S01]  /*0c10*/  STL [R1], R12 ;  /* 0x0000000c01007387 */ /* 0x0005e20000100800 */
[----:B------:R-:W-:Y:S02]  /*0c20*/  @P4 LEA.HI R4, R12, R12, RZ, 0x1 ;  /* 0x0000000c0c044211 */ /* 0x000fe400078f08ff */
[----:B------:R-:W-:Y:S02]  /*0c30*/  @P6 SHF.R.S32.HI R3, RZ, 0x1, R3 ;  /* 0x00000001ff036819 */ /* 0x000fe40000011403 */
[----:B------:R-:W-:Y:S02]  /*0c40*/  @P4 SHF.R.S32.HI R4, RZ, 0x1, R4 ;  /* 0x00000001ff044819 */ /* 0x000fe40000011404 */
[----:B------:R-:W-:Y:S02]  /*0c50*/  @P6 ISETP.NE.AND P5, PT, R3, R11, PT ;  /* 0x0000000b0300620c */ /* 0x000fe40003fa5270 */
[----:B-----5:R-:W-:-:S02]  /*0c60*/  ISETP.NE.AND P2, PT, R9, RZ, PT ;  /* 0x000000ff0900720c */ /* 0x020fc40003f45270 */
[----:B------:R-:W-:Y:S02]  /*0c70*/  @P4 ISETP.NE.AND P3, PT, R4, R11, PT ;  /* 0x0000000b0400420c */ /* 0x000fe40003f65270 */
[----:B------:R-:W-:Y:S02]  /*0c80*/  ISETP.LT.U32.AND P0, PT, R12, 0x2, !P0 ;  /* 0x000000020c00780c */ /* 0x000fe40004701070 */
[----:B------:R-:W-:Y:S02]  /*0c90*/  @P6 SEL R23, RZ, 0x1, P5 ;  /* 0x00000001ff176807 */ /* 0x000fe40002800000 */
[----:B------:R-:W-:Y:S02]  /*0ca0*/  SEL R3, RZ, 0x1, !P0 ;  /* 0x00000001ff037807 */ /* 0x000fe40004000000 */
[----:B------:R-:W-:-:S03]  /*0cb0*/  @P4 SEL R22, RZ, 0x1, P3 ;  /* 0x00000001ff164807 */ /* 0x000fc60001800000 */
[----:B--2---:R-:W-:Y:S05]  /*0cc0*/  @P2 BRA `(.L_x_123) ;  /* 0x0000000000482947 */ /* 0x004fea0003800000 */
        /* <DEDUP_REMOVED lines=17> */
[----:B--2---:R-:W-:Y:S01]  /*0de0*/  NOP ;  /* 0x0000000000007918 */ /* 0x004fe20000000000 */
.L_x_123:
[----:B------:R-:W-:Y:S01]  /*0df0*/  LOP3.LUT R23, R23, R2, RZ, 0xc0, !PT ;  /* 0x0000000217177212 */ /* 0x000fe200078ec0ff */
[----:B------:R-:W-:Y:S01]  /*0e00*/  NOP ;  /* 0x0000000000007918 */ /* 0x000fe20000000000 */
[----:B------:R-:W-:Y:S01]  /*0e10*/  LOP3.LUT R22, R22, R3, RZ, 0xc0, !PT ;  /* 0x0000000316167212 */ /* 0x000fe200078ec0ff */
[----:B------:R-:W-:Y:S06]  /*0e20*/  @!P1 BRA `(.L_x_124) ;  /* 0x0000000000089947 */ /* 0x000fec0003800000 */
[----:B-1-34-:R-:W-:Y:S01]  /*0e30*/  UCGABAR_ARV ;  /* 0x00000000000079c7 */ /* 0x01afe20008000000 */
[----:B------:R-:W-:Y:S05]  /*0e40*/  BRA `(.L_x_125) ;  /* 0x0000000000047947 */ /* 0x000fea0003800000 */
.L_x_124:
[----:B-1-34-:R-:W-:Y:S01]  /*0e50*/  NOP ;  /* 0x0000000000007918 */ /* 0x01afe20000000000 */
.L_x_125:
[----:B------:R-:W-:Y:S05]  /*0e60*/  @!P1 BRA `(.L_x_126) ;  /* 0x00000000000c9947 */ /* 0x000fea0003800000 */
[----:B------:R-:W-:Y:S01]  /*0e70*/  UCGABAR_WAIT ;  /* 0x0000000000007dc7 */ /* 0x000fe20008000000 */
[----:B------:R-:W-:Y:S01]  /*0e80*/  CCTL.IVALL ;  /* 0x00000000ff00798f */ /* 0x000fe20002000000 */
[----:B------:R-:W-:Y:S05]  /*0e90*/  BRA `(.L_x_127) ;  /* 0x0000000000047947 */ /* 0x000fea0003800000 */
.L_x_126:
[----:B------:R-:W-:Y:S06]  /*0ea0*/  BAR.SYNC.DEFER_BLOCKING 0x0 ;  /* 0x0000000000007b1d */ /* 0x000fec0000010000 */
.L_x_127:
[----:B------:R-:W-:Y:S01]  /*0eb0*/  UMOV UR4, 0x1 ;  /* 0x0000000100047882 */ /* 0x000fe20000000000 */
[----:B------:R-:W-:Y:S01]  /*0ec0*/  PLOP3.LUT P0, PT, PT, PT, UP0, 0x80, 0x0 ;  /* 0x000000000000781c */ /* 0x000fe20003f0f008 */
[----:B------:R-:W-:-:S06]  /*0ed0*/  USEL UR4, UR4, 0x2, !UP0 ;  /* 0x0000000204047887 */ /* 0x000fcc000c000000 */
[----:B------:R-:W-:-:S05]  /*0ee0*/  IMAD.U32 R2, RZ, RZ, UR4 ;  /* 0x00000004ff027e24 */ /* 0x000fca000f8e00ff */
[----:B------:R1:W-:Y:S01]  /*0ef0*/  STL [R1+0x24], R2 ;  /* 0x0000240201007387 */ /* 0x0003e20000100800 */
[----:B------:R-:W-:Y:S05]  /*0f00*/  @!P0 BRA `(.L_x_128) ;  /* 0x0000009c00b88947 */ /* 0x000fea0003800000 */
.L_x_129:
[----:B------:R-:W-:-:S08]  /*0f10*/  NOP ;  /* 0x0000000000007918 */ /* 0x000fd00000000000 */
[----:B------:R-:W2:Y:S02]  /*0f20*/  USETMAXREG.TRY_ALLOC.CTAPOOL UP0, 0xf0 ;  /* 0x000000f0000079c8 */ /* 0x000ea40008000600 */
[----:B--2---:R-:W-:-:S13]  /*0f30*/  PLOP3.LUT P0, PT, PT, PT, UP0, 0x80, 0x0 ;  /* 0x000000000000781c */ /* 0x004fda0003f0f008 */
[----:B------:R-:W-:Y:S05]  /*0f40*/  @!P0 BRA `(.L_x_129) ;  /* 0xfffffffc00f08947 */ /* 0x000fea000383ffff */
[----:B------:R-:W2:Y:S08]  /*0f50*/  S2UR UR7, SR_CTAID.X ;  /* 0x00000000000779c3 */ /* 0x000eb00000002500 */
[----:B------:R-:W-:Y:S08]  /*0f60*/  BAR.ARV 0x8, 0x120 ;  /* 0x0204800000007b1d */ /* 0x000ff00000002000 */
[----:B------:R-:W2:Y:S02]  /*0f70*/  LDC R0, c[0x0][0xda4] ;  /* 0x00036900ff007b82 */ /* 0x000ea40000000800 */
[----:B--2---:R-:W-:-:S13]  /*0f80*/  ISETP.LE.AND P0, PT, R0, UR7, PT ;  /* 0x0000000700007c0c */ /* 0x004fda000bf03270 */
[----:B------:R-:W-:Y:S05]  /*0f90*/  @P0 EXIT ;  /* 0x000000000000094d */ /* 0x000fea0003800000 */
[----:B------:R-:W2:Y:S01]  /*0fa0*/  LDL R3, [R1+0x24] ;  /* 0x0000240001037983 */ /* 0x000ea20000100800 */
[----:B------:R-:W3:Y:S01]  /*0fb0*/  S2UR UR5, SR_CgaCtaId ;  /* 0x00000000000579c3 */ /* 0x000ee20000008800 */
[----:B------:R-:W-:Y:S01]  /*0fc0*/  UMOV UR4, 0x400 ;  /* 0x0000040000047882 */ /* 0x000fe20000000000 */
[----:B------:R-:W-:Y:S01]  /*0fd0*/  IMAD.MOV.U32 R220, RZ, RZ, -0x2 ;  /* 0xfffffffeffdc7424 */ /* 0x000fe200078e00ff */
[----:B-1----:R-:W1:Y:S01]  /*0fe0*/  S2R R2, SR_TID.X ;  /* 0x0000000000027919 */ /* 0x002e620000002100 */
[----:B------:R-:W-:Y:S01]  /*0ff0*/  IMAD.U32 R212, RZ, RZ, UR7 ;  /* 0x00000007ffd47e24 */ /* 0x000fe2000f8e00ff */
[----:B------:R-:W-:-:S03]  /*1000*/  UMOV UR38, URZ ;  /* 0x0000003f00267c82 */ /* 0x000fc60008000000 */
[----:B------:R-:W4:Y:S01]  /*1010*/  S2UR UR6, SR_SWINHI ;  /* 0x00000000000679c3 */ /* 0x000f220000002f00 */
[----:B---3--:R-:W-:-:S06]  /*1020*/  ULEA UR9, UR5, UR4, 0x18 ;  /* 0x0000000405097291 */ /* 0x008fcc000f8ec03f */
[----:B------:R-:W-:Y:S01]  /*1030*/  IMAD.U32 R18, RZ, RZ, UR9 ;  /* 0x00000009ff127e24 */ /* 0x000fe2000f8e00ff */
[----:B------:R-:W-:Y:S01]  /*1040*/  UMOV UR4, UR9 ;  /* 0x0000000900047c82 */ /* 0x000fe20008000000 */
[----:B----4-:R-:W-:Y:S01]  /*1050*/  UMOV UR5, UR6 ;  /* 0x0000000600057c82 */ /* 0x010fe20008000000 */
[----:B------:R-:W-:Y:S02]  /*1060*/  IMAD.U32 R16, RZ, RZ, UR4 ;  /* 0x00000004ff107e24 */ /* 0x000fe4000f8e00ff */
[----:B-1----:R-:W-:Y:S02]  /*1070*/  VIADD R0, R2, 0xffffff80 ;  /* 0xffffff8002007836 */ /* 0x002fe40000000000 */
[----:B------:R-:W-:Y:S01]  /*1080*/  IMAD.U32 R17, RZ, RZ, UR5 ;  /* 0x00000005ff117e24 */ /* 0x000fe2000f8e00ff */
[----:B------:R-:W-:Y:S02]  /*1090*/  UMOV UR5, URZ ;  /* 0x0000003f00057c82 */ /* 0x000fe40008000000 */
[----:B------:R-:W-:Y:S01]  /*10a0*/  IMAD.U32 R213, RZ, RZ, UR5 ;  /* 0x00000005ffd57e24 */ /* 0x000fe2000f8e00ff */
[----:B--2---:R-:W-:-:S02]  /*10b0*/  R2UR UR8, R3 ;  /* 0x00000000030872ca */ /* 0x004fc400000e0000 */
[----:B------:R-:W-:-:S04]  /*10c0*/  SHF.R.S32.HI R3, RZ, 0x1f, R0 ;  /* 0x0000001fff037819 */ /* 0x000fc80000011400 */
[CC--:B------:R-:W-:Y:S02]  /*10d0*/  LEA.HI R2, R3.reuse, R0.reuse, RZ, 0x7 ;  /* 0x0000000003027211 */ /* 0x0c0fe400078f38ff */
[CC--:B------:R-:W-:Y:S02]  /*10e0*/  LEA.HI R6, R3.reuse, R0.reuse, RZ, 0x4 ;  /* 0x0000000003067211 */ /* 0x0c0fe400078f20ff */
[----:B------:R-:W-:Y:S02]  /*10f0*/  LOP3.LUT R5, R2, 0xffffff80, RZ, 0xc0, !PT ;  /* 0xffffff8002057812 */ /* 0x000fe400078ec0ff */
[----:B------:R-:W-:Y:S01]  /*1100*/  SHF.R.S32.HI R7, RZ, 0x4, R6 ;  /* 0x00000004ff077819 */ /* 0x000fe20000011406 */
[----:B------:R-:W-:Y:S01]  /*1110*/  ULOP3.LUT UR4, UR8, 0x1, URZ, 0xfc, !UPT ;  /* 0x0000000108047892 */ /* 0x000fe2000f8efc3f */
[----:B------:R-:W-:Y:S01]  /*1120*/  LEA.HI R218, R3, R0, RZ, 0x5 ;  /* 0x0000000003da7211 */ /* 0x000fe200078f28ff */
[----:B------:R-:W-:Y:S01]  /*1130*/  IMAD.IADD R214, R0, 0x1, -R5 ;  /* 0x0000000100d67824 */ /* 0x000fe200078e0a05 */
[----:B------:R-:W-:-:S02]  /*1140*/  LEA.HI R8, R6, R7, RZ, 0x1 ;  /* 0x0000000706087211 */ /* 0x000fc400078f08ff */
[----:B------:R-:W-:Y:S01]  /*1150*/  LOP3.LUT R3, R6, 0x3fffff0, RZ, 0xc0, !PT ;  /* 0x03fffff006037812 */ /* 0x000fe200078ec0ff */
[----:B------:R-:W-:Y:S01]  /*1160*/  IMAD.U32 R221, RZ, RZ, UR4 ;  /* 0x00000004ffdd7e24 */ /* 0x000fe2000f8e00ff */
[----:B------:R-:W-:Y:S01]  /*1170*/  SHF.R.S32.HI R5, RZ, 0x1f, R214 ;  /* 0x0000001fff057819 */ /* 0x000fe200000114d6 */
[----:B------:R-:W-:Y:S01]  /*1180*/  UMOV UR4, URZ ;  /* 0x0000003f00047c82 */ /* 0x000fe20008000000 */
[----:B------:R-:W-:Y:S01]  /*1190*/  LOP3.LUT R8, R8, 0x1ffffffe, RZ, 0xc0, !PT ;  /* 0x1ffffffe08087812 */ /* 0x000fe200078ec0ff */
[----:B------:R-:W-:Y:S01]  /*11a0*/  IMAD.IADD R3, R0, 0x1, -R3 ;  /* 0x0000000100037824 */ /* 0x000fe200078e0a03 */
[----:B------:R-:W-:Y:S01]  /*11b0*/  LEA.HI R4, R5, R214, RZ, 0x2 ;  /* 0x000000d605047211 */ /* 0x000fe200078f10ff */
[----:B------:R-:W-:Y:S01]  /*11c0*/  IMAD.U32 R19, RZ, RZ, UR4 ;  /* 0x00000004ff137e24 */ /* 0x000fe2000f8e00ff */
[----:B------:R-:W-:Y:S02]  /*11d0*/  SHF.R.S32.HI R218, RZ, 0x5, R218 ;  /* 0x00000005ffda7819 */ /* 0x000fe400000114da */
[----:B------:R-:W-:-:S02]  /*11e0*/  SHF.R.S32.HI R6, RZ, 0x2, R4 ;  /* 0x00000002ff067819 */ /* 0x000fc40000011404 */
[----:B------:R-:W-:Y:S01]  /*11f0*/  SHF.R.S32.HI R9, RZ, 0x1f, R4 ;  /* 0x0000001fff097819 */ /* 0x000fe20000011404 */
[----:B------:R-:W-:Y:S01]  /*1200*/  IMAD R3, R218, 0x10, R3 ;  /* 0x00000010da037824 */ /* 0x000fe200078e0203 */
[----:B------:R-:W-:Y:S02]  /*1210*/  SHF.R.S32.HI R217, RZ, 0x7, R2 ;  /* 0x00000007ffd97819 */ /* 0x000fe40000011402 */
[----:B------:R-:W-:Y:S02]  /*1220*/  LEA.HI R9, R9, R6, RZ, 0x3 ;  /* 0x0000000609097211 */ /* 0x000fe400078f18ff */
[----:B------:R-:W-:Y:S02]  /*1230*/  IADD3 R8, R7, -R8, RZ ;  /* 0x8000000807087210 */ /* 0x000fe40007ffe0ff */
[----:B------:R-:W-:Y:S02]  /*1240*/  LOP3.LUT R9, R9, 0xfffffff8, RZ, 0xc0, !PT ;  /* 0xfffffff809097812 */ /* 0x000fe400078ec0ff */
[----:B------:R-:W-:Y:S01]  /*1250*/  LEA.HI R2, R2, R217, RZ, 0x1 ;  /* 0x000000d902027211 */ /* 0x000fe200078f08ff */
[----:B------:R-:W-:Y:S01]  /*1260*/  IMAD R8, R3, 0x8, R8 ;  /* 0x0000000803087824 */ /* 0x000fe200078e0208 */
[----:B------:R-:W-:Y:S01]  /*1270*/  LEA.HI R5, R5, R214, RZ, 0x5 ;  /* 0x000000d605057211 */ /* 0x000fe200078f28ff */
[----:B------:R-:W-:Y:S01]  /*1280*/  IMAD.IADD R9, R6, 0x1, -R9 ;  /* 0x0000000106097824 */ /* 0x000fe200078e0a09 */
[----:B------:R-:W-:-:S02]  /*1290*/  LOP3.LUT R3, R4, 0x7ffffffc, RZ, 0xc0, !PT ;  /* 0x7ffffffc04037812 */ /* 0x000fc400078ec0ff */
[----:B------:R-:W-:Y:S02]  /*12a0*/  LOP3.LUT R2, R2, 0x3fffffe, RZ, 0xc0, !PT ;  /* 0x03fffffe02027812 */ /* 0x000fe400078ec0ff */
[----:B------:R-:W-:Y:S01]  /*12b0*/  SHF.R.S32.HI R0, RZ, 0x5, R5 ;  /* 0x00000005ff007819 */ /* 0x000fe20000011405 */
[----:B------:R-:W-:Y:S02]  /*12c0*/  IMAD.IADD R3, R214, 0x1, -R3 ;  /* 0x00000001d6037824 */ /* 0x000fe400078e0a03 */
[----:B------:R-:W-:Y:S01]  /*12d0*/  IMAD.SHL.U32 R5, R8, 0x8, RZ ;  /* 0x0000000808057824 */ /* 0x000fe200078e00ff */
[----:B------:R-:W-:Y:S01]  /*12e0*/  LEA R9, R0, R9, 0x4 ;  /* 0x0000000900097211 */ /* 0x000fe200078e20ff */
[----:B------:R-:W-:Y:S02]  /*12f0*/  IMAD.IADD R2, R217, 0x1, -R2 ;  /* 0x00000001d9027824 */ /* 0x000fe400078e0a02 */
[----:B------:R-:W-:Y:S02]  /*1300*/  IMAD R220, R3, R220, 0x50 ;  /* 0x0000005003dc7424 */ /* 0x000fe400078e02dc */
[----:B------:R-:W-:-:S04]  /*1310*/  IMAD.WIDE R16, R5, 0x2, R16 ;  /* 0x0000000205107825 */ /* 0x000fc800078e0210 */
[----:B------:R-:W-:-:S07]  /*1320*/  IMAD R219, R2, 0x40, R9 ;  /* 0x0000004002db7824 */ /* 0x000fce00078e0209 */
.L_x_156:
[----:B------:R-:W1:Y:S01]  /*1330*/  SHFL.IDX PT, R0, R217, RZ, 0x1f ;  /* 0x00001fffd9007589 */ /* 0x000e6200000e0000 */
[----:B------:R-:W-:Y:S01]  /*1340*/  R2UR UR5, R18 ;  /* 0x00000000120572ca */ /* 0x000fe200000e0000 */
[----:B------:R-:W-:Y:S01]  /*1350*/  ULDC.64 UR6, c[0x0][0x3f8] ;  /* 0x0000fe0000067ab9 */ /* 0x000fe20000000a00 */
[----:B------:R-:W-:Y:S01]  /*1360*/  ULDC UR4, c[0x0][0xda8] ;  /* 0x00036a0000047ab9 */ /* 0x000fe20000000800 */
[----:B------:R-:W-:Y:S01]  /*1370*/  UISETP.NE.U32.AND UP0, UPT, UR6, URZ, UPT ;  /* 0x0000003f0600728c */ /* 0x000fe2000bf05070 */
[----:B------:R-:W-:Y:S01]  /*1380*/  R2UR UR13, R212 ;  /* 0x00000000d40d72ca */ /* 0x000fe200000e0000 */
[----:B------:R-:W-:Y:S02]  /*1390*/  UISETP.NE.AND UP1, UPT, UR4, 0x1, UPT ;  /* 0x000000010400788c */ /* 0x000fe4000bf25270 */
[----:B------:R-:W-:Y:S01]  /*13a0*/  UISETP.NE.AND.EX UP0, UPT, UR7, URZ, UPT, UP0 ;  /* 0x0000003f0700728c */ /* 0x000fe2000bf05300 */
[----:B------:R-:W-:Y:S01]  /*13b0*/  ULDC UR4, c[0x0][0xdb4] ;  /* 0x00036d0000047ab9 */ /* 0x000fe20000000800 */
[----:B------:R-:W-:Y:S01]  /*13c0*/  ULDC UR37, c[0x0][0x404] ;  /* 0x0001010000257ab9 */ /* 0x000fe20000000800 */
[----:B------:R-:W-:-:S03]  /*13d0*/  UISETP.NE.AND UP2, UPT, UR4, 0x1, UPT ;  /* 0x000000010400788c */ /* 0x000fc6000bf45270 */
[----:B------:R-:W-:Y:S02]  /*13e0*/  UIADD3 UR11, UR5, 0x14400, URZ ;  /* 0x00014400050b7890 */ /* 0x000fe4000fffe03f */
[----:B------:R-:W-:Y:S01]  /*13f0*/  USEL UR37, UR37, 0x1, UP0 ;  /* 0x0000000125257887 */ /* 0x000fe20008000000 */
[----:B------:R-:W-:Y:S01]  /*1400*/  ULDC UR10, c[0x0][0x2e0] ;  /* 0x0000b800000a7ab9 */ /* 0x000fe20000000800 */
[----:B------:R-:W-:Y:S02]  /*1410*/  ULOP3.LUT UP0, URZ, UR11, 0x9f, URZ, 0xc0, !UPT ;  /* 0x0000009f0b3f7892 */ /* 0x000fe4000f80c03f */
[----:B------:R-:W-:Y:S01]  /*1420*/  UIMAD UR37, UR37, UR10, URZ ;  /* 0x0000000a252572a4 */ /* 0x000fe2000f8e023f */
[----:B------:R-:W-:Y:S01]  /*1430*/  @UP1 ULDC UR6, c[0x0][0xdac] ;  /* 0x00036b0000061ab9 */ /* 0x000fe20000000800 */
[----:B-1----:R-:W-:Y:S01]  /*1440*/  R2UR UR8, R0 ;  /* 0x00000000000872ca */ /* 0x002fe200000e0000 */
[----:B------:R-:W-:Y:S01]  /*1450*/  UIMAD.WIDE.U32 UR6, UR13, UR6, URZ ;  /* 0x000000060d0672a5 */ /* 0x000fe2000f8e003f */
[----:B------:R-:W-:Y:S01]  /*1460*/  PLOP3.LUT P0, PT, PT, PT, UP0, 0x80, 0x0 ;  /* 0x000000000000781c */ /* 0x000fe20003f0f008 */
[----:B------:R-:W-:Y:S01]  /*1470*/  @UP1 ULDC UR12, c[0x0][0xdb0] ;  /* 0x00036c00000c1ab9 */ /* 0x000fe20000000800 */
[----:B------:R-:W-:Y:S01]  /*1480*/  UMOV UR14, UR13 ;  /* 0x0000000d000e7c82 */ /* 0x000fe20008000000 */
[----:B------:R-:W-:-:S06]  /*1490*/  @UP1 USHF.R.U32.HI UR14, URZ, UR12, UR7 ;  /* 0x0000000c3f0e1299 */ /* 0x000fcc0008011607 */
[----:B------:R-:W-:Y:S01]  /*14a0*/  IMAD.U32 R216, RZ, RZ, UR14 ;  /* 0x0000000effd87e24 */ /* 0x000fe2000f8e00ff */
[----:B------:R-:W-:Y:S01]  /*14b0*/  UMOV UR36, UR14 ;  /* 0x0000000e00247c82 */ /* 0x000fe20008000000 */
[----:B------:R-:W-:-:S04]  /*14c0*/  ULEA.HI UR4, UR8, UR8, URZ, 0x1 ;  /* 0x0000000808047291 */ /* 0x000fc8000f8f083f */
[----:B------:R-:W-:-:S03]  /*14d0*/  ULOP3.LUT UR9, UR4, 0x1e, URZ, 0xc0, !UPT ;  /* 0x0000001e04097892 */ /* 0x000fc6000f8ec03f */
[----:B------:R-:W-:Y:S01]  /*14e0*/  @UP2 ULDC.64 UR4, c[0x0][0xdb8] ;  /* 0x00036e0000042ab9 */ /* 0x000fe20000000a00 */
[----:B------:R-:W-:Y:S02]  /*14f0*/  UIADD3 UR9, UR8, -UR9, URZ ;  /* 0x8000000908097290 */ /* 0x000fe4000fffe03f */
[----:B------:R-:W-:Y:S02]  /*1500*/  UIADD3 UR8, UR37, 0x4f, URZ ;  /* 0x0000004f25087890 */ /* 0x000fe4000fffe03f */
[----:B------:R-:W-:Y:S02]  /*1510*/  ULEA UR10, UR9, UR11, 0xd ;  /* 0x0000000b090a7291 */ /* 0x000fe4000f8e683f */
[----:B------:R-:W-:Y:S02]  /*1520*/  UIMAD.WIDE UR8, UR8, 0x66666667, URZ ;  /* 0x66666667080878a5 */ /* 0x000fe4000f8e023f */
[----:B------:R-:W-:Y:S02]  /*1530*/  UIMAD.WIDE.U32 UR6, UR14, UR4, URZ ;  /* 0x000000040e0672a5 */ /* 0x000fe4000f8e003f */
[----:B------:R-:W-:-:S02]  /*1540*/  USHF.R.U32.HI UR10, URZ, 0x4, UR10 ;  /* 0x000000043f0a7899 */ /* 0x000fc4000801160a */
[----:B------:R-:W-:Y:S01]  /*1550*/  USHF.R.U32.HI UR61, URZ, 0x1f, UR9 ;  /* 0x0000001f3f3d7899 */ /* 0x000fe20008011609 */
[----:B------:R-:W-:Y:S01]  /*1560*/  UMOV UR4, UR13 ;  /* 0x0000000d00047c82 */ /* 0x000fe20008000000 */
[----:B------:R-:W-:Y:S01]  /*1570*/  ULOP3.LUT UR39, UR10, 0x3fff, URZ, 0xc0, !UPT ;  /* 0x00003fff0a277892 */ /* 0x000fe2000f8ec03f */
[----:B------:R-:W-:Y:S01]  /*1580*/  IMAD.U32 R215, RZ, RZ, UR4 ;  /* 0x00000004ffd77e24 */ /* 0x000fe2000f8e00ff */
[----:B------:R-:W-:Y:S02]  /*1590*/  @UP2 USHF.R.U32.HI UR36, URZ, UR5, UR7 ;  /* 0x000000053f242299 */ /* 0x000fe40008011607 */
[----:B------:R-:W-:Y:S01]  /*15a0*/  ULEA.HI.SX32 UR61, UR9, UR61, 0x1b ;  /* 0x0000003d093d7291 */ /* 0x000fe2000f8fda3f */
[----:B------:R-:W-:Y:S11]  /*15b0*/  @!P0 BRA `(.L_x_130) ;  /* 0x0000000000408947 */ /* 0x000ff60003800000 */
[----:B------:R-:W-:Y:S01]  /*15c0*/  MOV R0, 0x0 ;  /* 0x0000000000007802 */ /* 0x000fe20000000f00 */
[----:B------:R-:W-:Y:S01]  /*15d0*/  ULDC.64 UR4, c[0x4][0xa8] ;  /* 0x01002a0000047ab9 */ /* 0x000fe20000000a00 */
[----:B------:R-:W-:Y:S01]  /*15e0*/  ULDC.64 UR6, c[0x4][0x20] ;  /* 0x0100080000067ab9 */ /* 0x000fe20000000a00 */
[----:B------:R-:W-:Y:S01]  /*15f0*/  IMAD.U32 R4, RZ, RZ, UR4 ;  /* 0x00000004ff047e24 */ /* 0x000fe2000f8e00ff */
[----:B------:R1:W2:Y:S01]  /*1600*/  LDC.64 R2, c[0x4][R0] ;  /* 0x0100000000027b82 */ /* 0x0002a20000000a00 */
[----:B------:R-:W-:Y:S01]  /*1610*/  MOV R5, UR5 ;  /* 0x0000000500057c02 */ /* 0x000fe20008000f00 */
[----:B------:R-:W-:Y:S01]  /*1620*/  ULDC.64 UR4, c[0x4][0xb0] ;  /* 0x01002c0000047ab9 */ /* 0x000fe20000000a00 */
[----:B------:R-:W-:Y:S02]  /*1630*/  IMAD.U32 R10, RZ, RZ, UR6 ;  /* 0x00000006ff0a7e24 */ /* 0x000fe4000f8e00ff */
[----:B------:R-:W-:Y:S02]  /*1640*/  IMAD.U32 R6, RZ, RZ, UR4 ;  /* 0x00000004ff067e24 */ /* 0x000fe4000f8e00ff */
[----:B------:R-:W-:-:S02]  /*1650*/  IMAD.U32 R7, RZ, RZ, UR5 ;  /* 0x00000005ff077e24 */ /* 0x000fc4000f8e00ff */
[----:B------:R-:W-:Y:S02]  /*1660*/  IMAD.U32 R11, RZ, RZ, UR7 ;  /* 0x00000007ff0b7e24 */ /* 0x000fe4000f8e00ff */
[----:B------:R-:W-:Y:S02]  /*1670*/  IMAD.MOV.U32 R8, RZ, RZ, 0x70 ;  /* 0x00000070ff087424 */ /* 0x000fe400078e00ff */
[----:B------:R-:W-:Y:S02]  /*1680*/  IMAD.MOV.U32 R12, RZ, RZ, 0x1 ;  /* 0x00000001ff0c7424 */ /* 0x000fe400078e00ff */
[----:B-1----:R-:W-:-:S07]  /*1690*/  IMAD.MOV.U32 R13, RZ, RZ, RZ ;  /* 0x000000ffff0d7224 */ /* 0x002fce00078e00ff */
[----:B------:R-:W-:-:S07]  /*16a0*/  LEPC R20, `(.L_x_130) ;  /* 0x000000001014794e */ /* 0x000fce0000000000 */
[----:B--2---:R-:W-:Y:S05]  /*16b0*/  CALL.ABS.NOINC R2 ;  /* 0x0000000002007343 */ /* 0x004fea0003c00000 */
.L_x_130:
[----:B------:R-:W-:Y:S02]  /*16c0*/  R2UR UR4, R213 ;  /* 0x00000000d50472ca */ /* 0x000fe400000e0000 */
[----:B------:R-:W-:Y:S02]  /*16d0*/  R2UR UR6, R18 ;  /* 0x00000000120672ca */ /* 0x000fe400000e0000 */
[----:B------:R-:W-:-:S09]  /*16e0*/  R2UR UR5, R221 ;  /* 0x00000000dd0572ca */ /* 0x000fd200000e0000 */
[----:B------:R-:W-:-:S04]  /*16f0*/  ULOP3.LUT UR4, UR4, 0x1, URZ, 0xc0, !UPT ;  /* 0x0000000104047892 */ /* 0x000fc8000f8ec03f */
[----:B------:R-:W-:Y:S02]  /*1700*/  MOV R2, UR5 ;  /* 0x0000000500027c02 */ /* 0x000fe40008000f00 */
[----:B------:R-:W-:Y:S02]  /*1710*/  IMAD.U32 R0, RZ, RZ, UR4 ;  /* 0x00000004ff007e24 */ /* 0x000fe4000f8e00ff */
[----:B------:R-:W-:-:S03]  /*1720*/  ISETP.NE.AND P0, PT, R2, 0x3, PT ;  /* 0x000000030200780c */ /* 0x000fc60003f05270 */
[----:B------:R-:W-:-:S04]  /*1730*/  SHF.L.U32 R0, R0, 0x1f, RZ ;  /* 0x0000001f00007819 */ /* 0x000fc800000006ff */
[----:B------:R-:W1:Y:S02]  /*1740*/  SYNCS.PHASECHK.TRANS64.TRYWAIT P1, [UR6+0x38800], R0 ;  /* 0x03880000ff0075a7 */ /* 0x000e640008020146 */
[----:B-1----:R-:W-:Y:S05]  /*1750*/  @!P1 BRA `(.L_x_131) ;  /* 0x000000d000049947 */ /* 0x002fea0003800000 */
.L_x_223:
[----:B------:R-:W-:Y:S05]  /*1760*/  @!P0 BRA `(.L_x_132) ;  /* 0x0000000000048947 */ /* 0x000fea0003800000 */
[----:B------:R-:W-:Y:S01]  /*1770*/  BPT.TRAP 0x1 ;  /* 0x000000040000795c */ /* 0x000fe20000300000 */
.L_x_132:
[----:B------:R-:W-:Y:S01]  /*1780*/  R2UR UR5, R19 ;  /* 0x00000000130572ca */ /* 0x000fe200000e0000 */
[----:B-1----:R-:W-:Y:S01]  /*1790*/  IMAD.U32 R0, RZ, RZ, UR38 ;  /* 0x00000026ff007e24 */ /* 0x002fe2000f8e00ff */
[----:B------:R-:W-:-:S11]  /*17a0*/  R2UR UR4, R18 ;  /* 0x00000000120472ca */ /* 0x000fd600000e0000 */
[----:B------:R-:W-:Y:S02]  /*17b0*/  IMAD.U32 R3, RZ, RZ, UR5 ;  /* 0x00000005ff037e24 */ /* 0x000fe4000f8e00ff */
[----:B------:R-:W-:-:S03]  /*17c0*/  LEA R0, R0, UR4, 0x3 ;  /* 0x0000000400007c11 */ /* 0x000fc6000f8e18ff */
[----:B------:R-:W-:-:S04]  /*17d0*/  SHF.L.U32 R3, R3, 0x1f, RZ ;  /* 0x0000001f03037819 */ /* 0x000fc800000006ff */
[----:B------:R1:W2:Y:S01]  /*17e0*/  SYNCS.PHASECHK.TRANS64.TRYWAIT P1, [R0+URZ+0x38830], R3 ;  /* 0x03883003000075a7 */ /* 0x0002a2000802017f */
[----:B------:R-:W-:Y:S05]  /*17f0*/  @!P0 BRA `(.L_x_133) ;  /* 0x0000000000048947 */ /* 0x000fea0003800000 */
[----:B------:R-:W-:Y:S01]  /*1800*/  BPT.TRAP 0x1 ;  /* 0x000000040000795c */ /* 0x000fe20000300000 */
.L_x_133:
[----:B--2---:R-:W-:Y:S05]  /*1810*/  @P1 BRA `(.L_x_134) ;  /* 0x0000000000081947 */ /* 0x004fea0003800000 */
[----:B------:R-:W2:Y:S02]  /*1820*/  SYNCS.PHASECHK.TRANS64.TRYWAIT P1, [R0+URZ+0x38830], R3 ;  /* 0x03883003000075a7 */ /* 0x000ea4000802017f */
[----:B--2---:R-:W-:Y:S05]  /*1830*/  @!P1 BRA `(.L_x_135) ;  /* 0x000000cc00e89947 */ /* 0x004fea0003800000 */
.L_x_134:
[----:B------:R-:W-:Y:S05]  /*1840*/  WARPSYNC.ALL ;  /* 0x0000000000007948 */ /* 0x000fea0003800000 */
[----:B------:R-:W-:Y:S01]  /*1850*/  R2UR UR4, R18 ;  /* 0x00000000120472ca */ /* 0x000fe200000e0000 */
[----:B------:R-:W-:Y:S01]  /*1860*/  ULOP3.LUT UR5, UR39, 0x10000, URZ, 0xfc, !UPT ;  /* 0x0001000027057892 */ /* 0x000fe2000f8efc3f */
[----:B------:R-:W-:Y:S01]  /*1870*/  WARPGROUP.ARRIVE ;  /* 0x00000000000079c5 */ /* 0x000fe20000000000 */
[----:B------:R-:W-:Y:S01]  /*1880*/  UMOV UR17, 0x40000040 ;  /* 0x4000004000117882 */ /* 0x000fe20000000000 */
[----:B------:R-:W-:Y:S01]  /*1890*/  UMOV UR19, 0x40000040 ;  /* 0x4000004000137882 */ /* 0x000fe20000000000 */
[----:B------:R-:W-:Y:S01]  /*18a0*/  UMOV UR9, UR17 ;  /* 0x0000001100097c82 */ /* 0x000fe20008000000 */
[----:B------:R-:W-:Y:S01]  /*18b0*/  UMOV UR11, 0x40000040 ;  /* 0x40000040000b7882 */ /* 0x000fe20000000000 */
[----:B------:R-:W-:Y:S01]  /*18c0*/  UMOV UR13, UR17 ;  /* 0x00000011000d7c82 */ /* 0x000fe20008000000 */
[----:B------:R-:W-:Y:S01]  /*18d0*/  UMOV UR16, UR5 ;  /* 0x0000000500107c82 */ /* 0x000fe20008000000 */
[----:B------:R-:W-:Y:S01]  /*18e0*/  UMOV UR15, 0x40000040 ;  /* 0x40000040000f7882 */ /* 0x000fe20000000000 */
[----:B------:R-:W-:Y:S01]  /*18f0*/  UMOV UR8, UR16 ;  /* 0x0000001000087c82 */ /* 0x000fe20008000000 */
[----:B------:R-:W-:Y:S01]  /*1900*/  UMOV UR12, UR16 ;  /* 0x00000010000c7c82 */ /* 0x000fe20008000000 */
[----:B------:R-:W-:Y:S01]  /*1910*/  IMAD.U32 R14, RZ, RZ, UR16 ;  /* 0x00000010ff0e7e24 */ /* 0x000fe2000f8e00ff */
[----:B------:R-:W-:Y:S01]  /*1920*/  UIADD3 UR4, UR4, 0x24400, URZ ;  /* 0x0002440004047890 */ /* 0x000fe2000fffe03f */
[----:B------:R-:W-:Y:S01]  /*1930*/  IMAD.U32 R15, RZ, RZ, UR17 ;  /* 0x00000011ff0f7e24 */ /* 0x000fe2000f8e00ff */
[----:B------:R-:W-:Y:S01]  /*1940*/  UMOV UR23, 0x40000040 ;  /* 0x4000004000177882 */ /* 0x000fe20000000000 */
[----:B------:R-:W-:Y:S01]  /*1950*/  UMOV UR27, 0x40000040 ;  /* 0x40000040001b7882 */ /* 0x000fe20000000000 */
[----:B------:R-:W-:Y:S01]  /*1960*/  USHF.R.U32.HI UR4, URZ, 0x4, UR4 ;  /* 0x000000043f047899 */ /* 0x000fe20008011604 */
[----:B------:R-:W-:Y:S01]  /*1970*/  MOV R4, UR38 ;  /* 0x0000002600047c02 */ /* 0x000fe20008000f00 */
[----:B------:R-:W-:Y:S01]  /*1980*/  UMOV UR31, 0x40000040 ;  /* 0x40000040001f7882 */ /* 0x000fe20000000000 */
[----:B------:R-:W-:Y:S01]  /*1990*/  UMOV UR35, 0x40000040 ;  /* 0x4000004000237882 */ /* 0x000fe20000000000 */
[----:B------:R-:W-:Y:S01]  /*19a0*/  ULOP3.LUT UR4, UR4, 0x3fff, URZ, 0xc0, !UPT ;  /* 0x00003fff04047892 */ /* 0x000fe2000f8ec03f */
[----:B------:R-:W-:Y:S01]  /*19b0*/  MOV R5, UR37 ;  /* 0x0000002500057c02 */ /* 0x000fe20008000f00 */
[----:B------:R-:W-:Y:S01]  /*19c0*/  UMOV UR43, 0x40000040 ;  /* 0x40000040002b7882 */ /* 0x000fe20000000000 */
[----:B------:R-:W-:Y:S01]  /*19d0*/  UMOV UR47, 0x40000040 ;  /* 0x40000040002f7882 */ /* 0x000fe20000000000 */
[----:B------:R-:W-:Y:S01]  /*19e0*/  ULOP3.LUT UR6, UR4, 0x10000, URZ, 0xfc, !UPT ;  /* 0x0001000004067892 */ /* 0x000fe2000f8efc3f */
[----:B------:R-:W-:Y:S01]  /*19f0*/  MOV R20, UR36 ;  /* 0x0000002400147c02 */ /* 0x000fe20008000f00 */
[----:B------:R-:W-:Y:S01]  /*1a00*/  UMOV UR51, 0x40000040 ;  /* 0x4000004000337882 */ /* 0x000fe20000000000 */
[----:B------:R-:W-:Y:S01]  /*1a10*/  UMOV UR55, 0x40000040 ;  /* 0x4000004000377882 */ /* 0x000fe20000000000 */
[----:B------:R-:W-:-:S02]  /*1a20*/  UIMAD UR4, UR38, 0xa00, UR6 ;  /* 0x00000a00260478a4 */ /* 0x000fc4000f8e0206 */
[----:B------:R-:W-:Y:S01]  /*1a30*/  IMAD.U32 R21, RZ, RZ, UR6 ;  /* 0x00000006ff157e24 */ /* 0x000fe2000f8e00ff */
[----:B------:R-:W-:Y:S01]  /*1a40*/  UMOV UR59, 0x40000040 ;  /* 0x40000040003b7882 */ /* 0x000fe20000000000 */
[----:B------:R-:W-:Y:S02]  /*1a50*/  UIADD3 UR10, UR4, 0x80, URZ ;  /* 0x00000080040a7890 */ /* 0x000fe4000fffe03f */
[----:B------:R-:W-:Y:S02]  /*1a60*/  UIADD3 UR14, UR4, 0x100, URZ ;  /* 0x00000100040e7890 */ /* 0x000fe4000fffe03f */
[----:B------:R-:W-:Y:S01]  /*1a70*/  UMOV UR18, UR4 ;  /* 0x0000000400127c82 */ /* 0x000fe20008000000 */
[----:B------:R-:W-:Y:S01]  /*1a80*/  UIADD3 UR6, UR4, 0x200, URZ ;  /* 0x0000020004067890 */ /* 0x000fe2000fffe03f */
[----:B------:R-:W-:Y:S01]  /*1a90*/  HGMMA.64x16x16.F32.BF16 R56, gdesc[UR16], RZ, !UPT, gsb0 ;  /* 0x00200000103879f0 */ /* 0x000fe2000c0018ff */
[----:B------:R-:W-:Y:S01]  /*1aa0*/  UIADD3 UR7, UR4, 0x2, URZ ;  /* 0x0000000204077890 */ /* 0x000fe2000fffe03f */
[----:B------:R-:W-:Y:S01]  /*1ab0*/  UMOV UR19, 0x40000040 ;  /* 0x4000004000137882 */ /* 0x000fe20000000000 */
[----:B------:R-:W-:-:S02]  /*1ac0*/  UIADD3 UR22, UR4, 0x384, URZ ;  /* 0x0000038404167890 */ /* 0x000fc4000fffe03f */
[----:B------:R-:W-:-:S03]  /*1ad0*/  UIADD3 UR26, UR4, 0x386, URZ ;  /* 0x00000386041a7890 */ /* 0x000fc6000fffe03f */
[----:B------:R-:W-:Y:S01]  /*1ae0*/  UMOV UR18, UR7 ;  /* 0x0000000700127c82 */ /* 0x000fe20008000000 */
[----:B------:R-:W-:Y:S02]  /*1af0*/  UIADD3 UR7, UR4, 0x4, URZ ;  /* 0x0000000404077890 */ /* 0x000fe4000fffe03f */
[----:B------:R-:W-:Y:S02]  /*1b00*/  UIADD3 UR30, UR4, 0x600, URZ ;  /* 0x00000600041e7890 */ /* 0x000fe4000fffe03f */
[----:B------:R-:W-:Y:S02]  /*1b10*/  UIADD3 UR34, UR4, 0x602, URZ ;  /* 0x0000060204227890 */ /* 0x000fe4000fffe03f */
[----:B------:R-:W-:Y:S02]  /*1b20*/  UIADD3 UR42, UR4, 0x584, URZ ;  /* 0x00000584042a7890 */ /* 0x000fe4000fffe03f */
[----:B------:R-:W-:Y:S02]  /*1b30*/  UIADD3 UR46, UR4, 0x586, URZ ;  /* 0x00000586042e7890 */ /* 0x000fe4000fffe03f */
[----:B------:R-:W-:-:S02]  /*1b40*/  UIADD3 UR50, UR4, 0x800, URZ ;  /* 0x0000080004327890 */ /* 0x000fc4000fffe03f */
[----:B------:R-:W-:Y:S02]  /*1b50*/  UIADD3 UR54, UR4, 0x802, URZ ;  /* 0x0000080204367890 */ /* 0x000fe4000fffe03f */
[----:B------:R-:W-:Y:S01]  /*1b60*/  UIADD3 UR58, UR4, 0x804, URZ ;  /* 0x00000804043a7890 */ /* 0x000fe2000fffe03f */
[----:B------:R-:W-:Y:S01]  /*1b70*/  UMOV UR39, 0x40000040 ;  /* 0x4000004000277882 */ /* 0x000fe20000000000 */
        /* <DEDUP_REMOVED lines=9> */
[----:B------:R-:W-:Y:S01]  /*1c10*/  HGMMA.64x16x16.F32.BF16 R40, gdesc[UR12], RZ, !UPT, gsb0 ;  /* 0x002000000c2879f0 */ /* 0x000fe2000c0018ff */
[----:B------:R-:W-:Y:S01]  /*1c20*/  UIADD3 UR14, UR4, 0x102, URZ ;  /* 0x00000102040e7890 */ /* 0x000fe2000fffe03f */
[----:B------:R-:W-:Y:S01]  /*1c30*/  UMOV UR15, 0x40000040 ;  /* 0x40000040000f7882 */ /* 0x000fe20000000000 */
[----:B------:R-:W-:Y:S02]  /*1c40*/  WARPGROUP.DEPBAR.LE gsb0, 0x0 ;  /* 0x00008000000079c5 */ /* 0x000fe40000010000 */
[----:B------:R-:W-:-:S06]  /*1c50*/  WARPGROUP.ARRIVE ;  /* 0x00000000000079c5 */ /* 0x000fcc0000000000 */
[----:B------:R-:W-:Y:S01]  /*1c60*/  HGMMA.64x16x16.F32.BF16 R32, gdesc[UR8], RZ, !UPT, gsb0 ;  /* 0x00200000082079f0 */ /* 0x000fe2000c0018ff */
[----:B------:R-:W-:Y:S01]  /*1c70*/  UMOV UR8, UR16 ;  /* 0x0000001000087c82 */ /* 0x000fe20008000000 */
[----:B------:R-:W-:Y:S01]  /*1c80*/  UMOV UR9, UR17 ;  /* 0x0000001100097c82 */ /* 0x000fe20008000000 */
[----:B------:R-:W-:Y:S01]  /*1c90*/  UMOV UR10, UR6 ;  /* 0x00000006000a7c82 */ /* 0x000fe20008000000 */
[----:B------:R-:W-:Y:S01]  /*1ca0*/  UMOV UR11, 0x40000040 ;  /* 0x40000040000b7882 */ /* 0x000fe20000000000 */
[----:B------:R-:W-:Y:S01]  /*1cb0*/  UIADD3 UR6, UR5, 0x2, URZ ;  /* 0x0000000205067890 */ /* 0x000fe2000fffe03f */
[----:B------:R-:W-:Y:S02]  /*1cc0*/  UMOV UR17, 0x40000040 ;  /* 0x4000004000117882 */ /* 0x000fe40000000000 */
[----:B------:R-:W-:Y:S01]  /*1cd0*/  UMOV UR13, UR17 ;  /* 0x00000011000d7c82 */ /* 0x000fe20008000000 */
[----:B------:R-:W-:-:S03]  /*1ce0*/  IMAD.U32 R13, RZ, RZ, UR17 ;  /* 0x00000011ff0d7e24 */ /* 0x000fc6000f8e00ff */
[----:B------:R-:W-:Y:S01]  /*1cf0*/  UMOV UR16, UR6 ;  /* 0x0000000600107c82 */ /* 0x000fe20008000000 */
[----:B------:R-:W-:Y:S01]  /*1d00*/  UIADD3 UR6, UR4, 0x202, URZ ;  /* 0x0000020204067890 */ /* 0x000fe2000fffe03f */
[----:B------:R-:W-:Y:S01]  /*1d10*/  IMAD.U32 R12, RZ, RZ, UR16 ;  /* 0x00000010ff0c7e24 */ /* 0x000fe2000f8e00ff */
[----:B------:R-:W-:Y:S01]  /*1d20*/  UMOV UR12, UR16 ;  /* 0x00000010000c7c82 */ /* 0x000fe20008000000 */
        /* <DEDUP_REMOVED lines=33> */
[----:B------:R-:W-:Y:S02]  /*1f40*/  UMOV UR17, 0x40000040 ;  /* 0x4000004000117882 */ /* 0x000fe40000000000 */
[----:B------:R-:W-:Y:S01]  /*1f50*/  UMOV UR13, UR17 ;  /* 0x00000011000d7c82 */ /* 0x000fe20008000000 */
[----:B------:R-:W-:-:S03]  /*1f60*/  MOV R11, UR17 ;  /* 0x00000011000b7c02 */ /* 0x000fc60008000f00 */
[----:B------:R-:W-:Y:S01]  /*1f70*/  UMOV UR16, UR6 ;  /* 0x0000000600107c82 */ /* 0x000fe20008000000 */
[----:B------:R-:W-:Y:S01]  /*1f80*/  UIADD3 UR6, UR4, 0x204, URZ ;  /* 0x0000020404067890 */ /* 0x000fe2000fffe03f */
[----:B------:R-:W-:Y:S01]  /*1f90*/  IMAD.U32 R10, RZ, RZ, UR16 ;  /* 0x00000010ff0a7e24 */ /* 0x000fe2000f8e00ff */
[----:B------:R-:W-:Y:S01]  /*1fa0*/  UMOV UR12, UR16 ;  /* 0x00000010000c7c82 */ /* 0x000fe20008000000 */
        /* <DEDUP_REMOVED lines=77> */
[----:B------:R-:W-:Y:S01]  /*2480*/  UMOV UR9, 0x40000040 ;  /* 0x4000004000097882 */ /* 0x000fe20000000000 */
[----:B------:R-:W-:Y:S01]  /*2490*/  UMOV UR11, 0x40000040 ;  /* 0x40000040000b7882 */ /* 0x000fe20000000000 */
[----:B------:R-:W-:Y:S02]  /*24a0*/  UMOV UR13, UR9 ;  /* 0x00000009000d7c82 */ /* 0x000fe40008000000 */
[----:B------:R-:W-:Y:S01]  /*24b0*/  UMOV UR12, UR8 ;  /* 0x00000008000c7c82 */ /* 0x000fe20008000000 */
[----:B------:R-:W-:Y:S02]  /*24c0*/  MOV R2, UR9 ;  /* 0x0000000900027c02 */ /* 0x000fe40008000f00 */
[----:B-12---:R-:W-:Y:S01]  /*24d0*/  MOV R3, UR8 ;  /* 0x0000000800037c02 */ /* 0x006fe20008000f00 */
[----:B------:R-:W-:-:S02]  /*24e0*/  WARPGROUP.DEPBAR.LE gsb0, 0x0 ;  /* 0x00008000000079c5 */ /* 0x000fc40000010000 */
        /* <DEDUP_REMOVED lines=28> */
[----:B------:R-:W-:Y:S01]  /*26b0*/  UMOV UR9, 0x40000040 ;  /* 0x4000004000097882 */ /* 0x000fe20000000000 */
[----:B------:R-:W-:Y:S01]  /*26c0*/  UMOV UR11, 0x40000040 ;  /* 0x40000040000b7882 */ /* 0x000fe20000000000 */
[----:B------:R-:W-:Y:S01]  /*26d0*/  UMOV UR37, UR9 ;  /* 0x0000000900257c82 */ /* 0x000fe20008000000 */
[----:B------:R-:W-:Y:S01]  /*26e0*/  IMAD.U32 R7, RZ, RZ, UR9 ;  /* 0x00000009ff077e24 */ /* 0x000fe2000f8e00ff */
        /* <DEDUP_REMOVED lines=247> */
[----:B------:R-:W-:-:S07]  /*3660*/  UIADD3 UR5, UR5, 0xc06, URZ ;  /* 0x00000c0605057890 */ /* 0x000fce000fffe03f */
[----:B------:R-:W-:Y:S01]  /*3670*/  UMOV UR8, UR5 ;  /* 0x0000000500087c82 */ /* 0x000fe20008000000 */
[----:B------:R-:W-:Y:S01]  /*3680*/  UIADD3 UR5, UR4, 0x806, URZ ;  /* 0x0000080604057890 */ /* 0x000fe2000fffe03f */
[----:B------:R-:W-:Y:S01]  /*3690*/  IMAD.U32 R6, RZ, RZ, UR8 ;  /* 0x00000008ff067e24 */ /* 0x000fe2000f8e00ff */
[----:B------:R-:W-:Y:S01]  /*36a0*/  UMOV UR36, UR8 ;  /* 0x0000000800247c82 */ /* 0x000fe20008000000 */
[----:B------:R-:W-:-:S04]  /*36b0*/  UMOV UR14, UR8 ;  /* 0x00000008000e7c82 */ /* 0x000fc80008000000 */
[----:B------:R-:W-:Y:S01]  /*36c0*/  UMOV UR38, UR5 ;  /* 0x0000000500267c82 */ /* 0x000fe20008000000 */
        /* <DEDUP_REMOVED lines=33> */
[----:B------:R-:W-:Y:S01]  /*38e0*/  UMOV UR7, 0x40000040 ;  /* 0x4000004000077882 */ /* 0x000fe20000000000 */
[----:B------:R-:W-:Y:S02]  /*38f0*/  WARPGROUP.DEPBAR.LE gsb0, 0x0 ;  /* 0x00008000000079c5 */ /* 0x000fe40000010000 */
[----:B------:R-:W-:-:S06]  /*3900*/  WARPGROUP.ARRIVE ;  /* 0x00000000000079c5 */ /* 0x000fcc0000000000 */
[----:B------:R-:W-:Y:S01]  /*3910*/  HGMMA.64x16x16.F32.BF16 R32, gdesc[UR52], R32, gsb0 ;  /* 0x00200000342079f0 */ /* 0x000fe20008001820 */
[----:B------:R-:W-:Y:S01]  /*3920*/  UMOV UR54, UR6 ;  /* 0x0000000600367c82 */ /* 0x000fe20008000000 */
[----:B------:R-:W-:Y:S01]  /*3930*/  UMOV UR55, 0x40000040 ;  /* 0x4000004000377882 */ /* 0x000fe20000000000 */
[----:B------:R-:W-:-:S07]  /*3940*/  UIADD3 UR6, UR4, 0x786, URZ ;  /* 0x0000078604067890 */ /* 0x000fce000fffe03f */
[----:B------:R-:W-:Y:S01]  /*3950*/  UMOV UR10, UR6 ;  /* 0x00000006000a7c82 */ /* 0x000fe20008000000 */
        /* <DEDUP_REMOVED lines=8> */
[----:B------:R-:W-:Y:S02]  /*39e0*/  R2UR UR9, R2 ;  /* 0x00000000020972ca */ /* 0x000fe400000e0000 */
[----:B------:R-:W-:Y:S01]  /*39f0*/  UMOV UR4, UR14 ;  /* 0x0000000e00047c82 */ /* 0x000fe20008000000 */
[----:B------:R-:W-:Y:S01]  /*3a00*/  R2UR UR8, R3 ;  /* 0x00000000030872ca */ /* 0x000fe200000e0000 */
[----:B------:R-:W-:Y:S02]  /*3a10*/  WARPGROUP.DEPBAR.LE gsb0, 0x0 ;  /* 0x00008000000079c5 */ /* 0x000fe40000010000 */
[----:B------:R-:W-:-:S06]  /*3a20*/  WARPGROUP.ARRIVE ;  /* 0x00000000000079c5 */ /* 0x000fcc0000000000 */
[----:B------:R-:W-:Y:S01]  /*3a30*/  HGMMA.64x16x16.F32.BF16 R48, gdesc[UR36], R48, gsb0 ;  /* 0x00200000243079f0 */ /* 0x000fe20008001830 */
[----:B------:R-:W-:Y:S02]  /*3a40*/  R2UR UR38, R4 ;  /* 0x00000000042672ca */ /* 0x000fe400000e0000 */
[----:B------:R-:W-:Y:S02]  /*3a50*/  R2UR UR37, R5 ;  /* 0x00000000052572ca */ /* 0x000fe400000e0000 */
[----:B------:R-:W-:Y:S01]  /*3a60*/  R2UR UR36, R20 ;  /* 0x00000000142472ca */ /* 0x000fe200000e0000 */
        /* <DEDUP_REMOVED lines=16> */
.L_x_136:
[----:B------:R-:W-:Y:S01]  /*3b70*/  VIADD R2, R220, UR37 ;  /* 0x00000025dc027c36 */ /* 0x000fe20008000000 */
[----:B------:R-:W2:Y:S01]  /*3b80*/  LDL R66, [R1+0x4] ;  /* 0x0000040001427983 */ /* 0x000ea20000100800 */
[----:B------:R-:W-:Y:S01]  /*3b90*/  IMAD.U32 R3, RZ, RZ, UR61 ;  /* 0x0000003dff037e24 */ /* 0x000fe2000f8e00ff */
[----:B------:R-:W-:Y:S01]  /*3ba0*/  ULDC UR5, c[0x0][0x988] ;  /* 0x0002620000057ab9 */ /* 0x000fe20000000800 */
[----:B------:R-:W-:Y:S01]  /*3bb0*/  P2R R65, PR, RZ, 0x1 ;  /* 0x00000001ff417803 */ /* 0x000fe20000000000 */
[----:B------:R-:W-:Y:S01]  /*3bc0*/  UISETP.GE.AND UP0, UPT, UR37, 0x51, UPT ;  /* 0x000000512500788c */ /* 0x000fe2000bf06270 */
[----:B------:R-:W-:Y:S01]  /*3bd0*/  IMAD R2, R3, -0x50, R2 ;  /* 0xffffffb003027824 */ /* 0x000fe200078e0202 */
[----:B------:R-:W-:Y:S02]  /*3be0*/  CS2R R150, SRZ ;  /* 0x0000000000967805 */ /* 0x000fe4000001ff00 */
[----:B------:R-:W-:Y:S02]  /*3bf0*/  CS2R R148, SRZ ;  /* 0x0000000000947805 */ /* 0x000fe4000001ff00 */
[----:B------:R-:W-:-:S02]  /*3c00*/  CS2R R146, SRZ ;  /* 0x0000000000927805 */ /* 0x000fc4000001ff00 */
[----:B------:R-:W-:Y:S02]  /*3c10*/  CS2R R144, SRZ ;  /* 0x0000000000907805 */ /* 0x000fe4000001ff00 */
[C---:B------:R-:W-:Y:S02]  /*3c20*/  ISETP.GT.AND P2, PT, R2.reuse, RZ, PT ;  /* 0x000000ff0200720c */ /* 0x040fe40003f44270 */
[----:B------:R-:W-:Y:S02]  /*3c30*/  CS2R R142, SRZ ;  /* 0x00000000008e7805 */ /* 0x000fe4000001ff00 */
[C---:B------:R-:W-:Y:S02]  /*3c40*/  ISETP.GT.AND P1, PT, R2.reuse, 0x1, PT ;  /* 0x000000010200780c */ /* 0x040fe40003f24270 */
[----:B------:R-:W-:Y:S02]  /*3c50*/  CS2R R140, SRZ ;  /* 0x00000000008c7805 */ /* 0x000fe4000001ff00 */
[----:B------:R-:W-:-:S02]  /*3c60*/  ISETP.GT.AND P6, PT, R2, 0x8, PT ;  /* 0x000000080200780c */ /* 0x000fc40003fc4270 */
[----:B------:R-:W-:Y:S02]  /*3c70*/  CS2R R138, SRZ ;  /* 0x00000000008a7805 */ /* 0x000fe4000001ff00 */
[----:B------:R-:W-:Y:S02]  /*3c80*/  FSEL R56, R56, -INF , P2 ;  /* 0xff80000038387808 */ /* 0x000fe40001000000 */
[----:B------:R-:W-:Y:S02]  /*3c90*/  CS2R R136, SRZ ;  /* 0x0000000000887805 */ /* 0x000fe4000001ff00 */
[----:B------:R-:W-:Y:S02]  /*3ca0*/  FSEL R57, R57, -INF , P1 ;  /* 0xff80000039397808 */ /* 0x000fe40000800000 */
[----:B------:R-:W-:Y:S02]  /*3cb0*/  CS2R R134, SRZ ;  /* 0x0000000000867805 */ /* 0x000fe4000001ff00 */
[----:B------:R-:W-:-:S02]  /*3cc0*/  ISETP.GT.AND P5, PT, R2, 0x9, PT ;  /* 0x000000090200780c */ /* 0x000fc40003fa4270 */
[----:B------:R-:W-:Y:S02]  /*3cd0*/  CS2R R132, SRZ ;  /* 0x0000000000847805 */ /* 0x000fe4000001ff00 */
[----:B------:R-:W-:Y:S02]  /*3ce0*/  FSEL R60, R60, -INF , P6 ;  /* 0xff8000003c3c7808 */ /* 0x000fe40003000000 */
[----:B------:R-:W-:Y:S02]  /*3cf0*/  CS2R R130, SRZ ;  /* 0x0000000000827805 */ /* 0x000fe4000001ff00 */
[----:B------:R-:W-:Y:S02]  /*3d00*/  FMNMX.FTZ R3, R56, R57, !PT ;  /* 0x0000003938037209 */ /* 0x000fe40007810000 */
        /* <DEDUP_REMOVED lines=13> */
[----:B------:R-:W-:-:S02]  /*3de0*/  FSEL R58, R58, -INF , P2 ;  /* 0xff8000003a3a7808 */ /* 0x000fc40001000000 */
[----:B------:R-:W-:Y:S02]  /*3df0*/  CS2R R114, SRZ ;  /* 0x0000000000727805 */ /* 0x000fe4000001ff00 */
[----:B------:R-:W-:Y:S02]  /*3e00*/  ISETP.GT.AND P2, PT, R2, 0x18, PT ;  /* 0x000000180200780c */ /* 0x000fe40003f44270 */
[----:B------:R-:W-:Y:S02]  /*3e10*/  CS2R R112, SRZ ;  /* 0x0000000000707805 */ /* 0x000fe4000001ff00 */
[----:B------:R-:W-:Y:S02]  /*3e20*/  FSEL R49, R49, -INF , P3 ;  /* 0xff80000031317808 */ /* 0x000fe40001800000 */
[----:B------:R-:W-:Y:S02]  /*3e30*/  CS2R R110, SRZ ;  /* 0x00000000006e7805 */ /* 0x000fe4000001ff00 */
[----:B------:R-:W-:-:S02]  /*3e40*/  FMNMX.FTZ R4, R48, R3, !PT ;  /* 0x0000000330047209 */ /* 0x000fc40007810000 */
[----:B------:R-:W-:Y:S02]  /*3e50*/  CS2R R108, SRZ ;  /* 0x00000000006c7805 */ /* 0x000fe4000001ff00 */
[----:B------:R-:W-:Y:S02]  /*3e60*/  FSEL R59, R59, -INF , P1 ;  /* 0xff8000003b3b7808 */ /* 0x000fe40000800000 */
[----:B------:R-:W-:Y:S02]  /*3e70*/  CS2R R106, SRZ ;  /* 0x00000000006a7805 */ /* 0x000fe4000001ff00 */
[----:B------:R-:W-:Y:S02]  /*3e80*/  ISETP.GT.AND P1, PT, R2, 0x19, PT ;  /* 0x000000190200780c */ /* 0x000fe40003f24270 */
[----:B------:R-:W-:Y:S02]  /*3e90*/  CS2R R104, SRZ ;  /* 0x0000000000687805 */ /* 0x000fe4000001ff00 */
[----:B------:R-:W-:-:S02]  /*3ea0*/  FSEL R52, R52, -INF , P2 ;  /* 0xff80000034347808 */ /* 0x000fc40001000000 */
[----:B------:R-:W-:Y:S02]  /*3eb0*/  CS2R R102, SRZ ;  /* 0x0000000000667805 */ /* 0x000fe4000001ff00 */
[----:B------:R-:W-:Y:S02]  /*3ec0*/  FMNMX.FTZ R3, R49, R4, !PT ;  /* 0x0000000431037209 */ /* 0x000fe40007810000 */
        /* <DEDUP_REMOVED lines=34> */
[----:B------:R-:W-:Y:S02]  /*40f0*/  ISETP.GT.AND P2, PT, R2, 0x30, PT ;  /* 0x000000300200780c */ /* 0x000fe40003f44270 */
[----:B------:R-:W-:Y:S02]  /*4100*/  FSEL R45, R45, -INF , P3 ;  /* 0xff8000002d2d7808 */ /* 0x000fe40001800000 */
[----:B------:R-:W-:Y:S02]  /*4110*/  FMNMX.FTZ R4, R44, R3, !PT ;  /* 0x000000032c047209 */ /* 0x000fe40007810000 */
[----:B------:R-:W-:Y:S02]  /*4120*/  FSEL R55, R55, -INF , P1 ;  /* 0xff80000037377808 */ /* 0x000fe40000800000 */
[----:B------:R-:W-:Y:S02]  /*4130*/  ISETP.GT.AND P1, PT, R2, 0x31, PT ;  /* 0x000000310200780c */ /* 0x000fe40003f24270 */
[----:B------:R-:W-:-:S02]  /*4140*/  FSEL R32, R32, -INF , P2 ;  /* 0xff80000020207808 */ /* 0x000fc40001000000 */
[----:B------:R-:W-:Y:S02]  /*4150*/  FMNMX.FTZ R3, R45, R4, !PT ;  /* 0x000000042d037209 */ /* 0x000fe40007810000 */
[----:B------:R-:W-:Y:S02]  /*4160*/  FSEL R42, R42, -INF , P6 ;  /* 0xff8000002a2a7808 */ /* 0x000fe40003000000 */
[----:B------:R-:W-:Y:S02]  /*4170*/  ISETP.GT.AND P6, PT, R2, 0x38, PT ;  /* 0x000000380200780c */ /* 0x000fe40003fc4270 */
[----:B------:R-:W-:Y:S02]  /*4180*/  FSEL R33, R33, -INF , P1 ;  /* 0xff80000021217808 */ /* 0x000fe40000800000 */
[----:B------:R-:W-:Y:S02]  /*4190*/  FMNMX.FTZ R4, R32, R3, !PT ;  /* 0x0000000320047209 */ /* 0x000fe40007810000 */
        /* <DEDUP_REMOVED lines=21> */
[----:B------:R-:W-:Y:S02]  /*42f0*/  FMNMX.FTZ R2, R28, R3, !PT ;  /* 0x000000031c027209 */ /* 0x000fe40007810000 */
[----:B------:R-:W-:Y:S02]  /*4300*/  FSEL R38, R38, -INF , P6 ;  /* 0xff80000026267808 */ /* 0x000fe40003000000 */
[----:B------:R-:W-:Y:S02]  /*4310*/  FMNMX.FTZ R5, R29, R2, !PT ;  /* 0x000000021d057209 */ /* 0x000fe40007810000 */
[----:B------:R-:W-:-:S02]  /*4320*/  FSEL R39, R39, -INF , P5 ;  /* 0xff80000027277808 */ /* 0x000fc40002800000 */
[----:B------:R-:W-:Y:S01]  /*4330*/  FSEL R26, R26, -INF , P4 ;  /* 0xff8000001a1a7808 */ /* 0x000fe20002000000 */
[----:B------:R-:W1:Y:S01]  /*4340*/  SHFL.BFLY PT, R2, R5, 0x2, 0x1f ;  /* 0x0c401f0005027f89 */ /* 0x000e6200000e0000 */
[----:B------:R-:W-:Y:S02]  /*4350*/  FSEL R27, R27, -INF , P3 ;  /* 0xff8000001b1b7808 */ /* 0x000fe40001800000 */
[----:B------:R-:W-:Y:S02]  /*4360*/  FSEL R30, R30, -INF , P2 ;  /* 0xff8000001e1e7808 */ /* 0x000fe40001000000 */
[----:B------:R-:W-:Y:S02]  /*4370*/  FSEL R31, R31, -INF , P1 ;  /* 0xff8000001f1f7808 */ /* 0x000fe40000800000 */
[----:B-1----:R-:W-:-:S05]  /*4380*/  FMNMX.FTZ R20, R5, R2, !PT ;  /* 0x0000000205147209 */ /* 0x002fca0007810000 */
[----:B------:R-:W1:Y:S02]  /*4390*/  SHFL.BFLY PT, R3, R20, 0x1, 0x1f ;  /* 0x0c201f0014037f89 */ /* 0x000e6400000e0000 */
[----:B-1----:R-:W-:Y:S02]  /*43a0*/  FMNMX.FTZ R4, R20, R3, !PT ;  /* 0x0000000314047209 */ /* 0x002fe40007810000 */
[----:B------:R-:W-:Y:S02]  /*43b0*/  FMNMX.FTZ R3, R58, R59, !PT ;  /* 0x0000003b3a037209 */ /* 0x000fe40007810000 */
[C---:B------:R-:W-:Y:S01]  /*43c0*/  FSETP.NEU.FTZ.AND P0, PT, R4.reuse, -INF , PT ;  /* 0xff8000000400780b */ /* 0x040fe20003f1d000 */
[----:B------:R-:W-:-:S05]  /*43d0*/  FMUL.FTZ R2, R4, UR5 ;  /* 0x0000000504027c20 */ /* 0x000fca0008410000 */
[----:B------:R-:W-:Y:S02]  /*43e0*/  FSEL R64, R2, RZ, P0 ;  /* 0x000000ff02407208 */ /* 0x000fe40000000000 */
[----:B------:R-:W-:Y:S02]  /*43f0*/  FMNMX.FTZ R2, R62, R3, !PT ;  /* 0x000000033e027209 */ /* 0x000fe40007810000 */
[----:B------:R-:W-:Y:S01]  /*4400*/  ISETP.NE.AND P0, PT, R65, RZ, PT ;  /* 0x000000ff4100720c */ /* 0x000fe20003f05270 */
[--C-:B------:R-:W-:Y:S01]  /*4410*/  FFMA.FTZ R56, R56, UR5, -R64.reuse ;  /* 0x0000000538387c23 */ /* 0x100fe20008010840 */
[----:B------:R-:W-:Y:S01]  /*4420*/  FMNMX.FTZ R3, R63, R2, !PT ;  /* 0x000000023f037209 */ /* 0x000fe20007810000 */
[--C-:B------:R-:W-:Y:S01]  /*4430*/  FFMA.FTZ R57, R57, UR5, -R64.reuse ;  /* 0x0000000539397c23 */ /* 0x100fe20008010840 */
[--C-:B------:R-:W-:Y:S01]  /*4440*/  FFMA.FTZ R60, R60, UR5, -R64.reuse ;  /* 0x000000053c3c7c23 */ /* 0x100fe20008010840 */
[--C-:B------:R-:W-:Y:S01]  /*4450*/  FFMA.FTZ R61, R61, UR5, -R64.reuse ;  /* 0x000000053d3d7c23 */ /* 0x100fe20008010840 */
[----:B------:R-:W-:Y:S01]  /*4460*/  FMNMX.FTZ R2, R50, R3, !PT ;  /* 0x0000000332027209 */ /* 0x000fe20007810000 */
[----:B------:R-:W-:Y:S01]  /*4470*/  MUFU.EX2 R56, R56 ;  /* 0x0000003800387308 */ /* 0x000fe20000000800 */
[--C-:B------:R-:W-:Y:S01]  /*4480*/  FFMA.FTZ R48, R48, UR5, -R64.reuse ;  /* 0x0000000530307c23 */ /* 0x100fe20008010840 */
[--C-:B------:R-:W-:Y:S01]  /*4490*/  FFMA.FTZ R49, R49, UR5, -R64.reuse ;  /* 0x0000000531317c23 */ /* 0x100fe20008010840 */
[----:B------:R-:W-:Y:S01]  /*44a0*/  FMNMX.FTZ R3, R51, R2, !PT ;  /* 0x0000000233037209 */ /* 0x000fe20007810000 */
[--C-:B------:R-:W-:Y:S01]  /*44b0*/  FFMA.FTZ R52, R52, UR5, -R64.reuse ;  /* 0x0000000534347c23 */ /* 0x100fe20008010840 */
[--C-:B------:R-:W-:Y:S01]  /*44c0*/  FFMA.FTZ R53, R53, UR5, -R64.reuse ;  /* 0x0000000535357c23 */ /* 0x100fe20008010840 */
[--C-:B------:R-:W-:Y:S01]  /*44d0*/  FFMA.FTZ R40, R40, UR5, -R64.reuse ;  /* 0x0000000528287c23 */ /* 0x100fe20008010840 */
[----:B------:R-:W-:Y:S01]  /*44e0*/  FMNMX.FTZ R2, R54, R3, !PT ;  /* 0x0000000336027209 */ /* 0x000fe20007810000 */
[----:B------:R-:W1:Y:S01]  /*44f0*/  MUFU.EX2 R57, R57 ;  /* 0x0000003900397308 */ /* 0x000e620000000800 */
[--C-:B------:R-:W-:Y:S01]  /*4500*/  FFMA.FTZ R41, R41, UR5, -R64.reuse ;  /* 0x0000000529297c23 */ /* 0x100fe20008010840 */
        /* <DEDUP_REMOVED lines=14> */
[----:B------:R-:W3:Y:S01]  /*45f0*/  MUFU.EX2 R61, R61 ;  /* 0x0000003d003d7308 */ /* 0x000ee20000000800 */
[----:B------:R-:W-:Y:S01]  /*4600*/  FFMA.FTZ R29, R29, UR5, -R64 ;  /* 0x000000051d1d7c23 */ /* 0x000fe20008010840 */
[----:B-1----:R-:W-:-:S02]  /*4610*/  F2FP.BF16.F32.PACK_AB R208, R57, R56 ;  /* 0x0000003839d0723e */ /* 0x002fc400000010ff */
[----:B------:R-:W-:-:S04]  /*4620*/  FMNMX.FTZ R3, R47, R2, !PT ;  /* 0x000000022f037209 */ /* 0x000fc80007810000 */
[----:B------:R-:W-:Y:S01]  /*4630*/  FMNMX.FTZ R2, R34, R3, !PT ;  /* 0x0000000322027209 */ /* 0x000fe20007810000 */
[----:B------:R-:W-:Y:S03]  /*4640*/  MUFU.EX2 R48, R48 ;  /* 0x0000003000307308 */ /* 0x000fe60000000800 */
[----:B------:R-:W-:-:S04]  /*4650*/  FMNMX.FTZ R3, R35, R2, !PT ;  /* 0x0000000223037209 */ /* 0x000fc80007810000 */
[----:B------:R-:W-:Y:S01]  /*4660*/  FMNMX.FTZ R2, R38, R3, !PT ;  /* 0x0000000326027209 */ /* 0x000fe20007810000 */
[----:B------:R-:W1:Y:S01]  /*4670*/  MUFU.EX2 R49, R49 ;  /* 0x0000003100317308 */ /* 0x000e620000000800 */
[----:B---3--:R-:W-:Y:S02]  /*4680*/  F2FP.BF16.F32.PACK_AB R210, R61, R60 ;  /* 0x0000003c3dd2723e */ /* 0x008fe400000010ff */
[----:B------:R-:W-:-:S04]  /*4690*/  FMNMX.FTZ R3, R39, R2, !PT ;  /* 0x0000000227037209 */ /* 0x000fc80007810000 */
[----:B------:R-:W-:Y:S01]  /*46a0*/  FMNMX.FTZ R2, R26, R3, !PT ;  /* 0x000000031a027209 */ /* 0x000fe20007810000 */
[----:B------:R-:W-:Y:S03]  /*46b0*/  MUFU.EX2 R52, R52 ;  /* 0x0000003400347308 */ /* 0x000fe60000000800 */
[----:B------:R-:W-:-:S04]  /*46c0*/  FMNMX.FTZ R3, R27, R2, !PT ;  /* 0x000000021b037209 */ /* 0x000fc80007810000 */
[----:B------:R-:W-:Y:S01]  /*46d0*/  FMNMX.FTZ R2, R30, R3, !PT ;  /* 0x000000031e027209 */ /* 0x000fe20007810000 */
[----:B------:R-:W3:Y:S01]  /*46e0*/  MUFU.EX2 R53, R53 ;  /* 0x0000003500357308 */ /* 0x000ee20000000800 */
[----:B-1----:R-:W-:Y:S02]  /*46f0*/  F2FP.BF16.F32.PACK_AB R204, R49, R48 ;  /* 0x0000003031cc723e */ /* 0x002fe400000010ff */
[----:B------:R-:W-:-:S05]  /*4700*/  FMNMX.FTZ R2, R31, R2, !PT ;  /* 0x000000021f027209 */ /* 0x000fca0007810000 */
[----:B------:R-:W1:Y:S01]  /*4710*/  SHFL.BFLY PT, R3, R2, 0x2, 0x1f ;  /* 0x0c401f0002037f89 */ /* 0x000e6200000e0000 */
[----:B------:R-:W-:Y:S08]  /*4720*/  MUFU.EX2 R40, R40 ;  /* 0x0000002800287308 */ /* 0x000ff00000000800 */
[----:B------:R-:W4:Y:S01]  /*4730*/  MUFU.EX2 R41, R41 ;  /* 0x0000002900297308 */ /* 0x000f220000000800 */
[----:B---3--:R-:W-:-:S07]  /*4740*/  F2FP.BF16.F32.PACK_AB R206, R53, R52 ;  /* 0x0000003435ce723e */ /* 0x008fce00000010ff */
[----:B------:R-:W-:Y:S01]  /*4750*/  MUFU.EX2 R44, R44 ;  /* 0x0000002c002c7308 */ /* 0x000fe20000000800 */
[----:B-1----:R-:W-:-:S07]  /*4760*/  FMNMX.FTZ R5, R2, R3, !PT ;  /* 0x0000000302057209 */ /* 0x002fce0007810000 */
[----:B------:R-:W1:Y:S01]  /*4770*/  MUFU.EX2 R45, R45 ;  /* 0x0000002d002d7308 */ /* 0x000e620000000800 */
[----:B----4-:R-:W-:Y:S01]  /*4780*/  F2FP.BF16.F32.PACK_AB R200, R41, R40 ;  /* 0x0000002829c8723e */ /* 0x010fe200000010ff */
[----:B------:R-:W3:Y:S06]  /*4790*/  SHFL.BFLY PT, R2, R5, 0x1, 0x1f ;  /* 0x0c201f0005027f89 */ /* 0x000eec00000e0000 */
[----:B------:R-:W-:Y:S08]  /*47a0*/  MUFU.EX2 R32, R32 ;  /* 0x0000002000207308 */ /* 0x000ff00000000800 */
[----:B------:R-:W4:Y:S01]  /*47b0*/  MUFU.EX2 R33, R33 ;  /* 0x0000002100217308 */ /* 0x000f220000000800 */
[----:B-1----:R-:W-:-:S07]  /*47c0*/  F2FP.BF16.F32.PACK_AB R202, R45, R44 ;  /* 0x0000002c2dca723e */ /* 0x002fce00000010ff */
[----:B------:R-:W-:Y:S01]  /*47d0*/  MUFU.EX2 R36, R36 ;  /* 0x0000002400247308 */ /* 0x000fe20000000800 */
[----:B---3--:R-:W-:Y:S01]  /*47e0*/  FMNMX.FTZ R3, R5, R2, !PT ;  /* 0x0000000205037209 */ /* 0x008fe20007810000 */
[----:B------:R-:W-:Y:S01]  /*47f0*/  FADD.FTZ R5, R56, R57 ;  /* 0x0000003938057221 */ /* 0x000fe20000010000 */
[----:B------:R-:W-:Y:S02]  /*4800*/  CS2R R56, SRZ ;  /* 0x0000000000387805 */ /* 0x000fe4000001ff00 */
[C---:B------:R-:W-:Y:S01]  /*4810*/  FSETP.NEU.FTZ.AND P1, PT, R3.reuse, -INF , PT ;  /* 0xff8000000300780b */ /* 0x040fe20003f3d000 */
[----:B------:R-:W-:Y:S01]  /*4820*/  FMUL.FTZ R2, R3, UR5 ;  /* 0x0000000503027c20 */ /* 0x000fe20008410000 */
[----:B------:R-:W-:Y:S01]  /*4830*/  FADD.FTZ R20, R60, R5 ;  /* 0x000000053c147221 */ /* 0x000fe20000010000 */
[----:B------:R-:W-:Y:S01]  /*4840*/  MUFU.EX2 R37, R37 ;  /* 0x0000002500257308 */ /* 0x000fe20000000800 */
[----:B----4-:R-:W-:Y:S02]  /*4850*/  F2FP.BF16.F32.PACK_AB R196, R33, R32 ;  /* 0x0000002021c4723e */ /* 0x010fe400000010ff */
[----:B------:R-:W-:Y:S01]  /*4860*/  FSEL R2, R2, RZ, P1 ;  /* 0x000000ff02027208 */ /* 0x000fe20000800000 */
[----:B------:R-:W-:Y:S01]  /*4870*/  FADD.FTZ R5, R61, R20 ;  /* 0x000000143d057221 */ /* 0x000fe20000010000 */
[----:B------:R-:W-:-:S02]  /*4880*/  ISETP.NE.AND P1, PT, R23, RZ, PT ;  /* 0x000000ff1700720c */ /* 0x000fc40003f25270 */
[----:B------:R-:W-:Y:S01]  /*4890*/  CS2R R60, SRZ ;  /* 0x00000000003c7805 */ /* 0x000fe2000001ff00 */
[--C-:B------:R-:W-:Y:S01]  /*48a0*/  FFMA.FTZ R58, R58, UR5, -R2.reuse ;  /* 0x000000053a3a7c23 */ /* 0x100fe20008010802 */
[--C-:B------:R-:W-:Y:S01]  /*48b0*/  FFMA.FTZ R59, R59, UR5, -R2.reuse ;  /* 0x000000053b3b7c23 */ /* 0x100fe20008010802 */
[--C-:B------:R-:W-:Y:S01]  /*48c0*/  FFMA.FTZ R62, R62, UR5, -R2.reuse ;  /* 0x000000053e3e7c23 */ /* 0x100fe20008010802 */
[--C-:B------:R-:W-:Y:S01]  /*48d0*/  FFMA.FTZ R63, R63, UR5, -R2.reuse ;  /* 0x000000053f3f7c23 */ /* 0x100fe20008010802 */
[--C-:B------:R-:W-:Y:S01]  /*48e0*/  FFMA.FTZ R50, R50, UR5, -R2.reuse ;  /* 0x0000000532327c23 */ /* 0x100fe20008010802 */
[--C-:B------:R-:W-:Y:S01]  /*48f0*/  FFMA.FTZ R51, R51, UR5, -R2.reuse ;  /* 0x0000000533337c23 */ /* 0x100fe20008010802 */
[----:B------:R-:W-:Y:S01]  /*4900*/  MUFU.EX2 R58, R58 ;  /* 0x0000003a003a7308 */ /* 0x000fe20000000800 */
[--C-:B------:R-:W-:Y:S01]  /*4910*/  FFMA.FTZ R54, R54, UR5, -R2.reuse ;  /* 0x0000000536367c23 */ /* 0x100fe20008010802 */
[----:B------:R-:W-:Y:S01]  /*4920*/  FADD.FTZ R20, R48, R5 ;  /* 0x0000000530147221 */ /* 0x000fe20000010000 */
[--C-:B------:R-:W-:Y:S01]  /*4930*/  FFMA.FTZ R55, R55, UR5, -R2.reuse ;  /* 0x0000000537377c23 */ /* 0x100fe20008010802 */
[--C-:B------:R-:W-:Y:S01]  /*4940*/  FFMA.FTZ R42, R42, UR5, -R2.reuse ;  /* 0x000000052a2a7c23 */ /* 0x100fe20008010802 */
[----:B------:R-:W-:Y:S01]  /*4950*/  FFMA.FTZ R43, R43, UR5, -R2 ;  /* 0x000000052b2b7c23 */ /* 0x000fe20008010802 */
[----:B------:R-:W-:Y:S01]  /*4960*/  FADD.FTZ R65, R49, R20 ;  /* 0x0000001431417221 */ /* 0x000fe20000010000 */
[----:B------:R-:W-:Y:S01]  /*4970*/  FFMA.FTZ R46, R46, UR5, -R2 ;  /* 0x000000052e2e7c23 */ /* 0x000fe20008010802 */
[----:B------:R-:W1:Y:S01]  /*4980*/  MUFU.EX2 R59, R59 ;  /* 0x0000003b003b7308 */ /* 0x000e620000000800 */
[----:B------:R-:W-:-:S02]  /*4990*/  @P1 VIADD R0, R0, 0x38840 ;  /* 0x0003884000001836 */ /* 0x000fc40000000000 */
[----:B------:R-:W-:Y:S01]  /*49a0*/  FADD.FTZ R64, R52, R65 ;  /* 0x0000004134407221 */ /* 0x000fe20000010000 */
[--C-:B------:R-:W-:Y:S01]  /*49b0*/  FFMA.FTZ R47, R47, UR5, -R2.reuse ;  /* 0x000000052f2f7c23 */ /* 0x100fe20008010802 */
[--C-:B------:R-:W-:Y:S01]  /*49c0*/  FFMA.FTZ R34, R34, UR5, -R2.reuse ;  /* 0x0000000522227c23 */ /* 0x100fe20008010802 */
[----:B------:R-:W-:Y:S01]  /*49d0*/  FFMA.FTZ R35, R35, UR5, -R2 ;  /* 0x0000000523237c23 */ /* 0x000fe20008010802 */
[----:B------:R-:W-:Y:S01]  /*49e0*/  FADD.FTZ R65, R53, R64 ;  /* 0x0000004035417221 */ /* 0x000fe20000010000 */
[----:B--2---:R-:W-:Y:S01]  /*49f0*/  @P1 PRMT R0, R66, 0x654, R0 ;  /* 0x0000065442001816 */ /* 0x004fe20000000000 */
[----:B------:R-:W2:Y:S01]  /*4a00*/  MUFU.EX2 R62, R62 ;  /* 0x0000003e003e7308 */ /* 0x000ea20000000800 */
[--C-:B------:R-:W-:Y:S01]  /*4a10*/  FFMA.FTZ R38, R38, UR5, -R2.reuse ;  /* 0x0000000526267c23 */ /* 0x100fe20008010802 */
[----:B------:R-:W-:Y:S01]  /*4a20*/  FADD.FTZ R64, R40, R65 ;  /* 0x0000004128407221 */ /* 0x000fe20000010000 */
[----:B------:R3:W-:Y:S01]  /*4a30*/  @P1 SYNCS.ARRIVE.TRANS64.RED.A1T0 RZ, [R0+URZ], RZ ;  /* 0x000000ff00ff19a7 */ /* 0x0007e2000810043f */
[--C-:B------:R-:W-:Y:S01]  /*4a40*/  FFMA.FTZ R39, R39, UR5, -R2.reuse ;  /* 0x0000000527277c23 */ /* 0x100fe20008010802 */
[----:B------:R-:W-:Y:S01]  /*4a50*/  FFMA.FTZ R26, R26, UR5, -R2 ;  /* 0x000000051a1a7c23 */ /* 0x000fe20008010802 */
[----:B------:R-:W-:Y:S01]  /*4a60*/  FADD.FTZ R65, R41, R64 ;  /* 0x0000004029417221 */ /* 0x000fe20000010000 */
[--C-:B------:R-:W-:Y:S01]  /*4a70*/  FFMA.FTZ R27, R27, UR5, -R2.reuse ;  /* 0x000000051b1b7c23 */ /* 0x100fe20008010802 */
[----:B------:R-:W4:Y:S01]  /*4a80*/  MUFU.EX2 R63, R63 ;  /* 0x0000003f003f7308 */ /* 0x000f220000000800 */
[----:B-1----:R-:W-:Y:S01]  /*4a90*/  FADD.FTZ R5, R58, R59 ;  /* 0x0000003b3a057221 */ /* 0x002fe20000010000 */
[--C-:B------:R-:W-:Y:S01]  /*4aa0*/  FFMA.FTZ R30, R30, UR5, -R2.reuse ;  /* 0x000000051e1e7c23 */ /* 0x100fe20008010802 */
[----:B---3--:R-:W-:Y:S01]  /*4ab0*/  FADD.FTZ R0, R44, R65 ;  /* 0x000000412c007221 */ /* 0x008fe20000010000 */
[----:B------:R-:W-:Y:S01]  /*4ac0*/  FFMA.FTZ R2, R31, UR5, -R2 ;  /* 0x000000051f027c23 */ /* 0x000fe20008010802 */
[----:B------:R-:W-:-:S02]  /*4ad0*/  PLOP3.LUT P1, PT, PT, PT, UP0, 0x80, 0x0 ;  /* 0x000000000000781c */ /* 0x000fc40003f2f008 */
[----:B------:R-:W-:Y:S01]  /*4ae0*/  CS2R R66, SRZ ;  /* 0x0000000000427805 */ /* 0x000fe2000001ff00 */
[----:B------:R-:W-:Y:S01]  /*4af0*/  FADD.FTZ R65, R45, R0 ;  /* 0x000000002d417221 */ /* 0x000fe20000010000 */
[----:B------:R-:W1:Y:S01]  /*4b00*/  MUFU.EX2 R50, R50 ;  /* 0x0000003200327308 */ /* 0x000e620000000800 */
[----:B--2---:R-:W-:Y:S01]  /*4b10*/  FADD.FTZ R20, R62, R5 ;  /* 0x000000053e147221 */ /* 0x004fe20000010000 */
[----:B------:R-:W-:Y:S02]  /*4b20*/  F2FP.BF16.F32.PACK_AB R198, R37, R36 ;  /* 0x0000002425c6723e */ /* 0x000fe400000010ff */
[----:B------:R-:W-:Y:S02]  /*4b30*/  CS2R R52, SRZ ;  /* 0x0000000000347805 */ /* 0x000fe4000001ff00 */
[----:B------:R-:W-:Y:S02]  /*4b40*/  F2FP.BF16.F32.PACK_AB R209, R59, R58 ;  /* 0x0000003a3bd1723e */ /* 0x000fe400000010ff */
[----:B------:R-:W-:-:S02]  /*4b50*/  CS2R R58, SRZ ;  /* 0x00000000003a7805 */ /* 0x000fc4000001ff00 */
[----:B------:R-:W-:Y:S02]  /*4b60*/  CS2R R48, SRZ ;  /* 0x0000000000307805 */ /* 0x000fe4000001ff00 */
[----:B------:R-:W-:Y:S01]  /*4b70*/  CS2R R44, SRZ ;  /* 0x00000000002c7805 */ /* 0x000fe2000001ff00 */
[----:B------:R-:W2:Y:S01]  /*4b80*/  MUFU.EX2 R51, R51 ;  /* 0x0000003300337308 */ /* 0x000ea20000000800 */
[C---:B----4-:R-:W-:Y:S01]  /*4b90*/  FADD.FTZ R5, R63.reuse, R20 ;  /* 0x000000143f057221 */ /* 0x050fe20000010000 */
[----:B------:R-:W-:Y:S02]  /*4ba0*/  F2FP.BF16.F32.PACK_AB R211, R63, R62 ;  /* 0x0000003e3fd3723e */ /* 0x000fe400000010ff */
[----:B------:R-:W-:Y:S02]  /*4bb0*/  CS2R R62, SRZ ;  /* 0x00000000003e7805 */ /* 0x000fe4000001ff00 */
[----:B------:R-:W-:Y:S02]  /*4bc0*/  CS2R R40, SRZ ;  /* 0x0000000000287805 */ /* 0x000fe4000001ff00 */
[----:B------:R-:W3:Y:S01]  /*4bd0*/  MUFU.EX2 R54, R54 ;  /* 0x0000003600367308 */ /* 0x000ee20000000800 */
[----:B-1----:R-:W-:-:S07]  /*4be0*/  FADD.FTZ R20, R50, R5 ;  /* 0x0000000532147221 */ /* 0x002fce0000010000 */
[----:B------:R-:W1:Y:S01]  /*4bf0*/  MUFU.EX2 R55, R55 ;  /* 0x0000003700377308 */ /* 0x000e620000000800 */
[C---:B--2---:R-:W-:Y:S01]  /*4c00*/  FADD.FTZ R5, R51.reuse, R20 ;  /* 0x0000001433057221 */ /* 0x044fe20000010000 */
[----:B------:R-:W-:Y:S02]  /*4c10*/  F2FP.BF16.F32.PACK_AB R205, R51, R50 ;  /* 0x0000003233cd723e */ /* 0x000fe400000010ff */
[----:B------:R-:W-:-:S04]  /*4c20*/  CS2R R50, SRZ ;  /* 0x0000000000327805 */ /* 0x000fc8000001ff00 */
[----:B------:R-:W2:Y:S01]  /*4c30*/  MUFU.EX2 R42, R42 ;  /* 0x0000002a002a7308 */ /* 0x000ea20000000800 */
[----:B---3--:R-:W-:-:S07]  /*4c40*/  FADD.FTZ R20, R54, R5 ;  /* 0x0000000536147221 */ /* 0x008fce0000010000 */
[----:B------:R-:W3:Y:S01]  /*4c50*/  MUFU.EX2 R43, R43 ;  /* 0x0000002b002b7308 */ /* 0x000ee20000000800 */
[C---:B-1----:R-:W-:Y:S01]  /*4c60*/  FADD.FTZ R5, R55.reuse, R20 ;  /* 0x0000001437057221 */ /* 0x042fe20000010000 */
[----:B------:R-:W-:Y:S01]  /*4c70*/  FADD.FTZ R20, R32, R65 ;  /* 0x0000004120147221 */ /* 0x000fe20000010000 */
[----:B------:R-:W-:Y:S02]  /*4c80*/  F2FP.BF16.F32.PACK_AB R207, R55, R54 ;  /* 0x0000003637cf723e */ /* 0x000fe400000010ff */
[----:B------:R-:W-:Y:S02]  /*4c90*/  CS2R R64, SRZ ;  /* 0x0000000000407805 */ /* 0x000fe4000001ff00 */
[----:B------:R-:W-:Y:S01]  /*4ca0*/  CS2R R54, SRZ ;  /* 0x0000000000367805 */ /* 0x000fe2000001ff00 */
[----:B------:R-:W-:Y:S01]  /*4cb0*/  FADD.FTZ R31, R33, R20 ;  /* 0x00000014211f7221 */ /* 0x000fe20000010000 */
[----:B------:R-:W-:Y:S01]  /*4cc0*/  CS2R R32, SRZ ;  /* 0x0000000000207805 */ /* 0x000fe2000001ff00 */
[----:B------:R-:W1:Y:S01]  /*4cd0*/  MUFU.EX2 R46, R46 ;  /* 0x0000002e002e7308 */ /* 0x000e620000000800 */
[----:B--2---:R-:W-:Y:S01]  /*4ce0*/  FADD.FTZ R0, R42, R5 ;  /* 0x000000052a007221 */ /* 0x004fe20000010000 */
[----:B------:R-:W-:-:S04]  /*4cf0*/  FADD.FTZ R20, R36, R31 ;  /* 0x0000001f24147221 */ /* 0x000fc80000010000 */
[----:B------:R-:W-:Y:S01]  /*4d00*/  FADD.FTZ R31, R37, R20 ;  /* 0x00000014251f7221 */ /* 0x000fe20000010000 */
[----:B------:R-:W-:Y:S01]  /*4d10*/  CS2R R36, SRZ ;  /* 0x0000000000247805 */ /* 0x000fe2000001ff00 */
[----:B------:R-:W2:Y:S01]  /*4d20*/  MUFU.EX2 R47, R47 ;  /* 0x0000002f002f7308 */ /* 0x000ea20000000800 */
[C---:B---3--:R-:W-:Y:S01]  /*4d30*/  FADD.FTZ R5, R43.reuse, R0 ;  /* 0x000000002b057221 */ /* 0x048fe20000010000 */
[----:B------:R-:W-:Y:S02]  /*4d40*/  F2FP.BF16.F32.PACK_AB R201, R43, R42 ;  /* 0x0000002a2bc9723e */ /* 0x000fe400000010ff */
[----:B------:R-:W-:-:S04]  /*4d50*/  CS2R R42, SRZ ;  /* 0x00000000002a7805 */ /* 0x000fc8000001ff00 */
        /* <DEDUP_REMOVED lines=10> */
[----:B------:R-:W-:Y:S02]  /*4e00*/  F2FP.BF16.F32.PACK_AB R197, R35, R34 ;  /* 0x0000002223c5723e */ /* 0x000fe400000010ff */
[----:B------:R-:W-:-:S04]  /*4e10*/  CS2R R34, SRZ ;  /* 0x0000000000227805 */ /* 0x000fc8000001ff00 */
[----:B------:R-:W1:Y:S01]  /*4e20*/  MUFU.EX2 R26, R26 ;  /* 0x0000001a001a7308 */ /* 0x000e620000000800 */
[----:B--2---:R-:W-:-:S07]  /*4e30*/  FADD.FTZ R0, R38, R5 ;  /* 0x0000000526007221 */ /* 0x004fce0000010000 */
[----:B------:R-:W2:Y:S01]  /*4e40*/  MUFU.EX2 R24, R24 ;  /* 0x0000001800187308 */ /* 0x000ea20000000800 */
[C---:B---3--:R-:W-:Y:S01]  /*4e50*/  FADD.FTZ R5, R39.reuse, R0 ;  /* 0x0000000027057221 */ /* 0x048fe20000010000 */
[----:B------:R-:W-:Y:S02]  /*4e60*/  F2FP.BF16.F32.PACK_AB R199, R39, R38 ;  /* 0x0000002627c7723e */ /* 0x000fe400000010ff */
[----:B------:R-:W-:-:S04]  /*4e70*/  CS2R R38, SRZ ;  /* 0x0000000000267805 */ /* 0x000fc8000001ff00 */
[----:B------:R-:W3:Y:S01]  /*4e80*/  MUFU.EX2 R27, R27 ;  /* 0x0000001b001b7308 */ /* 0x000ee20000000800 */
[----:B-1----:R-:W-:-:S07]  /*4e90*/  FADD.FTZ R0, R26, R5 ;  /* 0x000000051a007221 */ /* 0x002fce0000010000 */
[----:B------:R-:W1:Y:S01]  /*4ea0*/  MUFU.EX2 R25, R25 ;  /* 0x0000001900197308 */ /* 0x000e620000000800 */
[----:B--2---:R-:W-:-:S07]  /*4eb0*/  FADD.FTZ R20, R24, R31 ;  /* 0x0000001f18147221 */ /* 0x004fce0000010000 */
[----:B------:R-:W2:Y:S01]  /*4ec0*/  MUFU.EX2 R30, R30 ;  /* 0x0000001e001e7308 */ /* 0x000ea20000000800 */
[C---:B---3--:R-:W-:Y:S01]  /*4ed0*/  FADD.FTZ R5, R27.reuse, R0 ;  /* 0x000000001b057221 */ /* 0x048fe20000010000 */
[----:B------:R-:W-:Y:S02]  /*4ee0*/  F2FP.BF16.F32.PACK_AB R193, R27, R26 ;  /* 0x0000001a1bc1723e */ /* 0x000fe400000010ff */
[----:B------:R-:W-:-:S04]  /*4ef0*/  CS2R R26, SRZ ;  /* 0x00000000001a7805 */ /* 0x000fc8000001ff00 */
[----:B------:R-:W3:Y:S01]  /*4f00*/  MUFU.EX2 R28, R28 ;  /* 0x0000001c001c7308 */ /* 0x000ee20000000800 */
[C---:B-1----:R-:W-:Y:S01]  /*4f10*/  FADD.FTZ R31, R25.reuse, R20 ;  /* 0x00000014191f7221 */ /* 0x042fe20000010000 */
[----:B------:R-:W-:Y:S02]  /*4f20*/  F2FP.BF16.F32.PACK_AB R192, R25, R24 ;  /* 0x0000001819c0723e */ /* 0x000fe400000010ff */
[----:B------:R-:W-:-:S04]  /*4f30*/  CS2R R24, SRZ ;  /* 0x0000000000187805 */ /* 0x000fc8000001ff00 */
[----:B------:R1:W4:Y:S01]  /*4f40*/  MUFU.EX2 R195, R2 ;  /* 0x0000000200c37308 */ /* 0x0003220000000800 */
[----:B--2---:R-:W-:-:S07]  /*4f50*/  FADD.FTZ R0, R30, R5 ;  /* 0x000000051e007221 */ /* 0x004fce0000010000 */
[----:B------:R-:W2:Y:S01]  /*4f60*/  MUFU.EX2 R29, R29 ;  /* 0x0000001d001d7308 */ /* 0x000ea20000000800 */
[----:B---3--:R-:W-:Y:S01]  /*4f70*/  FADD.FTZ R20, R28, R31 ;  /* 0x0000001f1c147221 */ /* 0x008fe20000010000 */
[----:B-1----:R-:W-:Y:S01]  /*4f80*/  MOV R2, 0x3f800000 ;  /* 0x3f80000000027802 */ /* 0x002fe20000000f00 */
[C---:B----4-:R-:W-:Y:S01]  /*4f90*/  FADD.FTZ R5, R195.reuse, R0 ;  /* 0x00000000c3057221 */ /* 0x050fe20000010000 */
[----:B------:R-:W-:Y:S01]  /*4fa0*/  F2FP.BF16.F32.PACK_AB R195, R195, R30 ;  /* 0x0000001ec3c3723e */ /* 0x000fe200000010ff */
[----:B------:R-:W-:Y:S01]  /*4fb0*/  IMAD.MOV.U32 R0, RZ, RZ, 0x3f800000 ;  /* 0x3f800000ff007424 */ /* 0x000fe200078e00ff */
[----:B------:R-:W-:Y:S01]  /*4fc0*/  CS2R R30, SRZ ;  /* 0x00000000001e7805 */ /* 0x000fe2000001ff00 */
[C---:B--2---:R-:W-:Y:S01]  /*4fd0*/  FADD.FTZ R20, R29.reuse, R20 ;  /* 0x000000141d147221 */ /* 0x044fe20000010000 */
[----:B------:R-:W-:Y:S02]  /*4fe0*/  F2FP.BF16.F32.PACK_AB R194, R29, R28 ;  /* 0x0000001c1dc2723e */ /* 0x000fe400000010ff */
[----:B------:R-:W-:Y:S01]  /*4ff0*/  CS2R R28, SRZ ;  /* 0x00000000001c7805 */ /* 0x000fe2000001ff00 */
[----:B------:R-:W-:Y:S06]  /*5000*/  @!P1 BRA `(.L_x_137) ;  /* 0x0000003400d09947 */ /* 0x000fec0003800000 */
[----:B------:R-:W-:Y:S01]  /*5010*/  R2UR UR60, R19 ;  /* 0x00000000133c72ca */ /* 0x000fe200000e0000 */
[----:B------:R-:W-:Y:S01]  /*5020*/  IMAD.MOV.U32 R222, RZ, RZ, R3 ;  /* 0x000000ffffde7224 */ /* 0x000fe200078e0003 */
[----:B------:R-:W-:Y:S01]  /*5030*/  UIADD3 UR61, UR61, -0x2, URZ ;  /* 0xfffffffe3d3d7890 */ /* 0x000fe2000fffe03f */
[----:B------:R-:W-:Y:S01]  /*5040*/  IMAD.MOV.U32 R223, RZ, RZ, R4 ;  /* 0x000000ffffdf7224 */ /* 0x000fe200078e0004 */
[----:B------:R-:W-:Y:S01]  /*5050*/  UMOV UR37, UR38 ;  /* 0x0000002600257c82 */ /* 0x000fe20008000000 */
[----:B------:R-:W-:Y:S02]  /*5060*/  IMAD.MOV.U32 R0, RZ, RZ, 0x3f800000 ;  /* 0x3f800000ff007424 */ /* 0x000fe400078e00ff */
[----:B------:R-:W-:-:S08]  /*5070*/  IMAD.MOV.U32 R151, RZ, RZ, RZ ;  /* 0x000000ffff977224 */ /* 0x000fd000078e00ff */
.L_x_148:
        /* <DEDUP_REMOVED lines=8> */
.L_x_138:
[----:B------:R-:W-:Y:S02]  /*5100*/  R2UR UR5, R18 ;  /* 0x00000000120572ca */ /* 0x000fe400000e0000 */
[----:B------:R-:W-:-:S11]  /*5110*/  R2UR UR4, R19 ;  /* 0x00000000130472ca */ /* 0x000fd600000e0000 */
[----:B------:R-:W-:Y:S02]  /*5120*/  ULEA UR39, UR38, UR5, 0x3 ;  /* 0x0000000526277291 */ /* 0x000fe4000f8e183f */
[----:B------:R-:W-:-:S05]  /*5130*/  IMAD.U32 R3, RZ, RZ, UR4 ;  /* 0x00000004ff037e24 */ /* 0x000fca000f8e00ff */
[----:B------:R-:W-:-:S04]  /*5140*/  SHF.L.U32 R3, R3, 0x1f, RZ ;  /* 0x0000001f03037819 */ /* 0x000fc800000006ff */
[----:B------:R1:W2:Y:S01]  /*5150*/  SYNCS.PHASECHK.TRANS64.TRYWAIT P1, [UR39+0x38830], R3 ;  /* 0x03883003ff0075a7 */ /* 0x0002a20008020167 */
[----:B------:R-:W-:Y:S05]  /*5160*/  @!P0 BRA `(.L_x_139) ;  /* 0x0000000000048947 */ /* 0x000fea0003800000 */
[----:B------:R-:W-:Y:S01]  /*5170*/  BPT.TRAP 0x1 ;  /* 0x000000040000795c */ /* 0x000fe20000300000 */
.L_x_139:
[----:B--2---:R-:W-:Y:S05]  /*5180*/  @P1 BRA `(.L_x_140) ;  /* 0x0000000000081947 */ /* 0x004fea0003800000 */
[----:B------:R-:W2:Y:S02]  /*5190*/  SYNCS.PHASECHK.TRANS64.TRYWAIT P1, [UR39+0x38830], R3 ;  /* 0x03883003ff0075a7 */ /* 0x000ea40008020167 */
[----:B--2---:R-:W-:Y:S05]  /*51a0*/  @!P1 BRA `(.L_x_141) ;  /* 0x0000009400a09947 */ /* 0x004fea0003800000 */
.L_x_140:
        /* <DEDUP_REMOVED lines=23> */
[----:B------:R-:W-:Y:S01]  /*5320*/  UIADD3 UR58, UR4, 0x80, URZ ;  /* 0x00000080043a7890 */ /* 0x000fe2000fffe03f */
[-C--:B------:R-:W-:Y:S01]  /*5330*/  FMUL.FTZ R28, R28, R2.reuse ;  /* 0x000000021c1c7220 */ /* 0x080fe20000410000 */
        /* <DEDUP_REMOVED lines=57> */
[----:B------:R-:W-:Y:S01]  /*56d0*/  UIADD3 UR58, UR4, 0x100, URZ ;  /* 0x00000100043a7890 */ /* 0x000fe2000fffe03f */
[-C--:B------:R-:W-:Y:S01]  /*56e0*/  FMUL.FTZ R109, R109, R2.reuse ;  /* 0x000000026d6d7220 */ /* 0x080fe20000410000 */
[----:B------:R-:W-:Y:S01]  /*56f0*/  UMOV UR56, UR6 ;  /* 0x0000000600387c82 */ /* 0x000fe20008000000 */
[----:B------:R-:W-:Y:S01]  /*5700*/  UMOV UR57, UR7 ;  /* 0x0000000700397c82 */ /* 0x000fe20008000000 */
        /* <DEDUP_REMOVED lines=95> */
[----:B------:R-:W-:Y:S01]  /*5d00*/  UIADD3 UR58, UR4, 0x200, URZ ;  /* 0x00000200043a7890 */ /* 0x000fe2000fffe03f */
[----:B------:R-:W-:Y:S01]  /*5d10*/  UMOV UR56, UR6 ;  /* 0x0000000600387c82 */ /* 0x000fe20008000000 */
[----:B------:R-:W-:Y:S01]  /*5d20*/  UMOV UR57, UR7 ;  /* 0x0000000700397c82 */ /* 0x000fe20008000000 */
[----:B------:R-:W-:Y:S01]  /*5d30*/  UMOV UR59, 0x40000040 ;  /* 0x40000040003b7882 */ /* 0x000fe20000000000 */
        /* <DEDUP_REMOVED lines=165> */
[----:B------:R-:W-:Y:S02]  /*6790*/  R2UR UR14, R6 ;  /* 0x00000000060e72ca */ /* 0x000fe400000e0000 */
[----:B------:R-:W-:-:S11]  /*67a0*/  R2UR UR15, R7 ;  /* 0x00000000070f72ca */ /* 0x000fd600000e0000 */
[----:B------:R-:W-:Y:S02]  /*67b0*/  UMOV UR56, UR14 ;  /* 0x0000000e00387c82 */ /* 0x000fe40008000000 */
[----:B------:R-:W-:Y:S01]  /*67c0*/  UMOV UR57, UR15 ;  /* 0x0000000f00397c82 */ /* 0x000fe20008000000 */
[----:B------:R-:W-:Y:S01]  /*67d0*/  UMOV UR5, UR15 ;  /* 0x0000000f00057c82 */ /* 0x000fe20008000000 */
        /* <DEDUP_REMOVED lines=238> */
.L_x_142:
[----:B------:R-:W-:Y:S01]  /*76c0*/  R2UR UR4, R18 ;  /* 0x00000000120472ca */ /* 0x000fe200000e0000 */
[----:B------:R-:W-:-:S05]  /*76d0*/  IMAD.U32 R0, RZ, RZ, UR60 ;  /* 0x0000003cff007e24 */ /* 0x000fca000f8e00ff */
[----:B------:R-:W-:-:S07]  /*76e0*/  SHF.L.U32 R0, R0, 0x1f, RZ ;  /* 0x0000001f00007819 */ /* 0x000fce00000006ff */
[----:B------:R-:W-:-:S09]  /*76f0*/  ULEA UR4, UR37, UR4, 0x3 ;  /* 0x0000000425047291 */ /* 0x000fd2000f8e183f */
[----:B------:R3:W4:Y:S01]  /*7700*/  SYNCS.PHASECHK.TRANS64.TRYWAIT P1, [UR4+0x38850], R0 ;  /* 0x03885000ff0075a7 */ /* 0x0007220008020144 */
[----:B------:R-:W-:Y:S05]  /*7710*/  @!P0 BRA `(.L_x_143) ;  /* 0x0000000000048947 */ /* 0x000fea0003800000 */
[----:B------:R-:W-:Y:S01]  /*7720*/  BPT.TRAP 0x1 ;  /* 0x000000040000795c */ /* 0x000fe20000300000 */
.L_x_143:
[----:B----4-:R-:W-:Y:S05]  /*7730*/  @P1 BRA `(.L_x_144) ;  /* 0x0000000000081947 */ /* 0x010fea0003800000 */
[----:B------:R-:W4:Y:S02]  /*7740*/  SYNCS.PHASECHK.TRANS64.TRYWAIT P1, [UR4+0x38850], R0 ;  /* 0x03885000ff0075a7 */ /* 0x000f240008020144 */
[----:B----4-:R-:W-:Y:S05]  /*7750*/  @!P1 BRA `(.L_x_145) ;  /* 0x00000070004c9947 */ /* 0x010fea0003800000 */
.L_x_144:
[----:B------:R-:W-:Y:S01]  /*7760*/  R2UR UR5, R18 ;  /* 0x00000000120572ca */ /* 0x000fe200000e0000 */
[----:B------:R-:W-:Y:S01]  /*7770*/  WARPGROUP.ARRIVE ;  /* 0x00000000000079c5 */ /* 0x000fe20000000000 */
[----:B------:R-:W-:-:S11]  /*7780*/  UMOV UR7, 0x40000040 ;  /* 0x4000004000077882 */ /* 0x000fd60000000000 */
[----:B------:R-:W-:-:S04]  /*7790*/  UIADD3 UR5, UR5, 0x400, URZ ;  /* 0x0000040005057890 */ /* 0x000fc8000fffe03f */
[----:B------:R-:W-:-:S04]  /*77a0*/  USHF.R.U32.HI UR5, URZ, 0x4, UR5 ;  /* 0x000000043f057899 */ /* 0x000fc80008011605 */
[----:B------:R-:W-:-:S04]  /*77b0*/  ULOP3.LUT UR5, UR5, 0x3fff, URZ, 0xc0, !UPT ;  /* 0x00003fff05057892 */ /* 0x000fc8000f8ec03f */
[----:B------:R-:W-:-:S04]  /*77c0*/  ULOP3.LUT UR5, UR5, 0x2800000, URZ, 0xfc, !UPT ;  /* 0x0280000005057892 */ /* 0x000fc8000f8efc3f */
[----:B------:R-:W-:-:S07]  /*77d0*/  UIMAD UR5, UR37, 0xa00, UR5 ;  /* 0x00000a00250578a4 */ /* 0x000fce000f8e0205 */
[----:B------:R-:W-:Y:S02]  /*77e0*/  UMOV UR6, UR5 ;  /* 0x0000000500067c82 */ /* 0x000fe40008000000 */
        /* <DEDUP_REMOVED lines=24> */
[----:B------:R-:W-:Y:S03]  /*7970*/  HGMMA.64x256x16.F32.BF16 R24, R192, gdesc[UR4].tnspB, R24, gsb0 ;  /* 0x43e00004c0187df0 */ /* 0x000fe60008001818 */
[----:B------:R-:W-:Y:S02]  /*7980*/  WARPGROUP.DEPBAR.LE gsb0, 0x0 ;  /* 0x00008000000079c5 */ /* 0x000fe40000010000 */
[----:B------:R-:W-:Y:S05]  /*7990*/  @!P0 BRA `(.L_x_146) ;  /* 0x0000000000048947 */ /* 0x000fea0003800000 */
[----:B------:R-:W-:Y:S01]  /*79a0*/  BPT.TRAP 0x1 ;  /* 0x000000040000795c */ /* 0x000fe20000300000 */
.L_x_146:
[----:B------:R-:W4:Y:S01]  /*79b0*/  LDL R224, [R1+0x4] ;  /* 0x0000040001e07983 */ /* 0x000f220000100800 */
[----:B-1-3--:R-:W-:Y:S01]  /*79c0*/  FMNMX.FTZ R0, R184, R223, !PT ;  /* 0x000000dfb8007209 */ /* 0x00afe20007810000 */
[----:B------:R-:W-:Y:S01]  /*79d0*/  ULDC UR5, c[0x0][0x988] ;  /* 0x0002620000057ab9 */ /* 0x000fe20000000800 */
[----:B------:R-:W-:Y:S02]  /*79e0*/  FMNMX.FTZ R2, R186, R222, !PT ;  /* 0x000000deba027209 */ /* 0x000fe40007810000 */
[----:B--2---:R-:W-:Y:S02]  /*79f0*/  FMNMX.FTZ R3, R185, R0, !PT ;  /* 0x00000000b9037209 */ /* 0x004fe40007810000 */
[----:B------:R-:W-:Y:S02]  /*7a00*/  FMNMX.FTZ R193, R187, R2, !PT ;  /* 0x00000002bbc17209 */ /* 0x000fe40007810000 */
[----:B------:R-:W-:Y:S02]  /*7a10*/  FMNMX.FTZ R0, R188, R3, !PT ;  /* 0x00000003bc007209 */ /* 0x000fe40007810000 */
[----:B------:R-:W-:-:S02]  /*7a20*/  FMNMX.FTZ R2, R190, R193, !PT ;  /* 0x000000c1be027209 */ /* 0x000fc40007810000 */
[----:B------:R-:W-:Y:S02]  /*7a30*/  FMNMX.FTZ R3, R189, R0, !PT ;  /* 0x00000000bd037209 */ /* 0x000fe40007810000 */
[----:B------:R-:W-:Y:S02]  /*7a40*/  FMNMX.FTZ R193, R191, R2, !PT ;  /* 0x00000002bfc17209 */ /* 0x000fe40007810000 */
[----:B------:R-:W-:Y:S02]  /*7a50*/  FMNMX.FTZ R0, R176, R3, !PT ;  /* 0x00000003b0007209 */ /* 0x000fe40007810000 */
        /* <DEDUP_REMOVED lines=31> */
[----:B------:R-:W-:Y:S01]  /*7c50*/  ISETP.NE.AND P1, PT, R23, RZ, PT ;  /* 0x000000ff1700720c */ /* 0x000fe20003f25270 */
[----:B------:R-:W1:Y:S04]  /*7c60*/  SHFL.BFLY PT, R3, R0, 0x2, 0x1f ;  /* 0x0c401f0000037f89 */ /* 0x000e6800000e0000 */
[----:B------:R-:W2:Y:S01]  /*7c70*/  SHFL.BFLY PT, R193, R2, 0x2, 0x1f ;  /* 0x0c401f0002c17f89 */ /* 0x000ea200000e0000 */
[----:B-1----:R-:W-:-:S02]  /*7c80*/  FMNMX.FTZ R192, R0, R3, !PT ;  /* 0x0000000300c07209 */ /* 0x002fc40007810000 */
[----:B--2---:R-:W-:-:S03]  /*7c90*/  FMNMX.FTZ R193, R2, R193, !PT ;  /* 0x000000c102c17209 */ /* 0x004fc60007810000 */
[----:B------:R-:W1:Y:S04]  /*7ca0*/  SHFL.BFLY PT, R3, R192, 0x1, 0x1f ;  /* 0x0c201f00c0037f89 */ /* 0x000e6800000e0000 */
[----:B------:R-:W2:Y:S01]  /*7cb0*/  SHFL.BFLY PT, R194, R193, 0x1, 0x1f ;  /* 0x0c201f00c1c27f89 */ /* 0x000ea200000e0000 */
[----:B-1----:R-:W-:Y:S02]  /*7cc0*/  FMNMX.FTZ R4, R192, R3, !PT ;  /* 0x00000003c0047209 */ /* 0x002fe40007810000 */
[----:B--2---:R-:W-:-:S03]  /*7cd0*/  FMNMX.FTZ R3, R193, R194, !PT ;  /* 0x000000c2c1037209 */ /* 0x004fc60007810000 */
[C---:B------:R-:W-:Y:S01]  /*7ce0*/  FMUL.FTZ R195, R4.reuse, UR5 ;  /* 0x0000000504c37c20 */ /* 0x040fe20008410000 */
[----:B------:R-:W-:-:S03]  /*7cf0*/  FADD.FTZ R194, -R4, R223 ;  /* 0x000000df04c27221 */ /* 0x000fc60000010100 */
[--C-:B------:R-:W-:Y:S01]  /*7d00*/  FFMA.FTZ R192, R152, UR5, -R195.reuse ;  /* 0x0000000598c07c23 */ /* 0x100fe200080108c3 */
[C---:B------:R-:W-:Y:S01]  /*7d10*/  FADD.FTZ R0, -R3.reuse, R222 ;  /* 0x000000de03007221 */ /* 0x040fe20000010100 */
[----:B------:R-:W-:Y:S01]  /*7d20*/  FMUL.FTZ R152, R3, UR5 ;  /* 0x0000000503987c20 */ /* 0x000fe20008410000 */
[----:B------:R-:W-:Y:S01]  /*7d30*/  FMUL.FTZ R194, R194, UR5 ;  /* 0x00000005c2c27c20 */ /* 0x000fe20008410000 */
[--C-:B------:R-:W-:Y:S01]  /*7d40*/  FFMA.FTZ R193, R184, UR5, -R195.reuse ;  /* 0x00000005b8c17c23 */ /* 0x100fe200080108c3 */
[----:B------:R-:W-:Y:S01]  /*7d50*/  FMUL.FTZ R0, R0, UR5 ;  /* 0x0000000500007c20 */ /* 0x000fe20008410000 */
[--C-:B------:R-:W-:Y:S01]  /*7d60*/  FFMA.FTZ R209, R186, UR5, -R152.reuse ;  /* 0x00000005bad17c23 */ /* 0x100fe20008010898 */
[----:B------:R1:W-:Y:S01]  /*7d70*/  MUFU.EX2 R2, R194 ;  /* 0x000000c200027308 */ /* 0x0003e20000000800 */
[--C-:B------:R-:W-:Y:S01]  /*7d80*/  FFMA.FTZ R208, R185, UR5, -R195.reuse ;  /* 0x00000005b9d07c23 */ /* 0x100fe200080108c3 */
[--C-:B------:R-:W-:Y:S01]  /*7d90*/  FFMA.FTZ R210, R188, UR5, -R195.reuse ;  /* 0x00000005bcd27c23 */ /* 0x100fe200080108c3 */
[--C-:B------:R-:W-:Y:S01]  /*7da0*/  FFMA.FTZ R211, R190, UR5, -R152.reuse ;  /* 0x00000005bed37c23 */ /* 0x100fe20008010898 */
[--C-:B------:R-:W-:Y:S01]  /*7db0*/  FFMA.FTZ R189, R189, UR5, -R195.reuse ;  /* 0x00000005bdbd7c23 */ /* 0x100fe200080108c3 */
[--C-:B------:R-:W-:Y:S01]  /*7dc0*/  FFMA.FTZ R196, R160, UR5, -R195.reuse ;  /* 0x00000005a0c47c23 */ /* 0x100fe200080108c3 */
[--C-:B------:R-:W-:Y:S01]  /*7dd0*/  FFMA.FTZ R160, R191, UR5, -R152.reuse ;  /* 0x00000005bfa07c23 */ /* 0x100fe20008010898 */
[--C-:B------:R-:W-:Y:S01]  /*7de0*/  FFMA.FTZ R204, R176, UR5, -R195.reuse ;  /* 0x00000005b0cc7c23 */ /* 0x100fe200080108c3 */
[----:B------:R-:W2:Y:S01]  /*7df0*/  MUFU.EX2 R193, R193 ;  /* 0x000000c100c17308 */ /* 0x000ea20000000800 */
[--C-:B-1----:R-:W-:Y:S01]  /*7e00*/  FFMA.FTZ R194, R156, UR5, -R195.reuse ;  /* 0x000000059cc27c23 */ /* 0x102fe200080108c3 */
        /* <DEDUP_REMOVED lines=8> */
[--C-:B------:R-:W-:Y:S01]  /*7e90*/  FFMA.FTZ R161, R165, UR5, -R195.reuse ;  /* 0x00000005a5a17c23 */ /* 0x100fe200080108c3 */
[--C-:B------:R-:W-:Y:S01]  /*7ea0*/  FFMA.FTZ R206, R180, UR5, -R195.reuse ;  /* 0x00000005b4ce7c23 */ /* 0x100fe200080108c3 */
[--C-:B------:R-:W-:Y:S01]  /*7eb0*/  FFMA.FTZ R207, R182, UR5, -R152.reuse ;  /* 0x00000005b6cf7c23 */ /* 0x100fe20008010898 */
[--C-:B------:R-:W-:Y:S01]  /*7ec0*/  FFMA.FTZ R181, R181, UR5, -R195.reuse ;  /* 0x00000005b5b57c23 */ /* 0x100fe200080108c3 */
[----:B------:R-:W-:Y:S01]  /*7ed0*/  FFMA.FTZ R200, R168, UR5, -R195 ;  /* 0x00000005a8c87c23 */ /* 0x000fe200080108c3 */
[--C-:B------:R-:W-:Y:S01]  /*7ee0*/  FFMA.FTZ R168, R183, UR5, -R152.reuse ;  /* 0x00000005b7a87c23 */ /* 0x100fe20008010898 */
[----:B------:R-:W1:Y:S01]  /*7ef0*/  MUFU.EX2 R209, R209 ;  /* 0x000000d100d17308 */ /* 0x000e620000000800 */
[----:B--2---:R-:W-:Y:S01]  /*7f00*/  FFMA.FTZ R165, R2, R20, R193 ;  /* 0x0000001402a57223 */ /* 0x004fe200000100c1 */
[--C-:B------:R-:W-:Y:S01]  /*7f10*/  FFMA.FTZ R203, R174, UR5, -R152.reuse ;  /* 0x00000005aecb7c23 */ /* 0x100fe20008010898 */
[--C-:B------:R-:W-:Y:S01]  /*7f20*/  FFMA.FTZ R201, R170, UR5, -R152.reuse ;  /* 0x00000005aac97c23 */ /* 0x100fe20008010898 */
[--C-:B------:R-:W-:Y:S01]  /*7f30*/  FFMA.FTZ R197, R162, UR5, -R152.reuse ;  /* 0x00000005a2c57c23 */ /* 0x100fe20008010898 */
[--C-:B------:R-:W-:Y:S01]  /*7f40*/  FFMA.FTZ R162, R163, UR5, -R152.reuse ;  /* 0x00000005a3a27c23 */ /* 0x100fe20008010898 */
[--C-:B------:R-:W-:Y:S01]  /*7f50*/  FFMA.FTZ R170, R171, UR5, -R152.reuse ;  /* 0x00000005abaa7c23 */ /* 0x100fe20008010898 */
[--C-:B------:R-:W-:Y:S01]  /*7f60*/  FFMA.FTZ R199, R166, UR5, -R152.reuse ;  /* 0x00000005a6c77c23 */ /* 0x100fe20008010898 */
[----:B------:R-:W2:Y:S01]  /*7f70*/  MUFU.EX2 R208, R208 ;  /* 0x000000d000d07308 */ /* 0x000ea20000000800 */
[--C-:B------:R-:W-:Y:S01]  /*7f80*/  FFMA.FTZ R202, R172, UR5, -R195.reuse ;  /* 0x00000005acca7c23 */ /* 0x100fe200080108c3 */
[--C-:B------:R-:W-:Y:S01]  /*7f90*/  FFMA.FTZ R173, R173, UR5, -R195.reuse ;  /* 0x00000005adad7c23 */ /* 0x100fe200080108c3 */
[--C-:B------:R-:W-:Y:S01]  /*7fa0*/  FFMA.FTZ R172, R175, UR5, -R152.reuse ;  /* 0x00000005afac7c23 */ /* 0x100fe20008010898 */
[--C-:B------:R-:W-:Y:S01]  /*7fb0*/  FFMA.FTZ R154, R154, UR5, -R152.reuse ;  /* 0x000000059a9a7c23 */ /* 0x100fe20008010898 */
[--C-:B------:R-:W-:Y:S01]  /*7fc0*/  FFMA.FTZ R153, R153, UR5, -R195.reuse ;  /* 0x0000000599997c23 */ /* 0x100fe200080108c3 */
[----:B------:R-:W-:Y:S01]  /*7fd0*/  FFMA.FTZ R157, R157, UR5, -R195 ;  /* 0x000000059d9d7c23 */ /* 0x000fe200080108c3 */
[--C-:B------:R-:W-:Y:S01]  /*7fe0*/  FFMA.FTZ R155, R155, UR5, -R152.reuse ;  /* 0x000000059b9b7c23 */ /* 0x100fe20008010898 */
[----:B------:R-:W3:Y:S01]  /*7ff0*/  MUFU.EX2 R156, R156 ;  /* 0x0000009c009c7308 */ /* 0x000ee20000000800 */
[----:B-1----:R-:W-:Y:S01]  /*8000*/  FFMA.FTZ R5, R0, R5, R209 ;  /* 0x0000000500057223 */ /* 0x002fe200000100d1 */
[----:B------:R-:W-:-:S06]  /*8010*/  FFMA.FTZ R195, R158, UR5, -R152 ;  /* 0x000000059ec37c23 */ /* 0x000fcc0008010898 */
[----:B------:R-:W1:Y:S01]  /*8020*/  MUFU.EX2 R210, R210 ;  /* 0x000000d200d27308 */ /* 0x000e620000000800 */
[----:B--2---:R-:W-:-:S07]  /*8030*/  FADD.FTZ R165, R208, R165 ;  /* 0x000000a5d0a57221 */ /* 0x004fce0000010000 */
[----:B------:R-:W2:Y:S01]  /*8040*/  MUFU.EX2 R211, R211 ;  /* 0x000000d300d37308 */ /* 0x000ea20000000800 */
[----:B---3--:R-:W-:-:S07]  /*8050*/  FADD.FTZ R20, R156, R5 ;  /* 0x000000059c147221 */ /* 0x008fce0000010000 */
[----:B------:R-:W3:Y:S01]  /*8060*/  MUFU.EX2 R189, R189 ;  /* 0x000000bd00bd7308 */ /* 0x000ee20000000800 */
[----:B-1----:R-:W-:-:S07]  /*8070*/  FADD.FTZ R174, R210, R165 ;  /* 0x000000a5d2ae7221 */ /* 0x002fce0000010000 */
        /* <DEDUP_REMOVED lines=11> */
[----:B-1----:R-:W-:Y:S01]  /*8130*/  FADD.FTZ R163, R185, R166 ;  /* 0x000000a6b9a37221 */ /* 0x002fe20000010000 */
[--C-:B------:R-:W-:Y:S01]  /*8140*/  FFMA.FTZ R166, R167, UR5, -R152.reuse ;  /* 0x00000005a7a67c23 */ /* 0x100fe20008010898 */
[----:B------:R-:W-:-:S05]  /*8150*/  FFMA.FTZ R152, R159, UR5, -R152 ;  /* 0x000000059f987c23 */ /* 0x000fca0008010898 */
        /* <DEDUP_REMOVED lines=25> */
[----:B--2---:R-:W-:Y:S01]  /*82f0*/  FADD.FTZ R20, R172, R5 ;  /* 0x00000005ac147221 */ /* 0x004fe20000010000 */
[----:B------:R-:W-:-:S05]  /*8300*/  IMAD.U32 R5, RZ, RZ, UR39 ;  /* 0x00000027ff057e24 */ /* 0x000fca000f8e00ff */
[----:B------:R-:W-:Y:S01]  /*8310*/  @P1 IADD3 R5, R5, 0x38840, RZ ;  /* 0x0003884005051810 */ /* 0x000fe20007ffe0ff */
[----:B------:R-:W2:Y:S01]  /*8320*/  MUFU.EX2 R169, R169 ;  /* 0x000000a900a97308 */ /* 0x000ea20000000800 */
[----:B---3--:R-:W-:Y:S02]  /*8330*/  FADD.FTZ R158, R196, R163 ;  /* 0x000000a3c49e7221 */ /* 0x008fe40000010000 */
[----:B----4-:R-:W-:-:S04]  /*8340*/  @P1 PRMT R5, R224, 0x654, R5 ;  /* 0x00000654e0051816 */ /* 0x010fc80000000005 */
[----:B------:R3:W-:Y:S01]  /*8350*/  @P1 SYNCS.ARRIVE.TRANS64.RED.A1T0 RZ, [R5+URZ], RZ ;  /* 0x000000ff05ff19a7 */ /* 0x0007e2000810043f */
[----:B------:R-:W4:Y:S01]  /*8360*/  MUFU.EX2 R162, R162 ;  /* 0x000000a200a27308 */ /* 0x000f220000000800 */
[----:B-1----:R-:W-:-:S07]  /*8370*/  FADD.FTZ R163, R197, R20 ;  /* 0x00000014c5a37221 */ /* 0x002fce0000010000 */
[----:B------:R-:W1:Y:S01]  /*8380*/  MUFU.EX2 R198, R198 ;  /* 0x000000c600c67308 */ /* 0x000e620000000800 */
[----:B--2---:R-:W-:-:S07]  /*8390*/  FADD.FTZ R165, R169, R158 ;  /* 0x0000009ea9a57221 */ /* 0x004fce0000010000 */
[----:B------:R-:W2:Y:S01]  /*83a0*/  MUFU.EX2 R199, R199 ;  /* 0x000000c700c77308 */ /* 0x000ea20000000800 */
[----:B----4-:R-:W-:-:S07]  /*83b0*/  FADD.FTZ R20, R162, R163 ;  /* 0x000000a3a2147221 */ /* 0x010fce0000010000 */
        /* <DEDUP_REMOVED lines=20> */
[----:B--2---:R-:W-:-:S03]  /*8500*/  FADD.FTZ R20, R157, R20 ;  /* 0x000000149d147221 */ /* 0x004fc60000010000 */
[----:B---3--:R-:W-:Y:S01]  /*8510*/  FADD.FTZ R5, R163, R158 ;  /* 0x0000009ea3057221 */ /* 0x008fe20000010000 */
[----:B------:R-:W-:Y:S06]  /*8520*/  @!P0 BRA `(.L_x_147) ;  /* 0x0000000000048947 */ /* 0x000fec0003800000 */
[----:B------:R-:W-:Y:S01]  /*8530*/  BPT.TRAP 0x1 ;  /* 0x000000040000795c */ /* 0x000fe20000300000 */
.L_x_147:
[----:B------:R-:W2:Y:S01]  /*8540*/  LDL R158, [R1] ;  /* 0x00000000019e7983 */ /* 0x000ea20000100800 */
[----:B------:R-:W-:Y:S01]  /*8550*/  ISETP.NE.AND P1, PT, R22, RZ, PT ;  /* 0x000000ff1600720c */ /* 0x000fe20003f25270 */
[----:B------:R-:W-:Y:S01]  /*8560*/  IMAD.U32 R152, RZ, RZ, UR4 ;  /* 0x00000004ff987e24 */ /* 0x000fe2000f8e00ff */
[----:B------:R-:W-:Y:S01]  /*8570*/  R2UR UR60, R19 ;  /* 0x00000000133c72ca */ /* 0x000fe200000e0000 */
[----:B------:R-:W-:Y:S01]  /*8580*/  UMOV UR37, UR38 ;  /* 0x0000002600257c82 */ /* 0x000fe20008000000 */
[----:B------:R-:W-:Y:S01]  /*8590*/  F2FP.BF16.F32.PACK_AB R208, R208, R193 ;  /* 0x000000c1d0d0723e */ /* 0x000fe200000010ff */
[----:B------:R-:W-:Y:S01]  /*85a0*/  IMAD.MOV.U32 R222, RZ, RZ, R3 ;  /* 0x000000ffffde7224 */ /* 0x000fe200078e0003 */
[----:B------:R-:W-:Y:S01]  /*85b0*/  F2FP.BF16.F32.PACK_AB R209, R156, R209 ;  /* 0x000000d19cd1723e */ /* 0x000fe200000010ff */
[----:B------:R-:W-:Y:S01]  /*85c0*/  IMAD.MOV.U32 R223, RZ, RZ, R4 ;  /* 0x000000ffffdf7224 */ /* 0x000fe200078e0004 */
[----:B------:R-:W-:Y:S02]  /*85d0*/  F2FP.BF16.F32.PACK_AB R210, R189, R210 ;  /* 0x000000d2bdd2723e */ /* 0x000fe400000010ff */
[----:B------:R-:W-:-:S02]  /*85e0*/  F2FP.BF16.F32.PACK_AB R211, R160, R211 ;  /* 0x000000d3a0d3723e */ /* 0x000fc400000010ff */
[----:B------:R-:W-:Y:S01]  /*85f0*/  F2FP.BF16.F32.PACK_AB R204, R185, R204 ;  /* 0x000000ccb9cc723e */ /* 0x000fe200000010ff */
[----:B------:R-:W-:Y:S01]  /*8600*/  @P1 VIADD R152, R152, 0x38860 ;  /* 0x0003886098981836 */ /* 0x000fe20000000000 */
[----:B------:R-:W-:Y:S02]  /*8610*/  F2FP.BF16.F32.PACK_AB R205, R164, R205 ;  /* 0x000000cda4cd723e */ /* 0x000fe400000010ff */
[----:B------:R-:W-:Y:S02]  /*8620*/  F2FP.BF16.F32.PACK_AB R206, R181, R206 ;  /* 0x000000ceb5ce723e */ /* 0x000fe400000010ff */
[----:B------:R-:W-:Y:S02]  /*8630*/  F2FP.BF16.F32.PACK_AB R207, R168, R207 ;  /* 0x000000cfa8cf723e */ /* 0x000fe400000010ff */
[----:B------:R-:W-:Y:S02]  /*8640*/  F2FP.BF16.F32.PACK_AB R200, R177, R200 ;  /* 0x000000c8b1c8723e */ /* 0x000fe400000010ff */
[----:B------:R-:W-:-:S02]  /*8650*/  F2FP.BF16.F32.PACK_AB R201, R170, R201 ;  /* 0x000000c9aac9723e */ /* 0x000fc400000010ff */
[----:B------:R-:W-:Y:S02]  /*8660*/  F2FP.BF16.F32.PACK_AB R202, R173, R202 ;  /* 0x000000caadca723e */ /* 0x000fe400000010ff */
        /* <DEDUP_REMOVED lines=9> */
[----:B--2---:R-:W-:-:S04]  /*8700*/  @P1 PRMT R152, R158, 0x654, R152 ;  /* 0x000006549e981816 */ /* 0x004fc80000000098 */
[----:B------:R1:W-:Y:S01]  /*8710*/  @P1 SYNCS.ARRIVE.TRANS64.RED.A1T0 RZ, [R152+URZ], RZ ;  /* 0x000000ff98ff19a7 */ /* 0x0003e2000810043f */
[----:B------:R-:W-:Y:S01]  /*8720*/  ISETP.LT.AND P1, PT, RZ, UR61, PT ;  /* 0x0000003dff007c0c */ /* 0x000fe2000bf21270 */
[----:B------:R-:W-:-:S12]  /*8730*/  UIADD3 UR61, UR61, -0x1, URZ ;  /* 0xffffffff3d3d7890 */ /* 0x000fd8000fffe03f */
[----:B-1----:R-:W-:Y:S05]  /*8740*/  @P1 BRA `(.L_x_148) ;  /* 0xffffffc8004c1947 */ /* 0x002fea000383ffff */
.L_x_137:
        /* <DEDUP_REMOVED lines=131> */
.L_x_149:
        /* <DEDUP_REMOVED lines=8> */
.L_x_150:
[----:B--2---:R-:W-:Y:S05]  /*9000*/  @P1 BRA `(.L_x_151) ;  /* 0x0000000000081947 */ /* 0x004fea0003800000 */
[----:B------:R-:W2:Y:S02]  /*9010*/  SYNCS.PHASECHK.TRANS64.TRYWAIT P1, [UR8+0x38850], R0 ;  /* 0x03885000ff0075a7 */ /* 0x000ea40008020148 */
[----:B--2---:R-:W-:Y:S05]  /*9020*/  @!P1 BRA `(.L_x_152) ;  /* 0x0000005800309947 */ /* 0x004fea0003800000 */
.L_x_151:
[----:B------:R-:W-:Y:S01]  /*9030*/  R2UR UR4, R18 ;  /* 0x00000000120472ca */ /* 0x000fe200000e0000 */
[----:B------:R-:W-:Y:S01]  /*9040*/  WARPGROUP.ARRIVE ;  /* 0x00000000000079c5 */ /* 0x000fe20000000000 */
[----:B------:R-:W-:Y:S01]  /*9050*/  UMOV UR7, 0x40000040 ;  /* 0x4000004000077882 */ /* 0x000fe20000000000 */
[----:B--2---:R-:W2:Y:S04]  /*9060*/  SHFL.BFLY PT, R7, R20, 0x2, 0x1f ;  /* 0x0c401f0014077f89 */ /* 0x004ea800000e0000 */
[----:B-1----:R-:W1:Y:S06]  /*9070*/  SHFL.BFLY PT, R0, R5, 0x2, 0x1f ;  /* 0x0c401f0005007f89 */ /* 0x002e6c00000e0000 */
[----:B------:R-:W-:-:S04]  /*9080*/  UIADD3 UR4, UR4, 0x400, URZ ;  /* 0x0000040004047890 */ /* 0x000fc8000fffe03f */
[----:B------:R-:W-:-:S04]  /*9090*/  USHF.R.U32.HI UR4, URZ, 0x4, UR4 ;  /* 0x000000043f047899 */ /* 0x000fc80008011604 */
[----:B------:R-:W-:-:S04]  /*90a0*/  ULOP3.LUT UR4, UR4, 0x3fff, URZ, 0xc0, !UPT ;  /* 0x00003fff04047892 */ /* 0x000fc8000f8ec03f */
[----:B------:R-:W-:Y:S01]  /*90b0*/  ULOP3.LUT UR4, UR4, 0x2800000, URZ, 0xfc, !UPT ;  /* 0x0280000004047892 */ /* 0x000fe2000f8efc3f */
[----:B--2---:R-:W-:Y:S01]  /*90c0*/  FADD.FTZ R7, R7, R20 ;  /* 0x0000001407077221 */ /* 0x004fe20000010000 */
[----:B------:R-:W-:Y:S02]  /*90d0*/  IMAD.MOV.U32 R20, RZ, RZ, RZ ;  /* 0x000000ffff147224 */ /* 0x000fe400078e00ff */
[----:B------:R-:W-:Y:S01]  /*90e0*/  UIMAD UR4, UR38, 0xa00, UR4 ;  /* 0x00000a00260478a4 */ /* 0x000fe2000f8e0204 */
[----:B-1----:R-:W-:Y:S01]  /*90f0*/  FADD.FTZ R2, R0, R5 ;  /* 0x0000000500027221 */ /* 0x002fe20000010000 */
[----:B------:R-:W-:Y:S01]  /*9100*/  IMAD.U32 R5, RZ, RZ, UR5 ;  /* 0x00000005ff057e24 */ /* 0x000fe2000f8e00ff */
[----:B------:R-:W1:Y:S04]  /*9110*/  SHFL.BFLY PT, R0, R7, 0x1, 0x1f ;  /* 0x0c201f0007007f89 */ /* 0x000e6800000e0000 */
[----:B------:R-:W-:Y:S01]  /*9120*/  UMOV UR6, UR4 ;  /* 0x0000000400067c82 */ /* 0x000fe20008000000 */
[----:B------:R-:W2:Y:S01]  /*9130*/  SHFL.BFLY PT, R9, R2, 0x1, 0x1f ;  /* 0x0c201f0002097f89 */ /* 0x000ea200000e0000 */
[----:B------:R-:W-:Y:S01]  /*9140*/  HGMMA.64x256x16.F32.BF16 R24, R208, gdesc[UR4].tnspB, R24, gsb0 ;  /* 0x43e00004d0187df0 */ /* 0x000fe20008001818 */
[----:B------:R-:W-:Y:S01]  /*9150*/  UIADD3 UR6, UR4, 0x80, URZ ;  /* 0x0000008004067890 */ /* 0x000fe2000fffe03f */
[----:B------:R-:W-:Y:S01]  /*9160*/  UMOV UR7, 0x40000040 ;  /* 0x4000004000077882 */ /* 0x000fe20000000000 */
[----:B-1----:R-:W-:Y:S01]  /*9170*/  FADD.FTZ R10, R7, R0 ;  /* 0x00000000070a7221 */ /* 0x002fe20000010000 */
[----:B------:R-:W-:Y:S01]  /*9180*/  MOV R7, UR5 ;  /* 0x0000000500077c02 */ /* 0x000fe20008000f00 */
[----:B------:R-:W-:-:S02]  /*9190*/  IMAD.MOV.U32 R0, RZ, RZ, -0x800000 ;  /* 0xff800000ff007424 */ /* 0x000fc400078e00ff */
[----:B--2---:R-:W-:Y:S01]  /*91a0*/  FADD.FTZ R11, R2, R9 ;  /* 0x00000009020b7221 */ /* 0x004fe20000010000 */
[----:B------:R-:W-:Y:S01]  /*91b0*/  FSETP.NE.FTZ.AND P1, PT, R10, RZ, PT ;  /* 0x000000ff0a00720b */ /* 0x000fe20003f35000 */
[----:B------:R-:W-:Y:S02]  /*91c0*/  IMAD.MOV.U32 R9, RZ, RZ, RZ ;  /* 0x000000ffff097224 */ /* 0x000fe400078e00ff */
[----:B------:R-:W-:Y:S01]  /*91d0*/  IMAD.MOV.U32 R2, RZ, RZ, -0x800000 ;  /* 0xff800000ff027424 */ /* 0x000fe200078e00ff */
[----:B------:R-:W-:-:S09]  /*91e0*/  FSETP.NE.FTZ.AND P2, PT, R11, RZ, PT ;  /* 0x000000ff0b00720b */ /* 0x000fd20003f55000 */
[----:B------:R-:W1:Y:S01]  /*91f0*/  @P1 MUFU.LG2 R6, R10 ;  /* 0x0000000a00061308 */ /* 0x000e620000000c00 */
[----:B------:R-:W-:-:S03]  /*9200*/  @P1 FMUL.FTZ R5, R5, 0.69314718246459960938 ;  /* 0x3f31721805051820 */ /* 0x000fc60000410000 */
[----:B------:R-:W-:-:S04]  /*9210*/  @P2 FMUL.FTZ R7, R7, 0.69314718246459960938 ;  /* 0x3f31721807072820 */ /* 0x000fc80000410000 */
[----:B------:R-:W2:Y:S08]  /*9220*/  @P2 MUFU.LG2 R8, R11 ;  /* 0x0000000b00082308 */ /* 0x000eb00000000c00 */
[----:B------:R3:W4:Y:S01]  /*9230*/  @P1 MUFU.RCP R20, R10 ;  /* 0x0000000a00141308 */ /* 0x0007220000001000 */
[----:B-1----:R-:W-:-:S04]  /*9240*/  @P1 FMUL.FTZ R6, R6, 0.69314718246459960938 ;  /* 0x3f31721806061820 */ /* 0x002fc80000410000 */
[----:B------:R-:W-:-:S03]  /*9250*/  @P1 FFMA.FTZ R2, R5, R4, R6 ;  /* 0x0000000405021223 */ /* 0x000fc60000010006 */
[----:B------:R3:W1:Y:S01]  /*9260*/  @P2 MUFU.RCP R9, R11 ;  /* 0x0000000b00092308 */ /* 0x0006620000001000 */
[----:B--2---:R-:W-:-:S04]  /*9270*/  @P2 FMUL.FTZ R8, R8, 0.69314718246459960938 ;  /* 0x3f31721808082820 */ /* 0x004fc80000410000 */
[----:B------:R-:W-:Y:S01]  /*9280*/  @P2 FFMA.FTZ R0, R7, R3, R8 ;  /* 0x0000000307002223 */ /* 0x000fe20000010008 */
        /* <DEDUP_REMOVED lines=13> */
[----:B------:R-:W-:-:S15]  /*9360*/  WARPGROUP.ARRIVE ;  /* 0x00000000000079c5 */ /* 0x000fde0000000000 */
[----:B------:R-:W-:-:S07]  /*9370*/  NOP ;  /* 0x0000000000007918 */ /* 0x000fce0000000000 */
[----:B------:R-:W-:Y:S01]  /*9380*/  HGMMA.64x256x16.F32.BF16 R24, R196, gdesc[UR4].tnspB, R24, gsb0 ;  /* 0x43e00004c4187df0 */ /* 0x000fe20008001818 */
[----:B------:R-:W-:Y:S01]  /*9390*/  UMOV UR6, UR4 ;  /* 0x0000000400067c82 */ /* 0x000fe20008000000 */
[----:B------:R-:W-:Y:S01]  /*93a0*/  UMOV UR7, 0x40000040 ;  /* 0x4000004000077882 */ /* 0x000fe20000000000 */
[----:B------:R-:W-:Y:S02]  /*93b0*/  WARPGROUP.DEPBAR.LE gsb0, 0x0 ;  /* 0x00008000000079c5 */ /* 0x000fe40000010000 */
[----:B------:R-:W-:-:S15]  /*93c0*/  WARPGROUP.ARRIVE ;  /* 0x00000000000079c5 */ /* 0x000fde0000000000 */
[----:B------:R-:W-:-:S08]  /*93d0*/  NOP ;  /* 0x0000000000007918 */ /* 0x000fd00000000000 */
[----:B------:R-:W-:Y:S03]  /*93e0*/  HGMMA.64x256x16.F32.BF16 R24, R192, gdesc[UR4].tnspB, R24, gsb0 ;  /* 0x43e00004c0187df0 */ /* 0x000fe60008001818 */
[----:B------:R-:W-:Y:S02]  /*93f0*/  WARPGROUP.DEPBAR.LE gsb0, 0x0 ;  /* 0x00008000000079c5 */ /* 0x000fe40000010000 */
[----:B-1-34-:R-:W-:Y:S05]  /*9400*/  @!P0 BRA `(.L_x_153) ;  /* 0x0000000000048947 */ /* 0x01afea0003800000 */
[----:B------:R-:W-:Y:S01]  /*9410*/  BPT.TRAP 0x1 ;  /* 0x000000040000795c */ /* 0x000fe20000300000 */
.L_x_153:
[----:B------:R-:W2:Y:S01]  /*9420*/  LDL R21, [R1] ;  /* 0x0000000001157983 */ /* 0x000ea20000100800 */
[----:B------:R-:W-:Y:S01]  /*9430*/  ISETP.NE.AND P0, PT, R22, RZ, PT ;  /* 0x000000ff1600720c */ /* 0x000fe20003f05270 */
        /* <DEDUP_REMOVED lines=64> */
[----:B------:R-:W-:Y:S01]  /*9840*/  IMAD.U32 R20, RZ, RZ, UR8 ;  /* 0x00000008ff147e24 */ /* 0x000fe2000f8e00ff */
[----:B------:R-:W-:Y:S01]  /*9850*/  IADD3 R29, P4, R16, 0x60, RZ ;  /* 0x00000060101d7810 */ /* 0x000fe20007f9e0ff */
[-C--:B------:R-:W-:Y:S01]  /*9860*/  FMUL.FTZ R156, R35, R9.reuse ;  /* 0x00000009239c7220 */ /* 0x080fe20000410000 */
[----:B------:R-:W-:Y:S01]  /*9870*/  R2UR UR5, R216 ;  /* 0x00000000d80572ca */ /* 0x000fe200000e0000 */
[----:B------:R-:W-:Y:S01]  /*9880*/  @P0 VIADD R20, R20, 0x38860 ;  /* 0x0003886014140836 */ /* 0x000fe20000000000 */
[----:B------:R-:W-:Y:S01]  /*9890*/  LOP3.LUT R28, R29, 0x380, RZ, 0xc0, !PT ;  /* 0x000003801d1c7812 */ /* 0x000fe200078ec0ff */
[-C--:B------:R-:W-:Y:S01]  /*98a0*/  FMUL.FTZ R49, R27, R9.reuse ;  /* 0x000000091b317220 */ /* 0x080fe20000410000 */
[-C--:B------:R-:W-:Y:S01]  /*98b0*/  FMUL.FTZ R25, R39, R9.reuse ;  /* 0x0000000927197220 */ /* 0x080fe20000410000 */
[----:B------:R-:W-:Y:S01]  /*98c0*/  IADD3 R35, P6, R16, 0x4020, RZ ;  /* 0x0000402010237810 */ /* 0x000fe20007fde0ff */
[-C--:B------:R-:W-:Y:S01]  /*98d0*/  FMUL.FTZ R56, R26, R9.reuse ;  /* 0x000000091a387220 */ /* 0x080fe20000410000 */
[----:B------:R-:W-:Y:S01]  /*98e0*/  SHF.R.U64 R28, R28, 0x3, RZ ;  /* 0x000000031c1c7819 */ /* 0x000fe200000012ff */
[-C--:B------:R-:W-:Y:S01]  /*98f0*/  FMUL.FTZ R53, R31, R9.reuse ;  /* 0x000000091f357220 */ /* 0x080fe20000410000 */
[----:B------:R-:W-:Y:S01]  /*9900*/  R2UR UR6, R215 ;  /* 0x00000000d70672ca */ /* 0x000fe200000e0000 */
[----:B------:R-:W-:Y:S01]  /*9910*/  FMUL.FTZ R164, R30, R9 ;  /* 0x000000091ea47220 */ /* 0x000fe20000410000 */
[----:B------:R-:W-:Y:S01]  /*9920*/  LOP3.LUT R28, R28, R29, RZ, 0x3c, !PT ;  /* 0x0000001d1c1c7212 */ /* 0x000fe200078e3cff */
        /* <DEDUP_REMOVED lines=58> */
[C---:B------:R-:W-:Y:S01]  /*9cd0*/  IADD3 R39, P5, R16.reuse, 0x4040, RZ ;  /* 0x0000404010277810 */ /* 0x040fe20007fbe0ff */
[--C-:B------:R-:W-:Y:S01]  /*9ce0*/  IMAD.X R29, RZ, RZ, R17.reuse, P4 ;  /* 0x000000ffff1d7224 */ /* 0x100fe200020e0611 */
[C---:B------:R-:W-:Y:S01]  /*9cf0*/  IADD3 R9, P4, R16.reuse, 0x8040, RZ ;  /* 0x0000804010097810 */ /* 0x040fe20007f9e0ff */
[----:B------:R-:W-:Y:S01]  /*9d00*/  UIADD3 UR34, -UR5, URZ, URZ ;  /* 0x0000003f05227290 */ /* 0x000fe2000fffe13f */
[----:B------:R-:W-:Y:S01]  /*9d10*/  LOP3.LUT R34, R35, 0x380, RZ, 0xc0, !PT ;  /* 0x0000038023227812 */ /* 0x000fe200078ec0ff */
[----:B------:R-:W-:Y:S01]  /*9d20*/  ULDC UR4, c[0x0][0xda8] ;  /* 0x00036a0000047ab9 */ /* 0x000fe20000000800 */
[C---:B------:R-:W-:Y:S01]  /*9d30*/  LOP3.LUT R55, R16.reuse, 0x380, RZ, 0xc0, !PT ;  /* 0x0000038010377812 */ /* 0x040fe200078ec0ff */
[----:B------:R-:W-:Y:S01]  /*9d40*/  UIMAD UR34, UR4, UR34, UR6 ;  /* 0x00000022042272a4 */ /* 0x000fe2000f8e0206 */
[----:B------:R-:W-:Y:S01]  /*9d50*/  IADD3 R31, P3, R16, 0x4000, RZ ;  /* 0x00004000101f7810 */ /* 0x000fe20007f7e0ff */
[----:B------:R-:W-:Y:S01]  /*9d60*/  UIADD3 UR35, -UR36, URZ, URZ ;  /* 0x0000003f24237290 */ /* 0x000fe2000fffe13f */
[----:B------:R-:W-:Y:S01]  /*9d70*/  LOP3.LUT R38, R39, 0x380, RZ, 0xc0, !PT ;  /* 0x0000038027267812 */ /* 0x000fe200078ec0ff */
[----:B------:R-:W-:Y:S01]  /*9d80*/  ULDC UR4, c[0x0][0xdb4] ;  /* 0x00036d0000047ab9 */ /* 0x000fe20000000800 */
[----:B------:R-:W-:Y:S01]  /*9d90*/  LOP3.LUT R48, R9, 0x380, RZ, 0xc0, !PT ;  /* 0x0000038009307812 */ /* 0x000fe200078ec0ff */
[----:B------:R-:W-:Y:S01]  /*9da0*/  USHF.L.U32 UR34, UR34, 0x7, URZ ;  /* 0x0000000722227899 */ /* 0x000fe2000800063f */
[----:B------:R-:W-:Y:S01]  /*9db0*/  SHF.R.U64 R34, R34, 0x3, RZ ;  /* 0x0000000322227819 */ /* 0x000fe200000012ff */
[----:B------:R-:W-:Y:S01]  /*9dc0*/  UIMAD UR35, UR4, UR35, UR5 ;  /* 0x00000023042372a4 */ /* 0x000fe2000f8e0205 */
[----:B------:R-:W-:Y:S01]  /*9dd0*/  SHF.R.U64 R55, R55, 0x3, RZ ;  /* 0x0000000337377819 */ /* 0x000fe200000012ff */
[----:B------:R-:W-:Y:S01]  /*9de0*/  ULDC.64 UR8, c[0x0][0xb70] ;  /* 0x0002dc0000087ab9 */ /* 0x000fe20000000a00 */
[----:B------:R-:W-:Y:S01]  /*9df0*/  LOP3.LUT R30, R31, 0x380, RZ, 0xc0, !PT ;  /* 0x000003801f1e7812 */ /* 0x000fe200078ec0ff */
[----:B------:R-:W-:Y:S01]  /*9e00*/  USHF.R.S32.HI UR4, URZ, 0x1f, UR35 ;  /* 0x0000001f3f047899 */ /* 0x000fe20008011423 */
[----:B------:R-:W-:Y:S01]  /*9e10*/  SHF.R.U64 R38, R38, 0x3, RZ ;  /* 0x0000000326267819 */ /* 0x000fe200000012ff */
[----:B------:R-:W-:Y:S01]  /*9e20*/  ULDC UR7, c[0x0][0xa88] ;  /* 0x0002a20000077ab9 */ /* 0x000fe20000000800 */
[----:B------:R-:W-:Y:S01]  /*9e30*/  SHF.R.U64 R48, R48, 0x3, RZ ;  /* 0x0000000330307819 */ /* 0x000fe200000012ff */
[----:B------:R-:W-:Y:S01]  /*9e40*/  UIMAD UR6, UR4, UR8, URZ ;  /* 0x00000008040672a4 */ /* 0x000fe2000f8e023f */
[----:B------:R-:W-:Y:S01]  /*9e50*/  LOP3.LUT R34, R34, R35, RZ, 0x3c, !PT ;  /* 0x0000002322227212 */ /* 0x000fe200078e3cff */
[----:B------:R-:W-:Y:S01]  /*9e60*/  UIMAD.WIDE.U32 UR4, UR35, UR8, URZ ;  /* 0x00000008230472a5 */ /* 0x000fe2000f8e003f */
[----:B------:R-:W-:Y:S01]  /*9e70*/  LOP3.LUT R54, R55, R16, RZ, 0x3c, !PT ;  /* 0x0000001037367212 */ /* 0x000fe200078e3cff */
[----:B------:R-:W-:Y:S01]  /*9e80*/  IMAD.MOV.U32 R55, RZ, RZ, R17 ;  /* 0x000000ffff377224 */ /* 0x000fe200078e0011 */
[----:B------:R-:W-:Y:S01]  /*9e90*/  SHF.R.U64 R30, R30, 0x3, RZ ;  /* 0x000000031e1e7819 */ /* 0x000fe200000012ff */
[----:B------:R-:W-:Y:S01]  /*9ea0*/  UIMAD UR6, UR35, UR9, UR6 ;  /* 0x00000009230672a4 */ /* 0x000fe2000f8e0206 */
[----:B------:R-:W-:Y:S01]  /*9eb0*/  LOP3.LUT R38, R38, R39, RZ, 0x3c, !PT ;  /* 0x0000002726267212 */ /* 0x000fe200078e3cff */
[----:B------:R-:W-:Y:S01]  /*9ec0*/  ULDC.64 UR12, c[0x0][0x208] ;  /* 0x00008200000c7ab9 */ /* 0x000fe20000000a00 */
[----:B------:R-:W-:Y:S01]  /*9ed0*/  IADD3.X R35, RZ, R17, RZ, P6, !PT ;  /* 0x00000011ff237210 */ /* 0x000fe200037fe4ff */
[----:B------:R-:W-:Y:S01]  /*9ee0*/  UIADD3 UR6, UR5, UR6, URZ ;  /* 0x0000000605067290 */ /* 0x000fe2000fffe03f */
[----:B------:R-:W-:-:S02]  /*9ef0*/  IADD3 R43, P2, R16, 0x4060, RZ ;  /* 0x00004060102b7810 */ /* 0x000fc40007f5e0ff */
[----:B------:R-:W-:Y:S02]  /*9f00*/  IADD3 R39, P6, R16, 0xc000, RZ ;  /* 0x0000c00010277810 */ /* 0x000fe40007fde0ff */
[----:B------:R-:W-:Y:S02]  /*9f10*/  LOP3.LUT R48, R48, R9, RZ, 0x3c, !PT ;  /* 0x0000000930307212 */ /* 0x000fe400078e3cff */
[----:B------:R-:W-:Y:S01]  /*9f20*/  LOP3.LUT R30, R30, R31, RZ, 0x3c, !PT ;  /* 0x0000001f1e1e7212 */ /* 0x000fe200078e3cff */
[----:B------:R-:W-:Y:S01]  /*9f30*/  IMAD.X R31, RZ, RZ, R17, P3 ;  /* 0x000000ffff1f7224 */ /* 0x000fe200018e0611 */
[----:B------:R-:W-:Y:S02]  /*9f40*/  LOP3.LUT R42, R43, 0x380, RZ, 0xc0, !PT ;  /* 0x000003802b2a7812 */ /* 0x000fe400078ec0ff */
[----:B------:R-:W-:Y:S02]  /*9f50*/  LOP3.LUT R52, R39, 0x380, RZ, 0xc0, !PT ;  /* 0x0000038027347812 */ /* 0x000fe400078ec0ff */
[----:B------:R-:W-:-:S02]  /*9f60*/  MOV R55, R54 ;  /* 0x0000003600377202 */ /* 0x000fc40000000f00 */
[----:B------:R-:W-:Y:S02]  /*9f70*/  F2FP.BF16.F32.PACK_AB R6, R6, R7 ;  /* 0x000000070606723e */ /* 0x000fe400000010ff */
[----:B------:R-:W-:Y:S01]  /*9f80*/  F2FP.BF16.F32.PACK_AB R7, R53, R164 ;  /* 0x000000a43507723e */ /* 0x000fe200000010ff */
[----:B------:R-:W-:Y:S01]  /*9f90*/  IMAD.X R53, RZ, RZ, R17, P6 ;  /* 0x000000ffff357224 */ /* 0x000fe200030e0611 */
[----:B------:R-:W-:Y:S02]  /*9fa0*/  MOV R164, R28 ;  /* 0x0000001c00a47202 */ /* 0x000fe40000000f00 */
[----:B------:R-:W1:Y:S01]  /*9fb0*/  LDC.64 R28, c[0x0][0xb78] ;  /* 0x0002de00ff1c7b82 */ /* 0x000e620000000a00 */
[----:B------:R-:W-:Y:S02]  /*9fc0*/  SHF.R.U64 R42, R42, 0x3, RZ ;  /* 0x000000032a2a7819 */ /* 0x000fe400000012ff */
[----:B------:R-:W-:Y:S02]  /*9fd0*/  SHF.R.U64 R52, R52, 0x3, RZ ;  /* 0x0000000334347819 */ /* 0x000fe400000012ff */
[----:B------:R-:W-:Y:S01]  /*9fe0*/  MOV R30, R30 ;  /* 0x0000001e001e7202 */ /* 0x000fe20000000f00 */
[----:B------:R-:W-:Y:S01]  /*9ff0*/  VIADD R31, R219, UR34 ;  /* 0x00000022db1f7c36 */ /* 0x000fe20008000000 */
[----:B------:R-:W-:-:S02]  /*a000*/  F2FP.BF16.F32.PACK_AB R4, R4, R5 ;  /* 0x000000050404723e */ /* 0x000fc400000010ff */
[----:B------:R-:W-:Y:S02]  /*a010*/  IADD3 R51, P3, R16, 0x8060, RZ ;  /* 0x0000806010337810 */ /* 0x000fe40007f7e0ff */
[----:B------:R-:W-:Y:S01]  /*a020*/  F2FP.BF16.F32.PACK_AB R5, R49, R56 ;  /* 0x000000383105723e */ /* 0x000fe200000010ff */
[--C-:B------:R-:W-:Y:S01]  /*a030*/  IMAD.X R49, RZ, RZ, R17.reuse, P4 ;  /* 0x000000ffff317224 */ /* 0x100fe200020e0611 */
[----:B------:R-:W-:Y:S01]  /*a040*/  LOP3.LUT R42, R42, R43, RZ, 0x3c, !PT ;  /* 0x0000002b2a2a7212 */ /* 0x000fe200078e3cff */
[--C-:B------:R-:W-:Y:S01]  /*a050*/  IMAD.X R43, RZ, RZ, R17.reuse, P2 ;  /* 0x000000ffff2b7224 */ /* 0x100fe200010e0611 */
[----:B------:R-:W-:Y:S01]  /*a060*/  LOP3.LUT R52, R52, R39, RZ, 0x3c, !PT ;  /* 0x0000002734347212 */ /* 0x000fe200078e3cff */
[----:B------:R-:W-:Y:S01]  /*a070*/  IMAD.X R39, RZ, RZ, R17, P5 ;  /* 0x000000ffff277224 */ /* 0x000fe200028e0611 */
[C---:B------:R-:W-:Y:S02]  /*a080*/  IADD3 R57, P5, R16.reuse, 0xc020, RZ ;  /* 0x0000c02010397810 */ /* 0x040fe40007fbe0ff */
[----:B------:R-:W-:-:S02]  /*a090*/  IADD3 R59, P2, R16, 0xc040, RZ ;  /* 0x0000c040103b7810 */ /* 0x000fc40007f5e0ff */
[----:B------:R-:W-:Y:S02]  /*a0a0*/  LOP3.LUT R50, R51, 0x380, RZ, 0xc0, !PT ;  /* 0x0000038033327812 */ /* 0x000fe400078ec0ff */
[----:B------:R-:W-:Y:S02]  /*a0b0*/  LOP3.LUT R56, R57, 0x380, RZ, 0xc0, !PT ;  /* 0x0000038039387812 */ /* 0x000fe400078ec0ff */
[----:B------:R-:W-:Y:S02]  /*a0c0*/  LOP3.LUT R58, R59, 0x380, RZ, 0xc0, !PT ;  /* 0x000003803b3a7812 */ /* 0x000fe400078ec0ff */
[----:B------:R-:W-:Y:S02]  /*a0d0*/  SHF.R.U64 R50, R50, 0x3, RZ ;  /* 0x0000000332327819 */ /* 0x000fe400000012ff */
[----:B------:R-:W-:Y:S02]  /*a0e0*/  F2FP.BF16.F32.PACK_AB R10, R10, R11 ;  /* 0x0000000b0a0a723e */ /* 0x000fe400000010ff */
[----:B------:R-:W-:-:S02]  /*a0f0*/  F2FP.BF16.F32.PACK_AB R8, R41, R8 ;  /* 0x000000082908723e */ /* 0x000fc400000010ff */
[----:B------:R-:W-:Y:S02]  /*a100*/  F2FP.BF16.F32.PACK_AB R11, R40, R163 ;  /* 0x000000a3280b723e */ /* 0x000fe400000010ff */
[----:B------:R-:W-:Y:S02]  /*a110*/  F2FP.BF16.F32.PACK_AB R12, R12, R13 ;  /* 0x0000000d0c0c723e */ /* 0x000fe400000010ff */
[----:B------:R-:W-:Y:S02]  /*a120*/  F2FP.BF16.F32.PACK_AB R14, R14, R15 ;  /* 0x0000000f0e0e723e */ /* 0x000fe400000010ff */
[----:B------:R-:W-:Y:S02]  /*a130*/  F2FP.BF16.F32.PACK_AB R13, R153, R160 ;  /* 0x000000a0990d723e */ /* 0x000fe400000010ff */
[----:B------:R-:W-:Y:S02]  /*a140*/  F2FP.BF16.F32.PACK_AB R15, R154, R161 ;  /* 0x000000a19a0f723e */ /* 0x000fe400000010ff */
[----:B------:R-:W-:-:S02]  /*a150*/  SHF.R.U64 R56, R56, 0x3, RZ ;  /* 0x0000000338387819 */ /* 0x000fc400000012ff */
[----:B------:R-:W-:Y:S02]  /*a160*/  SHF.R.U64 R58, R58, 0x3, RZ ;  /* 0x000000033a3a7819 */ /* 0x000fe400000012ff */
[----:B------:R-:W-:Y:S02]  /*a170*/  F2FP.BF16.F32.PACK_AB R24, R24, R3 ;  /* 0x000000031818723e */ /* 0x000fe400000010ff */
[----:B------:R-:W-:Y:S02]  /*a180*/  F2FP.BF16.F32.PACK_AB R72, R73, R72 ;  /* 0x000000484948723e */ /* 0x000fe400000010ff */
[----:B------:R-:W-:Y:S01]  /*a190*/  LOP3.LUT R50, R50, R51, RZ, 0x3c, !PT ;  /* 0x0000003332327212 */ /* 0x000fe200078e3cff */
[----:B------:R-:W-:Y:S01]  /*a1a0*/  IMAD.X R51, RZ, RZ, R17, P3 ;  /* 0x000000ffff337224 */ /* 0x000fe200018e0611 */
[----:B------:R-:W-:Y:S02]  /*a1b0*/  MOV R34, R34 ;  /* 0x0000002200227202 */ /* 0x000fe40000000f00 */
[----:B------:R-:W-:-:S02]  /*a1c0*/  F2FP.BF16.F32.PACK_AB R73, R75, R74 ;  /* 0x0000004a4b49723e */ /* 0x000fc400000010ff */
[----:B------:R-:W-:Y:S02]  /*a1d0*/  F2FP.BF16.F32.PACK_AB R80, R81, R80 ;  /* 0x000000505150723e */ /* 0x000fe400000010ff */
[----:B------:R-:W-:Y:S02]  /*a1e0*/  MOV R38, R38 ;  /* 0x0000002600267202 */ /* 0x000fe40000000f00 */
[----:B------:R-:W-:Y:S02]  /*a1f0*/  F2FP.BF16.F32.PACK_AB R74, R77, R76 ;  /* 0x0000004c4d4a723e */ /* 0x000fe400000010ff */
[----:B------:R-:W-:Y:S02]  /*a200*/  F2FP.BF16.F32.PACK_AB R75, R79, R78 ;  /* 0x0000004e4f4b723e */ /* 0x000fe400000010ff */
[----:B------:R-:W-:Y:S02]  /*a210*/  F2FP.BF16.F32.PACK_AB R81, R83, R82 ;  /* 0x000000525351723e */ /* 0x000fe400000010ff */
[----:B------:R-:W-:-:S02]  /*a220*/  F2FP.BF16.F32.PACK_AB R88, R89, R88 ;  /* 0x000000585958723e */ /* 0x000fc400000010ff */
[----:B------:R-:W-:Y:S02]  /*a230*/  MOV R42, R42 ;  /* 0x0000002a002a7202 */ /* 0x000fe40000000f00 */
[----:B------:R-:W-:Y:S02]  /*a240*/  F2FP.BF16.F32.PACK_AB R82, R85, R84 ;  /* 0x000000545552723e */ /* 0x000fe400000010ff */
[----:B------:R-:W-:Y:S02]  /*a250*/  F2FP.BF16.F32.PACK_AB R83, R87, R86 ;  /* 0x000000565753723e */ /* 0x000fe400000010ff */
[----:B------:R-:W-:Y:S02]  /*a260*/  F2FP.BF16.F32.PACK_AB R89, R91, R90 ;  /* 0x0000005a5b59723e */ /* 0x000fe400000010ff */
[----:B------:R-:W-:Y:S02]  /*a270*/  F2FP.BF16.F32.PACK_AB R96, R97, R96 ;  /* 0x000000606160723e */ /* 0x000fe400000010ff */
[----:B------:R-:W-:-:S02]  /*a280*/  LOP3.LUT R56, R56, R57, RZ, 0x3c, !PT ;  /* 0x0000003938387212 */ /* 0x000fc400078e3cff */
[----:B------:R-:W-:Y:S01]  /*a290*/  LOP3.LUT R58, R58, R59, RZ, 0x3c, !PT ;  /* 0x0000003b3a3a7212 */ /* 0x000fe200078e3cff */
[----:B------:R-:W-:Y:S01]  /*a2a0*/  IMAD.X R59, RZ, RZ, R17, P2 ;  /* 0x000000ffff3b7224 */ /* 0x000fe200010e0611 */
[----:B------:R-:W-:Y:S02]  /*a2b0*/  F2FP.BF16.F32.PACK_AB R90, R93, R92 ;  /* 0x0000005c5d5a723e */ /* 0x000fe400000010ff */
[----:B------:R-:W-:Y:S02]  /*a2c0*/  F2FP.BF16.F32.PACK_AB R91, R95, R94 ;  /* 0x0000005e5f5b723e */ /* 0x000fe400000010ff */
[----:B------:R-:W-:Y:S02]  /*a2d0*/  F2FP.BF16.F32.PACK_AB R97, R99, R98 ;  /* 0x000000626361723e */ /* 0x000fe400000010ff */
[----:B------:R-:W-:Y:S02]  /*a2e0*/  F2FP.BF16.F32.PACK_AB R104, R105, R104 ;  /* 0x000000686968723e */ /* 0x000fe400000010ff */
[----:B------:R-:W-:-:S02]  /*a2f0*/  IADD3.X R57, RZ, R17, RZ, P5, !PT ;  /* 0x00000011ff397210 */ /* 0x000fc40002ffe4ff */
[----:B------:R-:W-:Y:S02]  /*a300*/  F2FP.BF16.F32.PACK_AB R98, R101, R100 ;  /* 0x000000646562723e */ /* 0x000fe400000010ff */
[----:B------:R-:W-:Y:S02]  /*a310*/  F2FP.BF16.F32.PACK_AB R99, R103, R102 ;  /* 0x000000666763723e */ /* 0x000fe400000010ff */
[----:B------:R-:W-:Y:S02]  /*a320*/  F2FP.BF16.F32.PACK_AB R105, R107, R106 ;  /* 0x0000006a6b69723e */ /* 0x000fe400000010ff */
[----:B------:R-:W-:Y:S02]  /*a330*/  F2FP.BF16.F32.PACK_AB R112, R113, R112 ;  /* 0x000000707170723e */ /* 0x000fe400000010ff */
[----:B------:R-:W-:Y:S02]  /*a340*/  MOV R48, R48 ;  /* 0x0000003000307202 */ /* 0x000fe40000000f00 */
[----:B------:R-:W-:-:S02]  /*a350*/  F2FP.BF16.F32.PACK_AB R106, R109, R108 ;  /* 0x0000006c6d6a723e */ /* 0x000fc400000010ff */
[----:B------:R-:W-:Y:S02]  /*a360*/  F2FP.BF16.F32.PACK_AB R107, R111, R110 ;  /* 0x0000006e6f6b723e */ /* 0x000fe400000010ff */
[----:B--2---:R-:W-:Y:S02]  /*a370*/  @P0 PRMT R20, R21, 0x654, R20 ;  /* 0x0000065415140816 */ /* 0x004fe40000000014 */
[C---:B------:R-:W-:Y:S02]  /*a380*/  IADD3 R21, P1, R16.reuse, 0x20, RZ ;  /* 0x0000002010157810 */ /* 0x040fe40007f3e0ff */
[----:B------:R2:W-:Y:S01]  /*a390*/  @P0 SYNCS.ARRIVE.TRANS64.RED.A1T0 RZ, [R20+URZ], RZ ;  /* 0x000000ff14ff09a7 */ /* 0x0005e2000810043f */
[----:B------:R-:W-:Y:S01]  /*a3a0*/  IADD3 R27, P0, R16, 0x40, RZ ;  /* 0x00000040101b7810 */ /* 0x000fe20007f1e0ff */
[----:B------:R-:W-:Y:S01]  /*a3b0*/  BAR.SYNC.DEFER_BLOCKING 0x1, 0x100 ;  /* 0x0044000000007b1d */ /* 0x000fe20000010000 */
[----:B------:R-:W-:Y:S02]  /*a3c0*/  F2FP.BF16.F32.PACK_AB R113, R115, R114 ;  /* 0x000000727371723e */ /* 0x000fe400000010ff */
[----:B------:R-:W-:-:S02]  /*a3d0*/  LOP3.LUT R26, R27, 0x380, RZ, 0xc0, !PT ;  /* 0x000003801b1a7812 */ /* 0x000fc400078ec0ff */
[----:B------:R-:W-:Y:S02]  /*a3e0*/  F2FP.BF16.F32.PACK_AB R120, R121, R120 ;  /* 0x000000787978723e */ /* 0x000fe400000010ff */
[----:B--2---:R-:W-:Y:S02]  /*a3f0*/  LOP3.LUT R20, R21, 0x380, RZ, 0xc0, !PT ;  /* 0x0000038015147812 */ /* 0x004fe400078ec0ff */
[----:B------:R-:W-:Y:S02]  /*a400*/  SHF.R.U64 R26, R26, 0x3, RZ ;  /* 0x000000031a1a7819 */ /* 0x000fe400000012ff */
[----:B------:R-:W-:Y:S02]  /*a410*/  SHF.R.U64 R20, R20, 0x3, RZ ;  /* 0x0000000314147819 */ /* 0x000fe400000012ff */
[----:B------:R-:W-:Y:S01]  /*a420*/  LOP3.LUT R26, R26, R27, RZ, 0x3c, !PT ;  /* 0x0000001b1a1a7212 */ /* 0x000fe200078e3cff */
[--C-:B------:R-:W-:Y:S01]  /*a430*/  IMAD.X R27, RZ, RZ, R17.reuse, P0 ;  /* 0x000000ffff1b7224 */ /* 0x100fe200000e0611 */
[----:B------:R-:W-:Y:S01]  /*a440*/  LOP3.LUT R20, R20, R21, RZ, 0x3c, !PT ;  /* 0x0000001514147212 */ /* 0x000fe200078e3cff */
[----:B------:R-:W-:Y:S01]  /*a450*/  IMAD.X R21, RZ, RZ, R17, P1 ;  /* 0x000000ffff157224 */ /* 0x000fe200008e0611 */
[----:B------:R-:W-:-:S02]  /*a460*/  IADD3 R45, P1, R16, 0x8000, RZ ;  /* 0x00008000102d7810 */ /* 0x000fc40007f3e0ff */
[----:B------:R-:W-:Y:S02]  /*a470*/  IADD3 R47, P0, R16, 0x8020, RZ ;  /* 0x00008020102f7810 */ /* 0x000fe40007f1e0ff */
[----:B------:R-:W-:Y:S02]  /*a480*/  LOP3.LUT R44, R45, 0x380, RZ, 0xc0, !PT ;  /* 0x000003802d2c7812 */ /* 0x000fe400078ec0ff */
[----:B------:R-:W-:Y:S01]  /*a490*/  LOP3.LUT R46, R47, 0x380, RZ, 0xc0, !PT ;  /* 0x000003802f2e7812 */ /* 0x000fe200078ec0ff */
[----:B------:R2:W-:Y:S01]  /*a4a0*/  STSM.16.M88.4 [R55], R4 ;  /* 0x0000000437007844 */ /* 0x0005e20000000200 */
[----:B------:R-:W-:Y:S02]  /*a4b0*/  SHF.R.U64 R44, R44, 0x3, RZ ;  /* 0x000000032c2c7819 */ /* 0x000fe400000012ff */
[----:B------:R-:W-:Y:S02]  /*a4c0*/  SHF.R.U64 R46, R46, 0x3, RZ ;  /* 0x000000032e2e7819 */ /* 0x000fe400000012ff */
[----:B------:R-:W-:Y:S01]  /*a4d0*/  LOP3.LUT R44, R44, R45, RZ, 0x3c, !PT ;  /* 0x0000002d2c2c7212 */ /* 0x000fe200078e3cff */
[----:B------:R-:W-:Y:S01]  /*a4e0*/  IMAD.X R45, RZ, RZ, R17, P1 ;  /* 0x000000ffff2d7224 */ /* 0x000fe200008e0611 */
[----:B------:R-:W-:-:S02]  /*a4f0*/  IADD3 R9, P1, R16, 0xc060, RZ ;  /* 0x0000c06010097810 */ /* 0x000fc40007f3e0ff */
[----:B------:R-:W-:Y:S01]  /*a500*/  LOP3.LUT R46, R46, R47, RZ, 0x3c, !PT ;  /* 0x0000002f2e2e7212 */ /* 0x000fe200078e3cff */
[--C-:B------:R-:W-:Y:S01]  /*a510*/  IMAD.X R47, RZ, RZ, R17.reuse, P0 ;  /* 0x000000ffff2f7224 */ /* 0x100fe200000e0611 */
[----:B------:R-:W-:Y:S02]  /*a520*/  LOP3.LUT R54, R9, 0x380, RZ, 0xc0, !PT ;  /* 0x0000038009367812 */ /* 0x000fe400078ec0ff */
[----:B------:R-:W-:Y:S02]  /*a530*/  LOP3.LUT P0, RZ, R214, 0x3, RZ, 0xc0, !PT ;  /* 0x00000003d6ff7812 */ /* 0x000fe4000780c0ff */
[----:B------:R-:W-:Y:S01]  /*a540*/  SHF.R.U64 R54, R54, 0x3, RZ ;  /* 0x0000000336367819 */ /* 0x000fe200000012ff */
[----:B--2---:R-:W-:Y:S01]  /*a550*/  IMAD.X R55, RZ, RZ, R17, P1 ;  /* 0x000000ffff377224 */ /* 0x004fe200008e0611 */
[----:B------:R-:W-:Y:S01]  /*a560*/  MOV R20, R20 ;  /* 0x0000001400147202 */ /* 0x000fe20000000f00 */
[----:B------:R-:W-:Y:S01]  /*a570*/  IMAD.U32 R21, RZ, RZ, UR5 ;  /* 0x00000005ff157e24 */ /* 0x000fe2000f8e00ff */
[----:B------:R-:W-:Y:S01]  /*a580*/  LOP3.LUT R54, R54, R9, RZ, 0x3c, !PT ;  /* 0x0000000936367212 */ /* 0x000fe200078e3cff */
[----:B------:R-:W-:Y:S01]  /*a590*/  VIADD R9, R31, 0x8 ;  /* 0x000000081f097836 */ /* 0x000fe20000000000 */
[----:B------:R-:W-:Y:S01]  /*a5a0*/  F2FP.BF16.F32.PACK_AB R4, R33, R32 ;  /* 0x000000202104723e */ /* 0x000fe200000010ff */
[----:B------:R-:W-:Y:S01]  /*a5b0*/  IMAD.U32 R21, RZ, RZ, UR6 ;  /* 0x00000006ff157e24 */ /* 0x000fe2000f8e00ff */
[----:B------:R-:W-:-:S02]  /*a5c0*/  F2FP.BF16.F32.PACK_AB R5, R156, R157 ;  /* 0x0000009d9c05723e */ /* 0x000fc400000010ff */
[----:B------:R-:W-:Y:S02]  /*a5d0*/  F2FP.BF16.F32.PACK_AB R6, R37, R36 ;  /* 0x000000242506723e */ /* 0x000fe400000010ff */
[----:B------:R-:W-:Y:S02]  /*a5e0*/  F2FP.BF16.F32.PACK_AB R7, R25, R158 ;  /* 0x0000009e1907723e */ /* 0x000fe400000010ff */
[----:B------:R-:W-:Y:S02]  /*a5f0*/  ISETP.GE.OR P1, PT, R9, UR7, P0 ;  /* 0x0000000709007c0c */ /* 0x000fe40008726670 */
[----:B------:R-:W-:Y:S01]  /*a600*/  MOV R165, R26 ;  /* 0x0000001a00a57202 */ /* 0x000fe20000000f00 */
[----:B------:R2:W-:Y:S01]  /*a610*/  STSM.16.M88.4 [R20], R4 ;  /* 0x0000000414007844 */ /* 0x0005e20000000200 */
[----:B------:R-:W-:Y:S02]  /*a620*/  F2FP.BF16.F32.PACK_AB R9, R155, R162 ;  /* 0x000000a29b09723e */ /* 0x000fe400000010ff */
[----:B------:R-:W-:-:S02]  /*a630*/  F2FP.BF16.F32.PACK_AB R25, R152, R159 ;  /* 0x0000009f9819723e */ /* 0x000fc400000010ff */
[----:B------:R-:W-:Y:S01]  /*a640*/  F2FP.BF16.F32.PACK_AB R26, R61, R60 ;  /* 0x0000003c3d1a723e */ /* 0x000fe200000010ff */
[----:B------:R-:W-:Y:S01]  /*a650*/  STSM.16.M88.4 [R165], R8 ;  /* 0x00000008a5007844 */ /* 0x000fe20000000200 */
[----:B------:R-:W-:Y:S02]  /*a660*/  F2FP.BF16.F32.PACK_AB R27, R63, R62 ;  /* 0x0000003e3f1b723e */ /* 0x000fe400000010ff */
[----:B------:R-:W-:Y:S01]  /*a670*/  MOV R44, R44 ;  /* 0x0000002c002c7202 */ /* 0x000fe20000000f00 */
[----:B------:R-:W-:Y:S01]  /*a680*/  STSM.16.M88.4 [R164], R12 ;  /* 0x0000000ca4007844 */ /* 0x000fe20000000200 */
[----:B------:R-:W-:Y:S02]  /*a690*/  MOV R46, R46 ;  /* 0x0000002e002e7202 */ /* 0x000fe40000000f00 */
[----:B------:R-:W-:Y:S01]  /*a6a0*/  MOV R50, R50 ;  /* 0x0000003200327202 */ /* 0x000fe20000000f00 */
[----:B------:R-:W-:Y:S01]  /*a6b0*/  STSM.16.M88.4 [R30], R24 ;  /* 0x000000181e007844 */ /* 0x000fe20000000200 */
[----:B------:R-:W-:Y:S01]  /*a6c0*/  F2FP.BF16.F32.PACK_AB R114, R117, R116 ;  /* 0x000000747572723e */ /* 0x000fe200000010ff */
[----:B--2---:R-:W-:Y:S01]  /*a6d0*/  IMAD.U32 R20, RZ, RZ, UR4 ;  /* 0x00000004ff147e24 */ /* 0x004fe2000f8e00ff */
[----:B------:R-:W-:Y:S01]  /*a6e0*/  F2FP.BF16.F32.PACK_AB R4, R65, R64 ;  /* 0x000000404104723e */ /* 0x000fe200000010ff */
[----:B------:R-:W-:Y:S01]  /*a6f0*/  USHF.R.S32.HI UR4, URZ, 0x1f, UR36 ;  /* 0x0000001f3f047899 */ /* 0x000fe20008011424 */
[----:B------:R-:W-:Y:S01]  /*a700*/  F2FP.BF16.F32.PACK_AB R5, R67, R66 ;  /* 0x000000424305723e */ /* 0x000fe200000010ff */
[----:B-1----:R-:W-:Y:S01]  /*a710*/  IMAD.WIDE.U32 R20, R28, UR36, R20 ;  /* 0x000000241c147c25 */ /* 0x002fe2000f8e0014 */
[----:B------:R-:W-:-:S02]  /*a720*/  F2FP.BF16.F32.PACK_AB R6, R69, R68 ;  /* 0x000000444506723e */ /* 0x000fc400000010ff */
[----:B------:R-:W-:Y:S02]  /*a730*/  F2FP.BF16.F32.PACK_AB R7, R71, R70 ;  /* 0x000000464707723e */ /* 0x000fe400000010ff */
[----:B------:R-:W-:Y:S02]  /*a740*/  F2FP.BF16.F32.PACK_AB R115, R119, R118 ;  /* 0x000000767773723e */ /* 0x000fe400000010ff */
[----:B------:R-:W-:Y:S01]  /*a750*/  F2FP.BF16.F32.PACK_AB R121, R123, R122 ;  /* 0x0000007a7b79723e */ /* 0x000fe200000010ff */
[----:B------:R1:W-:Y:S01]  /*a760*/  STSM.16.M88.4 [R34], R4 ;  /* 0x0000000422007844 */ /* 0x0003e20000000200 */
[----:B------:R-:W-:Y:S02]  /*a770*/  F2FP.BF16.F32.PACK_AB R128, R129, R128 ;  /* 0x000000808180723e */ /* 0x000fe400000010ff */
[----:B------:R-:W-:Y:S01]  /*a780*/  MOV R52, R52 ;  /* 0x0000003400347202 */ /* 0x000fe20000000f00 */
[----:B------:R-:W-:Y:S01]  /*a790*/  STSM.16.M88.4 [R38], R72 ;  /* 0x0000004826007844 */ /* 0x000fe20000000200 */
[----:B------:R-:W-:-:S02]  /*a7a0*/  F2FP.BF16.F32.PACK_AB R122, R125, R124 ;  /* 0x0000007c7d7a723e */ /* 0x000fc400000010ff */
[----:B------:R-:W-:Y:S01]  /*a7b0*/  F2FP.BF16.F32.PACK_AB R123, R127, R126 ;  /* 0x0000007e7f7b723e */ /* 0x000fe200000010ff */
[----:B------:R-:W-:Y:S01]  /*a7c0*/  STSM.16.M88.4 [R42], R80 ;  /* 0x000000502a007844 */ /* 0x000fe20000000200 */
[----:B------:R-:W-:Y:S02]  /*a7d0*/  F2FP.BF16.F32.PACK_AB R129, R131, R130 ;  /* 0x000000828381723e */ /* 0x000fe400000010ff */
[----:B------:R-:W-:Y:S01]  /*a7e0*/  F2FP.BF16.F32.PACK_AB R136, R137, R136 ;  /* 0x000000888988723e */ /* 0x000fe200000010ff */
[----:B------:R-:W-:Y:S01]  /*a7f0*/  STSM.16.M88.4 [R44], R88 ;  /* 0x000000582c007844 */ /* 0x000fe20000000200 */
[----:B------:R-:W-:Y:S02]  /*a800*/  MOV R56, R56 ;  /* 0x0000003800387202 */ /* 0x000fe40000000f00 */
[----:B------:R-:W-:Y:S01]  /*a810*/  F2FP.BF16.F32.PACK_AB R130, R133, R132 ;  /* 0x000000848582723e */ /* 0x000fe200000010ff */
[----:B-1----:R-:W-:Y:S01]  /*a820*/  IMAD R4, R28, UR4, RZ ;  /* 0x000000041c047c24 */ /* 0x002fe2000f8e02ff */
[----:B------:R-:W-:Y:S01]  /*a830*/  F2FP.BF16.F32.PACK_AB R131, R135, R134 ;  /* 0x000000868783723e */ /* 0x000fe200000010ff */
[----:B------:R-:W-:Y:S01]  /*a840*/  STSM.16.M88.4 [R46], R96 ;  /* 0x000000602e007844 */ /* 0x000fe20000000200 */
[----:B------:R-:W-:Y:S01]  /*a850*/  F2FP.BF16.F32.PACK_AB R137, R139, R138 ;  /* 0x0000008a8b89723e */ /* 0x000fe200000010ff */
[----:B------:R-:W-:Y:S01]  /*a860*/  IMAD R4, R29, UR36, R4 ;  /* 0x000000241d047c24 */ /* 0x000fe2000f8e0204 */
[----:B------:R-:W-:Y:S01]  /*a870*/  F2FP.BF16.F32.PACK_AB R144, R145, R144 ;  /* 0x000000909190723e */ /* 0x000fe200000010ff */
[----:B------:R-:W-:Y:S01]  /*a880*/  STSM.16.M88.4 [R48], R104 ;  /* 0x0000006830007844 */ /* 0x000fe20000000200 */
[----:B------:R-:W-:Y:S01]  /*a890*/  MOV R58, R58 ;  /* 0x0000003a003a7202 */ /* 0x000fe20000000f00 */
[----:B------:R-:W-:Y:S01]  /*a8a0*/  ULDC.64 UR4, c[0x0][0xb40] ;  /* 0x0002d00000047ab9 */ /* 0x000fe20000000a00 */
[----:B------:R-:W-:Y:S01]  /*a8b0*/  F2FP.BF16.F32.PACK_AB R138, R141, R140 ;  /* 0x0000008c8d8a723e */ /* 0x000fe200000010ff */
[----:B------:R-:W-:Y:S01]  /*a8c0*/  STSM.16.M88.4 [R50], R112 ;  /* 0x0000007032007844 */ /* 0x000fe20000000200 */
[----:B------:R-:W-:-:S02]  /*a8d0*/  F2FP.BF16.F32.PACK_AB R139, R143, R142 ;  /* 0x0000008e8f8b723e */ /* 0x000fc400000010ff */
[----:B------:R-:W-:Y:S01]  /*a8e0*/  F2FP.BF16.F32.PACK_AB R145, R147, R146 ;  /* 0x000000929391723e */ /* 0x000fe200000010ff */
[----:B------:R-:W-:Y:S01]  /*a8f0*/  STSM.16.M88.4 [R52], R120 ;  /* 0x0000007834007844 */ /* 0x000fe20000000200 */
[----:B------:R-:W-:Y:S02]  /*a900*/  MOV R54, R54 ;  /* 0x0000003600367202 */ /* 0x000fe40000000f00 */
[----:B------:R-:W-:Y:S01]  /*a910*/  F2FP.BF16.F32.PACK_AB R146, R149, R148 ;  /* 0x000000949592723e */ /* 0x000fe200000010ff */
[----:B------:R-:W-:Y:S01]  /*a920*/  STSM.16.M88.4 [R56], R128 ;  /* 0x0000008038007844 */ /* 0x000fe20000000200 */
[----:B------:R-:W-:Y:S02]  /*a930*/  F2FP.BF16.F32.PACK_AB R147, R151, R150 ;  /* 0x000000969793723e */ /* 0x000fe400000010ff */
[----:B------:R-:W-:Y:S01]  /*a940*/  SHF.R.S32.HI R3, RZ, 0x1f, R31 ;  /* 0x0000001fff037819 */ /* 0x000fe2000001141f */
[----:B------:R-:W-:Y:S01]  /*a950*/  STSM.16.M88.4 [R58], R136 ;  /* 0x000000883a007844 */ /* 0x000fe20000000200 */
[----:B------:R-:W-:-:S02]  /*a960*/  IADD3 R5, P2, R31, R20, RZ ;  /* 0x000000141f057210 */ /* 0x000fc40007f5e0ff */
[----:B------:R-:W-:Y:S01]  /*a970*/  ISETP.GE.OR P0, PT, R31, UR7, P0 ;  /* 0x000000071f007c0c */ /* 0x000fe20008706670 */
[----:B------:R-:W-:Y:S01]  /*a980*/  STSM.16.M88.4 [R54], R144 ;  /* 0x0000009036007844 */ /* 0x000fe20000000200 */
[----:B------:R-:W-:Y:S02]  /*a990*/  IADD3.X R20, R3, R21, R4, P2, !PT ;  /* 0x0000001503147210 */ /* 0x000fe400017fe404 */
[C---:B------:R-:W-:Y:S01]  /*a9a0*/  LEA R4, P2, R5.reuse, UR4, 0x2 ;  /* 0x0000000405047c11 */ /* 0x040fe2000f8410ff */
[----:B------:R-:W-:Y:S01]  /*a9b0*/  @!PT LDS RZ, [RZ] ;  /* 0x00000000fffff984 */ /* 0x000fe20000000800 */
[----:B------:R-:W-:Y:S01]  /*a9c0*/  @!PT LDS RZ, [RZ] ;  /* 0x00000000fffff984 */ /* 0x000fe20000000800 */
[----:B------:R-:W-:Y:S01]  /*a9d0*/  @!PT LDS RZ, [RZ] ;  /* 0x00000000fffff984 */ /* 0x000fe20000000800 */
[----:B------:R-:W-:Y:S01]  /*a9e0*/  @!PT LDS RZ, [RZ] ;  /* 0x00000000fffff984 */ /* 0x000fe20000000800 */
[----:B------:R1:W-:Y:S06]  /*a9f0*/  MEMBAR.ALL.CTA ;  /* 0x0000000000007992 */ /* 0x0003ec0000008000 */
[----:B-1----:R-:W1:Y:S01]  /*aa00*/  FENCE.VIEW.ASYNC.S ;  /* 0x00000000000073c6 */ /* 0x002e620000000000 */
[----:B------:R-:W-:Y:S01]  /*aa10*/  R2UR UR10, R212 ;  /* 0x00000000d40a72ca */ /* 0x000fe200000e0000 */
[----:B------:R-:W-:Y:S01]  /*aa20*/  ULDC UR4, c[0x0][0xc] ;  /* 0x0000030000047ab9 */ /* 0x000fe20000000800 */
[----:B------:R-:W-:Y:S01]  /*aa30*/  LEA.HI.X R5, R5, UR5, R20, 0x2, P2 ;  /* 0x0000000505057c11 */ /* 0x000fe200090f1414 */
[----:B-1----:R-:W1:Y:S10]  /*aa40*/  SHFL.IDX PT, R3, R218, RZ, 0x1f ;  /* 0x00001fffda037589 */ /* 0x002e7400000e0000 */
[----:B------:R-:W-:-:S06]  /*aa50*/  UIADD3 UR10, UR4, UR10, URZ ;  /* 0x0000000a040a7290 */ /* 0x000fcc000fffe03f */
[----:B------:R-:W-:Y:S01]  /*aa60*/  IMAD.U32 R212, RZ, RZ, UR10 ;  /* 0x0000000affd47e24 */ /* 0x000fe2000f8e00ff */
[----:B------:R-:W-:Y:S06]  /*aa70*/  BAR.ARV 0x1, 0x120 ;  /* 0x0044800000007b1d */ /* 0x000fec0000002000 */
[----:B------:R2:W-:Y:S01]  /*aa80*/  @!P0 STG.E desc[UR12][R4.64], R2 ;  /* 0x0000000204008986 */ /* 0x0005e2000c10190c */
[----:B-1----:R-:W-:-:S03]  /*aa90*/  ISETP.NE.AND P0, PT, R3, 0x7, PT ;  /* 0x000000070300780c */ /* 0x002fc60003f05270 */
[----:B------:R2:W-:Y:S10]  /*aaa0*/  @!P1 STG.E desc[UR12][R4.64+0x20], R0 ;  /* 0x0000200004009986 */ /* 0x0005f4000c10190c */
[----:B------:R-:W-:Y:S05]  /*aab0*/  @P0 BRA `(.L_x_154) ;  /* 0x0000000000900947 */ /* 0x000fea0003800000 */
[----:B------:R-:W-:Y:S01]  /*aac0*/  BAR.SYNC.DEFER_BLOCKING 0x1, 0x120 ;  /* 0x0044800000007b1d */ /* 0x000fe20000010000 */
[----:B------:R-:W-:-:S05]  /*aad0*/  ELECT P0, URZ, PT ;  /* 0x00000000003f782f */ /* 0x000fca0003800000 */
[----:B------:R-:W-:Y:S08]  /*aae0*/  BSSY B0, `(.L_x_154) ;  /* 0x0000021000007945 */ /* 0x000ff00003800000 */
[----:B------:R-:W-:Y:S05]  /*aaf0*/  @!P0 BRA `(.L_x_155) ;  /* 0x00000000007c8947 */ /* 0x000fea0003800000 */
[----:B------:R-:W-:Y:S01]  /*ab00*/  R2UR UR10, R18 ;  /* 0x00000000120a72ca */ /* 0x000fe200000e0000 */
[----:B------:R-:W-:Y:S01]  /*ab10*/  ULDC.64 UR12, c[0x0][0x198] ;  /* 0x00006600000c7ab9 */ /* 0x000fe20000000a00 */
[----:B------:R-:W-:Y:S01]  /*ab20*/  UMOV UR33, URZ ;  /* 0x0000003f00217c82 */ /* 0x000fe20008000000 */
[----:B------:R-:W-:Y:S01]  /*ab30*/  UIADD3 UR4, UP0, UR12, 0x9f0, URZ ;  /* 0x000009f00c047890 */ /* 0x000fe2000ff1e03f */
[----:B------:R-:W-:Y:S01]  /*ab40*/  UMOV UR37, URZ ;  /* 0x0000003f00257c82 */ /* 0x000fe20008000000 */
[----:B------:R-:W-:Y:S02]  /*ab50*/  UMOV UR7, 0x40 ;  /* 0x0000004000077882 */ /* 0x000fe40000000000 */
[----:B------:R-:W-:-:S06]  /*ab60*/  UIADD3.X UR5, URZ, UR13, URZ, UP0, !UPT ;  /* 0x0000000d3f057290 */ /* 0x000fcc00087fe43f */
[----:B------:R-:W-:Y:S02]  /*ab70*/  UIADD3 UR6, UR10, 0x4000, URZ ;  /* 0x000040000a067890 */ /* 0x000fe4000fffe03f */
[----:B------:R-:W-:Y:S02]  /*ab80*/  UIADD3 UR8, UR10, 0x8000, URZ ;  /* 0x000080000a087890 */ /* 0x000fe4000fffe03f */
[----:B------:R-:W-:Y:S01]  /*ab90*/  UMOV UR32, UR10 ;  /* 0x0000000a00207c82 */ /* 0x000fe20008000000 */
[----:B------:R-:W-:Y:S01]  /*aba0*/  UIADD3 UR9, UR10, 0xc000, URZ ;  /* 0x0000c0000a097890 */ /* 0x000fe2000fffe03f */
        /* <DEDUP_REMOVED lines=8> */
[----:B------:R1:W-:Y:S01]  /*ac30*/  UTMASTG.5D [UR32], [UR4] ;  /* 0x00000020040073b5 */ /* 0x0003e20008020000 */
[----:B------:R-:W-:Y:S01]  /*ac40*/  UMOV UR8, 0x1 ;  /* 0x0000000100087882 */ /* 0x000fe20000000000 */
[----:B-1----:R-:W-:Y:S01]  /*ac50*/  UMOV UR32, UR9 ;  /* 0x0000000900207c82 */ /* 0x002fe20008000000 */
[----:B------:R-:W-:Y:S01]  /*ac60*/  UMOV UR33, UR6 ;  /* 0x0000000600217c82 */ /* 0x000fe20008000000 */
[----:B------:R-:W-:Y:S01]  /*ac70*/  UIADD3 UR6, UR10, 0x38820, URZ ;  /* 0x000388200a067890 */ /* 0x000fe2000fffe03f */
[----:B------:R1:W-:Y:S03]  /*ac80*/  UTMASTG.5D [UR32], [UR4] ;  /* 0x00000020040073b5 */ /* 0x0003e60008020000 */
[----:B------:R-:W-:-:S02]  /*ac90*/  UPRMT UR7, URZ, 0x654, UR6 ;  /* 0x000006543f077896 */ /* 0x000fc40008000006 */
[----:B------:R-:W-:Y:S01]  /*aca0*/  UPRMT UR6, UR8, 0x654, UR6 ;  /* 0x0000065408067896 */ /* 0x000fe20008000006 */
[----:B------:R0:W-:Y:S01]  /*acb0*/  UTMACMDFLUSH ;  /* 0x00000000000079b7 */ /* 0x0001e20000000000 */
[----:B------:R-:W-:-:S05]  /*acc0*/  DEPBAR.LE SB0, 0x0 ;  /* 0x000080000000791a */ /* 0x000fca0000000000 */
[----:B------:R-:W-:Y:S02]  /*acd0*/  SYNCS.ARRIVE.TRANS64.RED.A1T0 RZ, [UR7], RZ ;  /* 0x000000ffffff79a7 */ /* 0x000fe40008100407 */
[----:B-1----:R-:W-:Y:S03]  /*ace0*/  SYNCS.ARRIVE.TRANS64.RED.A1T0 RZ, [UR6], RZ ;  /* 0x000000ffffff79a7 */ /* 0x002fe60008100406 */
.L_x_155:
[----:B------:R-:W-:Y:S05]  /*acf0*/  BSYNC B0 ;  /* 0x0000000000007941 */ /* 0x000fea0003800000 */
.L_x_154:
[----:B--2---:R-:W1:Y:S01]  /*ad00*/  LDC R0, c[0x0][0xda4] ;  /* 0x00036900ff007b82 */ /* 0x004e620000000800 */
[----:B------:R-:W-:Y:S01]  /*ad10*/  R2UR UR4, R213 ;  /* 0x00000000d50472ca */ /* 0x000fe200000e0000 */
[----:B------:R-:W-:Y:S01]  /*ad20*/  UIADD3 UR38, UR38, 0x1, URZ ;  /* 0x0000000126267890 */ /* 0x000fe2000fffe03f */
[----:B------:R-:W-:Y:S02]  /*ad30*/  R2UR UR6, R212 ;  /* 0x00000000d40672ca */ /* 0x000fe400000e0000 */
[----:B------:R-:W-:Y:S01]  /*ad40*/  R2UR UR5, R19 ;  /* 0x00000000130572ca */ /* 0x000fe200000e0000 */
[----:B------:R-:W-:-:S04]  /*ad50*/  UISETP.NE.AND UP0, UPT, UR38, 0x2, UPT ;  /* 0x000000022600788c */ /* 0x000fc8000bf05270 */
[----:B------:R-:W-:-:S04]  /*ad60*/  USEL UR38, UR38, URZ, UP0 ;  /* 0x0000003f26267287 */ /* 0x000fc80008000000 */
[----:B------:R-:W-:-:S06]  /*ad70*/  UIADD3 UR4, UR4, 0x1, URZ ;  /* 0x0000000104047890 */ /* 0x000fcc000fffe03f */
[----:B------:R-:W-:Y:S01]  /*ad80*/  MOV R213, UR4 ;  /* 0x0000000400d57c02 */ /* 0x000fe20008000f00 */
[----:B------:R-:W-:Y:S01]  /*ad90*/  USEL UR4, URZ, 0x1, UP0 ;  /* 0x000000013f047887 */ /* 0x000fe20008000000 */
[----:B-1----:R-:W-:-:S03]  /*ada0*/  ISETP.LE.AND P0, PT, R0, UR6, PT ;  /* 0x0000000600007c0c */ /* 0x002fc6000bf03270 */
[----:B------:R-:W-:-:S06]  /*adb0*/  ULOP3.LUT UR5, UR5, UR4, URZ, 0x3c, !UPT ;  /* 0x0000000405057292 */ /* 0x000fcc000f8e3c3f */
[----:B------:R-:W-:-:S04]  /*adc0*/  IMAD.U32 R19, RZ, RZ, UR5 ;  /* 0x00000005ff137e24 */ /* 0x000fc8000f8e00ff */
[----:B------:R-:W-:Y:S05]  /*add0*/  @!P0 BRA `(.L_x_156) ;  /* 0xffffff6400548947 */ /* 0x000fea000383ffff */
[----:B------:R-:W-:Y:S05]  /*ade0*/  EXIT ;  /* 0x000000000000794d */ /* 0x000fea0003800000 */
.L_x_128:
[----:B------:R-:W-:-:S08]  /*adf0*/  NOP ;  /* 0x0000000000007918 */ /* 0x000fd00000000000 */
[----:B-1----:R-:W1:-:S00]  /*ae00*/  USETMAXREG.DEALLOC.CTAPOOL 0x18 ;  /* 0x00000018000079c8 */ /* 0x002e4000080e0500 */
[----:B-1----:R-:W-:-:S06]  /*ae10*/  LOP3.LUT R0, R0, 0x3, RZ, 0xc0, !PT ;  /* 0x0000000300007812 */ /* 0x002fcc00078ec0ff */
[----:B------:R-:W1:Y:S02]  /*ae20*/  SHFL.IDX PT, R0, R0, RZ, 0x1f ;  /* 0x00001fff00007589 */ /* 0x000e6400000e0000 */
[----:B-1----:R-:W-:-:S13]  /*ae30*/  ISETP.NE.AND P0, PT, R0, RZ, PT ;  /* 0x000000ff0000720c */ /* 0x002fda0003f05270 */
[----:B------:R-:W-:Y:S05]  /*ae40*/  @P0 EXIT ;  /* 0x000000000000094d */ /* 0x000fea0003800000 */
[----:B------:R-:W1:Y:S01]  /*ae50*/  S2UR UR4, SR_CTAID.X ;  /* 0x00000000000479c3 */ /* 0x000e620000002500 */
[----:B------:R-:W-:Y:S02]  /*ae60*/  IMAD.MOV.U32 R16, RZ, RZ, RZ ;  /* 0x000000ffff107224 */ /* 0x000fe400078e00ff */
[----:B------:R-:W-:Y:S02]  /*ae70*/  IMAD.MOV.U32 R2, RZ, RZ, 0x1 ;  /* 0x00000001ff027424 */ /* 0x000fe400078e00ff */
[----:B------:R-:W-:-:S03]  /*ae80*/  IMAD.MOV.U32 R19, RZ, RZ, 0x1 ;  /* 0x00000001ff137424 */ /* 0x000fc600078e00ff */
[----:B------:R-:W1:Y:S02]  /*ae90*/  LDC R0, c[0x0][0xda4] ;  /* 0x00036900ff007b82 */ /* 0x000e640000000800 */
[----:B-1----:R-:W-:-:S13]  /*aea0*/  ISETP.LE.AND P0, PT, R0, UR4, PT ;  /* 0x0000000400007c0c */ /* 0x002fda000bf03270 */
[----:B------:R-:W-:Y:S05]  /*aeb0*/  @P0 BRA `(.L_x_157) ;  /* 0x0000003400500947 */ /* 0x000fea0003800000 */
[----:B------:R-:W2:Y:S01]  /*aec0*/  LDL R4, [R1+0x24] ;  /* 0x0000240001047983 */ /* 0x000ea20000100800 */
[----:B------:R-:W1:Y:S01]  /*aed0*/  S2UR UR4, SR_CTAID.X ;  /* 0x00000000000479c3 */ /* 0x000e620000002500 */
[----:B------:R-:W-:Y:S01]  /*aee0*/  IMAD.MOV.U32 R16, RZ, RZ, RZ ;  /* 0x000000ffff107224 */ /* 0x000fe200078e00ff */
[----:B------:R-:W-:Y:S01]  /*aef0*/  ULDC.64 UR36, c[0x0][0x198] ;  /* 0x0000660000247ab9 */ /* 0x000fe20000000a00 */
[----:B------:R-:W3:Y:S01]  /*af00*/  S2R R3, SR_TID.X ;  /* 0x0000000000037919 */ /* 0x000ee20000002100 */
[----:B------:R-:W-:Y:S01]  /*af10*/  IMAD.MOV.U32 R19, RZ, RZ, 0x1 ;  /* 0x00000001ff137424 */ /* 0x000fe200078e00ff */
[----:B------:R-:W-:Y:S01]  /*af20*/  ULDC UR39, c[0x0][0xc] ;  /* 0x0000030000277ab9 */ /* 0x000fe20000000800 */
[C---:B---3--:R-:W-:Y:S02]  /*af30*/  LOP3.LUT P1, RZ, R3.reuse, 0x7f, RZ, 0xc0, !PT ;  /* 0x0000007f03ff7812 */ /* 0x048fe4000782c0ff */
[----:B------:R-:W-:-:S04]  /*af40*/  LOP3.LUT P0, R0, R3, 0x1f, RZ, 0xc0, !PT ;  /* 0x0000001f03007812 */ /* 0x000fc8000780c0ff */
[----:B------:R-:W-:Y:S01]  /*af50*/  PLOP3.LUT P0, PT, P0, P1, PT, 0x8a, 0x0 ;  /* 0x000000000000781c */ /* 0x000fe20000703172 */
[----:B------:R1:W-:Y:S03]  /*af60*/  STL [R1+0x20], R0 ;  /* 0x0000200001007387 */ /* 0x0003e60000100800 */
[----:B------:R-:W-:-:S05]  /*af70*/  P2R R2, PR, RZ, 0x1 ;  /* 0x00000001ff027803 */ /* 0x000fca0000000000 */
[----:B------:R3:W-:Y:S01]  /*af80*/  STL [R1+0x4], R2 ;  /* 0x0000040201007387 */ /* 0x0007e20000100800 */
[----:B-1----:R-:W-:-:S05]  /*af90*/  IMAD.U32 R0, RZ, RZ, UR4 ;  /* 0x00000004ff007e24 */ /* 0x002fca000f8e00ff */
[----:B------:R3:W-:Y:S04]  /*afa0*/  STL [R1+0x14], R0 ;  /* 0x0000140001007387 */ /* 0x0007e80000100800 */
[----:B------:R3:W-:Y:S01]  /*afb0*/  STL [R1+0x1c], RZ ;  /* 0x00001cff01007387 */ /* 0x0007e20000100800 */
[----:B--2---:R-:W-:-:S13]  /*afc0*/  R2UR UR5, R4 ;  /* 0x00000000040572ca */ /* 0x004fda00000e0000 */
[----:B---3--:R-:W-:-:S12]  /*afd0*/  ULOP3.LUT UR38, UR5, 0x2, URZ, 0xfc, !UPT ;  /* 0x0000000205267892 */ /* 0x008fd8000f8efc3f */
.L_x_210:
[----:B--2---:R-:W2:Y:S01]  /*afe0*/  LDL R2, [R1+0x14] ;  /* 0x0000140001027983 */ /* 0x004ea20000100800 */
        /* <DEDUP_REMOVED lines=16> */
[----:B------:R-:W1:Y:S02]  /*b0f0*/  @P1 LDC.64 R2, c[0x0][0xdb8] ;  /* 0x00036e00ff021b82 */ /* 0x000e640000000a00 */
[----:B------:R-:W-:Y:S01]  /*b100*/  MOV R17, R4 ;  /* 0x0000000400117202 */ /* 0x000fe20000000f00 */
[----:B------:R2:W-:Y:S05]  /*b110*/  STL [R1+0xc], R4 ;  /* 0x00000c0401007387 */ /* 0x0005ea0000100800 */
[----:B------:R-:W4:Y:S01]  /*b120*/  LDC R0, c[0x0][0x2e0] ;  /* 0x0000b800ff007b82 */ /* 0x000f220000000800 */
[----:B-1----:R-:W-:-:S05]  /*b130*/  @P1 IMAD.HI.U32 R2, R4, R2, RZ ;  /* 0x0000000204021227 */ /* 0x002fca00078e00ff */
[----:B------:R-:W-:Y:S01]  /*b140*/  @P1 SHF.R.U32.HI R17, RZ, R3, R2 ;  /* 0x00000003ff111219 */ /* 0x000fe20000011602 */
[----:B----4-:R-:W-:Y:S01]  /*b150*/  IMAD R7, R0, UR4, RZ ;  /* 0x0000000400077c24 */ /* 0x010fe2000f8e02ff */
[----:B------:R-:W-:-:S03]  /*b160*/  MOV R0, 0x400 ;  /* 0x0000040000007802 */ /* 0x000fc60000000f00 */
[----:B------:R-:W-:Y:S01]  /*b170*/  IMAD.MOV R3, RZ, RZ, -R17 ;  /* 0x000000ffff037224 */ /* 0x000fe200078e0a11 */
[----:B---3--:R-:W-:Y:S01]  /*b180*/  LEA R6, R5, R0, 0x18 ;  /* 0x0000000005067211 */ /* 0x008fe200078ec0ff */
[----:B------:R-:W-:Y:S01]  /*b190*/  VIADD R0, R7, 0x4f ;  /* 0x0000004f07007836 */ /* 0x000fe20000000000 */
[----:B------:R2:W-:Y:S01]  /*b1a0*/  STL [R1+0x18], R7 ;  /* 0x0000180701007387 */ /* 0x0005e20000100800 */
[----:B------:R-:W-:Y:S02]  /*b1b0*/  IMAD R18, R18, R3, R4 ;  /* 0x0000000312127224 */ /* 0x000fe400078e0204 */
[----:B------:R-:W-:Y:S01]  /*b1c0*/  IMAD.HI R0, R0, 0x66666667, RZ ;  /* 0x6666666700007827 */ /* 0x000fe200078e02ff */
[----:B------:R2:W-:Y:S03]  /*b1d0*/  STL [R1+0x8], R6 ;  /* 0x0000080601007387 */ /* 0x0005e60000100800 */
[----:B------:R-:W-:Y:S01]  /*b1e0*/  VIADD R2, R6, 0x24400 ;  /* 0x0002440006027836 */ /* 0x000fe20000000000 */
[----:B------:R-:W-:-:S04]  /*b1f0*/  SHF.R.U32.HI R3, RZ, 0x1f, R0 ;  /* 0x0000001fff037819 */ /* 0x000fc80000011600 */
[----:B------:R-:W-:Y:S02]  /*b200*/  LEA.HI.SX32 R0, R0, R3, 0x1b ;  /* 0x0000000300007211 */ /* 0x000fe400078fdaff */
[----:B------:R-:W-:-:S03]  /*b210*/  LOP3.LUT P0, RZ, R2, 0x3ff, RZ, 0xc0, !PT ;  /* 0x000003ff02ff7812 */ /* 0x000fc6000780c0ff */
[----:B------:R2:W-:Y:S10]  /*b220*/  STL [R1+0x10], R0 ;  /* 0x0000100001007387 */ /* 0x0005f40000100800 */
[----:B--2---:R-:W-:Y:S05]  /*b230*/  @!P0 BRA `(.L_x_158) ;  /* 0x0000000000408947 */ /* 0x004fea0003800000 */
[----:B------:R-:W-:Y:S01]  /*b240*/  MOV R2, 0x0 ;  /* 0x0000000000027802 */ /* 0x000fe20000000f00 */
[----:B------:R-:W-:Y:S01]  /*b250*/  ULDC.64 UR6, c[0x4][0xa8] ;  /* 0x01002a0000067ab9 */ /* 0x000fe20000000a00 */
[----:B------:R-:W-:Y:S01]  /*b260*/  ULDC.64 UR8, c[0x4][0xb0] ;  /* 0x01002c0000087ab9 */ /* 0x000fe20000000a00 */
[----:B------:R-:W-:Y:S01]  /*b270*/  ULDC.64 UR4, c[0x4][0x8] ;  /* 0x0100020000047ab9 */ /* 0x000fe20000000a00 */
[----:B------:R-:W-:Y:S01]  /*b280*/  IMAD.U32 R4, RZ, RZ, UR6 ;  /* 0x00000006ff047e24 */ /* 0x000fe2000f8e00ff */
[----:B------:R-:W-:Y:S01]  /*b290*/  MOV R11, UR5 ;  /* 0x00000005000b7c02 */ /* 0x000fe20008000f00 */
[----:B------:R-:W1:Y:S01]  /*b2a0*/  LDC.64 R2, c[0x4][R2] ;  /* 0x0100000002027b82 */ /* 0x000e620000000a00 */
[----:B------:R-:W-:Y:S02]  /*b2b0*/  IMAD.U32 R5, RZ, RZ, UR7 ;  /* 0x00000007ff057e24 */ /* 0x000fe4000f8e00ff */
[----:B------:R-:W-:Y:S02]  /*b2c0*/  IMAD.U32 R6, RZ, RZ, UR8 ;  /* 0x00000008ff067e24 */ /* 0x000fe4000f8e00ff */
[----:B------:R-:W-:-:S02]  /*b2d0*/  IMAD.U32 R7, RZ, RZ, UR9 ;  /* 0x00000009ff077e24 */ /* 0x000fc4000f8e00ff */
[----:B------:R-:W-:Y:S02]  /*b2e0*/  IMAD.U32 R10, RZ, RZ, UR4 ;  /* 0x00000004ff0a7e24 */ /* 0x000fe4000f8e00ff */
[----:B------:R-:W-:Y:S02]  /*b2f0*/  IMAD.MOV.U32 R8, RZ, RZ, 0x70 ;  /* 0x00000070ff087424 */ /* 0x000fe400078e00ff */
[----:B------:R-:W-:Y:S02]  /*b300*/  IMAD.MOV.U32 R12, RZ, RZ, 0x1 ;  /* 0x00000001ff0c7424 */ /* 0x000fe400078e00ff */
[----:B------:R-:W-:-:S07]  /*b310*/  IMAD.MOV.U32 R13, RZ, RZ, RZ ;  /* 0x000000ffff0d7224 */ /* 0x000fce00078e00ff */
[----:B------:R-:W-:-:S07]  /*b320*/  LEPC R20, `(.L_x_158) ;  /* 0x000000001014794e */ /* 0x000fce0000000000 */
[----:B-1----:R-:W-:Y:S05]  /*b330*/  CALL.ABS.NOINC R2 ;  /* 0x0000000002007343 */ /* 0x002fea0003c00000 */
.L_x_158:
[----:B------:R-:W2:Y:S02]  /*b340*/  LDL R2, [R1+0x8] ;  /* 0x0000080001027983 */ /* 0x000ea40000100800 */
[----:B--2---:R-:W-:-:S05]  /*b350*/  VIADD R0, R2, 0x400 ;  /* 0x0000040002007836 */ /* 0x004fca0000000000 */
        /* <DEDUP_REMOVED lines=18> */
.L_x_160:
        /* <DEDUP_REMOVED lines=16> */
.L_x_159:
[----:B------:R-:W-:Y:S01]  /*b580*/  ULDC.64 UR4, c[0x0][0x9f8] ;  /* 0x00027e0000047ab9 */ /* 0x000fe20000000a00 */
[----:B------:R-:W2:Y:S01]  /*b590*/  LDL R9, [R1+0x20] ;  /* 0x0000200001097983 */ /* 0x000ea20000100800 */
[----:B------:R-:W-:Y:S01]  /*b5a0*/  ISETP.NE.U32.AND P0, PT, RZ, UR4, PT ;  /* 0x00000004ff007c0c */ /* 0x000fe2000bf05070 */
[----:B------:R-:W-:Y:S01]  /*b5b0*/  IMAD.MOV.U32 R7, RZ, RZ, R17 ;  /* 0x000000ffff077224 */ /* 0x000fe200078e0011 */
[----:B------:R-:W-:Y:S01]  /*b5c0*/  ULDC.64 UR6, c[0x0][0x208] ;  /* 0x0000820000067ab9 */ /* 0x000fe20000000a00 */
[----:B------:R-:W3:Y:S01]  /*b5d0*/  LDL.LU R6, [R1+0xc] ;  /* 0x00000c0001067983 */ /* 0x000ee20000300800 */
[----:B------:R-:W-:Y:S01]  /*b5e0*/  ISETP.NE.AND.EX P0, PT, RZ, UR5, PT, P0 ;  /* 0x00000005ff007c0c */ /* 0x000fe2000bf05300 */
[----:B------:R-:W1:Y:S01]  /*b5f0*/  LDC R0, c[0x0][0x428] ;  /* 0x00010a00ff007b82 */ /* 0x000e620000000800 */
[----:B------:R-:W-:Y:S01]  /*b600*/  ULDC UR4, c[0x0][0xda8] ;  /* 0x00036a0000047ab9 */ /* 0x000fe20000000800 */
[----:B------:R-:W4:Y:S10]  /*b610*/  LDL R8, [R1+0x14] ;  /* 0x0000140001087983 */ /* 0x000f340000100800 */
[----:B------:R-:W1:Y:S02]  /*b620*/  @P0 LDC.64 R2, c[0x0][0x9f8] ;  /* 0x00027e00ff020b82 */ /* 0x000e640000000a00 */
[----:B-1----:R-:W-:Y:S01]  /*b630*/  ISETP.NE.AND P1, PT, R0, 0x1, PT ;  /* 0x000000010000780c */ /* 0x002fe20003f25270 */
[----:B------:R-:W-:-:S02]  /*b640*/  IMAD.MOV.U32 R0, RZ, RZ, R18 ;  /* 0x000000ffff007224 */ /* 0x000fc400078e0012 */
[----:B------:R-:W-:-:S10]  /*b650*/  @P0 IMAD.WIDE R2, R17, 0x4, R2 ;  /* 0x0000000411020825 */ /* 0x000fd400078e0202 */
[----:B------:R-:W1:Y:S01]  /*b660*/  @P1 LDC R5, c[0x0][0x42c] ;  /* 0x00010b00ff051b82 */ /* 0x000e620000000800 */
[----:B------:R1:W5:Y:S07]  /*b670*/  @P0 LDG.E R7, desc[UR6][R2.64] ;  /* 0x0000000602070981 */ /* 0x00036e000c1e1900 */
[----:B------:R-:W1:Y:S02]  /*b680*/  @P1 LDC R4, c[0x0][0x430] ;  /* 0x00010c00ff041b82 */ /* 0x000e640000000800 */
[----:B-1----:R-:W-:-:S05]  /*b690*/  @P1 IMAD.HI.U32 R5, R18, R5, RZ ;  /* 0x0000000512051227 */ /* 0x002fca00078e00ff */
[----:B------:R-:W-:Y:S02]  /*b6a0*/  @P1 SHF.R.U32.HI R0, RZ, R4, R5 ;  /* 0x00000004ff001219 */ /* 0x000fe40000011605 */
[----:B------:R-:W1:Y:S01]  /*b6b0*/  S2R R4, SR_CgaCtaId ;  /* 0x0000000000047919 */ /* 0x000e620000008800 */
[----:B--2---:R-:W-:Y:S01]  /*b6c0*/  ISETP.NE.AND P1, PT, R9, RZ, PT ;  /* 0x000000ff0900720c */ /* 0x004fe20003f25270 */
[----:B---3--:R-:W-:-:S04]  /*b6d0*/  IMAD.MOV R6, RZ, RZ, -R6 ;  /* 0x000000ffff067224 */ /* 0x008fc800078e0a06 */
[----:B----4-:R-:W-:-:S08]  /*b6e0*/  IMAD R6, R6, UR4, R8 ;  /* 0x0000000406067c24 */ /* 0x010fd0000f8e0208 */
[----:B------:R-:W-:Y:S01]  /*b6f0*/  VOTEU.ALL UP1, P1 ;  /* 0x00000000003f7886 */ /* 0x000fe20000820000 */
[----:B------:R-:W-:-:S04]  /*b700*/  PLOP3.LUT P2, PT, P1, PT, PT, 0x8, 0x0 ;  /* 0x000000000000781c */ /* 0x000fc80000f4e170 */
[----:B------:R-:W-:Y:S01]  /*b710*/  @!UP1 UIADD3 UR8, UP0, UR36, 0x270, URZ ;  /* 0x0000027024089890 */ /* 0x000fe2000ff1e03f */
[----:B------:R-:W-:-:S03]  /*b720*/  IMAD.SHL.U32 R6, R6, 0x80, RZ ;  /* 0x0000008006067824 */ /* 0x000fc600078e00ff */
[----:B------:R-:W-:-:S03]  /*b730*/  @!UP1 UIADD3.X UR9, URZ, UR37, URZ, UP0, !UPT ;  /* 0x000000253f099290 */ /* 0x000fc600087fe43f */
[----:B-1----:R-:W-:-:S09]  /*b740*/  VOTEU.ALL UP0, P1 ;  /* 0x00000000003f7886 */ /* 0x002fd20000800000 */
.L_x_161:
        /* <DEDUP_REMOVED lines=13> */
.L_x_162:
        /* <DEDUP_REMOVED lines=12> */
.L_x_163:
        /* <DEDUP_REMOVED lines=12> */
.L_x_164:
        /* <DEDUP_REMOVED lines=10> */
[----:B------:R-:W-:Y:S01]  /*ba40*/  LOP3.LUT R4, R4, 0x1, RZ, 0xc0, !PT ;  /* 0x0000000104047812 */ /* 0x000fe200078ec0ff */
[----:B------:R-:W-:-:S04]  /*ba50*/  UMOV UR4, 0xffffffff ;  /* 0xffffffff00047882 */ /* 0x000fc80000000000 */
[C---:B------:R-:W-:Y:S02]  /*ba60*/  IMAD R20, R4.reuse, 0x28, RZ ;  /* 0x0000002804147824 */ /* 0x040fe400078e02ff */
[----:B------:R-:W-:Y:S01]  /*ba70*/  IMAD R21, R4, 0xa00, RZ ;  /* 0x00000a0004157824 */ /* 0x000fe200078e02ff */
[----:B-1----:R-:W-:-:S04]  /*ba80*/  ISETP.NE.U32.AND P0, PT, R2, RZ, PT ;  /* 0x000000ff0200720c */ /* 0x002fc80003f05070 */
[----:B------:R-:W-:-:S04]  /*ba90*/  ISETP.NE.AND.EX P0, PT, R3, RZ, PT, P0 ;  /* 0x000000ff0300720c */ /* 0x000fc80003f05300 */
[----:B-----5:R-:W-:Y:S01]  /*baa0*/  SEL R4, R7, RZ, !P0 ;  /* 0x000000ff07047207 */ /* 0x020fe20004000000 */
[----:B------:R-:W-:Y:S08]  /*bab0*/  BRA.DIV UR4, `(.L_x_165) ;  /* 0x0000002e04a47947 */ /* 0x000ff0000b800000 */
.L_x_226:
[----:B------:R-:W2:Y:S01]  /*bac0*/  LDL R8, [R1+0x10] ;  /* 0x0000100001087983 */ /* 0x000ea20000100800 */
[----:B------:R-:W-:Y:S01]  /*bad0*/  UMOV UR4, 0xffffffff ;  /* 0xffffffff00047882 */ /* 0x000fe20000000000 */
[----:B------:R-:W-:Y:S02]  /*bae0*/  SHF.R.S32.HI R12, RZ, 0x1f, R7 ;  /* 0x0000001fff0c7819 */ /* 0x000fe40000011407 */
[----:B------:R-:W-:Y:S01]  /*baf0*/  MOV R5, R7 ;  /* 0x0000000700057202 */ /* 0x000fe20000000f00 */
[----:B--2---:R-:W-:Y:S01]  /*bb00*/  VIADD R8, R8, 0xffffffff ;  /* 0xffffffff08087836 */ /* 0x004fe20000000000 */
[----:B------:R-:W-:Y:S06]  /*bb10*/  BRA.DIV UR4, `(.L_x_166) ;  /* 0x0000002e04c07947 */ /* 0x000fec000b800000 */
[----:B------:R-:W-:-:S13]  /*bb20*/  ELECT P6, URZ, PT ;  /* 0x00000000003f782f */ /* 0x000fda00038c0000 */
.L_x_229:
[----:B------:R-:W-:Y:S05]  /*bb30*/  @!P6 BRA `(.L_x_167) ;  /* 0x000000040044e947 */ /* 0x000fea0003800000 */
[----:B------:R1:W-:Y:S01]  /*bb40*/  STL [R1], R8 ;  /* 0x0000000801007387 */ /* 0x0003e20000100800 */
[----:B------:R-:W-:Y:S05]  /*bb50*/  @!P0 BRA `(.L_x_168) ;  /* 0x0000000000508947 */ /* 0x000fea0003800000 */
[----:B------:R-:W2:Y:S01]  /*bb60*/  LDC R13, c[0x0][0x41c] ;  /* 0x00010700ff0d7b82 */ /* 0x000ea20000000800 */
[----:B------:R-:W-:Y:S01]  /*bb70*/  IMAD.MOV.U32 R4, RZ, RZ, R8 ;  /* 0x000000ffff047224 */ /* 0x000fe200078e0008 */
[----:B------:R-:W-:Y:S01]  /*bb80*/  ULDC.64 UR4, c[0x0][0x408] ;  /* 0x0001020000047ab9 */ /* 0x000fe20000000a00 */
[----:B------:R-:W-:Y:S01]  /*bb90*/  ULDC.64 UR6, c[0x0][0x208] ;  /* 0x0000820000067ab9 */ /* 0x000fe20000000a00 */
[----:B--2---:R-:W-:-:S13]  /*bba0*/  ISETP.NE.AND P1, PT, R13, 0x1, PT ;  /* 0x000000010d00780c */ /* 0x004fda0003f25270 */
[----:B------:R-:W2:Y:S02]  /*bbb0*/  @P1 LDC.64 R10, c[0x0][0x420] ;  /* 0x00010800ff0a1b82 */ /* 0x000ea40000000a00 */
[----:B--2---:R-:W-:-:S05]  /*bbc0*/  @P1 IMAD.HI.U32 R10, R8, R10, RZ ;  /* 0x0000000a080a1227 */ /* 0x004fca00078e00ff */
[----:B------:R-:W-:-:S04]  /*bbd0*/  @P1 SHF.R.U32.HI R4, RZ, R11, R10 ;  /* 0x0000000bff041219 */ /* 0x000fc8000001160a */
[--C-:B------:R-:W-:Y:S01]  /*bbe0*/  SHF.R.S32.HI R11, RZ, 0x1f, R4.reuse ;  /* 0x0000001fff0b7819 */ /* 0x100fe20000011404 */
[--C-:B------:R-:W-:Y:S02]  /*bbf0*/  IMAD.MOV R9, RZ, RZ, -R4.reuse ;  /* 0x000000ffff097224 */ /* 0x100fe400078e0a04 */
[----:B------:R-:W-:Y:S02]  /*bc00*/  IMAD.MOV.U32 R10, RZ, RZ, R4 ;  /* 0x000000ffff0a7224 */ /* 0x000fe400078e0004 */
[----:B------:R-:W-:Y:S02]  /*bc10*/  IMAD R9, R13, R9, R8 ;  /* 0x000000090d097224 */ /* 0x000fe400078e0208 */
[----:B------:R-:W-:-:S03]  /*bc20*/  IMAD.WIDE.U32 R10, R7, UR4, R10 ;  /* 0x00000004070a7c25 */ /* 0x000fc6000f8e000a */
[----:B------:R2:W-:Y:S01]  /*bc30*/  STL [R1], R9 ;  /* 0x0000000901007387 */ /* 0x0005e20000100800 */
[----:B------:R-:W-:Y:S01]  /*bc40*/  LEA R14, P1, R10, R2, 0x2 ;  /* 0x000000020a0e7211 */ /* 0x000fe200078210ff */
[----:B--2---:R-:W-:-:S04]  /*bc50*/  IMAD R9, R12, UR4, RZ ;  /* 0x000000040c097c24 */ /* 0x004fc8000f8e02ff */
[----:B------:R-:W-:-:S04]  /*bc60*/  IMAD R4, R7, UR5, R9 ;  /* 0x0000000507047c24 */ /* 0x000fc8000f8e0209 */
[----:B------:R-:W-:-:S05]  /*bc70*/  IMAD.IADD R4, R11, 0x1, R4 ;  /* 0x000000010b047824 */ /* 0x000fca00078e0204 */
[----:B------:R-:W-:-:S05]  /*bc80*/  LEA.HI.X R15, R10, R3, R4, 0x2, P1 ;  /* 0x000000030a0f7211 */ /* 0x000fca00008f1404 */
[----:B------:R2:W5:Y:S02]  /*bc90*/  LDG.E R7, desc[UR6][R14.64] ;  /* 0x000000060e077981 */ /* 0x000564000c1e1900 */
.L_x_168:
[----:B------:R-:W3:Y:S01]  /*bca0*/  S2R R9, SR_CgaCtaId ;  /* 0x0000000000097919 */ /* 0x000ee20000008800 */
[----:B------:R-:W-:-:S04]  /*bcb0*/  MOV R4, 0x400 ;  /* 0x0000040000047802 */ /* 0x000fc80000000f00 */
[----:B---3--:R-:W-:Y:S02]  /*bcc0*/  LEA R4, R9, R4, 0x18 ;  /* 0x0000000409047211 */ /* 0x008fe400078ec0ff */
[----:B------:R-:W-:-:S03]  /*bcd0*/  SHF.L.U32 R9, R19, 0x1f, RZ ;  /* 0x0000001f13097819 */ /* 0x000fc600000006ff */
[----:B------:R-:W-:-:S04]  /*bce0*/  IMAD R4, R16, 0x8, R4 ;  /* 0x0000000810047824 */ /* 0x000fc800078e0204 */
[----:B------:R-:W3:Y:S02]  /*bcf0*/  SYNCS.PHASECHK.TRANS64.TRYWAIT P1, [R4+URZ+0x38840], R9 ;  /* 0x03884009040075a7 */ /* 0x000ee4000802017f */
[----:B---3--:R-:W-:Y:S05]  /*bd00*/  @!P1 BRA `(.L_x_169) ;  /* 0x0000002c00649947 */ /* 0x008fea0003800000 */
.L_x_230:
[----:B------:R-:W4:Y:S01]  /*bd10*/  S2R R10, SR_TID.X ;  /* 0x00000000000a7919 */ /* 0x000f220000002100 */
[----:B------:R-:W-:-:S04]  /*bd20*/  UPRMT UR4, UR38, 0x9910, URZ ;  /* 0x0000991026047896 */ /* 0x000fc8000800003f */
[----:B------:R-:W-:Y:S01]  /*bd30*/  UISETP.NE.AND UP0, UPT, UR4, 0x2, UPT ;  /* 0x000000020400788c */ /* 0x000fe2000bf05270 */
[----:B----4-:R-:W-:-:S13]  /*bd40*/  LOP3.LUT P1, RZ, R10, 0x7f, RZ, 0xc0, !PT ;  /* 0x0000007f0aff7812 */ /* 0x010fda000782c0ff */
[----:B---3--:R-:W-:-:S04]  /*bd50*/  @!P1 IMAD.MOV.U32 R9, RZ, RZ, 0xa000 ;  /* 0x0000a000ff099424 */ /* 0x008fc800078e00ff */
[----:B------:R3:W-:Y:S01]  /*bd60*/  @!P1 SYNCS.ARRIVE.TRANS64 RZ, [R4+URZ+0x38830], R9 ;  /* 0x0388300904ff99a7 */ /* 0x0007e2000800003f */
[----:B------:R-:W-:-:S13]  /*bd70*/  PLOP3.LUT P1, PT, PT, PT, UP0, 0x80, 0x0 ;  /* 0x000000000000781c */ /* 0x000fda0003f2f008 */
[----:B---3--:R-:W-:Y:S05]  /*bd80*/  @P1 BRA `(.L_x_170) ;  /* 0x0000000000041947 */ /* 0x008fea0003800000 */
[----:B------:R-:W-:Y:S01]  /*bd90*/  BPT.TRAP 0x1 ;  /* 0x000000040000795c */ /* 0x000fe20000300000 */
.L_x_170:
[----:B------:R-:W3:Y:S02]  /*bda0*/  LDL R9, [R1+0x4] ;  /* 0x0000040001097983 */ /* 0x000ee40000100800 */
[----:B---3--:R-:W-:-:S13]  /*bdb0*/  ISETP.NE.AND P1, PT, R9, RZ, PT ;  /* 0x000000ff0900720c */ /* 0x008fda0003f25270 */
[----:B------:R-:W-:Y:S05]  /*bdc0*/  @P1 BRA `(.L_x_171) ;  /* 0x0000000000041947 */ /* 0x000fea0003800000 */
[----:B------:R-:W-:Y:S01]  /*bdd0*/  BPT.TRAP 0x1 ;  /* 0x000000040000795c */ /* 0x000fe20000300000 */
.L_x_171:
[----:B------:R-:W3:Y:S01]  /*bde0*/  LDL R9, [R1] ;  /* 0x0000000001097983 */ /* 0x000ee20000100800 */
[----:B------:R-:W-:Y:S01]  /*bdf0*/  MOV R10, 0x400 ;  /* 0x00000400000a7802 */ /* 0x000fe20000000f00 */
[----:B------:R-:W4:Y:S01]  /*be00*/  S2R R11, SR_CgaCtaId ;  /* 0x00000000000b7919 */ /* 0x000f220000008800 */
[----:B------:R-:W-:Y:S01]  /*be10*/  R2UR UR9, R4 ;  /* 0x00000000040972ca */ /* 0x000fe200000e0000 */
[----:B------:R-:W-:Y:S01]  /*be20*/  IMAD R4, R16, 0x5000, R21 ;  /* 0x0000500010047824 */ /* 0x000fe200078e0215 */
[----:B------:R-:W-:Y:S01]  /*be30*/  R2UR UR5, R20 ;  /* 0x00000000140572ca */ /* 0x000fe200000e0000 */
[----:B------:R-:W-:Y:S01]  /*be40*/  UIADD3 UR4, UP0, UR36, 0x370, URZ ;  /* 0x0000037024047890 */ /* 0x000fe2000ff1e03f */
[----:B------:R-:W-:Y:S02]  /*be50*/  R2UR UR12, R0 ;  /* 0x00000000000c72ca */ /* 0x000fe400000e0000 */
[----:B-----5:R-:W-:Y:S02]  /*be60*/  R2UR UR13, R7 ;  /* 0x00000000070d72ca */ /* 0x020fe400000e0000 */
[----:B----4-:R-:W-:-:S05]  /*be70*/  LEA R10, R11, R10, 0x18 ;  /* 0x0000000a0b0a7211 */ /* 0x010fca00078ec0ff */
[----:B------:R-:W-:-:S05]  /*be80*/  IMAD R4, R4, 0x2, R10 ;  /* 0x0000000204047824 */ /* 0x000fca00078e020a */
[----:B------:R-:W-:Y:S01]  /*be90*/  R2UR UR14, R4 ;  /* 0x00000000040e72ca */ /* 0x000fe200000e0000 */
[----:B------:R-:W-:Y:S01]  /*bea0*/  UIADD3 UR9, UR9, 0x38830, URZ ;  /* 0x0003883009097890 */ /* 0x000fe2000fffe03f */
[----:B------:R-:W-:Y:S01]  /*beb0*/  UMOV UR10, URZ ;  /* 0x0000003f000a7c82 */ /* 0x000fe20008000000 */
[----:B------:R-:W-:Y:S01]  /*bec0*/  UMOV UR19, 0x30000 ;  /* 0x0003000000137882 */ /* 0x000fe20000000000 */
[----:B------:R-:W-:Y:S01]  /*bed0*/  UMOV UR6, 0x0 ;  /* 0x0000000000067882 */ /* 0x000fe20000000000 */
[----:B------:R-:W-:-:S08]  /*bee0*/  UMOV UR7, 0x14f00000 ;  /* 0x14f0000000077882 */ /* 0x000fd00000000000 */
[----:B------:R-:W-:Y:S02]  /*bef0*/  UIADD3 UR8, UR14, 0x24400, URZ ;  /* 0x000244000e087890 */ /* 0x000fe4000fffe03f */
[----:B------:R-:W-:Y:S02]  /*bf00*/  UIADD3 UR15, UR14, 0x26c00, URZ ;  /* 0x00026c000e0f7890 */ /* 0x000fe4000fffe03f */
[----:B------:R-:W-:Y:S01]  /*bf10*/  UIADD3 UR17, UR14, 0x29400, URZ ;  /* 0x000294000e117890 */ /* 0x000fe2000fffe03f */
[----:B------:R-:W-:Y:S01]  /*bf20*/  UMOV UR16, 0x40 ;  /* 0x0000004000107882 */ /* 0x000fe20000000000 */
[----:B------:R-:W-:-:S03]  /*bf30*/  UIADD3 UR18, UR14, 0x2bc00, URZ ;  /* 0x0002bc000e127890 */ /* 0x000fc6000fffe03f */
[----:B------:R-:W-:Y:S01]  /*bf40*/  UMOV UR14, 0x80 ;  /* 0x00000080000e7882 */ /* 0x000fe20000000000 */
[----:B------:R-:W-:Y:S02]  /*bf50*/  MOV R4, R7 ;  /* 0x0000000700047202 */ /* 0x000fe40000000f00 */
[----:B---3--:R-:W-:-:S13]  /*bf60*/  R2UR UR11, R9 ;  /* 0x00000000090b72ca */ /* 0x008fda00000e0000 */
[----:B------:R-:W-:Y:S02]  /*bf70*/  UIMAD UR11, UR11, 0x50, UR5 ;  /* 0x000000500b0b78a4 */ /* 0x000fe4000f8e0205 */
[----:B------:R-:W-:-:S09]  /*bf80*/  UIADD3.X UR5, URZ, UR37, URZ, UP0, !UPT ;  /* 0x000000253f057290 */ /* 0x000fd200087fe43f */
[----:B------:R3:W-:Y:S02]  /*bf90*/  UTMALDG.4D.MULTICAST [UR8], [UR4], UR19, desc[UR6] ;  /* 0x00000608040073b4 */ /* 0x0007e40008019813 */
[----:B---3--:R-:W-:Y:S01]  /*bfa0*/  UMOV UR8, UR15 ;  /* 0x0000000f00087c82 */ /* 0x008fe20008000000 */
[----:B------:R-:W-:Y:S02]  /*bfb0*/  UMOV UR10, UR16 ;  /* 0x00000010000a7c82 */ /* 0x000fe40008000000 */
[----:B------:R3:W-:Y:S02]  /*bfc0*/  UTMALDG.4D.MULTICAST [UR8], [UR4], UR19, desc[UR6] ;  /* 0x00000608040073b4 */ /* 0x0007e40008019813 */
[----:B---3--:R-:W-:Y:S01]  /*bfd0*/  UMOV UR8, UR17 ;  /* 0x0000001100087c82 */ /* 0x008fe20008000000 */
[----:B------:R-:W-:Y:S01]  /*bfe0*/  UMOV UR10, UR14 ;  /* 0x0000000e000a7c82 */ /* 0x000fe20008000000 */
[----:B------:R-:W-:Y:S01]  /*bff0*/  UMOV UR14, 0xc0 ;  /* 0x000000c0000e7882 */ /* 0x000fe20000000000 */
[----:B------:R3:W-:Y:S02]  /*c000*/  UTMALDG.4D.MULTICAST [UR8], [UR4], UR19, desc[UR6] ;  /* 0x00000608040073b4 */ /* 0x0007e40008019813 */
[----:B---3--:R-:W-:Y:S01]  /*c010*/  UMOV UR8, UR18 ;  /* 0x0000001200087c82 */ /* 0x008fe20008000000 */
[----:B------:R-:W-:-:S02]  /*c020*/  UMOV UR10, UR14 ;  /* 0x0000000e000a7c82 */ /* 0x000fc40008000000 */
[----:B------:R3:W-:Y:S02]  /*c030*/  UTMALDG.4D.MULTICAST [UR8], [UR4], UR19, desc[UR6] ;  /* 0x00000608040073b4 */ /* 0x0007e40008019813 */
[----:B---3--:R-:W-:Y:S01]  /*c040*/  NOP ;  /* 0x0000000000007918 */ /* 0x008fe20000000000 */
.L_x_167:
[----:B------:R-:W3:Y:S01]  /*c050*/  LDL R13, [R1+0x1c] ;  /* 0x00001c00010d7983 */ /* 0x000ee20000100800 */
[----:B------:R-:W-:-:S03]  /*c060*/  MOV R10, 0x400 ;  /* 0x00000400000a7802 */ /* 0x000fc60000000f00 */
[----:B------:R-:W4:Y:S01]  /*c070*/  LDL.LU R9, [R1+0x18] ;  /* 0x0000180001097983 */ /* 0x000f220000300800 */
[----:B------:R-:W5:Y:S01]  /*c080*/  S2R R11, SR_CgaCtaId ;  /* 0x00000000000b7919 */ /* 0x000f620000008800 */
[----:B------:R-:W-:Y:S05]  /*c090*/  WARPSYNC.ALL ;  /* 0x0000000000007948 */ /* 0x000fea0003800000 */
[----:B------:R-:W-:-:S13]  /*c0a0*/  ELECT P1, URZ, PT ;  /* 0x00000000003f782f */ /* 0x000fda0003820000 */
[----:B------:R-:W-:Y:S01]  /*c0b0*/  @P1 R2UR UR13, R17 ;  /* 0x00000000110d12ca */ /* 0x000fe200000e0000 */
[----:B------:R-:W-:Y:S01]  /*c0c0*/  UIADD3 UR4, UP0, UR36, 0x270, URZ ;  /* 0x0000027024047890 */ /* 0x000fe2000ff1e03f */
[----:B------:R-:W-:Y:S02]  /*c0d0*/  @P1 R2UR UR12, R18 ;  /* 0x00000000120c12ca */ /* 0x000fe400000e0000 */
[----:B------:R-:W-:Y:S01]  /*c0e0*/  @P1 R2UR UR11, R6 ;  /* 0x00000000060b12ca */ /* 0x000fe200000e0000 */
[----:B------:R-:W-:Y:S01]  /*c0f0*/  UIADD3.X UR5, URZ, UR37, URZ, UP0, !UPT ;  /* 0x000000253f057290 */ /* 0x000fe200087fe43f */
[----:B-----5:R-:W-:-:S04]  /*c100*/  LEA R10, R11, R10, 0x18 ;  /* 0x0000000a0b0a7211 */ /* 0x020fc800078ec0ff */
        /* <DEDUP_REMOVED lines=28> */
[----:B-----5:R-:W-:-:S02]  /*c2d0*/  @P1 R2UR UR13, R17 ;  /* 0x00000000110d12ca */ /* 0x020fc400000e0000 */
        /* <DEDUP_REMOVED lines=8> */
[----:B---3--:R-:W-:-:S04]  /*c360*/  LOP3.LUT R6, R13, 0x1, RZ, 0xc, !PT ;  /* 0x000000010d067812 */ /* 0x008fc800078e0cff */
[----:B------:R-:W-:-:S04]  /*c370*/  SHF.L.U32 R6, R6, 0x1f, RZ ;  /* 0x0000001f06067819 */ /* 0x000fc800000006ff */
[----:B------:R-:W3:Y:S01]  /*c380*/  SYNCS.PHASECHK.TRANS64.TRYWAIT P1, [R10+URZ+0x38820], R6 ;  /* 0x038820060a0075a7 */ /* 0x000ee2000802017f */
[----:B----4-:R-:W-:Y:S01]  /*c390*/  ISETP.GE.AND P2, PT, R9, 0x51, PT ;  /* 0x000000510900780c */ /* 0x010fe20003f46270 */
[----:B-1-3--:R-:W-:-:S12]  /*c3a0*/  @!P1 BRA `(.L_x_173) ;  /* 0x0000002400d09947 */ /* 0x00afd80003800000 */
.L_x_231:
[----:B------:R-:W-:Y:S05]  /*c3b0*/  BSYNC B0 ;  /* 0x0000000000007941 */ /* 0x000fea0003800000 */
.L_x_172:
[----:B------:R-:W-:Y:S05]  /*c3c0*/  @!P2 BRA `(.L_x_174) ;  /* 0x0000001800dca947 */ /* 0x000fea0003800000 */
[----:B-1----:R-:W2:Y:S01]  /*c3d0*/  LDL R7, [R1+0x10] ;  /* 0x0000100001077983 */ /* 0x002ea20000100800 */
[----:B------:R-:W-:Y:S02]  /*c3e0*/  IMAD.MOV.U32 R6, RZ, RZ, 0x1 ;  /* 0x00000001ff067424 */ /* 0x000fe400078e00ff */
[----:B--2---:R-:W-:-:S05]  /*c3f0*/  IMAD.MOV R14, RZ, RZ, -R7 ;  /* 0x000000ffff0e7224 */ /* 0x004fca00078e0a07 */
[----:B------:R-:W-:-:S05]  /*c400*/  VIADDMNMX R14, R14, R6, 0xffffffff, !PT ;  /* 0xffffffff0e0e7446 */ /* 0x000fca0007800106 */
[----:B------:R-:W-:-:S05]  /*c410*/  IMAD.IADD R6, R7, 0x1, R14 ;  /* 0x0000000107067824 */ /* 0x000fca00078e020e */
[----:B------:R-:W-:-:S04]  /*c420*/  LOP3.LUT R6, R6, 0x1, RZ, 0xc0, !PT ;  /* 0x0000000106067812 */ /* 0x000fc800078ec0ff */
[----:B------:R-:W-:Y:S01]  /*c430*/  ISETP.NE.U32.AND P1, PT, R6, 0x1, PT ;  /* 0x000000010600780c */ /* 0x000fe20003f25070 */
[----:B------:R-:W-:-:S12]  /*c440*/  VIADD R6, R7, 0xfffffffe ;  /* 0xfffffffe07067836 */ /* 0x000fd80000000000 */
[----:B------:R-:W-:Y:S05]  /*c450*/  @P1 BRA `(.L_x_175) ;  /* 0x00000008003c1947 */ /* 0x000fea0003800000 */
[----:B------:R-:W-:Y:S01]  /*c460*/  VIADD R9, R16, 0x1 ;  /* 0x0000000110097836 */ /* 0x000fe20000000000 */
[----:B------:R-:W-:Y:S04]  /*c470*/  BSSY B0, `(.L_x_176) ;  /* 0x0000089000007945 */ /* 0x000fe80003800000 */
        /* <DEDUP_REMOVED lines=8> */
[----:B------:R-:W-:Y:S01]  /*c500*/  IMAD.MOV.U32 R7, RZ, RZ, R6 ;  /* 0x000000ffff077224 */ /* 0x000fe200078e0006 */
[----:B------:R-:W-:Y:S01]  /*c510*/  ULDC.64 UR4, c[0x0][0x408] ;  /* 0x0001020000047ab9 */ /* 0x000fe20000000a00 */
[----:B------:R-:W-:Y:S01]  /*c520*/  ULDC.64 UR6, c[0x0][0x208] ;  /* 0x0000820000067ab9 */ /* 0x000fe20000000a00 */
[----:B-1----:R-:W-:-:S13]  /*c530*/  ISETP.NE.AND P1, PT, R15, 0x1, PT ;  /* 0x000000010f00780c */ /* 0x002fda0003f25270 */
[----:B------:R-:W1:Y:S02]  /*c540*/  @P1 LDC.64 R10, c[0x0][0x420] ;  /* 0x00010800ff0a1b82 */ /* 0x000e640000000a00 */
[----:B-1----:R-:W-:-:S05]  /*c550*/  @P1 IMAD.HI.U32 R10, R6, R10, RZ ;  /* 0x0000000a060a1227 */ /* 0x002fca00078e00ff */
[----:B------:R-:W-:-:S04]  /*c560*/  @P1 SHF.R.U32.HI R7, RZ, R11, R10 ;  /* 0x0000000bff071219 */ /* 0x000fc8000001160a */
[----:B------:R-:W-:Y:S02]  /*c570*/  IADD3 R10, -R7, RZ, RZ ;  /* 0x000000ff070a7210 */ /* 0x000fe40007ffe1ff */
[----:B------:R-:W-:-:S03]  /*c580*/  SHF.R.S32.HI R11, RZ, 0x1f, R7 ;  /* 0x0000001fff0b7819 */ /* 0x000fc60000011407 */
[----:B------:R-:W-:Y:S02]  /*c590*/  IMAD R6, R15, R10, R6 ;  /* 0x0000000a0f067224 */ /* 0x000fe400078e0206 */
[----:B------:R-:W-:Y:S02]  /*c5a0*/  IMAD R15, R12, UR4, RZ ;  /* 0x000000040c0f7c24 */ /* 0x000fe4000f8e02ff */
[----:B------:R-:W-:Y:S02]  /*c5b0*/  IMAD.MOV.U32 R10, RZ, RZ, R7 ;  /* 0x000000ffff0a7224 */ /* 0x000fe400078e0007 */
[C---:B------:R-:W-:Y:S02]  /*c5c0*/  IMAD R7, R5.reuse, UR5, R15 ;  /* 0x0000000505077c24 */ /* 0x040fe4000f8e020f */
[----:B------:R-:W-:-:S04]  /*c5d0*/  IMAD.WIDE.U32 R10, R5, UR4, R10 ;  /* 0x00000004050a7c25 */ /* 0x000fc8000f8e000a */
[----:B------:R-:W-:Y:S01]  /*c5e0*/  IMAD.IADD R7, R7, 0x1, R11 ;  /* 0x0000000107077824 */ /* 0x000fe200078e020b */
[----:B------:R-:W-:-:S04]  /*c5f0*/  LEA R2, P1, R10, R2, 0x2 ;  /* 0x000000020a027211 */ /* 0x000fc800078210ff */
[----:B------:R-:W-:-:S05]  /*c600*/  LEA.HI.X R3, R10, R3, R7, 0x2, P1 ;  /* 0x000000030a037211 */ /* 0x000fca00008f1407 */
[----:B------:R1:W5:Y:S04]  /*c610*/  LDG.E R7, desc[UR6][R2.64] ;  /* 0x0000000602077981 */ /* 0x000368000c1e1900 */
.L_x_178:
[----:B-1----:R-:W1:Y:S01]  /*c620*/  S2R R3, SR_CgaCtaId ;  /* 0x0000000000037919 */ /* 0x002e620000008800 */
[----:B------:R-:W-:-:S04]  /*c630*/  MOV R2, 0x400 ;  /* 0x0000040000027802 */ /* 0x000fc80000000f00 */
[----:B-1----:R-:W-:Y:S02]  /*c640*/  LEA R2, R3, R2, 0x18 ;  /* 0x0000000203027211 */ /* 0x002fe400078ec0ff */
[----:B------:R-:W-:-:S03]  /*c650*/  SHF.L.U32 R3, R13, 0x1f, RZ ;  /* 0x0000001f0d037819 */ /* 0x000fc600000006ff */
[----:B------:R-:W-:-:S04]  /*c660*/  IMAD R2, R9, 0x8, R2 ;  /* 0x0000000809027824 */ /* 0x000fc800078e0202 */
[----:B------:R-:W1:Y:S02]  /*c670*/  SYNCS.PHASECHK.TRANS64.TRYWAIT P1, [R2+URZ+0x38840], R3 ;  /* 0x03884003020075a7 */ /* 0x000e64000802017f */
[----:B-1----:R-:W-:Y:S05]  /*c680*/  @!P1 BRA `(.L_x_179) ;  /* 0x0000002400389947 */ /* 0x002fea0003800000 */
.L_x_232:
[----:B------:R-:W2:Y:S01]  /*c690*/  S2R R10, SR_TID.X ;  /* 0x00000000000a7919 */ /* 0x000ea20000002100 */
[----:B------:R-:W-:Y:S01]  /*c6a0*/  UPRMT UR4, UR38, 0x9910, URZ ;  /* 0x0000991026047896 */ /* 0x000fe2000800003f */
[----:B--2---:R-:W-:-:S13]  /*c6b0*/  LOP3.LUT P1, RZ, R10, 0x7f, RZ, 0xc0, !PT ;  /* 0x0000007f0aff7812 */ /* 0x004fda000782c0ff */
[----:B-1----:R-:W-:-:S04]  /*c6c0*/  @!P1 IMAD.MOV.U32 R3, RZ, RZ, 0xa000 ;  /* 0x0000a000ff039424 */ /* 0x002fc800078e00ff */
[----:B------:R1:W-:Y:S02]  /*c6d0*/  @!P1 SYNCS.ARRIVE.TRANS64 RZ, [R2+URZ+0x38830], R3 ;  /* 0x0388300302ff99a7 */ /* 0x0003e4000800003f */
[----:B-1----:R-:W-:-:S05]  /*c6e0*/  IMAD.U32 R3, RZ, RZ, UR4 ;  /* 0x00000004ff037e24 */ /* 0x002fca000f8e00ff */
[----:B------:R-:W-:-:S13]  /*c6f0*/  ISETP.NE.AND P2, PT, R3, 0x2, PT ;  /* 0x000000020300780c */ /* 0x000fda0003f45270 */
[----:B------:R-:W-:Y:S05]  /*c700*/  @P2 BRA `(.L_x_180) ;  /* 0x0000000000042947 */ /* 0x000fea0003800000 */
[----:B------:R-:W-:Y:S01]  /*c710*/  BPT.TRAP 0x1 ;  /* 0x000000040000795c */ /* 0x000fe20000300000 */
.L_x_180:
[----:B------:R-:W2:Y:S02]  /*c720*/  LDL R3, [R1+0x4] ;  /* 0x0000040001037983 */ /* 0x000ea40000100800 */
[----:B--2---:R-:W-:-:S13]  /*c730*/  ISETP.NE.AND P1, PT, R3, RZ, PT ;  /* 0x000000ff0300720c */ /* 0x004fda0003f25270 */
[----:B------:R-:W-:Y:S05]  /*c740*/  @P1 BRA `(.L_x_181) ;  /* 0x0000000000041947 */ /* 0x000fea0003800000 */
[----:B------:R-:W-:Y:S01]  /*c750*/  BPT.TRAP 0x1 ;  /* 0x000000040000795c */ /* 0x000fe20000300000 */
.L_x_181:
[----:B------:R-:W1:Y:S01]  /*c760*/  S2R R11, SR_CgaCtaId ;  /* 0x00000000000b7919 */ /* 0x000e620000008800 */
[----:B------:R-:W-:Y:S01]  /*c770*/  MOV R10, 0x400 ;  /* 0x00000400000a7802 */ /* 0x000fe20000000f00 */
[----:B------:R-:W-:Y:S01]  /*c780*/  UIADD3 UR4, UP0, UR36, 0x370, URZ ;  /* 0x0000037024047890 */ /* 0x000fe2000ff1e03f */
[----:B------:R-:W-:Y:S01]  /*c790*/  R2UR UR9, R2 ;  /* 0x00000000020972ca */ /* 0x000fe200000e0000 */
[----:B------:R-:W-:Y:S01]  /*c7a0*/  IMAD R2, R9, 0x5000, R21 ;  /* 0x0000500009027824 */ /* 0x000fe200078e0215 */
[----:B------:R-:W-:Y:S01]  /*c7b0*/  R2UR UR11, R6 ;  /* 0x00000000060b72ca */ /* 0x000fe200000e0000 */
[----:B------:R-:W-:Y:S01]  /*c7c0*/  UMOV UR10, URZ ;  /* 0x0000003f000a7c82 */ /* 0x000fe20008000000 */
[----:B------:R-:W-:Y:S01]  /*c7d0*/  R2UR UR5, R20 ;  /* 0x00000000140572ca */ /* 0x000fe200000e0000 */
[----:B------:R-:W-:Y:S01]  /*c7e0*/  UMOV UR19, 0x30000 ;  /* 0x0003000000137882 */ /* 0x000fe20000000000 */
[----:B------:R-:W-:Y:S01]  /*c7f0*/  R2UR UR12, R0 ;  /* 0x00000000000c72ca */ /* 0x000fe200000e0000 */
[----:B------:R-:W-:Y:S01]  /*c800*/  UMOV UR6, 0x0 ;  /* 0x0000000000067882 */ /* 0x000fe20000000000 */
[----:B-----5:R-:W-:Y:S01]  /*c810*/  R2UR UR13, R7 ;  /* 0x00000000070d72ca */ /* 0x020fe200000e0000 */
[----:B------:R-:W-:Y:S01]  /*c820*/  UMOV UR7, 0x14f00000 ;  /* 0x14f0000000077882 */ /* 0x000fe20000000000 */
[----:B------:R-:W-:Y:S01]  /*c830*/  UMOV UR17, 0x40 ;  /* 0x0000004000117882 */ /* 0x000fe20000000000 */
[----:B------:R-:W-:Y:S01]  /*c840*/  UMOV UR18, 0x80 ;  /* 0x0000008000127882 */ /* 0x000fe20000000000 */
[----:B------:R-:W-:Y:S01]  /*c850*/  SHF.L.U32 R3, R19, 0x1f, RZ ;  /* 0x0000001f13037819 */ /* 0x000fe200000006ff */
[----:B------:R-:W-:-:S04]  /*c860*/  UIADD3 UR9, UR9, 0x38830, URZ ;  /* 0x0003883009097890 */ /* 0x000fc8000fffe03f */
[----:B------:R-:W-:Y:S02]  /*c870*/  UIMAD UR11, UR11, 0x50, UR5 ;  /* 0x000000500b0b78a4 */ /* 0x000fe4000f8e0205 */
[----:B------:R-:W-:Y:S01]  /*c880*/  UIADD3.X UR5, URZ, UR37, URZ, UP0, !UPT ;  /* 0x000000253f057290 */ /* 0x000fe200087fe43f */
[----:B-1----:R-:W-:-:S05]  /*c890*/  LEA R10, R11, R10, 0x18 ;  /* 0x0000000a0b0a7211 */ /* 0x002fca00078ec0ff */
[----:B------:R-:W-:-:S05]  /*c8a0*/  IMAD R2, R2, 0x2, R10 ;  /* 0x0000000202027824 */ /* 0x000fca00078e020a */
[----:B------:R-:W-:Y:S01]  /*c8b0*/  R2UR UR14, R2 ;  /* 0x00000000020e72ca */ /* 0x000fe200000e0000 */
[----:B------:R-:W-:-:S12]  /*c8c0*/  IMAD R2, R16, 0x8, R10 ;  /* 0x0000000810027824 */ /* 0x000fd800078e020a */
[----:B------:R-:W-:Y:S02]  /*c8d0*/  UIADD3 UR8, UR14, 0x24400, URZ ;  /* 0x000244000e087890 */ /* 0x000fe4000fffe03f */
[----:B------:R-:W-:Y:S02]  /*c8e0*/  UIADD3 UR15, UR14, 0x26c00, URZ ;  /* 0x00026c000e0f7890 */ /* 0x000fe4000fffe03f */
[----:B------:R-:W-:Y:S02]  /*c8f0*/  UIADD3 UR16, UR14, 0x29400, URZ ;  /* 0x000294000e107890 */ /* 0x000fe4000fffe03f */
[----:B------:R-:W-:-:S03]  /*c900*/  UIADD3 UR14, UR14, 0x2bc00, URZ ;  /* 0x0002bc000e0e7890 */ /* 0x000fc6000fffe03f */
[----:B------:R1:W-:Y:S02]  /*c910*/  UTMALDG.4D.MULTICAST [UR8], [UR4], UR19, desc[UR6] ;  /* 0x00000608040073b4 */ /* 0x0003e40008019813 */
[----:B-1----:R-:W-:Y:S01]  /*c920*/  UMOV UR8, UR15 ;  /* 0x0000000f00087c82 */ /* 0x002fe20008000000 */
[----:B------:R-:W-:Y:S01]  /*c930*/  UMOV UR10, UR17 ;  /* 0x00000011000a7c82 */ /* 0x000fe20008000000 */
[----:B------:R-:W-:Y:S01]  /*c940*/  UMOV UR15, 0xc0 ;  /* 0x000000c0000f7882 */ /* 0x000fe20000000000 */
[----:B------:R1:W-:Y:S02]  /*c950*/  UTMALDG.4D.MULTICAST [UR8], [UR4], UR19, desc[UR6] ;  /* 0x00000608040073b4 */ /* 0x0003e40008019813 */
[----:B-1----:R-:W-:Y:S01]  /*c960*/  UMOV UR8, UR16 ;  /* 0x0000001000087c82 */ /* 0x002fe20008000000 */
[----:B------:R-:W-:Y:S02]  /*c970*/  UMOV UR10, UR18 ;  /* 0x00000012000a7c82 */ /* 0x000fe40008000000 */
[----:B------:R1:W-:Y:S02]  /*c980*/  UTMALDG.4D.MULTICAST [UR8], [UR4], UR19, desc[UR6] ;  /* 0x00000608040073b4 */ /* 0x0003e40008019813 */
[----:B-1----:R-:W-:Y:S01]  /*c990*/  UMOV UR8, UR14 ;  /* 0x0000000e00087c82 */ /* 0x002fe20008000000 */
[----:B------:R-:W-:-:S02]  /*c9a0*/  UMOV UR10, UR15 ;  /* 0x0000000f000a7c82 */ /* 0x000fc40008000000 */
[----:B------:R1:W-:Y:S01]  /*c9b0*/  UTMALDG.4D.MULTICAST [UR8], [UR4], UR19, desc[UR6] ;  /* 0x00000608040073b4 */ /* 0x0003e20008019813 */
[----:B------:R-:W2:Y:S02]  /*c9c0*/  SYNCS.PHASECHK.TRANS64.TRYWAIT P1, [R2+URZ+0x38860], R3 ;  /* 0x03886003020075a7 */ /* 0x000ea4000802017f */
[----:B-12---:R-:W-:Y:S05]  /*c9d0*/  @!P1 BRA `(.L_x_182) ;  /* 0x0000002000789947 */ /* 0x006fea0003800000 */
.L_x_233:
[----:B------:R-:W2:Y:S02]  /*c9e0*/  S2R R10, SR_TID.X ;  /* 0x00000000000a7919 */ /* 0x000ea40000002100 */
[----:B--2---:R-:W-:-:S13]  /*c9f0*/  LOP3.LUT P1, RZ, R10, 0x7f, RZ, 0xc0, !PT ;  /* 0x0000007f0aff7812 */ /* 0x004fda000782c0ff */
[----:B-1----:R-:W-:-:S04]  /*ca00*/  @!P1 IMAD.MOV.U32 R3, RZ, RZ, 0xa000 ;  /* 0x0000a000ff039424 */ /* 0x002fc800078e00ff */
[----:B------:R1:W-:Y:S01]  /*ca10*/  @!P1 SYNCS.ARRIVE.TRANS64 RZ, [R2+URZ+0x38850], R3 ;  /* 0x0388500302ff99a7 */ /* 0x0003e2000800003f */
[----:B------:R-:W-:Y:S05]  /*ca20*/  @P2 BRA `(.L_x_183) ;  /* 0x0000000000042947 */ /* 0x000fea0003800000 */
[----:B------:R-:W-:Y:S01]  /*ca30*/  BPT.TRAP 0x1 ;  /* 0x000000040000795c */ /* 0x000fe20000300000 */
.L_x_183:
[----:B-1----:R-:W2:Y:S02]  /*ca40*/  LDL R3, [R1+0x4] ;  /* 0x0000040001037983 */ /* 0x002ea40000100800 */
[----:B--2---:R-:W-:-:S13]  /*ca50*/  ISETP.NE.AND P1, PT, R3, RZ, PT ;  /* 0x000000ff0300720c */ /* 0x004fda0003f25270 */
[----:B------:R-:W-:Y:S05]  /*ca60*/  @P1 BRA `(.L_x_184) ;  /* 0x0000000000041947 */ /* 0x000fea0003800000 */
[----:B------:R-:W-:Y:S01]  /*ca70*/  BPT.TRAP 0x1 ;  /* 0x000000040000795c */ /* 0x000fe20000300000 */
.L_x_184:
[----:B------:R-:W2:Y:S01]  /*ca80*/  LDL.LU R3, [R1] ;  /* 0x0000000001037983 */ /* 0x000ea20000300800 */
[----:B------:R-:W-:Y:S01]  /*ca90*/  MOV R10, 0x400 ;  /* 0x00000400000a7802 */ /* 0x000fe20000000f00 */
[----:B------:R-:W-:Y:S01]  /*caa0*/  UIADD3 UR4, UP0, UR36, 0x470, URZ ;  /* 0x0000047024047890 */ /* 0x000fe2000ff1e03f */
[----:B------:R-:W-:Y:S01]  /*cab0*/  R2UR UR5, R20 ;  /* 0x00000000140572ca */ /* 0x000fe200000e0000 */
[----:B------:R-:W1:Y:S01]  /*cac0*/  S2R R11, SR_CgaCtaId ;  /* 0x00000000000b7919 */ /* 0x000e620000008800 */
[----:B------:R-:W-:Y:S01]  /*cad0*/  R2UR UR9, R2 ;  /* 0x00000000020972ca */ /* 0x000fe200000e0000 */
[----:B------:R-:W-:Y:S01]  /*cae0*/  UMOV UR10, URZ ;  /* 0x0000003f000a7c82 */ /* 0x000fe20008000000 */
[----:B------:R-:W-:Y:S01]  /*caf0*/  R2UR UR13, R4 ;  /* 0x00000000040d72ca */ /* 0x000fe200000e0000 */
[----:B------:R-:W-:Y:S01]  /*cb00*/  UMOV UR18, 0x30000 ;  /* 0x0003000000127882 */ /* 0x000fe20000000000 */
[----:B------:R-:W-:Y:S01]  /*cb10*/  R2UR UR12, R0 ;  /* 0x00000000000c72ca */ /* 0x000fe200000e0000 */
[----:B------:R-:W-:Y:S01]  /*cb20*/  UMOV UR6, 0x0 ;  /* 0x0000000000067882 */ /* 0x000fe20000000000 */
[----:B------:R-:W-:Y:S01]  /*cb30*/  UMOV UR7, 0x14f00000 ;  /* 0x14f0000000077882 */ /* 0x000fe20000000000 */
[----:B------:R-:W-:Y:S01]  /*cb40*/  UMOV UR17, 0x40 ;  /* 0x0000004000117882 */ /* 0x000fe20000000000 */
[----:B------:R3:W-:Y:S01]  /*cb50*/  STL [R1], R6 ;  /* 0x0000000601007387 */ /* 0x0007e20000100800 */
[----:B------:R-:W-:-:S04]  /*cb60*/  IMAD.MOV.U32 R4, RZ, RZ, R7 ;  /* 0x000000ffff047224 */ /* 0x000fc800078e0007 */
[----:B------:R-:W-:Y:S01]  /*cb70*/  UIADD3 UR9, UR9, 0x38850, URZ ;  /* 0x0003885009097890 */ /* 0x000fe2000fffe03f */
[----:B-1----:R-:W-:Y:S02]  /*cb80*/  LEA R10, R11, R10, 0x18 ;  /* 0x0000000a0b0a7211 */ /* 0x002fe400078ec0ff */
[----:B--2---:R-:W-:Y:S01]  /*cb90*/  R2UR UR11, R3 ;  /* 0x00000000030b72ca */ /* 0x004fe200000e0000 */
[----:B------:R-:W-:-:S05]  /*cba0*/  IMAD R3, R16, 0x5000, R21 ;  /* 0x0000500010037824 */ /* 0x000fca00078e0215 */
[----:B------:R-:W-:-:S04]  /*cbb0*/  LEA R3, R3, R10, 0x1 ;  /* 0x0000000a03037211 */ /* 0x000fc800078e08ff */
[----:B------:R-:W-:-:S03]  /*cbc0*/  R2UR UR16, R3 ;  /* 0x00000000031072ca */ /* 0x000fc600000e0000 */
[----:B------:R-:W-:Y:S02]  /*cbd0*/  UIMAD UR11, UR11, 0x50, UR5 ;  /* 0x000000500b0b78a4 */ /* 0x000fe4000f8e0205 */
[----:B------:R-:W-:-:S08]  /*cbe0*/  UIADD3.X UR5, URZ, UR37, URZ, UP0, !UPT ;  /* 0x000000253f057290 */ /* 0x000fd000087fe43f */
        /* <DEDUP_REMOVED lines=10> */
[----:B------:R-:W-:Y:S01]  /*cc90*/  UMOV UR10, UR14 ;  /* 0x0000000e000a7c82 */ /* 0x000fe20008000000 */
[----:B------:R-:W-:Y:S01]  /*cca0*/  UMOV UR14, 0xc0 ;  /* 0x000000c0000e7882 */ /* 0x000fe20000000000 */
[----:B------:R1:W-:Y:S02]  /*ccb0*/  UTMALDG.4D.MULTICAST [UR8], [UR4], UR18, desc[UR6] ;  /* 0x00000608040073b4 */ /* 0x0003e40008019812 */
[----:B-1----:R-:W-:Y:S01]  /*ccc0*/  UMOV UR8, UR16 ;  /* 0x0000001000087c82 */ /* 0x002fe20008000000 */
[----:B------:R-:W-:-:S02]  /*ccd0*/  UMOV UR10, UR14 ;  /* 0x0000000e000a7c82 */ /* 0x000fc40008000000 */
[----:B------:R3:W-:Y:S02]  /*cce0*/  UTMALDG.4D.MULTICAST [UR8], [UR4], UR18, desc[UR6] ;  /* 0x00000608040073b4 */ /* 0x0007e40008019812 */
[----:B---3--:R-:W-:Y:S01]  /*ccf0*/  NOP ;  /* 0x0000000000007918 */ /* 0x008fe20000000000 */
.L_x_177:
[----:B------:R-:W-:Y:S05]  /*cd00*/  BSYNC B0 ;  /* 0x0000000000007941 */ /* 0x000fea0003800000 */
.L_x_176:
[----:B------:R-:W2:Y:S01]  /*cd10*/  LDL.LU R2, [R1+0x10] ;  /* 0x0000100001027983 */ /* 0x000ea20000300800 */
[----:B------:R-:W-:Y:S02]  /*cd20*/  IMAD.MOV.U32 R16, RZ, RZ, R9 ;  /* 0x000000ffff107224 */ /* 0x000fe400078e0009 */
[----:B------:R-:W-:Y:S02]  /*cd30*/  IMAD.MOV.U32 R19, RZ, RZ, R13 ;  /* 0x000000ffff137224 */ /* 0x000fe400078e000d */
[----:B--2---:R-:W-:-:S07]  /*cd40*/  VIADD R6, R2, 0xfffffffd ;  /* 0xfffffffd02067836 */ /* 0x004fce0000000000 */
.L_x_175:
[----:B------:R-:W-:Y:S01]  /*cd50*/  IMAD.MOV R3, RZ, RZ, -R14 ;  /* 0x000000ffff037224 */ /* 0x000fe200078e0a0e */
[----:B------:R-:W-:Y:S04]  /*cd60*/  BSSY B0, `(.L_x_174) ;  /* 0x000011d000007945 */ /* 0x000fe80003800000 */
[----:B------:R-:W-:-:S13]  /*cd70*/  ISETP.NE.AND P1, PT, R8, R3, PT ;  /* 0x000000030800720c */ /* 0x000fda0003f25270 */
[----:B------:R-:W-:Y:S05]  /*cd80*/  @!P1 BRA `(.L_x_185) ;  /* 0x0000001000689947 */ /* 0x000fea0003800000 */
[----:B------:R-:W-:-:S07]  /*cd90*/  IMAD.MOV.U32 R8, RZ, RZ, R4 ;  /* 0x000000ffff087224 */ /* 0x000fce00078e0004 */
.L_x_204:
        /* <DEDUP_REMOVED lines=16> */
[----:B-1----:R-:W-:Y:S01]  /*cea0*/  @P1 IMAD.HI.U32 R8, R6, R2, RZ ;  /* 0x0000000206081227 */ /* 0x002fe200078e00ff */
[----:B------:R-:W-:-:S04]  /*ceb0*/  MOV R2, R6 ;  /* 0x0000000600027202 */ /* 0x000fc80000000f00 */
[----:B------:R-:W-:Y:S02]  /*cec0*/  @P1 SHF.R.U32.HI R2, RZ, R3, R8 ;  /* 0x00000003ff021219 */ /* 0x000fe40000011608 */
[----:B------:R-:W1:Y:S03]  /*ced0*/  LDC.64 R8, c[0x0][0x3f8] ;  /* 0x0000fe00ff087b82 */ /* 0x000e660000000a00 */
[----:B------:R-:W-:-:S04]  /*cee0*/  IMAD.MOV R3, RZ, RZ, -R2 ;  /* 0x000000ffff037224 */ /* 0x000fc800078e0a02 */
[----:B------:R-:W-:Y:S01]  /*cef0*/  IMAD R11, R11, R3, R6 ;  /* 0x000000030b0b7224 */ /* 0x000fe200078e0206 */
[----:B------:R-:W-:-:S03]  /*cf00*/  SHF.R.S32.HI R3, RZ, 0x1f, R2 ;  /* 0x0000001fff037819 */ /* 0x000fc60000011402 */
[----:B------:R-:W-:-:S04]  /*cf10*/  IMAD.WIDE.U32 R2, R5, UR4, R2 ;  /* 0x0000000405027c25 */ /* 0x000fc8000f8e0002 */
[----:B------:R-:W-:Y:S01]  /*cf20*/  IMAD.IADD R13, R13, 0x1, R3 ;  /* 0x000000010d0d7824 */ /* 0x000fe200078e0203 */
[----:B-1----:R-:W-:-:S04]  /*cf30*/  LEA R8, P1, R2, R8, 0x2 ;  /* 0x0000000802087211 */ /* 0x002fc800078210ff */
[----:B------:R-:W-:-:S05]  /*cf40*/  LEA.HI.X R9, R2, R9, R13, 0x2, P1 ;  /* 0x0000000902097211 */ /* 0x000fca00008f140d */
[----:B------:R1:W5:Y:S04]  /*cf50*/  LDG.E R8, desc[UR6][R8.64] ;  /* 0x0000000608087981 */ /* 0x000368000c1e1900 */
.L_x_188:
[----:B------:R-:W2:Y:S01]  /*cf60*/  S2R R3, SR_CgaCtaId ;  /* 0x0000000000037919 */ /* 0x000ea20000008800 */
[----:B------:R-:W-:-:S04]  /*cf70*/  MOV R2, 0x400 ;  /* 0x0000040000027802 */ /* 0x000fc80000000f00 */
[----:B--2---:R-:W-:Y:S02]  /*cf80*/  LEA R2, R3, R2, 0x18 ;  /* 0x0000000203027211 */ /* 0x004fe400078ec0ff */
[----:B------:R-:W-:-:S03]  /*cf90*/  SHF.L.U32 R3, R10, 0x1f, RZ ;  /* 0x0000001f0a037819 */ /* 0x000fc600000006ff */
[----:B------:R-:W-:-:S04]  /*cfa0*/  IMAD R2, R7, 0x8, R2 ;  /* 0x0000000807027824 */ /* 0x000fc800078e0202 */
[----:B------:R-:W2:Y:S02]  /*cfb0*/  SYNCS.PHASECHK.TRANS64.TRYWAIT P1, [R2+URZ+0x38840], R3 ;  /* 0x03884003020075a7 */ /* 0x000ea4000802017f */
[----:B--2---:R-:W-:Y:S05]  /*cfc0*/  @!P1 BRA `(.L_x_189) ;  /* 0x0000001c00109947 */ /* 0x004fea0003800000 */
.L_x_234:
[----:B-1----:R-:W1:Y:S01]  /*cfd0*/  S2R R9, SR_TID.X ;  /* 0x0000000000097919 */ /* 0x002e620000002100 */
[----:B------:R-:W-:Y:S01]  /*cfe0*/  UPRMT UR4, UR38, 0x9910, URZ ;  /* 0x0000991026047896 */ /* 0x000fe2000800003f */
[----:B-1----:R-:W-:-:S13]  /*cff0*/  LOP3.LUT P1, RZ, R9, 0x7f, RZ, 0xc0, !PT ;  /* 0x0000007f09ff7812 */ /* 0x002fda000782c0ff */
[----:B--2---:R-:W-:-:S04]  /*d000*/  @!P1 IMAD.MOV.U32 R3, RZ, RZ, 0xa000 ;  /* 0x0000a000ff039424 */ /* 0x004fc800078e00ff */
[----:B------:R1:W-:Y:S02]  /*d010*/  @!P1 SYNCS.ARRIVE.TRANS64 RZ, [R2+URZ+0x38830], R3 ;  /* 0x0388300302ff99a7 */ /* 0x0003e4000800003f */
[----:B-1----:R-:W-:-:S05]  /*d020*/  IMAD.U32 R3, RZ, RZ, UR4 ;  /* 0x00000004ff037e24 */ /* 0x002fca000f8e00ff */
[----:B------:R-:W-:-:S13]  /*d030*/  ISETP.NE.AND P2, PT, R3, 0x2, PT ;  /* 0x000000020300780c */ /* 0x000fda0003f45270 */
[----:B------:R-:W-:Y:S05]  /*d040*/  @P2 BRA `(.L_x_190) ;  /* 0x0000000000042947 */ /* 0x000fea0003800000 */
[----:B------:R-:W-:Y:S01]  /*d050*/  BPT.TRAP 0x1 ;  /* 0x000000040000795c */ /* 0x000fe20000300000 */
.L_x_190:
[----:B------:R-:W2:Y:S02]  /*d060*/  LDL R3, [R1+0x4] ;  /* 0x0000040001037983 */ /* 0x000ea40000100800 */
[----:B--2---:R-:W-:-:S13]  /*d070*/  ISETP.NE.AND P1, PT, R3, RZ, PT ;  /* 0x000000ff0300720c */ /* 0x004fda0003f25270 */
[----:B------:R-:W-:Y:S05]  /*d080*/  @P1 BRA `(.L_x_191) ;  /* 0x0000000000041947 */ /* 0x000fea0003800000 */
[----:B------:R-:W-:Y:S01]  /*d090*/  BPT.TRAP 0x1 ;  /* 0x000000040000795c */ /* 0x000fe20000300000 */
.L_x_191:
        /* <DEDUP_REMOVED lines=40> */
.L_x_235:
[----:B------:R-:W2:Y:S02]  /*d320*/  S2R R3, SR_TID.X ;  /* 0x0000000000037919 */ /* 0x000ea40000002100 */
[----:B--2---:R-:W-:-:S13]  /*d330*/  LOP3.LUT P1, RZ, R3, 0x7f, RZ, 0xc0, !PT ;  /* 0x0000007f03ff7812 */ /* 0x004fda000782c0ff */
[----:B------:R-:W-:-:S04]  /*d340*/  @!P1 IMAD.MOV.U32 R3, RZ, RZ, 0xa000 ;  /* 0x0000a000ff039424 */ /* 0x000fc800078e00ff */
[----:B------:R2:W-:Y:S01]  /*d350*/  @!P1 SYNCS.ARRIVE.TRANS64 RZ, [R2+URZ+0x38850], R3 ;  /* 0x0388500302ff99a7 */ /* 0x0005e2000800003f */
[----:B------:R-:W-:Y:S05]  /*d360*/  @P2 BRA `(.L_x_193) ;  /* 0x0000000000042947 */ /* 0x000fea0003800000 */
[----:B------:R-:W-:Y:S01]  /*d370*/  BPT.TRAP 0x1 ;  /* 0x000000040000795c */ /* 0x000fe20000300000 */
.L_x_193:
[----:B--2---:R-:W2:Y:S02]  /*d380*/  LDL R3, [R1+0x4] ;  /* 0x0000040001037983 */ /* 0x004ea40000100800 */
[----:B--2---:R-:W-:-:S13]  /*d390*/  ISETP.NE.AND P1, PT, R3, RZ, PT ;  /* 0x000000ff0300720c */ /* 0x004fda0003f25270 */
[----:B------:R-:W-:Y:S05]  /*d3a0*/  @P1 BRA `(.L_x_194) ;  /* 0x0000000000041947 */ /* 0x000fea0003800000 */
[----:B------:R-:W-:Y:S01]  /*d3b0*/  BPT.TRAP 0x1 ;  /* 0x000000040000795c */ /* 0x000fe20000300000 */
.L_x_194:
[----:B------:R-:W2:Y:S01]  /*d3c0*/  LDL.LU R13, [R1] ;  /* 0x00000000010d7983 */ /* 0x000ea20000300800 */
[----:B------:R-:W-:Y:S01]  /*d3d0*/  MOV R3, 0x400 ;  /* 0x0000040000037802 */ /* 0x000fe20000000f00 */
[----:B------:R-:W-:Y:S01]  /*d3e0*/  IMAD R16, R16, 0x5000, R21 ;  /* 0x0000500010107824 */ /* 0x000fe200078e0215 */
[----:B------:R-:W-:Y:S01]  /*d3f0*/  R2UR UR5, R20 ;  /* 0x00000000140572ca */ /* 0x000fe200000e0000 */
[----:B------:R-:W3:Y:S01]  /*d400*/  S2R R9, SR_CgaCtaId ;  /* 0x0000000000097919 */ /* 0x000ee20000008800 */
[----:B------:R-:W-:Y:S01]  /*d410*/  R2UR UR9, R2 ;  /* 0x00000000020972ca */ /* 0x000fe200000e0000 */
[----:B------:R-:W-:Y:S01]  /*d420*/  UIADD3 UR4, UP0, UR36, 0x470, URZ ;  /* 0x0000047024047890 */ /* 0x000fe2000ff1e03f */
[----:B------:R-:W-:Y:S01]  /*d430*/  R2UR UR13, R4 ;  /* 0x00000000040d72ca */ /* 0x000fe200000e0000 */
[----:B------:R-:W-:Y:S01]  /*d440*/  UMOV UR10, URZ ;  /* 0x0000003f000a7c82 */ /* 0x000fe20008000000 */
[----:B------:R-:W-:Y:S01]  /*d450*/  R2UR UR12, R0 ;  /* 0x00000000000c72ca */ /* 0x000fe200000e0000 */
[----:B------:R-:W-:Y:S01]  /*d460*/  UMOV UR18, 0x30000 ;  /* 0x0003000000127882 */ /* 0x000fe20000000000 */
[----:B------:R-:W-:Y:S01]  /*d470*/  UMOV UR6, 0x0 ;  /* 0x0000000000067882 */ /* 0x000fe20000000000 */
[----:B------:R-:W-:Y:S01]  /*d480*/  UMOV UR7, 0x14f00000 ;  /* 0x14f0000000077882 */ /* 0x000fe20000000000 */
[----:B------:R-:W-:Y:S01]  /*d490*/  UMOV UR17, 0x40 ;  /* 0x0000004000117882 */ /* 0x000fe20000000000 */
[----:B------:R4:W-:Y:S01]  /*d4a0*/  STL [R1], R11 ;  /* 0x0000000b01007387 */ /* 0x0009e20000100800 */
[----:B------:R-:W-:-:S03]  /*d4b0*/  IMAD.MOV.U32 R4, RZ, RZ, R8 ;  /* 0x000000ffff047224 */ /* 0x000fc600078e0008 */
[----:B------:R-:W-:Y:S01]  /*d4c0*/  UIADD3 UR9, UR9, 0x38850, URZ ;  /* 0x0003885009097890 */ /* 0x000fe2000fffe03f */
[----:B---3--:R-:W-:-:S04]  /*d4d0*/  LEA R3, R9, R3, 0x18 ;  /* 0x0000000309037211 */ /* 0x008fc800078ec0ff */
[----:B------:R-:W-:-:S04]  /*d4e0*/  LEA R16, R16, R3, 0x1 ;  /* 0x0000000310107211 */ /* 0x000fc800078e08ff */
[----:B------:R-:W-:-:S13]  /*d4f0*/  R2UR UR14, R16 ;  /* 0x00000000100e72ca */ /* 0x000fda00000e0000 */
[----:B------:R-:W-:Y:S02]  /*d500*/  UIADD3 UR8, UR14, 0x400, URZ ;  /* 0x000004000e087890 */ /* 0x000fe4000fffe03f */
[----:B------:R-:W-:Y:S02]  /*d510*/  UIADD3 UR15, UR14, 0x2c00, URZ ;  /* 0x00002c000e0f7890 */ /* 0x000fe4000fffe03f */
[----:B------:R-:W-:Y:S02]  /*d520*/  UIADD3 UR16, UR14, 0x5400, URZ ;  /* 0x000054000e107890 */ /* 0x000fe4000fffe03f */
[----:B------:R-:W-:Y:S01]  /*d530*/  UIADD3 UR14, UR14, 0x7c00, URZ ;  /* 0x00007c000e0e7890 */ /* 0x000fe2000fffe03f */
[----:B--2---:R-:W-:-:S13]  /*d540*/  R2UR UR11, R13 ;  /* 0x000000000d0b72ca */ /* 0x004fda00000e0000 */
[----:B------:R-:W-:Y:S02]  /*d550*/  UIMAD UR11, UR11, 0x50, UR5 ;  /* 0x000000500b0b78a4 */ /* 0x000fe4000f8e0205 */
[----:B------:R-:W-:-:S09]  /*d560*/  UIADD3.X UR5, URZ, UR37, URZ, UP0, !UPT ;  /* 0x000000253f057290 */ /* 0x000fd200087fe43f */
[----:B------:R2:W-:Y:S02]  /*d570*/  UTMALDG.4D.MULTICAST [UR8], [UR4], UR18, desc[UR6] ;  /* 0x00000608040073b4 */ /* 0x0005e40008019812 */
[----:B--2---:R-:W-:Y:S01]  /*d580*/  UMOV UR8, UR15 ;  /* 0x0000000f00087c82 */ /* 0x004fe20008000000 */
[----:B------:R-:W-:Y:S01]  /*d590*/  UMOV UR10, UR17 ;  /* 0x00000011000a7c82 */ /* 0x000fe20008000000 */
[----:B------:R-:W-:Y:S01]  /*d5a0*/  UMOV UR15, 0x80 ;  /* 0x00000080000f7882 */ /* 0x000fe20000000000 */
[----:B------:R2:W-:Y:S02]  /*d5b0*/  UTMALDG.4D.MULTICAST [UR8], [UR4], UR18, desc[UR6] ;  /* 0x00000608040073b4 */ /* 0x0005e40008019812 */
[----:B--2---:R-:W-:Y:S01]  /*d5c0*/  UMOV UR8, UR16 ;  /* 0x0000001000087c82 */ /* 0x004fe20008000000 */
[----:B------:R-:W-:Y:S01]  /*d5d0*/  UMOV UR10, UR15 ;  /* 0x0000000f000a7c82 */ /* 0x000fe20008000000 */
[----:B------:R-:W-:Y:S01]  /*d5e0*/  UMOV UR15, 0xc0 ;  /* 0x000000c0000f7882 */ /* 0x000fe20000000000 */
[----:B------:R2:W-:Y:S02]  /*d5f0*/  UTMALDG.4D.MULTICAST [UR8], [UR4], UR18, desc[UR6] ;  /* 0x00000608040073b4 */ /* 0x0005e40008019812 */
[----:B--2---:R-:W-:Y:S01]  /*d600*/  UMOV UR8, UR14 ;  /* 0x0000000e00087c82 */ /* 0x004fe20008000000 */
[----:B------:R-:W-:-:S02]  /*d610*/  UMOV UR10, UR15 ;  /* 0x0000000f000a7c82 */ /* 0x000fc40008000000 */
[----:B------:R4:W-:Y:S02]  /*d620*/  UTMALDG.4D.MULTICAST [UR8], [UR4], UR18, desc[UR6] ;  /* 0x00000608040073b4 */ /* 0x0009e40008019812 */
[----:B----4-:R-:W-:Y:S01]  /*d630*/  NOP ;  /* 0x0000000000007918 */ /* 0x010fe20000000000 */
.L_x_187:
[----:B------:R-:W-:Y:S05]  /*d640*/  BSYNC B1 ;  /* 0x0000000000017941 */ /* 0x000fea0003800000 */
.L_x_186:
[----:B------:R-:W-:Y:S01]  /*d650*/  VIADD R16, R7, 0x1 ;  /* 0x0000000107107836 */ /* 0x000fe20000000000 */
[----:B------:R-:W-:Y:S04]  /*d660*/  BSSY B1, `(.L_x_195) ;  /* 0x0000089000017945 */ /* 0x000fe80003800000 */
[----:B------:R-:W-:-:S04]  /*d670*/  ISETP.NE.AND P1, PT, R16, 0x2, PT ;  /* 0x000000021000780c */ /* 0x000fc80003f25270 */
[----:B-1----:R-:W-:Y:S02]  /*d680*/  SEL R19, RZ, 0x1, P1 ;  /* 0x00000001ff137807 */ /* 0x002fe40000800000 */
[----:B------:R-:W-:Y:S02]  /*d690*/  SEL R16, R16, RZ, P1 ;  /* 0x000000ff10107207 */ /* 0x000fe40000800000 */
[----:B------:R-:W-:Y:S01]  /*d6a0*/  LOP3.LUT R19, R10, R19, RZ, 0x3c, !PT ;  /* 0x000000130a137212 */ /* 0x000fe200078e3cff */
[----:B------:R-:W-:Y:S06]  /*d6b0*/  @!P6 BRA `(.L_x_196) ;  /* 0x00000008000ce947 */ /* 0x000fec0003800000 */
[----:B------:R-:W-:Y:S01]  /*d6c0*/  VIADD R11, R6, 0xffffffff ;  /* 0xffffffff060b7836 */ /* 0x000fe20000000000 */
        /* <DEDUP_REMOVED lines=15> */
[----:B------:R-:W-:-:S04]  /*d7c0*/  IMAD.WIDE.U32 R2, R5, UR4, R2 ;  /* 0x0000000405027c25 */ /* 0x000fc8000f8e0002 */
[----:B------:R-:W-:Y:S01]  /*d7d0*/  IMAD.IADD R13, R13, 0x1, R3 ;  /* 0x000000010d0d7824 */ /* 0x000fe200078e0203 */
[----:B-1----:R-:W-:-:S04]  /*d7e0*/  LEA R8, P1, R2, R8, 0x2 ;  /* 0x0000000802087211 */ /* 0x002fc800078210ff */
[----:B------:R-:W-:-:S05]  /*d7f0*/  LEA.HI.X R9, R2, R9, R13, 0x2, P1 ;  /* 0x0000000902097211 */ /* 0x000fca00008f140d */
[----:B------:R1:W5:Y:S04]  /*d800*/  LDG.E R8, desc[UR6][R8.64] ;  /* 0x0000000608087981 */ /* 0x000368000c1e1900 */
.L_x_197:
[----:B------:R-:W2:Y:S01]  /*d810*/  S2R R3, SR_CgaCtaId ;  /* 0x0000000000037919 */ /* 0x000ea20000008800 */
[----:B------:R-:W-:-:S04]  /*d820*/  MOV R2, 0x400 ;  /* 0x0000040000027802 */ /* 0x000fc80000000f00 */
[----:B--2---:R-:W-:Y:S02]  /*d830*/  LEA R2, R3, R2, 0x18 ;  /* 0x0000000203027211 */ /* 0x004fe400078ec0ff */
[----:B------:R-:W-:-:S03]  /*d840*/  SHF.L.U32 R3, R19, 0x1f, RZ ;  /* 0x0000001f13037819 */ /* 0x000fc600000006ff */
[----:B------:R-:W-:-:S04]  /*d850*/  IMAD R2, R16, 0x8, R2 ;  /* 0x0000000810027824 */ /* 0x000fc800078e0202 */
[----:B------:R-:W2:Y:S02]  /*d860*/  SYNCS.PHASECHK.TRANS64.TRYWAIT P1, [R2+URZ+0x38840], R3 ;  /* 0x03884003020075a7 */ /* 0x000ea4000802017f */
[----:B--2---:R-:W-:Y:S05]  /*d870*/  @!P1 BRA `(.L_x_198) ;  /* 0x00000014000c9947 */ /* 0x004fea0003800000 */
.L_x_236:
[----:B-1----:R-:W1:Y:S01]  /*d880*/  S2R R9, SR_TID.X ;  /* 0x0000000000097919 */ /* 0x002e620000002100 */
[----:B------:R-:W-:Y:S01]  /*d890*/  UPRMT UR4, UR38, 0x9910, URZ ;  /* 0x0000991026047896 */ /* 0x000fe2000800003f */
[----:B-1----:R-:W-:-:S13]  /*d8a0*/  LOP3.LUT P1, RZ, R9, 0x7f, RZ, 0xc0, !PT ;  /* 0x0000007f09ff7812 */ /* 0x002fda000782c0ff */
[----:B--2---:R-:W-:-:S04]  /*d8b0*/  @!P1 IMAD.MOV.U32 R3, RZ, RZ, 0xa000 ;  /* 0x0000a000ff039424 */ /* 0x004fc800078e00ff */
[----:B------:R1:W-:Y:S02]  /*d8c0*/  @!P1 SYNCS.ARRIVE.TRANS64 RZ, [R2+URZ+0x38830], R3 ;  /* 0x0388300302ff99a7 */ /* 0x0003e4000800003f */
[----:B-1----:R-:W-:-:S04]  /*d8d0*/  MOV R3, UR4 ;  /* 0x0000000400037c02 */ /* 0x002fc80008000f00 */
[----:B------:R-:W-:-:S13]  /*d8e0*/  ISETP.NE.AND P2, PT, R3, 0x2, PT ;  /* 0x000000020300780c */ /* 0x000fda0003f45270 */
[----:B------:R-:W-:Y:S05]  /*d8f0*/  @P2 BRA `(.L_x_199) ;  /* 0x0000000000042947 */ /* 0x000fea0003800000 */
[----:B------:R-:W-:Y:S01]  /*d900*/  BPT.TRAP 0x1 ;  /* 0x000000040000795c */ /* 0x000fe20000300000 */
.L_x_199:
[----:B------:R-:W2:Y:S02]  /*d910*/  LDL R3, [R1+0x4] ;  /* 0x0000040001037983 */ /* 0x000ea40000100800 */
[----:B--2---:R-:W-:-:S13]  /*d920*/  ISETP.NE.AND P1, PT, R3, RZ, PT ;  /* 0x000000ff0300720c */ /* 0x004fda0003f25270 */
[----:B------:R-:W-:Y:S05]  /*d930*/  @P1 BRA `(.L_x_200) ;  /* 0x0000000000041947 */ /* 0x000fea0003800000 */
[----:B------:R-:W-:Y:S01]  /*d940*/  BPT.TRAP 0x1 ;  /* 0x000000040000795c */ /* 0x000fe20000300000 */
.L_x_200:
        /* <DEDUP_REMOVED lines=40> */
.L_x_237:
[----:B------:R-:W2:Y:S02]  /*dbd0*/  S2R R3, SR_TID.X ;  /* 0x0000000000037919 */ /* 0x000ea40000002100 */
[----:B--2---:R-:W-:-:S13]  /*dbe0*/  LOP3.LUT P1, RZ, R3, 0x7f, RZ, 0xc0, !PT ;  /* 0x0000007f03ff7812 */ /* 0x004fda000782c0ff */
[----:B------:R-:W-:-:S04]  /*dbf0*/  @!P1 IMAD.MOV.U32 R3, RZ, RZ, 0xa000 ;  /* 0x0000a000ff039424 */ /* 0x000fc800078e00ff */
[----:B------:R2:W-:Y:S01]  /*dc00*/  @!P1 SYNCS.ARRIVE.TRANS64 RZ, [R2+URZ+0x38850], R3 ;  /* 0x0388500302ff99a7 */ /* 0x0005e2000800003f */
[----:B------:R-:W-:Y:S05]  /*dc10*/  @P2 BRA `(.L_x_202) ;  /* 0x0000000000042947 */ /* 0x000fea0003800000 */
[----:B------:R-:W-:Y:S01]  /*dc20*/  BPT.TRAP 0x1 ;  /* 0x000000040000795c */ /* 0x000fe20000300000 */
.L_x_202:
[----:B--2---:R-:W2:Y:S02]  /*dc30*/  LDL R3, [R1+0x4] ;  /* 0x0000040001037983 */ /* 0x004ea40000100800 */
[----:B--2---:R-:W-:-:S13]  /*dc40*/  ISETP.NE.AND P1, PT, R3, RZ, PT ;  /* 0x000000ff0300720c */ /* 0x004fda0003f25270 */
[----:B------:R-:W-:Y:S05]  /*dc50*/  @P1 BRA `(.L_x_203) ;  /* 0x0000000000041947 */ /* 0x000fea0003800000 */
[----:B------:R-:W-:Y:S01]  /*dc60*/  BPT.TRAP 0x1 ;  /* 0x000000040000795c */ /* 0x000fe20000300000 */
.L_x_203:
[----:B-1----:R-:W2:Y:S01]  /*dc70*/  LDL.LU R10, [R1] ;  /* 0x00000000010a7983 */ /* 0x002ea20000300800 */
[----:B------:R-:W-:Y:S01]  /*dc80*/  MOV R3, 0x400 ;  /* 0x0000040000037802 */ /* 0x000fe20000000f00 */
[----:B------:R-:W-:Y:S01]  /*dc90*/  IMAD R7, R7, 0x5000, R21 ;  /* 0x0000500007077824 */ /* 0x000fe200078e0215 */
[----:B------:R-:W-:Y:S01]  /*dca0*/  R2UR UR5, R20 ;  /* 0x00000000140572ca */ /* 0x000fe200000e0000 */
[----:B------:R-:W1:Y:S01]  /*dcb0*/  S2R R9, SR_CgaCtaId ;  /* 0x0000000000097919 */ /* 0x000e620000008800 */
        /* <DEDUP_REMOVED lines=12> */
[----:B-1----:R-:W-:-:S05]  /*dd80*/  LEA R3, R9, R3, 0x18 ;  /* 0x0000000309037211 */ /* 0x002fca00078ec0ff */
[----:B------:R-:W-:-:S05]  /*dd90*/  IMAD R7, R7, 0x2, R3 ;  /* 0x0000000207077824 */ /* 0x000fca00078e0203 */
        /* <DEDUP_REMOVED lines=21> */
.L_x_196:
[----:B------:R-:W-:Y:S05]  /*def0*/  BSYNC B1 ;  /* 0x0000000000017941 */ /* 0x000fea0003800000 */
.L_x_195:
[C---:B------:R-:W-:Y:S01]  /*df00*/  ISETP.GT.AND P1, PT, R6.reuse, 0x1, PT ;  /* 0x000000010600780c */ /* 0x040fe20003f24270 */
[----:B------:R-:W-:-:S12]  /*df10*/  VIADD R6, R6, 0xfffffffe ;  /* 0xfffffffe06067836 */ /* 0x000fd80000000000 */
[----:B------:R-:W-:Y:S05]  /*df20*/  @P1 BRA `(.L_x_204) ;  /* 0xffffffec009c1947 */ /* 0x000fea000383ffff */
.L_x_185:
[----:B------:R-:W-:Y:S05]  /*df30*/  BSYNC B0 ;  /* 0x0000000000007941 */ /* 0x000fea0003800000 */
.L_x_174:
[----:B------:R-:W-:Y:S04]  /*df40*/  BSSY B0, `(.L_x_205) ;  /* 0x000003c000007945 */ /* 0x000fe80003800000 */
[----:B------:R-:W-:Y:S05]  /*df50*/  @!P6 BRA `(.L_x_206) ;  /* 0x0000000000e8e947 */ /* 0x000fea0003800000 */
[----:B------:R-:W3:Y:S01]  /*df60*/  S2R R3, SR_CgaCtaId ;  /* 0x0000000000037919 */ /* 0x000ee20000008800 */
[----:B------:R-:W-:-:S04]  /*df70*/  MOV R2, 0x400 ;  /* 0x0000040000027802 */ /* 0x000fc80000000f00 */
[----:B---3--:R-:W-:-:S05]  /*df80*/  LEA R2, R3, R2, 0x18 ;  /* 0x0000000203027211 */ /* 0x008fca00078ec0ff */
[----:B------:R-:W-:Y:S01]  /*df90*/  IMAD R3, R16, 0x8, R2 ;  /* 0x0000000810037824 */ /* 0x000fe200078e0202 */
[----:B------:R-:W-:-:S04]  /*dfa0*/  SHF.L.U32 R2, R19, 0x1f, RZ ;  /* 0x0000001f13027819 */ /* 0x000fc800000006ff */
[----:B------:R-:W3:Y:S02]  /*dfb0*/  SYNCS.PHASECHK.TRANS64.TRYWAIT P0, [R3+URZ+0x38860], R2 ;  /* 0x03886002030075a7 */ /* 0x000ee4000800017f */
[----:B---3--:R-:W-:Y:S05]  /*dfc0*/  @!P0 BRA `(.L_x_207) ;  /* 0x0000000c00608947 */ /* 0x008fea0003800000 */
.L_x_238:
        /* <DEDUP_REMOVED lines=9> */
.L_x_208:
[----:B------:R-:W3:Y:S02]  /*e060*/  LDL R2, [R1+0x4] ;  /* 0x0000040001027983 */ /* 0x000ee40000100800 */
[----:B---3--:R-:W-:-:S13]  /*e070*/  ISETP.NE.AND P0, PT, R2, RZ, PT ;  /* 0x000000ff0200720c */ /* 0x008fda0003f05270 */
[----:B------:R-:W-:Y:S05]  /*e080*/  @P0 BRA `(.L_x_209) ;  /* 0x0000000000040947 */ /* 0x000fea0003800000 */
[----:B------:R-:W-:Y:S01]  /*e090*/  BPT.TRAP 0x1 ;  /* 0x000000040000795c */ /* 0x000fe20000300000 */
.L_x_209:
[----:B------:R-:W3:Y:S01]  /*e0a0*/  LDL R2, [R1] ;  /* 0x0000000001027983 */ /* 0x000ee20000100800 */
[----:B------:R-:W-:Y:S01]  /*e0b0*/  MOV R5, 0x400 ;  /* 0x0000040000057802 */ /* 0x000fe20000000f00 */
[----:B-1----:R-:W1:Y:S01]  /*e0c0*/  S2R R6, SR_CgaCtaId ;  /* 0x0000000000067919 */ /* 0x002e620000008800 */
[----:B------:R-:W-:Y:S01]  /*e0d0*/  IMAD R21, R16, 0x5000, R21 ;  /* 0x0000500010157824 */ /* 0x000fe200078e0215 */
[----:B------:R-:W-:Y:S02]  /*e0e0*/  R2UR UR5, R20 ;  /* 0x00000000140572ca */ /* 0x000fe400000e0000 */
[----:B------:R-:W-:Y:S01]  /*e0f0*/  R2UR UR9, R3 ;  /* 0x00000000030972ca */ /* 0x000fe200000e0000 */
[----:B------:R-:W-:Y:S01]  /*e100*/  UIADD3 UR4, UP0, UR36, 0x470, URZ ;  /* 0x0000047024047890 */ /* 0x000fe2000ff1e03f */
[----:B------:R-:W-:Y:S02]  /*e110*/  R2UR UR12, R0 ;  /* 0x00000000000c72ca */ /* 0x000fe400000e0000 */
[----:B------:R-:W-:-:S02]  /*e120*/  R2UR UR13, R4 ;  /* 0x00000000040d72ca */ /* 0x000fc400000e0000 */
[----:B-1----:R-:W-:-:S04]  /*e130*/  LEA R5, R6, R5, 0x18 ;  /* 0x0000000506057211 */ /* 0x002fc800078ec0ff */
[----:B------:R-:W-:-:S04]  /*e140*/  LEA R21, R21, R5, 0x1 ;  /* 0x0000000515157211 */ /* 0x000fc800078e08ff */
        /* <DEDUP_REMOVED lines=10> */
[----:B------:R-:W-:Y:S01]  /*e1f0*/  UIADD3 UR14, UR14, 0x7c00, URZ ;  /* 0x00007c000e0e7890 */ /* 0x000fe2000fffe03f */
[----:B---3--:R-:W-:-:S13]  /*e200*/  R2UR UR11, R2 ;  /* 0x00000000020b72ca */ /* 0x008fda00000e0000 */
        /* <DEDUP_REMOVED lines=15> */
.L_x_206:
[----:B------:R-:W-:Y:S05]  /*e300*/  BSYNC B0 ;  /* 0x0000000000007941 */ /* 0x000fea0003800000 */
.L_x_205:
[----:B------:R-:W3:Y:S01]  /*e310*/  LDL.LU R0, [R1+0x14] ;  /* 0x0000140001007983 */ /* 0x000ee20000300800 */
[----:B------:R-:W-:-:S03]  /*e320*/  ULDC UR4, c[0x0][0xda4] ;  /* 0x0003690000047ab9 */ /* 0x000fc60000000800 */
[----:B------:R-:W4:Y:S01]  /*e330*/  LDL.LU R2, [R1+0x1c] ;  /* 0x00001c0001027983 */ /* 0x000f220000300800 */
[----:B------:R-:W-:-:S05]  /*e340*/  VIADD R16, R16, 0x1 ;  /* 0x0000000110107836 */ /* 0x000fca0000000000 */
[----:B------:R-:W-:-:S04]  /*e350*/  ISETP.NE.AND P0, PT, R16, 0x2, PT ;  /* 0x000000021000780c */ /* 0x000fc80003f05270 */
[----:B------:R-:W-:Y:S01]  /*e360*/  SEL R16, R16, RZ, P0 ;  /* 0x000000ff10107207 */ /* 0x000fe20000000000 */
[----:B---3--:R-:W-:Y:S02]  /*e370*/  VIADD R0, R0, UR39 ;  /* 0x0000002700007c36 */ /* 0x008fe40008000000 */
[----:B----4-:R-:W-:-:S03]  /*e380*/  VIADD R2, R2, 0x1 ;  /* 0x0000000102027836 */ /* 0x010fc60000000000 */
[----:B------:R3:W-:Y:S01]  /*e390*/  STL [R1+0x14], R0 ;  /* 0x0000140001007387 */ /* 0x0007e20000100800 */
[----:B------:R-:W-:-:S03]  /*e3a0*/  ISETP.GE.AND P1, PT, R0, UR4, PT ;  /* 0x0000000400007c0c */ /* 0x000fc6000bf26270 */
[----:B------:R4:W-:Y:S01]  /*e3b0*/  STL [R1+0x1c], R2 ;  /* 0x00001c0201007387 */ /* 0x0009e20000100800 */
[----:B---3--:R-:W-:-:S04]  /*e3c0*/  SEL R0, RZ, 0x1, P0 ;  /* 0x00000001ff007807 */ /* 0x008fc80000000000 */
[----:B------:R-:W-:-:S05]  /*e3d0*/  LOP3.LUT R19, R19, R0, RZ, 0x3c, !PT ;  /* 0x0000000013137212 */ /* 0x000fca00078e3cff */
[----:B----4-:R-:W-:Y:S05]  /*e3e0*/  @!P1 BRA `(.L_x_210) ;  /* 0xffffffc800fc9947 */ /* 0x010fea000383ffff */
[----:B------:R-:W-:-:S07]  /*e3f0*/  LOP3.LUT R2, R2, 0x1, RZ, 0xc, !PT ;  /* 0x0000000102027812 */ /* 0x000fce00078e0cff */
.L_x_157:
[----:B------:R-:W3:Y:S01]  /*e400*/  S2R R3, SR_CgaCtaId ;  /* 0x0000000000037919 */ /* 0x000ee20000008800 */
[----:B------:R-:W-:Y:S01]  /*e410*/  MOV R0, 0x400 ;  /* 0x0000040000007802 */ /* 0x000fe20000000f00 */
[----:B------:R-:W-:Y:S03]  /*e420*/  BSSY B0, `(.L_x_211) ;  /* 0x0000005000007945 */ /* 0x000fe60003800000 */
[----:B---3--:R-:W-:Y:S02]  /*e430*/  LEA R0, R3, R0, 0x18 ;  /* 0x0000000003007211 */ /* 0x008fe400078ec0ff */
[----:B------:R-:W-:-:S04]  /*e440*/  SHF.L.U32 R3, R2, 0x1f, RZ ;  /* 0x0000001f02037819 */ /* 0x000fc800000006ff */
[----:B------:R-:W3:Y:S02]  /*e450*/  SYNCS.PHASECHK.TRANS64.TRYWAIT P0, [R0+URZ+0x38820], R3 ;  /* 0x03882003000075a7 */ /* 0x000ee4000800017f */
[----:B---3--:R-:W-:Y:S05]  /*e460*/  @!P0 BRA `(.L_x_212) ;  /* 0x00000008004c8947 */ /* 0x008fea0003800000 */
.L_x_239:
[----:B------:R-:W-:Y:S05]  /*e470*/  BSYNC B0 ;  /* 0x0000000000007941 */ /* 0x000fea0003800000 */
.L_x_211:
[----:B------:R-:W-:-:S03]  /*e480*/  UMOV UR4, 0xffffffff ;  /* 0xffffffff00047882 */ /* 0x000fc60000000000 */
[----:B------:R-:W-:Y:S05]  /*e490*/  BRA.DIV UR4, `(.L_x_213) ;  /* 0x0000000a04547947 */ /* 0x000fea000b800000 */
[----:B------:R-:W4:Y:S02]  /*e4a0*/  S2R R2, SR_TID.X ;  /* 0x0000000000027919 */ /* 0x000f240000002100 */
[----:B----4-:R-:W-:-:S04]  /*e4b0*/  SHF.R.U32.HI R2, RZ, 0x5, R2 ;  /* 0x00000005ff027819 */ /* 0x010fc80000011602 */
[----:B------:R-:W-:-:S05]  /*e4c0*/  LOP3.LUT R2, R2, 0x3, RZ, 0xc0, !PT ;  /* 0x0000000302027812 */ /* 0x000fca00078ec0ff */
[----:B--2---:R2:W4:Y:S02]  /*e4d0*/  SHFL.IDX PT, R14, R2, RZ, 0x1f ;  /* 0x00001fff020e7589 */ /* 0x00452400000e0000 */
.L_x_242:
[----:B----4-:R-:W-:Y:S01]  /*e4e0*/  ISETP.NE.AND P0, PT, R14, RZ, PT ;  /* 0x000000ff0e00720c */ /* 0x010fe20003f05270 */
[----:B------:R-:W-:-:S12]  /*e4f0*/  BSSY B0, `(.L_x_214) ;  /* 0x0000026000007945 */ /* 0x000fd80003800000 */
[----:B------:R-:W-:Y:S05]  /*e500*/  @P0 BRA `(.L_x_215) ;  /* 0x0000000000900947 */ /* 0x000fea0003800000 */
[----:B------:R-:W-:-:S03]  /*e510*/  UMOV UR4, 0xffffffff ;  /* 0xffffffff00047882 */ /* 0x000fc60000000000 */
[----:B------:R-:W-:Y:S05]  /*e520*/  BRA.DIV UR4, `(.L_x_216) ;  /* 0x0000000a04647947 */ /* 0x000fea000b800000 */
[----:B------:R-:W-:-:S13]  /*e530*/  ELECT P6, URZ, PT ;  /* 0x00000000003f782f */ /* 0x000fda00038c0000 */
.L_x_245:
[----:B------:R-:W-:Y:S05]  /*e540*/  @!P6 BRA `(.L_x_215) ;  /* 0x000000000080e947 */ /* 0x000fea0003800000 */
[----:B--2---:R-:W2:Y:S02]  /*e550*/  LDL R2, [R1+0x24] ;  /* 0x0000240001027983 */ /* 0x004ea40000100800 */
[----:B--2---:R-:W-:-:S13]  /*e560*/  R2UR UR4, R2 ;  /* 0x00000000020472ca */ /* 0x004fda00000e0000 */
[----:B------:R-:W-:-:S06]  /*e570*/  ULOP3.LUT UR4, UR4, 0x2, URZ, 0xfc, !UPT ;  /* 0x0000000204047892 */ /* 0x000fcc000f8efc3f */
[----:B------:R-:W-:-:S05]  /*e580*/  IMAD.U32 R2, RZ, RZ, UR4 ;  /* 0x00000004ff027e24 */ /* 0x000fca000f8e00ff */
[----:B------:R-:W-:-:S13]  /*e590*/  ISETP.NE.AND P2, PT, R2, 0x3, PT ;  /* 0x000000030200780c */ /* 0x000fda0003f45270 */
[----:B------:R-:W-:Y:S05]  /*e5a0*/  @!P2 BRA `(.L_x_217) ;  /* 0x000000000004a947 */ /* 0x000fea0003800000 */
[----:B------:R-:W-:Y:S01]  /*e5b0*/  BPT.TRAP 0x1 ;  /* 0x000000040000795c */ /* 0x000fe20000300000 */
.L_x_217:
[----:B---3--:R-:W-:Y:S01]  /*e5c0*/  VIADD R3, R0, 0x38840 ;  /* 0x0003884000037836 */ /* 0x008fe20000000000 */
[----:B------:R-:W-:Y:S01]  /*e5d0*/  SHF.L.U32 R5, R19, 0x1f, RZ ;  /* 0x0000001f13057819 */ /* 0x000fe200000006ff */
[C---:B------:R-:W-:Y:S02]  /*e5e0*/  VIADD R2, R16.reuse, 0x1 ;  /* 0x0000000110027836 */ /* 0x040fe40000000000 */
[----:B-1----:R-:W-:-:S03]  /*e5f0*/  IMAD R6, R16, 0x8, R3 ;  /* 0x0000000810067824 */ /* 0x002fc600078e0203 */
[----:B------:R-:W-:Y:S01]  /*e600*/  ISETP.NE.AND P1, PT, R2, 0x2, PT ;  /* 0x000000020200780c */ /* 0x000fe20003f25270 */
[----:B------:R-:W1:Y:S03]  /*e610*/  SYNCS.PHASECHK.TRANS64.TRYWAIT P0, [R6+URZ], R5 ;  /* 0x00000005060075a7 */ /* 0x000e66000800017f */
[----:B------:R-:W-:-:S04]  /*e620*/  SEL R4, RZ, 0x1, P1 ;  /* 0x00000001ff047807 */ /* 0x000fc80000800000 */
[----:B------:R-:W-:Y:S02]  /*e630*/  LOP3.LUT R19, R19, R4, RZ, 0x3c, !PT ;  /* 0x0000000413137212 */ /* 0x000fe400078e3cff */
[----:B------:R-:W-:Y:S02]  /*e640*/  SEL R4, R2, RZ, P1 ;  /* 0x000000ff02047207 */ /* 0x000fe40000800000 */
[----:B------:R-:W-:-:S03]  /*e650*/  SHF.L.U32 R2, R19, 0x1f, RZ ;  /* 0x0000001f13027819 */ /* 0x000fc600000006ff */
[----:B------:R-:W-:Y:S01]  /*e660*/  IMAD R3, R4, 0x8, R3 ;  /* 0x0000000804037824 */ /* 0x000fe200078e0203 */
[----:B-1----:R-:W-:Y:S06]  /*e670*/  @!P0 BRA `(.L_x_218) ;  /* 0x0000000800308947 */ /* 0x002fec0003800000 */
.L_x_246:
[----:B------:R-:W2:Y:S02]  /*e680*/  SYNCS.PHASECHK.TRANS64.TRYWAIT P0, [R3+URZ], R2 ;  /* 0x00000002030075a7 */ /* 0x000ea4000800017f */
[----:B--2---:R-:W-:Y:S05]  /*e690*/  @!P0 BRA `(.L_x_219) ;  /* 0x00000008003c8947 */ /* 0x004fea0003800000 */
.L_x_247:
[----:B------:R-:W-:Y:S05]  /*e6a0*/  @!P2 BRA `(.L_x_220) ;  /* 0x000000000004a947 */ /* 0x000fea0003800000 */
[----:B------:R-:W-:Y:S01]  /*e6b0*/  BPT.TRAP 0x1 ;  /* 0x000000040000795c */ /* 0x000fe20000300000 */
.L_x_220:
[----:B--2---:R-:W-:-:S05]  /*e6c0*/  IADD3 R3, R0, 0x38860, RZ ;  /* 0x0003886000037810 */ /* 0x004fca0007ffe0ff */
[----:B------:R-:W-:-:S04]  /*e6d0*/  IMAD R16, R16, 0x8, R3 ;  /* 0x0000000810107824 */ /* 0x000fc800078e0203 */
[----:B------:R-:W2:Y:S02]  /*e6e0*/  SYNCS.PHASECHK.TRANS64.TRYWAIT P0, [R16+URZ], R5 ;  /* 0x00000005100075a7 */ /* 0x000ea4000800017f */
[----:B--2---:R-:W-:Y:S05]  /*e6f0*/  @!P0 BRA `(.L_x_221) ;  /* 0x0000000800388947 */ /* 0x004fea0003800000 */
.L_x_248:
[----:B------:R-:W-:-:S07]  /*e700*/  IMAD R3, R4, 0x8, R3 ;  /* 0x0000000804037824 */ /* 0x000fce00078e0203 */
.L_x_222:
[----:B---3--:R3:W4:Y:S02]  /*e710*/  SYNCS.PHASECHK.TRANS64.TRYWAIT P0, [R3+URZ], R2 ;  /* 0x00000002030075a7 */ /* 0x008724000800017f */
[----:B----4-:R-:W-:Y:S05]  /*e720*/  @!P0 NANOSLEEP.SYNCS 0x989680 ;  /* 0x009896800000895d */ /* 0x010fea0003900000 */
[----:B------:R-:W4:Y:S02]  /*e730*/  @!P0 SYNCS.PHASECHK.TRANS64 P0, [R3+URZ], R2 ;  /* 0x00000002030085a7 */ /* 0x000f24000800007f */
[----:B----4-:R-:W-:Y:S05]  /*e740*/  @!P0 BRA `(.L_x_222) ;  /* 0xfffffffc00f08947 */ /* 0x010fea000383ffff */
.L_x_215:
[----:B------:R-:W-:Y:S05]  /*e750*/  BSYNC B0 ;  /* 0x0000000000007941 */ /* 0x000fea0003800000 */
.L_x_214:
[----:B------:R-:W-:Y:S05]  /*e760*/  EXIT ;  /* 0x000000000000794d */ /* 0x000fea0003800000 */
.L_x_131:
[----:B------:R-:W-:-:S13]  /*e770*/  R2UR UR4, R18 ;  /* 0x00000000120472ca */ /* 0x000fda00000e0000 */
[----:B-1----:R-:W-:-:S04]  /*e780*/  IMAD.U32 R3, RZ, RZ, UR4 ;  /* 0x00000004ff037e24 */ /* 0x002fc8000f8e00ff */
[----:B------:R1:W2:Y:S03]  /*e790*/  SYNCS.PHASECHK.TRANS64.TRYWAIT P1, [R3+URZ+0x38800], R0 ;  /* 0x03880000030075a7 */ /* 0x0002a6000802017f */
[----:B--2---:R-:W-:Y:S05]  /*e7a0*/  @!P1 NANOSLEEP.SYNCS 0x989680 ;  /* 0x009896800000995d */ /* 0x004fea0003900000 */
[----:B------:R-:W2:Y:S02]  /*e7b0*/  @!P1 SYNCS.PHASECHK.TRANS64 P1, [R3+URZ+0x38800], R0 ;  /* 0x03880000030095a7 */ /* 0x000ea4000802007f */
[----:B--2---:R-:W-:Y:S05]  /*e7c0*/  @!P1 BRA `(.L_x_131) ;  /* 0xfffffffc00e89947 */ /* 0x004fea000383ffff */
[----:B------:R-:W-:Y:S05]  /*e7d0*/  BRA `(.L_x_223) ;  /* 0xffffff2c00e07947 */ /* 0x000fea000383ffff */
.L_x_135:
[----:B--2---:R2:W3:Y:S02]  /*e7e0*/  SYNCS.PHASECHK.TRANS64.TRYWAIT P1, [R0+URZ+0x38830], R3 ;  /* 0x03883003000075a7 */ /* 0x0044e4000802017f */
[----:B---3--:R-:W-:Y:S05]  /*e7f0*/  @!P1 NANOSLEEP.SYNCS 0x989680 ;  /* 0x009896800000995d */ /* 0x008fea0003900000 */
[----:B------:R-:W3:Y:S02]  /*e800*/  @!P1 SYNCS.PHASECHK.TRANS64 P1, [R0+URZ+0x38830], R3 ;  /* 0x03883003000095a7 */ /* 0x000ee4000802007f */
[----:B---3--:R-:W-:Y:S05]  /*e810*/  @!P1 BRA `(.L_x_135) ;  /* 0xfffffffc00f09947 */ /* 0x008fea000383ffff */
[----:B------:R-:W-:Y:S05]  /*e820*/  BRA `(.L_x_134) ;  /* 0xffffff3000047947 */ /* 0x000fea000383ffff */
.L_x_141:
[----:B--2---:R-:W-:-:S04]  /*e830*/  IMAD.U32 R4, RZ, RZ, UR39 ;  /* 0x00000027ff047e24 */ /* 0x004fc8000f8e00ff */
[----:B------:R2:W3:Y:S03]  /*e840*/  SYNCS.PHASECHK.TRANS64.TRYWAIT P1, [R4+URZ+0x38830], R3 ;  /* 0x03883003040075a7 */ /* 0x0004e6000802017f */
[----:B---3--:R-:W-:Y:S05]  /*e850*/  @!P1 NANOSLEEP.SYNCS 0x989680 ;  /* 0x009896800000995d */ /* 0x008fea0003900000 */
[----:B------:R-:W3:Y:S02]  /*e860*/  @!P1 SYNCS.PHASECHK.TRANS64 P1, [R4+URZ+0x38830], R3 ;  /* 0x03883003040095a7 */ /* 0x000ee4000802007f */
[----:B---3--:R-:W-:Y:S05]  /*e870*/  @!P1 BRA `(.L_x_141) ;  /* 0xfffffffc00ec9947 */ /* 0x008fea000383ffff */
[----:B------:R-:W-:Y:S05]  /*e880*/  BRA `(.L_x_140) ;  /* 0xffffff6800487947 */ /* 0x000fea000383ffff */
.L_x_145:
[----:B-12---:R-:W-:-:S04]  /*e890*/  IMAD.U32 R3, RZ, RZ, UR4 ;  /* 0x00000004ff037e24 */ /* 0x006fc8000f8e00ff */
[----:B------:R1:W2:Y:S03]  /*e8a0*/  SYNCS.PHASECHK.TRANS64.TRYWAIT P1, [R3+URZ+0x38850], R0 ;  /* 0x03885000030075a7 */ /* 0x0002a6000802017f */
[----:B--2---:R-:W-:Y:S05]  /*e8b0*/  @!P1 NANOSLEEP.SYNCS 0x989680 ;  /* 0x009896800000995d */ /* 0x004fea0003900000 */
[----:B------:R-:W2:Y:S02]  /*e8c0*/  @!P1 SYNCS.PHASECHK.TRANS64 P1, [R3+URZ+0x38850], R0 ;  /* 0x03885000030095a7 */ /* 0x000ea4000802007f */
[----:B--2---:R-:W-:Y:S05]  /*e8d0*/  @!P1 BRA `(.L_x_145) ;  /* 0xfffffffc00ec9947 */ /* 0x004fea000383ffff */
[----:B------:R-:W-:Y:S05]  /*e8e0*/  BRA `(.L_x_144) ;  /* 0xffffff8c009c7947 */ /* 0x000fea000383ffff */
.L_x_152:
[----:B--2---:R-:W-:-:S04]  /*e8f0*/  IMAD.U32 R7, RZ, RZ, UR8 ;  /* 0x00000008ff077e24 */ /* 0x004fc8000f8e00ff */
[----:B------:R2:W3:Y:S03]  /*e900*/  SYNCS.PHASECHK.TRANS64.TRYWAIT P1, [R7+URZ+0x38850], R0 ;  /* 0x03885000070075a7 */ /* 0x0004e6000802017f */
[----:B---3--:R-:W-:Y:S05]  /*e910*/  @!P1 NANOSLEEP.SYNCS 0x989680 ;  /* 0x009896800000995d */ /* 0x008fea0003900000 */
[----:B------:R-:W3:Y:S02]  /*e920*/  @!P1 SYNCS.PHASECHK.TRANS64 P1, [R7+URZ+0x38850], R0 ;  /* 0x03885000070095a7 */ /* 0x000ee4000802007f */
[----:B---3--:R-:W-:Y:S05]  /*e930*/  @!P1 BRA `(.L_x_152) ;  /* 0xfffffffc00ec9947 */ /* 0x008fea000383ffff */
[----:B------:R-:W-:Y:S05]  /*e940*/  BRA `(.L_x_151) ;  /* 0xffffffa400b87947 */ /* 0x000fea000383ffff */
.L_x_165:
        /* <DEDUP_REMOVED lines=11> */
.L_x_225:
[----:B------:R-:W-:Y:S05]  /*ea00*/  BSYNC B0 ;  /* 0x0000000000007941 */ /* 0x000fea0003800000 */
.L_x_224:
[----:B------:R-:W-:Y:S05]  /*ea10*/  BRA `(.L_x_226) ;  /* 0xffffffd000287947 */ /* 0x000fea000383ffff */
.L_x_166:
[----:B------:R-:W-:Y:S01]  /*ea20*/  BSSY B0, `(.L_x_227) ;  /* 0x0000006000007945 */ /* 0x000fe20003800000 */
[----:B------:R-:W-:-:S07]  /*ea30*/  IMAD.MOV.U32 R15, RZ, RZ, -0x1 ;  /* 0xffffffffff0f7424 */ /* 0x000fce00078e00ff */
[----:B------:R-:W-:Y:S05]  /*ea40*/  WARPSYNC.COLLECTIVE R15, `(.L_x_228) ;  /* 0x000000000f0c7348 */ /* 0x000fea0003c00000 */
[----:B------:R-:W-:Y:S02]  /*ea50*/  ELECT P6, UR62, PT ;  /* 0x00000000003e782f */ /* 0x000fe400038c0000 */
[----:B------:R-:W-:Y:S01]  /*ea60*/  MOV R14, UR62 ;  /* 0x0000003e000e7c02 */ /* 0x000fe20008000f00 */
[----:B------:R-:W-:Y:S10]  /*ea70*/  ENDCOLLECTIVE ;  /* 0x000000000000791b */ /* 0x000ff40003800000 */
.L_x_228:
[----:B------:R-:W-:Y:S05]  /*ea80*/  BSYNC B0 ;  /* 0x0000000000007941 */ /* 0x000fea0003800000 */
.L_x_227:
[----:B------:R-:W-:Y:S05]  /*ea90*/  BRA `(.L_x_229) ;  /* 0xffffffd000247947 */ /* 0x000fea000383ffff */
.L_x_169:
[----:B---3--:R3:W4:Y:S02]  /*eaa0*/  SYNCS.PHASECHK.TRANS64.TRYWAIT P1, [R4+URZ+0x38840], R9 ;  /* 0x03884009040075a7 */ /* 0x008724000802017f */
[----:B----4-:R-:W-:Y:S05]  /*eab0*/  @!P1 NANOSLEEP.SYNCS 0x989680 ;  /* 0x009896800000995d */ /* 0x010fea0003900000 */
[----:B------:R-:W4:Y:S02]  /*eac0*/  @!P1 SYNCS.PHASECHK.TRANS64 P1, [R4+URZ+0x38840], R9 ;  /* 0x03884009040095a7 */ /* 0x000f24000802007f */
[----:B----4-:R-:W-:Y:S05]  /*ead0*/  @!P1 BRA `(.L_x_169) ;  /* 0xfffffffc00f09947 */ /* 0x010fea000383ffff */
[----:B------:R-:W-:Y:S05]  /*eae0*/  BRA `(.L_x_230) ;  /* 0xffffffd000887947 */ /* 0x000fea000383ffff */
.L_x_173:
[----:B-1----:R-:W1:Y:S01]  /*eaf0*/  S2R R9, SR_CgaCtaId ;  /* 0x0000000000097919 */ /* 0x002e620000008800 */
[----:B------:R-:W-:-:S04]  /*eb00*/  MOV R7, 0x400 ;  /* 0x0000040000077802 */ /* 0x000fc80000000f00 */
[----:B-1----:R-:W-:-:S04]  /*eb10*/  LEA R7, R9, R7, 0x18 ;  /* 0x0000000709077211 */ /* 0x002fc800078ec0ff */
[----:B------:R1:W3:Y:S03]  /*eb20*/  SYNCS.PHASECHK.TRANS64.TRYWAIT P1, [R7+URZ+0x38820], R6 ;  /* 0x03882006070075a7 */ /* 0x0002e6000802017f */
[----:B---3--:R-:W-:Y:S05]  /*eb30*/  @!P1 NANOSLEEP.SYNCS 0x989680 ;  /* 0x009896800000995d */ /* 0x008fea0003900000 */
[----:B------:R-:W3:Y:S02]  /*eb40*/  @!P1 SYNCS.PHASECHK.TRANS64 P1, [R7+URZ+0x38820], R6 ;  /* 0x03882006070095a7 */ /* 0x000ee4000802007f */
[----:B---3--:R-:W-:Y:S05]  /*eb50*/  @!P1 BRA `(.L_x_173) ;  /* 0xfffffffc00e49947 */ /* 0x008fea000383ffff */
[----:B------:R-:W-:Y:S05]  /*eb60*/  BRA `(.L_x_231) ;  /* 0xffffffd800107947 */ /* 0x000fea000383ffff */
.L_x_179:
[----:B-1----:R1:W2:Y:S02]  /*eb70*/  SYNCS.PHASECHK.TRANS64.TRYWAIT P1, [R2+URZ+0x38840], R3 ;  /* 0x03884003020075a7 */ /* 0x0022a4000802017f */
[----:B--2---:R-:W-:Y:S05]  /*eb80*/  @!P1 NANOSLEEP.SYNCS 0x989680 ;  /* 0x009896800000995d */ /* 0x004fea0003900000 */
[----:B------:R-:W2:Y:S02]  /*eb90*/  @!P1 SYNCS.PHASECHK.TRANS64 P1, [R2+URZ+0x38840], R3 ;  /* 0x03884003020095a7 */ /* 0x000ea4000802007f */
[----:B--2---:R-:W-:Y:S05]  /*eba0*/  @!P1 BRA `(.L_x_179) ;  /* 0xfffffffc00f09947 */ /* 0x004fea000383ffff */
[----:B------:R-:W-:Y:S05]  /*ebb0*/  BRA `(.L_x_232) ;  /* 0xffffffd800b47947 */ /* 0x000fea000383ffff */
.L_x_182:
[----:B-1----:R1:W2:Y:S02]  /*ebc0*/  SYNCS.PHASECHK.TRANS64.TRYWAIT P1, [R2+URZ+0x38860], R3 ;  /* 0x03886003020075a7 */ /* 0x0022a4000802017f */
[----:B--2---:R-:W-:Y:S05]  /*ebd0*/  @!P1 NANOSLEEP.SYNCS 0x989680 ;  /* 0x009896800000995d */ /* 0x004fea0003900000 */
[----:B------:R-:W2:Y:S02]  /*ebe0*/  @!P1 SYNCS.PHASECHK.TRANS64 P1, [R2+URZ+0x38860], R3 ;  /* 0x03886003020095a7 */ /* 0x000ea4000802007f */
[----:B--2---:R-:W-:Y:S05]  /*ebf0*/  @!P1 BRA `(.L_x_182) ;  /* 0xfffffffc00f09947 */ /* 0x004fea000383ffff */
[----:B------:R-:W-:Y:S05]  /*ec00*/  BRA `(.L_x_233) ;  /* 0xffffffdc00747947 */ /* 0x000fea000383ffff */
.L_x_189:
[----:B--2---:R2:W3:Y:S02]  /*ec10*/  SYNCS.PHASECHK.TRANS64.TRYWAIT P1, [R2+URZ+0x38840], R3 ;  /* 0x03884003020075a7 */ /* 0x0044e4000802017f */
[----:B---3--:R-:W-:Y:S05]  /*ec20*/  @!P1 NANOSLEEP.SYNCS 0x989680 ;  /* 0x009896800000995d */ /* 0x008fea0003900000 */
[----:B------:R-:W3:Y:S02]  /*ec30*/  @!P1 SYNCS.PHASECHK.TRANS64 P1, [R2+URZ+0x38840], R3 ;  /* 0x03884003020095a7 */ /* 0x000ee4000802007f */
[----:B---3--:R-:W-:Y:S05]  /*ec40*/  @!P1 BRA `(.L_x_189) ;  /* 0xfffffffc00f09947 */ /* 0x008fea000383ffff */
[----:B------:R-:W-:Y:S05]  /*ec50*/  BRA `(.L_x_234) ;  /* 0xffffffe000dc7947 */ /* 0x000fea000383ffff */
.L_x_192:
[----:B-1----:R1:W2:Y:S02]  /*ec60*/  SYNCS.PHASECHK.TRANS64.TRYWAIT P1, [R2+URZ+0x38860], R19 ;  /* 0x03886013020075a7 */ /* 0x0022a4000802017f */
[----:B--2---:R-:W-:Y:S05]  /*ec70*/  @!P1 NANOSLEEP.SYNCS 0x989680 ;  /* 0x009896800000995d */ /* 0x004fea0003900000 */
[----:B------:R-:W2:Y:S02]  /*ec80*/  @!P1 SYNCS.PHASECHK.TRANS64 P1, [R2+URZ+0x38860], R19 ;  /* 0x03886013020095a7 */ /* 0x000ea4000802007f */
[----:B--2---:R-:W-:Y:S05]  /*ec90*/  @!P1 BRA `(.L_x_192) ;  /* 0xfffffffc00f09947 */ /* 0x004fea000383ffff */
[----:B------:R-:W-:Y:S05]  /*eca0*/  BRA `(.L_x_235) ;  /* 0xffffffe4009c7947 */ /* 0x000fea000383ffff */
.L_x_198:
[----:B--2---:R2:W3:Y:S02]  /*ecb0*/  SYNCS.PHASECHK.TRANS64.TRYWAIT P1, [R2+URZ+0x38840], R3 ;  /* 0x03884003020075a7 */ /* 0x0044e4000802017f */
[----:B---3--:R-:W-:Y:S05]  /*ecc0*/  @!P1 NANOSLEEP.SYNCS 0x989680 ;  /* 0x009896800000995d */ /* 0x008fea0003900000 */
[----:B------:R-:W3:Y:S02]  /*ecd0*/  @!P1 SYNCS.PHASECHK.TRANS64 P1, [R2+URZ+0x38840], R3 ;  /* 0x03884003020095a7 */ /* 0x000ee4000802007f */
[----:B---3--:R-:W-:Y:S05]  /*ece0*/  @!P1 BRA `(.L_x_198) ;  /* 0xfffffffc00f09947 */ /* 0x008fea000383ffff */
[----:B------:R-:W-:Y:S05]  /*ecf0*/  BRA `(.L_x_236) ;  /* 0xffffffe800e07947 */ /* 0x000fea000383ffff */
.L_x_201:
[----:B-1----:R1:W2:Y:S02]  /*ed00*/  SYNCS.PHASECHK.TRANS64.TRYWAIT P1, [R2+URZ+0x38860], R10 ;  /* 0x0388600a020075a7 */ /* 0x0022a4000802017f */
[----:B--2---:R-:W-:Y:S05]  /*ed10*/  @!P1 NANOSLEEP.SYNCS 0x989680 ;  /* 0x009896800000995d */ /* 0x004fea0003900000 */
[----:B------:R-:W2:Y:S02]  /*ed20*/  @!P1 SYNCS.PHASECHK.TRANS64 P1, [R2+URZ+0x38860], R10 ;  /* 0x0388600a020095a7 */ /* 0x000ea4000802007f */
[----:B--2---:R-:W-:Y:S05]  /*ed30*/  @!P1 BRA `(.L_x_201) ;  /* 0xfffffffc00f09947 */ /* 0x004fea000383ffff */
[----:B------:R-:W-:Y:S05]  /*ed40*/  BRA `(.L_x_237) ;  /* 0xffffffec00a07947 */ /* 0x000fea000383ffff */
.L_x_207:
[----:B---3--:R3:W4:Y:S02]  /*ed50*/  SYNCS.PHASECHK.TRANS64.TRYWAIT P0, [R3+URZ+0x38860], R2 ;  /* 0x03886002030075a7 */ /* 0x008724000800017f */
[----:B----4-:R-:W-:Y:S05]  /*ed60*/  @!P0 NANOSLEEP.SYNCS 0x989680 ;  /* 0x009896800000895d */ /* 0x010fea0003900000 */
[----:B------:R-:W4:Y:S02]  /*ed70*/  @!P0 SYNCS.PHASECHK.TRANS64 P0, [R3+URZ+0x38860], R2 ;  /* 0x03886002030085a7 */ /* 0x000f24000800007f */
[----:B----4-:R-:W-:Y:S05]  /*ed80*/  @!P0 BRA `(.L_x_207) ;  /* 0xfffffffc00f08947 */ /* 0x010fea000383ffff */
[----:B------:R-:W-:Y:S05]  /*ed90*/  BRA `(.L_x_238) ;  /* 0xfffffff0008c7947 */ /* 0x000fea000383ffff */
.L_x_212:
[----:B---3--:R3:W4:Y:S02]  /*eda0*/  SYNCS.PHASECHK.TRANS64.TRYWAIT P0, [R0+URZ+0x38820], R3 ;  /* 0x03882003000075a7 */ /* 0x008724000800017f */
[----:B----4-:R-:W-:Y:S05]  /*edb0*/  @!P0 NANOSLEEP.SYNCS 0x989680 ;  /* 0x009896800000895d */ /* 0x010fea0003900000 */
[----:B------:R-:W4:Y:S02]  /*edc0*/  @!P0 SYNCS.PHASECHK.TRANS64 P0, [R0+URZ+0x38820], R3 ;  /* 0x03882003000085a7 */ /* 0x000f24000800007f */
[----:B----4-:R-:W-:Y:S05]  /*edd0*/  @!P0 BRA `(.L_x_212) ;  /* 0xfffffffc00f08947 */ /* 0x010fea000383ffff */
[----:B------:R-:W-:Y:S05]  /*ede0*/  BRA `(.L_x_239) ;  /* 0xfffffff400a07947 */ /* 0x000fea000383ffff */
.L_x_213:
[----:B------:R-:W4:Y:S01]  /*edf0*/  S2R R2, SR_TID.X ;  /* 0x0000000000027919 */ /* 0x000f220000002100 */
[----:B------:R-:W-:Y:S01]  /*ee00*/  BSSY B0, `(.L_x_240) ;  /* 0x000000a000007945 */ /* 0x000fe20003800000 */
[----:B------:R-:W-:Y:S02]  /*ee10*/  IMAD.MOV.U32 R12, RZ, RZ, RZ ;  /* 0x000000ffff0c7224 */ /* 0x000fe400078e00ff */
[----:B------:R-:W-:Y:S02]  /*ee20*/  IMAD.MOV.U32 R11, RZ, RZ, 0x1f ;  /* 0x0000001fff0b7424 */ /* 0x000fe400078e00ff */
[----:B--2---:R-:W-:Y:S01]  /*ee30*/  IMAD.MOV.U32 R15, RZ, RZ, -0x1 ;  /* 0xffffffffff0f7424 */ /* 0x004fe200078e00ff */
[----:B----4-:R-:W-:-:S04]  /*ee40*/  SHF.R.U32.HI R2, RZ, 0x5, R2 ;  /* 0x00000005ff027819 */ /* 0x010fc80000011602 */
[----:B------:R-:W-:-:S05]  /*ee50*/  LOP3.LUT R2, R2, 0x3, RZ, 0xc0, !PT ;  /* 0x0000000302027812 */ /* 0x000fca00078ec0ff */
[----:B------:R-:W-:-:S07]  /*ee60*/  IMAD.MOV.U32 R13, RZ, RZ, R2 ;  /* 0x000000ffff0d7224 */ /* 0x000fce00078e0002 */
[----:B-1-3--:R-:W-:Y:S05]  /*ee70*/  WARPSYNC.COLLECTIVE R15, `(.L_x_241) ;  /* 0x000000000f087348 */ /* 0x00afea0003c00000 */
[----:B------:R2:W4:Y:S02]  /*ee80*/  SHFL.IDX P6, R14, R13, R12, R11 ;  /* 0x0000000c0d0e7389 */ /* 0x00052400000c000b */
[----:B-1234-:R-:W-:Y:S01]  /*ee90*/  ENDCOLLECTIVE ;  /* 0x000000000000791b */ /* 0x01efe20003800000 */
.L_x_241:
[----:B------:R-:W-:Y:S05]  /*eea0*/  BSYNC B0 ;  /* 0x0000000000007941 */ /* 0x000fea0003800000 */
.L_x_240:
[----:B------:R-:W-:Y:S05]  /*eeb0*/  BRA `(.L_x_242) ;  /* 0xfffffff400887947 */ /* 0x000fea000383ffff */
.L_x_216:
[----:B------:R-:W-:Y:S01]  /*eec0*/  BSSY B1, `(.L_x_243) ;  /* 0x0000006000017945 */ /* 0x000fe20003800000 */
[----:B------:R-:W-:-:S07]  /*eed0*/  IMAD.MOV.U32 R15, RZ, RZ, -0x1 ;  /* 0xffffffffff0f7424 */ /* 0x000fce00078e00ff */
[----:B-123--:R-:W-:Y:S05]  /*eee0*/  WARPSYNC.COLLECTIVE R15, `(.L_x_244) ;  /* 0x000000000f0c7348 */ /* 0x00efea0003c00000 */
[----:B------:R-:W-:Y:S02]  /*eef0*/  ELECT P6, UR62, PT ;  /* 0x00000000003e782f */ /* 0x000fe400038c0000 */
[----:B------:R-:W-:Y:S01]  /*ef00*/  MOV R14, UR62 ;  /* 0x0000003e000e7c02 */ /* 0x000fe20008000f00 */
[----:B-123--:R-:W-:Y:S10]  /*ef10*/  ENDCOLLECTIVE ;  /* 0x000000000000791b */ /* 0x00eff40003800000 */
.L_x_244:
[----:B------:R-:W-:Y:S05]  /*ef20*/  BSYNC B1 ;  /* 0x0000000000017941 */ /* 0x000fea0003800000 */
.L_x_243:
[----:B------:R-:W-:Y:S05]  /*ef30*/  BRA `(.L_x_245) ;  /* 0xfffffff400807947 */ /* 0x000fea000383ffff */
.L_x_218:
[----:B-1----:R1:W2:Y:S02]  /*ef40*/  SYNCS.PHASECHK.TRANS64.TRYWAIT P0, [R6+URZ], R5 ;  /* 0x00000005060075a7 */ /* 0x0022a4000800017f */
[----:B--2---:R-:W-:Y:S05]  /*ef50*/  @!P0 NANOSLEEP.SYNCS 0x989680 ;  /* 0x009896800000895d */ /* 0x004fea0003900000 */
[----:B------:R-:W2:Y:S02]  /*ef60*/  @!P0 SYNCS.PHASECHK.TRANS64 P0, [R6+URZ], R5 ;  /* 0x00000005060085a7 */ /* 0x000ea4000800007f */
[----:B--2---:R-:W-:Y:S05]  /*ef70*/  @!P0 BRA `(.L_x_218) ;  /* 0xfffffffc00f08947 */ /* 0x004fea000383ffff */
[----:B------:R-:W-:Y:S05]  /*ef80*/  BRA `(.L_x_246) ;  /* 0xfffffff400bc7947 */ /* 0x000fea000383ffff */
.L_x_219:
[----:B--2---:R2:W3:Y:S02]  /*ef90*/  SYNCS.PHASECHK.TRANS64.TRYWAIT P0, [R3+URZ], R2 ;  /* 0x00000002030075a7 */ /* 0x0044e4000800017f */
[----:B---3--:R-:W-:Y:S05]  /*efa0*/  @!P0 NANOSLEEP.SYNCS 0x989680 ;  /* 0x009896800000895d */ /* 0x008fea0003900000 */
[----:B------:R-:W3:Y:S02]  /*efb0*/  @!P0 SYNCS.PHASECHK.TRANS64 P0, [R3+URZ], R2 ;  /* 0x00000002030085a7 */ /* 0x000ee4000800007f */
[----:B---3--:R-:W-:Y:S05]  /*efc0*/  @!P0 BRA `(.L_x_219) ;  /* 0xfffffffc00f08947 */ /* 0x008fea000383ffff */
[----:B------:R-:W-:Y:S05]  /*efd0*/  BRA `(.L_x_247) ;  /* 0xfffffff400b07947 */ /* 0x000fea000383ffff */
.L_x_221:
[----:B--2---:R2:W3:Y:S02]  /*efe0*/  SYNCS.PHASECHK.TRANS64.TRYWAIT P0, [R16+URZ], R5 ;  /* 0x00000005100075a7 */ /* 0x0044e4000800017f */
[----:B---3--:R-:W-:Y:S05]  /*eff0*/  @!P0 NANOSLEEP.SYNCS 0x989680 ;  /* 0x009896800000895d */ /* 0x008fea0003900000 */
[----:B------:R-:W3:Y:S02]  /*f000*/  @!P0 SYNCS.PHASECHK.TRANS64 P0, [R16+URZ], R5 ;  /* 0x00000005100085a7 */ /* 0x000ee4000800007f */
[----:B---3--:R-:W-:Y:S05]  /*f010*/  @!P0 BRA `(.L_x_221) ;  /* 0xfffffffc00f08947 */ /* 0x008fea000383ffff */
[----:B------:R-:W-:Y:S05]  /*f020*/  BRA `(.L_x_248) ;  /* 0xfffffff400b47947 */ /* 0x000fea000383ffff */
.L_x_249:
        /* <DEDUP_REMOVED lines=13> */
.L_x_2838:


//--------------------- .text._ZN7cutlass13device_kernelIN5flash11enable_sm90INS1_16FlashAttnFwdSm90INS1_25CollectiveMainloopFwdSm90ILi2EN4cute5tupleIJNS5_1CILi1EEES8_S8_EEENS6_IJNS7_ILi128EEENS7_ILi80EEENS7_ILi256EEEEEELi256ENS_10bfloat16_tEfNS_4arch4Sm90ELb0ELb0ELb0ELb1ELb0ELb0ELb0ELb1ELb1ELb0ELb0ELb0EEENS1_21CollectiveEpilogueFwdINS6_IJSA_SC_SB_EEES9_SE_SG_Li256ELb1ELb0ELb0ELb0EEENS1_36VarlenDynamicPersistentTileSchedulerILi128ELi80ELi256ELi32ELb0ELb0ELb1ELb0ELb1ELb1EEEEEEEEEvNT_6ParamsE --------------------------
	.section	.text._ZN7cutlass13device_kernelIN5flash11enable_sm90INS1_16FlashAttnFwdSm90INS1_25CollectiveMainloopFwdSm90ILi2EN4cute5tupleIJNS5_1CILi1EEES8_S8_EEENS6_IJNS7_ILi128EEENS7_ILi80EEENS7_ILi256EEEEEELi256ENS_10bfloat16_tEfNS_4arch4Sm90ELb0ELb0ELb0ELb1ELb0ELb0ELb0ELb1ELb1ELb0ELb0ELb0EEENS1_21CollectiveEpilogueFwdINS6_IJSA_SC_SB_EEES9_SE_SG_Li256ELb1ELb0ELb0ELb0EEENS1_36VarlenDynamicPersistentTileSchedulerILi128ELi80ELi256ELi32ELb0ELb0ELb1ELb0ELb1ELb1EEEEEEEEEvNT_6ParamsE,"ax",@progbits
	.align	128
.text._ZN7cutlass13device_kernelIN5flash11enable_sm90INS1_16FlashAttnFwdSm90INS1_25CollectiveMainloopFwdSm90ILi2EN4cute5tupleIJNS5_1CILi1EEES8_S8_EEENS6_IJNS7_ILi128EEENS7_ILi80EEENS7_ILi256EEEEEELi256ENS_10bfloat16_tEfNS_4arch4Sm90ELb0ELb0ELb0ELb1ELb0ELb0ELb0ELb1ELb1ELb0ELb0ELb0EEENS1_21CollectiveEpilogueFwdINS6_IJSA_SC_SB_EEES9_SE_SG_Li256ELb1ELb0ELb0ELb0EEENS1_36VarlenDynamicPersistentTileSchedulerILi128ELi80ELi256ELi32ELb0ELb0ELb1ELb0ELb1ELb1EEEEEEEEEvNT_6ParamsE:
        .type           _ZN7cutlass13device_kernelIN5flash11enable_sm90INS1_16FlashAttnFwdSm90INS1_25CollectiveMainloopFwdSm90ILi2EN4cute5tupleIJNS5_1CILi1EEES8_S8_EEENS6_IJNS7_ILi128EEENS7_ILi80EEENS7_ILi256EEEEEELi256ENS_10bfloat16_tEfNS_4arch4Sm90ELb0ELb0ELb0ELb1ELb0ELb0ELb0ELb1ELb1ELb0ELb0ELb0EEENS1_21CollectiveEpilogueFwdINS6_IJSA_SC_SB_EEES9_SE_SG_Li256ELb1ELb0ELb0ELb0EEENS1_36VarlenDynamicPersistentTileSchedulerILi128ELi80ELi256ELi32ELb0ELb0ELb1ELb0ELb1ELb1EEEEEEEEEvNT_6ParamsE,@function
        .size           _ZN7cutlass13device_kernelIN5flash11enable_sm90INS1_16FlashAttnFwdSm90INS1_25CollectiveMainloopFwdSm90ILi2EN4cute5tupleIJNS5_1CILi1EEES8_S8_EEENS6_IJNS7_ILi128EEENS7_ILi80EEENS7_ILi256EEEEEELi256ENS_10bfloat16_tEfNS_4arch4Sm90ELb0ELb0ELb0ELb1ELb0ELb0ELb0ELb1ELb1ELb0ELb0ELb0EEENS1_21CollectiveEpilogueFwdINS6_IJSA_SC_SB_EEES9_SE_SG_Li256ELb1ELb0ELb0ELb0EEENS1_36VarlenDynamicPersistentTileSchedulerILi128ELi80ELi256ELi32ELb0ELb0ELb1ELb0ELb1ELb1EEEEEEEEEvNT_6ParamsE,(.L_x_2839 - _ZN7cutlass13device_kernelIN5flash11enable_sm90INS1_16FlashAttnFwdSm90INS1_25CollectiveMainloopFwdSm90ILi2EN4cute5tupleIJNS5_1CILi1EEES8_S8_EEENS6_IJNS7_ILi128EEENS7_ILi80EEENS7_ILi256EEEEEELi256ENS_10bfloat16_tEfNS_4arch4Sm90ELb0ELb0ELb0ELb1ELb0ELb0ELb0ELb1ELb1ELb0ELb0ELb0EEENS1_21CollectiveEpilogueFwdINS6_IJSA_SC_SB_EEES9_SE_SG_Li256ELb1ELb0ELb0ELb0EEENS1_36VarlenDynamicPersistentTileSchedulerILi128ELi80ELi256ELi32ELb0ELb0ELb1ELb0ELb1ELb1EEEEEEEEEvNT_6ParamsE)
        .other          _ZN7cutlass13device_kernelIN5flash11enable_sm90INS1_16FlashAttnFwdSm90INS1_25CollectiveMainloopFwdSm90ILi2EN4cute5tupleIJNS5_1CILi1EEES8_S8_EEENS6_IJNS7_ILi128EEENS7_ILi80EEENS7_ILi256EEEEEELi256ENS_10bfloat16_tEfNS_4arch4Sm90ELb0ELb0ELb0ELb1ELb0ELb0ELb0ELb1ELb1ELb0ELb0ELb0EEENS1_21CollectiveEpilogueFwdINS6_IJSA_SC_SB_EEES9_SE_SG_Li256ELb1ELb0ELb0ELb0EEENS1_36VarlenDynamicPersistentTileSchedulerILi128ELi80ELi256ELi32ELb0ELb0ELb1ELb0ELb1ELb1EEEEEEEEEvNT_6ParamsE,@"STO_CUDA_ENTRY STV_DEFAULT"
_ZN7cutlass13device_kernelIN5flash11enable_sm90INS1_16FlashAttnFwdSm90INS1_25CollectiveMainloopFwdSm90ILi2EN4cute5tupleIJNS5_1CILi1EEES8_S8_EEENS6_IJNS7_ILi128EEENS7_ILi80EEENS7_ILi256EEEEEELi256ENS_10bfloat16_tEfNS_4arch4Sm90ELb0ELb0ELb0ELb1ELb0ELb0ELb0ELb1ELb1ELb0ELb0ELb0EEENS1_21CollectiveEpilogueFwdINS6_IJSA_SC_SB_EEES9_SE_SG_Li256ELb1ELb0ELb0ELb0EEENS1_36VarlenDynamicPersistentTileSchedulerILi128ELi80ELi256ELi32ELb0ELb0ELb1ELb0ELb1ELb1EEEEEEEEEvNT_6ParamsE:
[----:B------:R-:W0:Y:S02]  /*0000*/  LDC R1, c[0x0][0x28] ;  /* 0x00000a00ff017b82 */ /* 0x000e240000000800 */
[----:B0-----:R-:W-:Y:S01]  /*0010*/  VIADD R1, R1, 0xffffffc8 ;  /* 0xffffffc801017836 */ /* 0x001fe20000000000 */
[----:B------:R-:W0:Y:S01]  /*0020*/  S2R R3, SR_TID.X ;  /* 0x0000000000037919 */ /* 0x000e220000002100 */
[----:B------:R-:W-:Y:S01]  /*0030*/  ELECT P0, URZ, PT ;  /* 0x00000000003f782f */ /* 0x000fe20003800000 */
[----:B------:R-:W-:Y:S01]  /*0040*/  BSSY B0, `(.L_x_250) ;  /* 0x0000011000007945 */ /* 0x000fe20003800000 */
[----:B0-----:R-:W-:-:S05]  /*0050*/  SHF.R.U32.HI R0, RZ, 0x5, R3 ;  /* 0x00000005ff007819 */ /* 0x001fca0000011603 */
[----:B------:R-:W0:Y:S02]  /*0060*/  SHFL.IDX PT, R2, R0, RZ, 0x1f ;  /* 0x00001fff00027589 */ /* 0x000e2400000e0000 */
[----:B0-----:R-:W-:Y:S02]  /*0070*/  ISETP.EQ.AND P0, PT, R2, RZ, P0 ;  /* 0x000000ff0200720c */ /* 0x001fe40000702270 */
[----:B------:R-:W-:-:S11]  /*0080*/  SHF.R.U32.HI R2, RZ, 0x7, R3 ;  /* 0x00000007ff027819 */ /* 0x000fd60000011603 */
[----:B------:R-:W-:Y:S05]  /*0090*/  @!P0 BRA `(.L_x_251) ;  /* 0x00000000002c8947 */ /* 0x000fea0003800000 */
[----:B------:R-:W-:Y:S02]  /*00a0*/  ULDC.64 UR4, c[0x0][0x198] ;  /* 0x0000660000047ab9 */ /* 0x000fe40000000a00 */
[----:B------:R-:W-:Y:S02]  /*00b0*/  UIADD3 UR6, UP0, UR4, 0x270, URZ ;  /* 0x0000027004067890 */ /* 0x000fe4000ff1e03f */
[----:B------:R-:W-:Y:S02]  /*00c0*/  UIADD3 UR8, UP1, UR4, 0x370, URZ ;  /* 0x0000037004087890 */ /* 0x000fe4000ff3e03f */
[----:B------:R-:W-:Y:S02]  /*00d0*/  UIADD3 UR4, UP2, UR4, 0x470, URZ ;  /* 0x0000047004047890 */ /* 0x000fe4000ff5e03f */
[----:B------:R-:W-:Y:S02]  /*00e0*/  UIADD3.X UR7, URZ, UR5, URZ, UP0, !UPT ;  /* 0x000000053f077290 */ /* 0x000fe400087fe43f */
[----:B------:R-:W-:-:S02]  /*00f0*/  UIADD3.X UR9, URZ, UR5, URZ, UP1, !UPT ;  /* 0x000000053f097290 */ /* 0x000fc40008ffe43f */
[----:B------:R-:W-:-:S05]  /*0100*/  UIADD3.X UR5, URZ, UR5, URZ, UP2, !UPT ;  /* 0x000000053f057290 */ /* 0x000fca00097fe43f */
[----:B------:R0:W-:Y:S02]  /*0110*/  UTMACCTL.PF [UR6] ;  /* 0x00000000060079b9 */ /* 0x0001e40008040000 */
[----:B------:R0:W-:Y:S02]  /*0120*/  UTMACCTL.PF [UR8] ;  /* 0x00000000080079b9 */ /* 0x0001e40008040000 */
[----:B------:R0:W-:Y:S02]  /*0130*/  UTMACCTL.PF [UR4] ;  /* 0x00000000040079b9 */ /* 0x0001e40008040000 */
[----:B0-----:R-:W-:Y:S01]  /*0140*/  NOP ;  /* 0x0000000000007918 */ /* 0x001fe20000000000 */
.L_x_251:
[----:B------:R-:W-:Y:S05]  /*0150*/  BSYNC B0 ;  /* 0x0000000000007941 */ /* 0x000fea0003800000 */
.L_x_250:
[----:B------:R-:W-:Y:S01]  /*0160*/  VOTEU.ANY UP0, P0 ;  /* 0x00000000003f7886 */ /* 0x000fe20000000100 */
[----:B------:R-:W0:Y:S01]  /*0170*/  SHFL.IDX PT, R2, R2, RZ, 0x1f ;  /* 0x00001fff02027589 */ /* 0x000e2200000e0000 */
[----:B------:R-:W-:Y:S01]  /*0180*/  UMOV UR4, 0x1 ;  /* 0x0000000100047882 */ /* 0x000fe20000000000 */
[----:B------:R-:W-:Y:S01]  /*0190*/  UMOV UR7, 0x100 ;  /* 0x0000010000077882 */ /* 0x000fe20000000000 */
[----:B------:R-:W-:Y:S01]  /*01a0*/  VOTEU.ANY UP1, P0 ;  /* 0x00000000003f7886 */ /* 0x000fe20000020100 */
[----:B------:R-:W1:Y:S01]  /*01b0*/  @UP0 S2UR UR8, SR_CgaCtaId ;  /* 0x00000000000809c3 */ /* 0x000e620000008800 */
[----:B------:R-:W2:Y:S01]  /*01c0*/  SHFL.IDX PT, R3, R0, RZ, 0x1f ;  /* 0x00001fff00037589 */ /* 0x000ea200000e0000 */
[----:B------:R-:W-:Y:S01]  /*01d0*/  @UP0 UMOV UR6, 0x400 ;  /* 0x0000040000060882 */ /* 0x000fe20000000000 */
[----:B------:R-:W-:-:S04]  /*01e0*/  @UP0 UIADD3 UR4, -UR4, 0x100000, URZ ;  /* 0x0010000004040890 */ /* 0x000fc8000fffe13f */
[----:B------:R-:W-:Y:S02]  /*01f0*/  @UP0 USHF.L.U32 UR5, UR4, 0xb, URZ ;  /* 0x0000000b04050899 */ /* 0x000fe4000800063f */
[----:B------:R-:W-:Y:S01]  /*0200*/  @UP0 USHF.L.U32 UR4, UR4, 0x1, URZ ;  /* 0x0000000104040899 */ /* 0x000fe2000800063f */
[----:B------:R-:W-:Y:S01]  /*0210*/  VOTEU.ANY UP2, P0 ;  /* 0x00000000003f7886 */ /* 0x000fe20000040100 */
[----:B0-----:R-:W-:Y:S01]  /*0220*/  R2UR UR9, R2 ;  /* 0x00000000020972ca */ /* 0x001fe200000e0000 */
[----:B-1----:R-:W-:Y:S01]  /*0230*/  @UP0 ULEA UR8, UR8, UR6, 0x18 ;  /* 0x0000000608080291 */ /* 0x002fe2000f8ec03f */
[----:B--2---:R-:W-:Y:S01]  /*0240*/  ISETP.NE.AND P1, PT, R3, RZ, PT ;  /* 0x000000ff0300720c */ /* 0x004fe20003f25270 */
[----:B------:R-:W-:-:S04]  /*0250*/  @UP0 UIADD3 UR6, -UR7, 0x100000, URZ ;  /* 0x0010000007060890 */ /* 0x000fc8000fffe13f */
[----:B------:R-:W-:Y:S02]  /*0260*/  @UP0 USHF.L.U32 UR7, UR6, 0xb, URZ ;  /* 0x0000000b06070899 */ /* 0x000fe4000800063f */
[----:B------:R-:W-:-:S04]  /*0270*/  @UP0 USHF.L.U32 UR6, UR6, 0x1, URZ ;  /* 0x0000000106060899 */ /* 0x000fc8000800063f */
[----:B------:R-:W-:Y:S01]  /*0280*/  UISETP.NE.AND UP0, UPT, UR9, URZ, UPT ;  /* 0x0000003f0900728c */ /* 0x000fe2000bf05270 */
[----:B------:R-:W0:Y:S02]  /*0290*/  FENCE.VIEW.ASYNC.S ;  /* 0x00000000000073c6 */ /* 0x000e240000000000 */
[----:B0-----:R0:W1:Y:S05]  /*02a0*/  @UP1 SYNCS.EXCH.64 URZ, [UR8+0x38800], UR4 ;  /* 0x03880004083f15b2 */ /* 0x00106a0008000100 */
[----:B------:R0:W2:Y:S01]  /*02b0*/  @UP2 SYNCS.EXCH.64 URZ, [UR8+0x38820], UR6 ;  /* 0x03882006083f25b2 */ /* 0x0000a20008000100 */
[----:B------:R-:W-:Y:S05]  /*02c0*/  @P1 BRA `(.L_x_252) ;  /* 0x0000000000481947 */ /* 0x000fea0003800000 */
[----:B0-----:R-:W0:Y:S01]  /*02d0*/  S2UR UR5, SR_CgaCtaId ;  /* 0x00000000000579c3 */ /* 0x001e220000008800 */
[----:B------:R-:W-:Y:S01]  /*02e0*/  UMOV UR4, 0x400 ;  /* 0x0000040000047882 */ /* 0x000fe20000000000 */
[----:B------:R-:W-:Y:S01]  /*02f0*/  UMOV UR6, 0x1 ;  /* 0x0000000100067882 */ /* 0x000fe20000000000 */
[----:B------:R-:W-:Y:S01]  /*0300*/  UMOV UR9, 0x2 ;  /* 0x0000000200097882 */ /* 0x000fe20000000000 */
[----:B------:R-:W-:-:S04]  /*0310*/  UIADD3 UR6, -UR6, 0x100000, URZ ;  /* 0x0010000006067890 */ /* 0x000fc8000fffe13f */
[----:B------:R-:W-:Y:S02]  /*0320*/  USHF.L.U32 UR7, UR6, 0xb, URZ ;  /* 0x0000000b06077899 */ /* 0x000fe4000800063f */
[----:B------:R-:W-:Y:S01]  /*0330*/  USHF.L.U32 UR6, UR6, 0x1, URZ ;  /* 0x0000000106067899 */ /* 0x000fe2000800063f */
[----:B------:R-:W-:Y:S01]  /*0340*/  ELECT P0, URZ, PT ;  /* 0x00000000003f782f */ /* 0x000fe20003800000 */
[----:B0-----:R-:W-:Y:S02]  /*0350*/  ULEA UR8, UR5, UR4, 0x18 ;  /* 0x0000000405087291 */ /* 0x001fe4000f8ec03f */
[----:B------:R-:W-:-:S04]  /*0360*/  UIADD3 UR4, -UR9, 0x100000, URZ ;  /* 0x0010000009047890 */ /* 0x000fc8000fffe13f */
[----:B------:R-:W-:Y:S02]  /*0370*/  USHF.L.U32 UR5, UR4, 0xb, URZ ;  /* 0x0000000b04057899 */ /* 0x000fe4000800063f */
[----:B------:R-:W-:Y:S01]  /*0380*/  USHF.L.U32 UR4, UR4, 0x1, URZ ;  /* 0x0000000104047899 */ /* 0x000fe2000800063f */
[----:B------:R-:W0:Y:S03]  /*0390*/  FENCE.VIEW.ASYNC.S ;  /* 0x00000000000073c6 */ /* 0x000e260000000000 */
[----:B0-----:R3:W4:Y:S08]  /*03a0*/  SYNCS.EXCH.64 URZ, [UR8+0x38830], UR6 ;  /* 0x03883006083f75b2 */ /* 0x0017300008000100 */
[----:B------:R3:W0:Y:S01]  /*03b0*/  SYNCS.EXCH.64 URZ, [UR8+0x38840], UR4 ;  /* 0x03884004083f75b2 */ /* 0x0006220008000100 */
[----:B------:R3:W0:Y:S01]  /*03c0*/  SYNCS.EXCH.64 URZ, [UR8+0x38838], UR6 ;  /* 0x03883806083f75b2 */ /* 0x0006220008000100 */
[----:B------:R3:W0:Y:S02]  /*03d0*/  SYNCS.EXCH.64 URZ, [UR8+0x38848], UR4 ;  /* 0x03884804083f75b2 */ /* 0x0006240008000100 */
[----:B---3--:R-:W-:Y:S01]  /*03e0*/  NOP ;  /* 0x0000000000007918 */ /* 0x008fe20000000000 */
.L_x_252:
[----:B------:R-:W3:Y:S01]  /*03f0*/  SHFL.IDX PT, R2, R0, RZ, 0x1f ;  /* 0x00001fff00027589 */ /* 0x000ee200000e0000 */
[----:B------:R-:W-:Y:S01]  /*0400*/  NOP ;  /* 0x0000000000007918 */ /* 0x000fe20000000000 */
[----:B---3--:R-:W-:-:S13]  /*0410*/  ISETP.NE.AND P0, PT, R2, RZ, PT ;  /* 0x000000ff0200720c */ /* 0x008fda0003f05270 */
[----:B------:R-:W-:Y:S05]  /*0420*/  @P0 BRA `(.L_x_253) ;  /* 0x0000000000480947 */ /* 0x000fea0003800000 */
[----:B0-----:R-:W0:Y:S01]  /*0430*/  S2UR UR5, SR_CgaCtaId ;  /* 0x00000000000579c3 */ /* 0x001e220000008800 */
[----:B------:R-:W-:Y:S01]  /*0440*/  UMOV UR4, 0x400 ;  /* 0x0000040000047882 */ /* 0x000fe20000000000 */
[----:B------:R-:W-:Y:S01]  /*0450*/  UMOV UR6, 0x1 ;  /* 0x0000000100067882 */ /* 0x000fe20000000000 */
[----:B------:R-:W-:Y:S01]  /*0460*/  UMOV UR7, 0x2 ;  /* 0x0000000200077882 */ /* 0x000fe20000000000 */
[----:B------:R-:W-:Y:S01]  /*0470*/  ELECT P0, URZ, PT ;  /* 0x00000000003f782f */ /* 0x000fe20003800000 */
[----:B0-----:R-:W-:Y:S02]  /*0480*/  ULEA UR8, UR5, UR4, 0x18 ;  /* 0x0000000405087291 */ /* 0x001fe4000f8ec03f */
[----:B------:R-:W-:-:S04]  /*0490*/  UIADD3 UR4, -UR6, 0x100000, URZ ;  /* 0x0010000006047890 */ /* 0x000fc8000fffe13f */
[----:B------:R-:W-:Y:S02]  /*04a0*/  USHF.L.U32 UR5, UR4, 0xb, URZ ;  /* 0x0000000b04057899 */ /* 0x000fe4000800063f */
[----:B------:R-:W-:Y:S02]  /*04b0*/  USHF.L.U32 UR4, UR4, 0x1, URZ ;  /* 0x0000000104047899 */ /* 0x000fe4000800063f */
[----:B------:R-:W-:-:S04]  /*04c0*/  UIADD3 UR6, -UR7, 0x100000, URZ ;  /* 0x0010000007067890 */ /* 0x000fc8000fffe13f */
[----:B------:R-:W-:Y:S02]  /*04d0*/  USHF.L.U32 UR7, UR6, 0xb, URZ ;  /* 0x0000000b06077899 */ /* 0x000fe4000800063f */
[----:B------:R-:W-:Y:S01]  /*04e0*/  USHF.L.U32 UR6, UR6, 0x1, URZ ;  /* 0x0000000106067899 */ /* 0x000fe2000800063f */
[----:B------:R-:W0:Y:S03]  /*04f0*/  FENCE.VIEW.ASYNC.S ;  /* 0x00000000000073c6 */ /* 0x000e260000000000 */
[----:B0-----:R3:W0:Y:S08]  /*0500*/  SYNCS.EXCH.64 URZ, [UR8+0x38850], UR4 ;  /* 0x03885004083f75b2 */ /* 0x0016300008000100 */
[----:B------:R3:W0:Y:S01]  /*0510*/  SYNCS.EXCH.64 URZ, [UR8+0x38860], UR6 ;  /* 0x03886006083f75b2 */ /* 0x0006220008000100 */
[----:B------:R3:W0:Y:S01]  /*0520*/  SYNCS.EXCH.64 URZ, [UR8+0x38858], UR4 ;  /* 0x03885804083f75b2 */ /* 0x0006220008000100 */
[----:B------:R3:W0:Y:S02]  /*0530*/  SYNCS.EXCH.64 URZ, [UR8+0x38868], UR6 ;  /* 0x03886806083f75b2 */ /* 0x0006240008000100 */
[----:B---3--:R-:W-:Y:S01]  /*0540*/  NOP ;  /* 0x0000000000007918 */ /* 0x008fe20000000000 */
.L_x_253:
[----:B------:R-:W3:Y:S01]  /*0550*/  SHFL.IDX PT, R2, R0, RZ, 0x1f ;  /* 0x00001fff00027589 */ /* 0x000ee200000e0000 */
[----:B------:R-:W-:Y:S01]  /*0560*/  NOP ;  /* 0x0000000000007918 */ /* 0x000fe20000000000 */
[----:B---3--:R-:W-:-:S13]  /*0570*/  ISETP.NE.AND P0, PT, R2, RZ, PT ;  /* 0x000000ff0200720c */ /* 0x008fda0003f05270 */
[----:B------:R-:W-:Y:S05]  /*0580*/  @P0 BRA `(.L_x_254) ;  /* 0x0000000000380947 */ /* 0x000fea0003800000 */
[----:B0-----:R-:W0:Y:S01]  /*0590*/  S2UR UR5, SR_CgaCtaId ;  /* 0x00000000000579c3 */ /* 0x001e220000008800 */
[----:B------:R-:W-:Y:S01]  /*05a0*/  UMOV UR4, 0x400 ;  /* 0x0000040000047882 */ /* 0x000fe20000000000 */
[----:B------:R-:W-:Y:S01]  /*05b0*/  UMOV UR7, 0x1 ;  /* 0x0000000100077882 */ /* 0x000fe20000000000 */
[----:B------:R-:W-:Y:S01]  /*05c0*/  ELECT P0, URZ, PT ;  /* 0x00000000003f782f */ /* 0x000fe20003800000 */
[----:B0-----:R-:W-:Y:S02]  /*05d0*/  ULEA UR6, UR5, UR4, 0x18 ;  /* 0x0000000405067291 */ /* 0x001fe4000f8ec03f */
[----:B------:R-:W-:-:S04]  /*05e0*/  UIADD3 UR4, -UR7, 0x100000, URZ ;  /* 0x0010000007047890 */ /* 0x000fc8000fffe13f */
[----:B------:R-:W-:Y:S02]  /*05f0*/  USHF.L.U32 UR5, UR4, 0xb, URZ ;  /* 0x0000000b04057899 */ /* 0x000fe4000800063f */
[----:B------:R-:W-:Y:S01]  /*0600*/  USHF.L.U32 UR4, UR4, 0x1, URZ ;  /* 0x0000000104047899 */ /* 0x000fe2000800063f */
[----:B------:R-:W0:Y:S11]  /*0610*/  FENCE.VIEW.ASYNC.S ;  /* 0x00000000000073c6 */ /* 0x000e360000000000 */
[----:B0-----:R3:W0:Y:S01]  /*0620*/  SYNCS.EXCH.64 URZ, [UR6+0x38870], UR4 ;  /* 0x03887004063f75b2 */ /* 0x0016220008000100 */
[----:B------:R3:W0:Y:S01]  /*0630*/  SYNCS.EXCH.64 URZ, [UR6+0x38880], UR4 ;  /* 0x03888004063f75b2 */ /* 0x0006220008000100 */
[----:B------:R3:W0:Y:S01]  /*0640*/  SYNCS.EXCH.64 URZ, [UR6+0x38878], UR4 ;  /* 0x03887804063f75b2 */ /* 0x0006220008000100 */
[----:B------:R3:W0:Y:S02]  /*0650*/  SYNCS.EXCH.64 URZ, [UR6+0x38888], UR4 ;  /* 0x03888804063f75b2 */ /* 0x0006240008000100 */
[----:B---3--:R-:W-:Y:S01]  /*0660*/  NOP ;  /* 0x0000000000007918 */ /* 0x008fe20000000000 */
.L_x_254:
        /* <DEDUP_REMOVED lines=22> */
.L_x_255:
        /* <DEDUP_REMOVED lines=22> */
.L_x_256:
[----:B0-----:R-:W-:Y:S01]  /*0930*/  UMOV UR4, 0x1 ;  /* 0x0000000100047882 */ /* 0x001fe20000000000 */
[----:B------:R-:W-:Y:S01]  /*0940*/  PLOP3.LUT P0, PT, PT, PT, UP0, 0x80, 0x0 ;  /* 0x000000000000781c */ /* 0x000fe20003f0f008 */
[----:B------:R-:W-:Y:S01]  /*0950*/  USEL UR4, UR4, 0x2, !UP0 ;  /* 0x0000000204047887 */ /* 0x000fe2000c000000 */
[----:B------:R-:W-:-:S05]  /*0960*/  NOP ;  /* 0x0000000000007918 */ /* 0x000fca0000000000 */
[----:B------:R-:W-:-:S05]  /*0970*/  IMAD.U32 R2, RZ, RZ, UR4 ;  /* 0x00000004ff027e24 */ /* 0x000fca000f8e00ff */
[----:B------:R0:W-:Y:S01]  /*0980*/  STL [R1+0x30], R2 ;  /* 0x0000300201007387 */ /* 0x0001e20000100800 */
[----:B-12-4-:R-:W-:Y:S06]  /*0990*/  BAR.SYNC.DEFER_BLOCKING 0x0 ;  /* 0x0000000000007b1d */ /* 0x016fec0000010000 */
[----:B------:R-:W-:Y:S05]  /*09a0*/  @!P0 BRA `(.L_x_257) ;  /* 0x000000c800248947 */ /* 0x000fea0003800000 */
.L_x_258:
[----:B------:R-:W-:-:S08]  /*09b0*/  NOP ;  /* 0x0000000000007918 */ /* 0x000fd00000000000 */
[----:B------:R-:W1:Y:S02]  /*09c0*/  USETMAXREG.TRY_ALLOC.CTAPOOL UP0, 0xf0 ;  /* 0x000000f0000079c8 */ /* 0x000e640008000600 */
[----:B-1----:R-:W-:-:S13]  /*09d0*/  PLOP3.LUT P0, PT, PT, PT, UP0, 0x80, 0x0 ;  /* 0x000000000000781c */ /* 0x002fda0003f0f008 */
[----:B------:R-:W-:Y:S05]  /*09e0*/  @!P0 BRA `(.L_x_258) ;  /* 0xfffffffc00f08947 */ /* 0x000fea000383ffff */
[----:B------:R-:W1:Y:S08]  /*09f0*/  S2UR UR5, SR_CgaCtaId ;  /* 0x00000000000579c3 */ /* 0x000e700000008800 */
[----:B------:R-:W-:Y:S06]  /*0a00*/  BAR.ARV 0x8, 0x120 ;  /* 0x0204800000007b1d */ /* 0x000fec0000002000 */
[----:B------:R-:W-:-:S02]  /*0a10*/  UMOV UR4, 0x400 ;  /* 0x0000040000047882 */ /* 0x000fc40000000000 */
[----:B------:R-:W-:Y:S01]  /*0a20*/  BAR.SYNC.DEFER_BLOCKING 0x5, 0x120 ;  /* 0x0144800000007b1d */ /* 0x000fe20000010000 */
[----:B-1----:R-:W-:-:S09]  /*0a30*/  ULEA UR4, UR5, UR4, 0x18 ;  /* 0x0000000405047291 */ /* 0x002fd2000f8ec03f */
[----:B------:R-:W1:Y:S01]  /*0a40*/  LDS.128 R12, [UR4+0x388d0] ;  /* 0x0388d004ff0c7984 */ /* 0x000e620008000c00 */
[----:B------:R-:W-:Y:S01]  /*0a50*/  ULDC UR4, c[0x0][0xc14] ;  /* 0x0003050000047ab9 */ /* 0x000fe20000000800 */
[----:B------:R-:W-:Y:S06]  /*0a60*/  BAR.ARV 0x4, 0x120 ;  /* 0x0104800000007b1d */ /* 0x000fec0000002000 */
[----:B-1----:R-:W-:-:S13]  /*0a70*/  ISETP.GE.AND P0, PT, R15, UR4, PT ;  /* 0x000000040f007c0c */ /* 0x002fda000bf06270 */
[----:B------:R-:W-:Y:S05]  /*0a80*/  @P0 EXIT ;  /* 0x000000000000094d */ /* 0x000fea0003800000 */
[----:B0-----:R-:W2:Y:S01]  /*0a90*/  LDL R2, [R1+0x30] ;  /* 0x0000300001027983 */ /* 0x001ea20000100800 */
[----:B------:R-:W-:Y:S01]  /*0aa0*/  R2UR UR5, R14 ;  /* 0x000000000e0572ca */ /* 0x000fe200000e0000 */
[----:B------:R-:W-:Y:S01]  /*0ab0*/  IMAD.MOV.U32 R219, RZ, RZ, -0x2 ;  /* 0xfffffffeffdb7424 */ /* 0x000fe200078e00ff */
[----:B------:R-:W-:Y:S01]  /*0ac0*/  CS2R R16, SRZ ;  /* 0x0000000000107805 */ /* 0x000fe2000001ff00 */
[----:B------:R-:W0:Y:S01]  /*0ad0*/  S2R R0, SR_TID.X ;  /* 0x0000000000007919 */ /* 0x000e220000002100 */
[----:B------:R-:W-:Y:S02]  /*0ae0*/  IMAD.MOV.U32 R216, RZ, RZ, RZ ;  /* 0x000000ffffd87224 */ /* 0x000fe400078e00ff */
[----:B0-----:R-:W-:-:S05]  /*0af0*/  VIADD R223, R0, 0xffffff80 ;  /* 0xffffff8000df7836 */ /* 0x001fca0000000000 */
[----:B------:R-:W-:-:S04]  /*0b00*/  SHF.R.S32.HI R0, RZ, 0x1f, R223 ;  /* 0x0000001fff007819 */ /* 0x000fc800000114df */
[CC--:B------:R-:W-:Y:S02]  /*0b10*/  LEA.HI R3, R0.reuse, R223.reuse, RZ, 0x7 ;  /* 0x000000df00037211 */ /* 0x0c0fe400078f38ff */
[----:B------:R-:W-:Y:S02]  /*0b20*/  LEA.HI R4, R0, R223, RZ, 0x5 ;  /* 0x000000df00047211 */ /* 0x000fe400078f28ff */
[----:B------:R-:W-:-:S03]  /*0b30*/  SHF.R.S32.HI R218, RZ, 0x7, R3 ;  /* 0x00000007ffda7819 */ /* 0x000fc60000011403 */
[----:B------:R-:W-:-:S05]  /*0b40*/  IMAD.SHL.U32 R6, R4, 0x20, RZ ;  /* 0x0000002004067824 */ /* 0x000fca00078e00ff */
[----:B------:R-:W-:Y:S02]  /*0b50*/  LOP3.LUT R7, R6, 0xfffffc00, RZ, 0xc0, !PT ;  /* 0xfffffc0006077812 */ /* 0x000fe400078ec0ff */
[----:B--2---:R-:W-:Y:S02]  /*0b60*/  R2UR UR4, R2 ;  /* 0x00000000020472ca */ /* 0x004fe400000e0000 */
[C---:B------:R-:W-:Y:S02]  /*0b70*/  LOP3.LUT R2, R3.reuse, 0xffffff80, RZ, 0xc0, !PT ;  /* 0xffffff8003027812 */ /* 0x040fe400078ec0ff */
[----:B------:R-:W-:-:S03]  /*0b80*/  LEA.HI R3, R3, R218, RZ, 0x1 ;  /* 0x000000da03037211 */ /* 0x000fc600078f08ff */
[----:B------:R-:W-:Y:S01]  /*0b90*/  IMAD.IADD R217, R223, 0x1, -R2 ;  /* 0x00000001dfd97824 */ /* 0x000fe200078e0a02 */
[CC--:B------:R-:W-:Y:S02]  /*0ba0*/  LEA.HI R2, R0.reuse, R223.reuse, RZ, 0x4 ;  /* 0x000000df00027211 */ /* 0x0c0fe400078f20ff */
[----:B------:R-:W-:Y:S02]  /*0bb0*/  LEA.HI R0, R0, R223, RZ, 0x3 ;  /* 0x000000df00007211 */ /* 0x000fe400078f18ff */
[----:B------:R-:W-:Y:S01]  /*0bc0*/  SHF.R.S32.HI R8, RZ, 0x1f, R217 ;  /* 0x0000001fff087819 */ /* 0x000fe200000114d9 */
[----:B------:R-:W-:Y:S01]  /*0bd0*/  ULOP3.LUT UR4, UR4, 0x1, URZ, 0xfc, !UPT ;  /* 0x0000000104047892 */ /* 0x000fe2000f8efc3f */
[----:B------:R-:W-:Y:S02]  /*0be0*/  SHF.R.S32.HI R5, RZ, 0x4, R2 ;  /* 0x00000004ff057819 */ /* 0x000fe40000011402 */
[----:B------:R-:W-:Y:S02]  /*0bf0*/  LEA.HI R9, R8, R217, RZ, 0x2 ;  /* 0x000000d908097211 */ /* 0x000fe400078f10ff */
[C---:B------:R-:W-:Y:S01]  /*0c00*/  LOP3.LUT R4, R2.reuse, 0x3fffff0, RZ, 0xc0, !PT ;  /* 0x03fffff002047812 */ /* 0x040fe200078ec0ff */
[----:B------:R-:W-:Y:S01]  /*0c10*/  IMAD.U32 R222, RZ, RZ, UR4 ;  /* 0x00000004ffde7e24 */ /* 0x000fe2000f8e00ff */
[----:B------:R-:W-:-:S02]  /*0c20*/  LEA.HI R2, R2, R5, RZ, 0x1 ;  /* 0x0000000502027211 */ /* 0x000fc400078f08ff */
[--C-:B------:R-:W-:Y:S01]  /*0c30*/  SHF.R.S32.HI R6, RZ, 0x2, R9.reuse ;  /* 0x00000002ff067819 */ /* 0x100fe20000011409 */
[----:B------:R-:W-:Y:S01]  /*0c40*/  IMAD.IADD R4, R223, 0x1, -R4 ;  /* 0x00000001df047824 */ /* 0x000fe200078e0a04 */
[----:B------:R-:W-:Y:S02]  /*0c50*/  SHF.R.S32.HI R11, RZ, 0x1f, R9 ;  /* 0x0000001fff0b7819 */ /* 0x000fe40000011409 */
[----:B------:R-:W-:Y:S01]  /*0c60*/  LOP3.LUT R2, R2, 0x1ffffffe, RZ, 0xc0, !PT ;  /* 0x1ffffffe02027812 */ /* 0x000fe200078ec0ff */
[----:B------:R-:W-:Y:S01]  /*0c70*/  IMAD R7, R4, 0x40, R7 ;  /* 0x0000004004077824 */ /* 0x000fe200078e0207 */
[----:B------:R-:W-:Y:S02]  /*0c80*/  LEA.HI R11, R11, R6, RZ, 0x3 ;  /* 0x000000060b0b7211 */ /* 0x000fe400078f18ff */
[----:B------:R-:W-:Y:S01]  /*0c90*/  LEA.HI R8, R8, R217, RZ, 0x5 ;  /* 0x000000d908087211 */ /* 0x000fe200078f28ff */
[----:B------:R-:W-:Y:S01]  /*0ca0*/  IMAD.IADD R2, R5, 0x1, -R2 ;  /* 0x0000000105027824 */ /* 0x000fe200078e0a02 */
[----:B------:R-:W-:Y:S01]  /*0cb0*/  LOP3.LUT R11, R11, 0xfffffff8, RZ, 0xc0, !PT ;  /* 0xfffffff80b0b7812 */ /* 0x000fe200078ec0ff */
[----:B------:R-:W-:Y:S01]  /*0cc0*/  IMAD.MOV.U32 R5, RZ, RZ, R13 ;  /* 0x000000ffff057224 */ /* 0x000fe200078e000d */
[----:B------:R-:W-:Y:S01]  /*0cd0*/  LOP3.LUT R4, R9, 0x7ffffffc, RZ, 0xc0, !PT ;  /* 0x7ffffffc09047812 */ /* 0x000fe200078ec0ff */
[----:B------:R-:W-:Y:S01]  /*0ce0*/  IMAD R221, R2, 0x8, R7 ;  /* 0x0000000802dd7824 */ /* 0x000fe200078e0207 */
[----:B------:R-:W-:Y:S01]  /*0cf0*/  SHF.R.S32.HI R8, RZ, 0x5, R8 ;  /* 0x00000005ff087819 */ /* 0x000fe20000011408 */
[----:B------:R-:W-:Y:S01]  /*0d00*/  IMAD.IADD R11, R6, 0x1, -R11 ;  /* 0x00000001060b7824 */ /* 0x000fe200078e0a0b */
[----:B------:R-:W-:Y:S01]  /*0d10*/  LOP3.LUT R3, R3, 0x3fffffe, RZ, 0xc0, !PT ;  /* 0x03fffffe03037812 */ /* 0x000fe200078ec0ff */
[----:B------:R-:W-:Y:S01]  /*0d20*/  IMAD.MOV.U32 R7, RZ, RZ, R15 ;  /* 0x000000ffff077224 */ /* 0x000fe200078e000f */
[----:B------:R-:W-:Y:S01]  /*0d30*/  LOP3.LUT R2, R0, 0x1ffffff8, RZ, 0xc0, !PT ;  /* 0x1ffffff800027812 */ /* 0x000fe200078ec0ff */
[----:B------:R-:W-:Y:S01]  /*0d40*/  IMAD R8, R8, 0x10, R11 ;  /* 0x0000001008087824 */ /* 0x000fe200078e020b */
[----:B------:R-:W-:Y:S01]  /*0d50*/  IADD3 R4, R217, -R4, RZ ;  /* 0x80000004d9047210 */ /* 0x000fe20007ffe0ff */
[----:B------:R-:W-:Y:S01]  /*0d60*/  IMAD.IADD R3, R218, 0x1, -R3 ;  /* 0x00000001da037824 */ /* 0x000fe200078e0a03 */
[----:B------:R-:W-:Y:S01]  /*0d70*/  SHF.R.S32.HI R22, RZ, 0x3, R0 ;  /* 0x00000003ff167819 */ /* 0x000fe20000011400 */
[----:B------:R-:W-:-:S02]  /*0d80*/  IMAD.IADD R2, R223, 0x1, -R2 ;  /* 0x00000001df027824 */ /* 0x000fc400078e0a02 */
[----:B------:R-:W-:Y:S02]  /*0d90*/  IMAD R219, R4, R219, 0x50 ;  /* 0x0000005004db7424 */ /* 0x000fe400078e02db */
[----:B------:R-:W-:Y:S02]  /*0da0*/  IMAD R220, R3, 0x40, R8 ;  /* 0x0000004003dc7824 */ /* 0x000fe400078e0208 */
[----:B------:R-:W-:-:S07]  /*0db0*/  IMAD.SHL.U32 R18, R2, 0x8, RZ ;  /* 0x0000000802127824 */ /* 0x000fce00078e00ff */
.L_x_301:
[----:B0-----:R-:W0:Y:S01]  /*0dc0*/  LDC.64 R2, c[0x0][0xc60] ;  /* 0x00031800ff027b82 */ /* 0x001e220000000a00 */
[----:B------:R-:W-:Y:S01]  /*0dd0*/  ULDC.64 UR10, c[0x0][0x208] ;  /* 0x00008200000a7ab9 */ /* 0x000fe20000000a00 */
[----:B------:R-:W-:Y:S01]  /*0de0*/  ULDC.64 UR6, c[0x0][0xa28] ;  /* 0x00028a0000067ab9 */ /* 0x000fe20000000a00 */
[----:B------:R-:W-:Y:S01]  /*0df0*/  ULDC.64 UR8, c[0x0][0xa20] ;  /* 0x0002880000087ab9 */ /* 0x000fe20000000a00 */
[----:B0-----:R-:W-:-:S06]  /*0e00*/  IMAD.WIDE R2, R7, 0x4, R2 ;  /* 0x0000000407027825 */ /* 0x001fcc00078e0202 */
[----:B--2---:R-:W2:Y:S01]  /*0e10*/  LDG.E R2, desc[UR10][R2.64] ;  /* 0x0000000a02027981 */ /* 0x004ea2000c1e1900 */
[----:B------:R-:W-:Y:S02]  /*0e20*/  UISETP.NE.U32.AND UP0, UPT, UR6, URZ, UPT ;  /* 0x0000003f0600728c */ /* 0x000fe4000bf05070 */
[----:B------:R-:W-:Y:S02]  /*0e30*/  UISETP.NE.U32.AND UP1, UPT, UR8, URZ, UPT ;  /* 0x0000003f0800728c */ /* 0x000fe4000bf25070 */
[----:B------:R-:W-:Y:S02]  /*0e40*/  UISETP.NE.AND.EX UP0, UPT, UR7, URZ, UPT, UP0 ;  /* 0x0000003f0700728c */ /* 0x000fe4000bf05300 */
[----:B------:R-:W-:-:S04]  /*0e50*/  UISETP.NE.AND.EX UP1, UPT, UR9, URZ, UPT, UP1 ;  /* 0x0000003f0900728c */ /* 0x000fc8000bf25310 */
[----:B------:R-:W-:Y:S02]  /*0e60*/  PLOP3.LUT P0, PT, PT, PT, UP0, 0x80, 0x0 ;  /* 0x000000000000781c */ /* 0x000fe40003f0f008 */
[----:B------:R-:W-:Y:S02]  /*0e70*/  PLOP3.LUT P1, PT, PT, PT, UP1, 0x80, 0x0 ;  /* 0x000000000000781c */ /* 0x000fe40003f2f018 */
[----:B--2---:R-:W-:-:S13]  /*0e80*/  R2UR UR4, R2 ;  /* 0x00000000020472ca */ /* 0x004fda00000e0000 */
[----:B------:R-:W-:Y:S02]  /*0e90*/  USHF.R.S32.HI UR12, URZ, 0x1f, UR4 ;  /* 0x0000001f3f0c7899 */ /* 0x000fe40008011404 */
[----:B------:R-:W-:Y:S01]  /*0ea0*/  MOV R214, UR4 ;  /* 0x0000000400d67c02 */ /* 0x000fe20008000f00 */
[----:B------:R-:W-:Y:S02]  /*0eb0*/  @UP0 ULEA UR6, UP2, UR4, UR6, 0x2 ;  /* 0x0000000604060291 */ /* 0x000fe4000f84103f */
[----:B------:R-:W-:Y:S02]  /*0ec0*/  @UP1 ULEA UR8, UP3, UR4, UR8, 0x2 ;  /* 0x0000000804081291 */ /* 0x000fe4000f86103f */
[----:B------:R-:W-:Y:S02]  /*0ed0*/  @UP0 ULEA.HI.X UR7, UR4, UR7, UR12, 0x2, UP2 ;  /* 0x0000000704070291 */ /* 0x000fe400090f140c */
[----:B------:R-:W-:Y:S01]  /*0ee0*/  IMAD.U32 R215, RZ, RZ, UR12 ;  /* 0x0000000cffd77e24 */ /* 0x000fe2000f8e00ff */
[----:B------:R-:W-:Y:S01]  /*0ef0*/  @UP1 ULEA.HI.X UR9, UR4, UR9, UR12, 0x2, UP3 ;  /* 0x0000000904091291 */ /* 0x000fe200098f140c */
[----:B------:R-:W-:-:S02]  /*0f00*/  IMAD.U32 R2, RZ, RZ, UR6 ;  /* 0x00000006ff027e24 */ /* 0x000fc4000f8e00ff */
[----:B------:R-:W-:Y:S01]  /*0f10*/  IMAD.U32 R6, RZ, RZ, UR8 ;  /* 0x00000008ff067e24 */ /* 0x000fe2000f8e00ff */
[----:B------:R-:W-:Y:S01]  /*0f20*/  ULDC UR4, c[0x0][0x404] ;  /* 0x0001010000047ab9 */ /* 0x000fe20000000800 */
[----:B------:R-:W-:Y:S01]  /*0f30*/  IMAD.U32 R3, RZ, RZ, UR7 ;  /* 0x00000007ff037e24 */ /* 0x000fe2000f8e00ff */
[----:B------:R-:W-:Y:S01]  /*0f40*/  ULDC.64 UR6, c[0x0][0x3f8] ;  /* 0x0000fe0000067ab9 */ /* 0x000fe20000000a00 */
[----:B------:R-:W-:-:S03]  /*0f50*/  IMAD.U32 R7, RZ, RZ, UR9 ;  /* 0x00000009ff077e24 */ /* 0x000fc6000f8e00ff */
[----:B------:R-:W2:Y:S04]  /*0f60*/  @P0 LDG.E R2, desc[UR10][R2.64] ;  /* 0x0000000a02020981 */ /* 0x000ea8000c1e1900 */
[----:B---3--:R-:W3:Y:S01]  /*0f70*/  @P1 LDG.E R6, desc[UR10][R6.64] ;  /* 0x0000000a06061981 */ /* 0x008ee2000c1e1900 */
[----:B------:R-:W-:Y:S01]  /*0f80*/  UISETP.NE.U32.AND UP0, UPT, UR6, URZ, UPT ;  /* 0x0000003f0600728c */ /* 0x000fe2000bf05070 */
[----:B------:R-:W-:Y:S01]  /*0f90*/  IMAD.MOV.U32 R212, RZ, RZ, R5 ;  /* 0x000000ffffd47224 */ /* 0x000fe200078e0005 */
[----:B------:R-:W-:Y:S01]  /*0fa0*/  UMOV UR60, URZ ;  /* 0x0000003f003c7c82 */ /* 0x000fe20008000000 */
[----:B------:R-:W-:Y:S01]  /*0fb0*/  ULDC UR6, c[0x0][0x2e0] ;  /* 0x0000b80000067ab9 */ /* 0x000fe20000000800 */
[----:B------:R-:W-:Y:S01]  /*0fc0*/  UISETP.NE.AND.EX UP0, UPT, UR7, URZ, UPT, UP0 ;  /* 0x0000003f0700728c */ /* 0x000fe2000bf05300 */
[----:B------:R-:W-:Y:S01]  /*0fd0*/  IMAD.MOV.U32 R0, RZ, RZ, RZ ;  /* 0x000000ffff007224 */ /* 0x000fe200078e00ff */
[----:B------:R-:W-:-:S02]  /*0fe0*/  CS2R R150, SRZ ;  /* 0x0000000000967805 */ /* 0x000fc4000001ff00 */
[----:B------:R-:W-:Y:S01]  /*0ff0*/  CS2R R148, SRZ ;  /* 0x0000000000947805 */ /* 0x000fe2000001ff00 */
[----:B------:R-:W-:Y:S01]  /*1000*/  USEL UR4, UR4, 0x1, UP0 ;  /* 0x0000000104047887 */ /* 0x000fe20008000000 */
[----:B------:R-:W-:Y:S02]  /*1010*/  CS2R R146, SRZ ;  /* 0x0000000000927805 */ /* 0x000fe4000001ff00 */
[----:B------:R-:W-:Y:S02]  /*1020*/  CS2R R144, SRZ ;  /* 0x0000000000907805 */ /* 0x000fe4000001ff00 */
[----:B------:R-:W-:Y:S01]  /*1030*/  CS2R R142, SRZ ;  /* 0x00000000008e7805 */ /* 0x000fe2000001ff00 */
[----:B------:R-:W-:Y:S01]  /*1040*/  UIMAD UR4, UR4, UR6, URZ ;  /* 0x00000006040472a4 */ /* 0x000fe2000f8e023f */
        /* <DEDUP_REMOVED lines=15> */
[----:B------:R-:W-:Y:S01]  /*1140*/  IMAD.MOV.U32 R172, RZ, RZ, RZ ;  /* 0x000000ffffac7224 */ /* 0x000fe200078e00ff */
        /* <DEDUP_REMOVED lines=12> */
[----:B-1----:R-:W-:Y:S02]  /*1210*/  CS2R R82, SRZ ;  /* 0x0000000000527805 */ /* 0x002fe4000001ff00 */
[----:B------:R-:W-:Y:S02]  /*1220*/  CS2R R84, SRZ ;  /* 0x0000000000547805 */ /* 0x000fe4000001ff00 */
[----:B------:R-:W-:Y:S01]  /*1230*/  CS2R R80, SRZ ;  /* 0x0000000000507805 */ /* 0x000fe2000001ff00 */
[----:B------:R-:W-:Y:S01]  /*1240*/  IMAD.MOV.U32 R19, RZ, RZ, RZ ;  /* 0x000000ffff137224 */ /* 0x000fe200078e00ff */
[----:B-----5:R-:W-:Y:S02]  /*1250*/  CS2R R74, SRZ ;  /* 0x00000000004a7805 */ /* 0x020fe4000001ff00 */
        /* <DEDUP_REMOVED lines=16> */
[----:B----4-:R-:W-:Y:S01]  /*1360*/  CS2R R44, SRZ ;  /* 0x00000000002c7805 */ /* 0x010fe2000001ff00 */
[----:B------:R-:W-:Y:S01]  /*1370*/  IMAD.MOV.U32 R160, RZ, RZ, RZ ;  /* 0x000000ffffa07224 */ /* 0x000fe200078e00ff */
[----:B------:R-:W-:Y:S01]  /*1380*/  MOV R41, RZ ;  /* 0x000000ff00297202 */ /* 0x000fe20000000f00 */
[----:B------:R-:W-:Y:S01]  /*1390*/  IMAD.U32 R213, RZ, RZ, UR5 ;  /* 0x00000005ffd57e24 */ /* 0x000fe2000f8e00ff */
[----:B--2---:R-:W-:-:S02]  /*13a0*/  @P0 R2UR UR60, R2 ;  /* 0x00000000023c02ca */ /* 0x004fc400000e0000 */
[----:B------:R-:W-:Y:S02]  /*13b0*/  CS2R R2, SRZ ;  /* 0x0000000000027805 */ /* 0x000fe4000001ff00 */
[----:B------:R-:W-:Y:S02]  /*13c0*/  PLOP3.LUT P0, PT, PT, PT, PT, 0x80, 0x0 ;  /* 0x000000000000781c */ /* 0x000fe40003f0f070 */
[----:B---3--:R-:W-:Y:S01]  /*13d0*/  @P1 R2UR UR4, R6 ;  /* 0x00000000060412ca */ /* 0x008fe200000e0000 */
[----:B------:R-:W-:-:S14]  /*13e0*/  @P1 BRA `(.L_x_259) ;  /* 0x00000000003c1947 */ /* 0x000fdc0003800000 */
[----:B------:R-:W-:Y:S02]  /*13f0*/  ULDC.64 UR6, c[0x0][0xa08] ;  /* 0x0002820000067ab9 */ /* 0x000fe40000000a00 */
[----:B------:R-:W-:-:S04]  /*1400*/  ISETP.NE.U32.AND P1, PT, RZ, UR6, PT ;  /* 0x00000006ff007c0c */ /* 0x000fc8000bf25070 */
[----:B------:R-:W-:-:S13]  /*1410*/  ISETP.NE.AND.EX P1, PT, RZ, UR7, PT, P1 ;  /* 0x00000007ff007c0c */ /* 0x000fda000bf25310 */
[----:B------:R-:W-:Y:S05]  /*1420*/  @!P1 BRA `(.L_x_259) ;  /* 0x00000000002c9947 */ /* 0x000fea0003800000 */
[----:B------:R-:W-:Y:S01]  /*1430*/  R2UR UR8, R214 ;  /* 0x00000000d60872ca */ /* 0x000fe200000e0000 */
[----:B------:R-:W-:Y:S01]  /*1440*/  ULDC.64 UR4, c[0x0][0xa08] ;  /* 0x0002820000047ab9 */ /* 0x000fe20000000a00 */
[----:B------:R-:W-:-:S11]  /*1450*/  ULDC.64 UR6, c[0x0][0x208] ;  /* 0x0000820000067ab9 */ /* 0x000fd60000000a00 */
[----:B------:R-:W-:-:S06]  /*1460*/  UIMAD.WIDE UR4, UR8, 0x4, UR4 ;  /* 0x00000004080478a5 */ /* 0x000fcc000f8e0204 */
[----:B------:R-:W-:Y:S02]  /*1470*/  IMAD.U32 R4, RZ, RZ, UR4 ;  /* 0x00000004ff047e24 */ /* 0x000fe4000f8e00ff */
[----:B------:R-:W-:-:S05]  /*1480*/  IMAD.U32 R5, RZ, RZ, UR5 ;  /* 0x00000005ff057e24 */ /* 0x000fca000f8e00ff */
[----:B------:R-:W2:Y:S04]  /*1490*/  LDG.E R7, desc[UR6][R4.64] ;  /* 0x0000000604077981 */ /* 0x000ea8000c1e1900 */
[----:B------:R-:W3:Y:S01]  /*14a0*/  LDG.E R6, desc[UR6][R4.64+0x4] ;  /* 0x0000040604067981 */ /* 0x000ee2000c1e1900 */
[----:B--2---:R-:W-:Y:S02]  /*14b0*/  R2UR UR4, R7 ;  /* 0x00000000070472ca */ /* 0x004fe400000e0000 */
[----:B---3--:R-:W-:-:S13]  /*14c0*/  R2UR UR5, R6 ;  /* 0x00000000060572ca */ /* 0x008fda00000e0000 */
[----:B------:R-:W-:-:S12]  /*14d0*/  UIADD3 UR4, -UR4, UR5, URZ ;  /* 0x0000000504047290 */ /* 0x000fd8000fffe13f */
.L_x_259:
[----:B------:R-:W-:Y:S01]  /*14e0*/  UIADD3 UR60, -UR60, UR4, URZ ;  /* 0x000000043c3c7290 */ /* 0x000fe2000fffe13f */
[----:B------:R-:W-:Y:S01]  /*14f0*/  IMAD.MOV.U32 R40, RZ, RZ, RZ ;  /* 0x000000ffff287224 */ /* 0x000fe200078e00ff */
[----:B------:R-:W-:Y:S01]  /*1500*/  CS2R R34, SRZ ;  /* 0x0000000000227805 */ /* 0x000fe2000001ff00 */
[----:B------:R-:W-:Y:S01]  /*1510*/  IMAD.MOV.U32 R161, RZ, RZ, RZ ;  /* 0x000000ffffa17224 */ /* 0x000fe200078e00ff */
[----:B------:R-:W-:Y:S01]  /*1520*/  UISETP.GE.AND UP0, UPT, UR60, 0x1, UPT ;  /* 0x000000013c00788c */ /* 0x000fe2000bf06270 */
[----:B------:R-:W-:Y:S01]  /*1530*/  CS2R R36, SRZ ;  /* 0x0000000000247805 */ /* 0x000fe2000001ff00 */
[----:B------:R-:W-:Y:S01]  /*1540*/  UIADD3 UR4, UR60, 0x4f, URZ ;  /* 0x0000004f3c047890 */ /* 0x000fe2000fffe03f */
[----:B------:R-:W-:Y:S02]  /*1550*/  CS2R R162, SRZ ;  /* 0x0000000000a27805 */ /* 0x000fe4000001ff00 */
[----:B------:R-:W-:Y:S01]  /*1560*/  CS2R R32, SRZ ;  /* 0x0000000000207805 */ /* 0x000fe2000001ff00 */
[----:B------:R-:W-:Y:S01]  /*1570*/  IMAD.MOV.U32 R10, RZ, RZ, RZ ;  /* 0x000000ffff0a7224 */ /* 0x000fe200078e00ff */
[----:B------:R-:W-:Y:S01]  /*1580*/  PLOP3.LUT P1, PT, PT, PT, UP0, 0x80, 0x0 ;  /* 0x000000000000781c */ /* 0x000fe20003f2f008 */
[----:B------:R-:W-:Y:S01]  /*1590*/  UIMAD.WIDE UR4, UR4, 0x66666667, URZ ;  /* 0x66666667040478a5 */ /* 0x000fe2000f8e023f */
[----:B------:R-:W-:-:S02]  /*15a0*/  CS2R R26, SRZ ;  /* 0x00000000001a7805 */ /* 0x000fc4000001ff00 */
[----:B------:R-:W-:Y:S02]  /*15b0*/  CS2R R28, SRZ ;  /* 0x00000000001c7805 */ /* 0x000fe4000001ff00 */
[----:B------:R-:W-:Y:S01]  /*15c0*/  CS2R R24, SRZ ;  /* 0x0000000000187805 */ /* 0x000fe2000001ff00 */
[----:B------:R-:W-:-:S04]  /*15d0*/  USHF.R.U32.HI UR61, URZ, 0x1f, UR5 ;  /* 0x0000001f3f3d7899 */ /* 0x000fc80008011605 */
[----:B------:R-:W-:Y:S02]  /*15e0*/  ULEA.HI.SX32 UR61, UR5, UR61, 0x1b ;  /* 0x0000003d053d7291 */ /* 0x000fe4000f8fda3f */
[----:B------:R-:W-:Y:S10]  /*15f0*/  @!P1 BRA `(.L_x_260) ;  /* 0x0000008c00f89947 */ /* 0x000ff40003800000 */
[----:B------:R-:W0:Y:S01]  /*1600*/  SHFL.IDX PT, R0, R218, RZ, 0x1f ;  /* 0x00001fffda007589 */ /* 0x000e2200000e0000 */
[----:B------:R-:W1:Y:S01]  /*1610*/  S2UR UR7, SR_CgaCtaId ;  /* 0x00000000000779c3 */ /* 0x000e620000008800 */
[----:B------:R-:W-:Y:S01]  /*1620*/  UMOV UR6, 0x400 ;  /* 0x0000040000067882 */ /* 0x000fe20000000000 */
[----:B0-----:R-:W-:Y:S01]  /*1630*/  R2UR UR4, R0 ;  /* 0x00000000000472ca */ /* 0x001fe200000e0000 */
[----:B-1----:R-:W-:-:S04]  /*1640*/  ULEA UR6, UR7, UR6, 0x18 ;  /* 0x0000000607067291 */ /* 0x002fc8000f8ec03f */
[----:B------:R-:W-:-:S04]  /*1650*/  UIADD3 UR6, UR6, 0x14400, URZ ;  /* 0x0001440006067890 */ /* 0x000fc8000fffe03f */
[----:B------:R-:W-:-:S04]  /*1660*/  ULOP3.LUT UP0, URZ, UR6, 0x9f, URZ, 0xc0, !UPT ;  /* 0x0000009f063f7892 */ /* 0x000fc8000f80c03f */
[----:B------:R-:W-:Y:S02]  /*1670*/  ULEA.HI UR5, UR4, UR4, URZ, 0x1 ;  /* 0x0000000404057291 */ /* 0x000fe4000f8f083f */
[----:B------:R-:W-:Y:S02]  /*1680*/  PLOP3.LUT P0, PT, PT, PT, UP0, 0x80, 0x0 ;  /* 0x000000000000781c */ /* 0x000fe40003f0f008 */
[----:B------:R-:W-:-:S04]  /*1690*/  ULOP3.LUT UR5, UR5, 0x1e, URZ, 0xc0, !UPT ;  /* 0x0000001e05057892 */ /* 0x000fc8000f8ec03f */
[----:B------:R-:W-:-:S04]  /*16a0*/  UIADD3 UR5, UR4, -UR5, URZ ;  /* 0x8000000504057290 */ /* 0x000fc8000fffe03f */
[----:B------:R-:W-:-:S04]  /*16b0*/  ULEA UR5, UR5, UR6, 0xd ;  /* 0x0000000605057291 */ /* 0x000fc8000f8e683f */
[----:B------:R-:W-:-:S04]  /*16c0*/  USHF.R.U32.HI UR5, URZ, 0x4, UR5 ;  /* 0x000000043f057899 */ /* 0x000fc80008011605 */
[----:B------:R-:W-:Y:S01]  /*16d0*/  ULOP3.LUT UR36, UR5, 0x3fff, URZ, 0xc0, !UPT ;  /* 0x00003fff05247892 */ /* 0x000fe2000f8ec03f */
[----:B------:R-:W-:Y:S11]  /*16e0*/  @!P0 BRA `(.L_x_261) ;  /* 0x0000000000408947 */ /* 0x000ff60003800000 */
[----:B------:R-:W-:Y:S01]  /*16f0*/  MOV R0, 0x0 ;  /* 0x0000000000007802 */ /* 0x000fe20000000f00 */
[----:B------:R-:W-:Y:S01]  /*1700*/  ULDC.64 UR4, c[0x4][0xa8] ;  /* 0x01002a0000047ab9 */ /* 0x000fe20000000a00 */
[----:B------:R-:W-:Y:S01]  /*1710*/  ULDC.64 UR6, c[0x4][0x20] ;  /* 0x0100080000067ab9 */ /* 0x000fe20000000a00 */
[----:B------:R-:W-:Y:S01]  /*1720*/  IMAD.U32 R4, RZ, RZ, UR4 ;  /* 0x00000004ff047e24 */ /* 0x000fe2000f8e00ff */
[----:B------:R0:W1:Y:S01]  /*1730*/  LDC.64 R2, c[0x4][R0] ;  /* 0x0100000000027b82 */ /* 0x0000620000000a00 */
[----:B------:R-:W-:Y:S01]  /*1740*/  IMAD.U32 R5, RZ, RZ, UR5 ;  /* 0x00000005ff057e24 */ /* 0x000fe2000f8e00ff */
[----:B------:R-:W-:Y:S01]  /*1750*/  ULDC.64 UR4, c[0x4][0xb0] ;  /* 0x01002c0000047ab9 */ /* 0x000fe20000000a00 */
[----:B------:R-:W-:Y:S01]  /*1760*/  MOV R10, UR6 ;  /* 0x00000006000a7c02 */ /* 0x000fe20008000f00 */
[----:B------:R-:W-:Y:S02]  /*1770*/  IMAD.U32 R6, RZ, RZ, UR4 ;  /* 0x00000004ff067e24 */ /* 0x000fe4000f8e00ff */
[----:B------:R-:W-:-:S02]  /*1780*/  IMAD.U32 R7, RZ, RZ, UR5 ;  /* 0x00000005ff077e24 */ /* 0x000fc4000f8e00ff */
[----:B------:R-:W-:Y:S02]  /*1790*/  IMAD.U32 R11, RZ, RZ, UR7 ;  /* 0x00000007ff0b7e24 */ /* 0x000fe4000f8e00ff */
[----:B------:R-:W-:Y:S02]  /*17a0*/  IMAD.MOV.U32 R8, RZ, RZ, 0x70 ;  /* 0x00000070ff087424 */ /* 0x000fe400078e00ff */
[----:B------:R-:W-:Y:S02]  /*17b0*/  IMAD.MOV.U32 R12, RZ, RZ, 0x1 ;  /* 0x00000001ff0c7424 */ /* 0x000fe400078e00ff */
[----:B0-----:R-:W-:-:S07]  /*17c0*/  IMAD.MOV.U32 R13, RZ, RZ, RZ ;  /* 0x000000ffff0d7224 */ /* 0x001fce00078e00ff */
[----:B------:R-:W-:-:S07]  /*17d0*/  LEPC R20, `(.L_x_261) ;  /* 0x000000001014794e */ /* 0x000fce0000000000 */
[----:B-1----:R-:W-:Y:S05]  /*17e0*/  CALL.ABS.NOINC R2 ;  /* 0x0000000002007343 */ /* 0x002fea0003c00000 */
.L_x_261:
[----:B------:R-:W0:Y:S01]  /*17f0*/  S2UR UR5, SR_CgaCtaId ;  /* 0x00000000000579c3 */ /* 0x000e220000008800 */
[----:B------:R-:W-:Y:S01]  /*1800*/  LEA.HI R0, R216, R216, RZ, 0x1 ;  /* 0x000000d8d8007211 */ /* 0x000fe200078f08ff */
[----:B------:R-:W-:Y:S01]  /*1810*/  UMOV UR4, 0x400 ;  /* 0x0000040000047882 */ /* 0x000fe20000000000 */
[----:B------:R-:W-:Y:S01]  /*1820*/  R2UR UR6, R222 ;  /* 0x00000000de0672ca */ /* 0x000fe200000e0000 */
[----:B------:R-:W-:Y:S01]  /*1830*/  BSSY B0, `(.L_x_262) ;  /* 0x000000a000007945 */ /* 0x000fe20003800000 */
[----:B------:R-:W-:-:S05]  /*1840*/  LOP3.LUT R3, R0, 0xfffffffe, RZ, 0xc0, !PT ;  /* 0xfffffffe00037812 */ /* 0x000fca00078ec0ff */
[----:B------:R-:W-:-:S05]  /*1850*/  IMAD.IADD R0, R216, 0x1, -R3 ;  /* 0x00000001d8007824 */ /* 0x000fca00078e0a03 */
[----:B------:R-:W-:Y:S01]  /*1860*/  SHF.L.U32 R0, R0, 0x1f, RZ ;  /* 0x0000001f00007819 */ /* 0x000fe200000006ff */
[----:B------:R-:W-:-:S05]  /*1870*/  IMAD.U32 R2, RZ, RZ, UR6 ;  /* 0x00000006ff027e24 */ /* 0x000fca000f8e00ff */
[----:B------:R-:W-:Y:S01]  /*1880*/  ISETP.NE.AND P0, PT, R2, 0x3, PT ;  /* 0x000000030200780c */ /* 0x000fe20003f05270 */
[----:B0-----:R-:W-:-:S06]  /*1890*/  ULEA UR4, UR5, UR4, 0x18 ;  /* 0x0000000405047291 */ /* 0x001fcc000f8ec03f */
[----:B------:R-:W-:-:S04]  /*18a0*/  IMAD.U32 R5, RZ, RZ, UR4 ;  /* 0x00000004ff057e24 */ /* 0x000fc8000f8e00ff */
[----:B------:R-:W0:Y:S02]  /*18b0*/  SYNCS.PHASECHK.TRANS64.TRYWAIT P1, [R5+URZ+0x38800], R0 ;  /* 0x03880000050075a7 */ /* 0x000e24000802017f */
[----:B0-----:R-:W-:Y:S05]  /*18c0*/  @!P1 BRA `(.L_x_263) ;  /* 0x0000010800fc9947 */ /* 0x001fea0003800000 */
.L_x_388:
[----:B------:R-:W-:Y:S05]  /*18d0*/  BSYNC B0 ;  /* 0x0000000000007941 */ /* 0x000fea0003800000 */
.L_x_262:
[----:B------:R-:W-:Y:S05]  /*18e0*/  @!P0 BRA `(.L_x_264) ;  /* 0x0000000000048947 */ /* 0x000fea0003800000 */
[----:B------:R-:W-:Y:S01]  /*18f0*/  BPT.TRAP 0x1 ;  /* 0x000000040000795c */ /* 0x000fe20000300000 */
.L_x_264:
[----:B0-----:R-:W-:Y:S01]  /*1900*/  IMAD R0, R16, 0x8, R5 ;  /* 0x0000000810007824 */ /* 0x001fe200078e0205 */
[----:B------:R-:W-:-:S04]  /*1910*/  SHF.L.U32 R3, R17, 0x1f, RZ ;  /* 0x0000001f11037819 */ /* 0x000fc800000006ff */
[----:B------:R0:W1:Y:S01]  /*1920*/  SYNCS.PHASECHK.TRANS64.TRYWAIT P2, [R0+URZ+0x38830], R3 ;  /* 0x03883003000075a7 */ /* 0x000062000804017f */
[----:B------:R-:W-:Y:S05]  /*1930*/  @!P0 BRA `(.L_x_265) ;  /* 0x0000000000048947 */ /* 0x000fea0003800000 */
[----:B------:R-:W-:Y:S01]  /*1940*/  BPT.TRAP 0x1 ;  /* 0x000000040000795c */ /* 0x000fe20000300000 */
.L_x_265:
[----:B------:R-:W2:Y:S01]  /*1950*/  S2R R2, SR_TID.X ;  /* 0x0000000000027919 */ /* 0x000ea20000002100 */
[----:B------:R-:W-:Y:S01]  /*1960*/  IMAD.MOV.U32 R151, RZ, RZ, RZ ;  /* 0x000000ffff977224 */ /* 0x000fe200078e00ff */
[----:B--2---:R-:W-:Y:S01]  /*1970*/  LOP3.LUT P1, RZ, R2, 0x7f, RZ, 0xc0, !PT ;  /* 0x0000007f02ff7812 */ /* 0x004fe2000782c0ff */
[----:B-1----:R-:W-:-:S12]  /*1980*/  @P2 BRA `(.L_x_266) ;  /* 0x0000000000082947 */ /* 0x002fd80003800000 */
[----:B------:R-:W1:Y:S02]  /*1990*/  SYNCS.PHASECHK.TRANS64.TRYWAIT P2, [R0+URZ+0x38830], R3 ;  /* 0x03883003000075a7 */ /* 0x000e64000804017f */
[----:B-1----:R-:W-:Y:S05]  /*19a0*/  @!P2 BRA `(.L_x_267) ;  /* 0x0000010800d8a947 */ /* 0x002fea0003800000 */
.L_x_266:
[----:B------:R-:W-:Y:S05]  /*19b0*/  WARPSYNC.ALL ;  /* 0x0000000000007948 */ /* 0x000fea0003800000 */
[----:B------:R-:W-:Y:S01]  /*19c0*/  R2UR UR4, R5 ;  /* 0x00000000050472ca */ /* 0x000fe200000e0000 */
[----:B------:R-:W-:Y:S01]  /*19d0*/  ULOP3.LUT UR5, UR36, 0x10000, URZ, 0xfc, !UPT ;  /* 0x0001000024057892 */ /* 0x000fe2000f8efc3f */
[----:B------:R-:W-:Y:S01]  /*19e0*/  R2UR UR6, R16 ;  /* 0x00000000100672ca */ /* 0x000fe200000e0000 */
[----:B------:R-:W-:Y:S01]  /*19f0*/  WARPGROUP.ARRIVE ;  /* 0x00000000000079c5 */ /* 0x000fe20000000000 */
[----:B------:R-:W-:Y:S01]  /*1a00*/  UMOV UR9, 0x40000040 ;  /* 0x4000004000097882 */ /* 0x000fe20000000000 */
[----:B------:R-:W-:Y:S01]  /*1a10*/  UMOV UR11, 0x40000040 ;  /* 0x40000040000b7882 */ /* 0x000fe20000000000 */
[----:B------:R-:W-:Y:S01]  /*1a20*/  UMOV UR15, UR9 ;  /* 0x00000009000f7c82 */ /* 0x000fe20008000000 */
[----:B------:R-:W-:Y:S01]  /*1a30*/  IMAD.U32 R13, RZ, RZ, UR9 ;  /* 0x00000009ff0d7e24 */ /* 0x000fe2000f8e00ff */
[----:B------:R-:W-:Y:S01]  /*1a40*/  UMOV UR8, UR5 ;  /* 0x0000000500087c82 */ /* 0x000fe20008000000 */
[----:B------:R-:W-:Y:S01]  /*1a50*/  UMOV UR17, 0x40000040 ;  /* 0x4000004000117882 */ /* 0x000fe20000000000 */
[----:B------:R-:W-:Y:S01]  /*1a60*/  UMOV UR14, UR8 ;  /* 0x00000008000e7c82 */ /* 0x000fe20008000000 */
[----:B------:R-:W-:Y:S01]  /*1a70*/  MOV R12, UR8 ;  /* 0x00000008000c7c02 */ /* 0x000fe20008000f00 */
[----:B------:R-:W-:Y:S01]  /*1a80*/  UMOV UR19, 0x40000040 ;  /* 0x4000004000137882 */ /* 0x000fe20000000000 */
[----:B------:R-:W-:Y:S01]  /*1a90*/  UIADD3 UR4, UR4, 0x24400, URZ ;  /* 0x0002440004047890 */ /* 0x000fe2000fffe03f */
[----:B------:R-:W-:Y:S01]  /*1aa0*/  IMAD.U32 R11, RZ, RZ, UR17 ;  /* 0x00000011ff0b7e24 */ /* 0x000fe2000f8e00ff */
[----:B------:R-:W-:Y:S01]  /*1ab0*/  UMOV UR13, 0x40000040 ;  /* 0x40000040000d7882 */ /* 0x000fe20000000000 */
[----:B------:R-:W-:Y:S01]  /*1ac0*/  UIADD3 UR20, UR5, 0x404, URZ ;  /* 0x0000040405147890 */ /* 0x000fe2000fffe03f */
[----:B------:R-:W-:Y:S01]  /*1ad0*/  VIADD R2, R219, UR60 ;  /* 0x0000003cdb027c36 */ /* 0x000fe20008000000 */
[----:B------:R-:W-:Y:S01]  /*1ae0*/  USHF.R.U32.HI UR4, URZ, 0x4, UR4 ;  /* 0x000000043f047899 */ /* 0x000fe20008011604 */
[----:B01----:R-:W-:Y:S01]  /*1af0*/  IMAD.U32 R3, RZ, RZ, UR61 ;  /* 0x0000003dff037e24 */ /* 0x003fe2000f8e00ff */
[----:B------:R-:W-:Y:S01]  /*1b00*/  UMOV UR21, 0x40000040 ;  /* 0x4000004000157882 */ /* 0x000fe20000000000 */
[----:B------:R-:W-:Y:S01]  /*1b10*/  UMOV UR23, 0x40000040 ;  /* 0x4000004000177882 */ /* 0x000fe20000000000 */
[----:B------:R-:W-:Y:S01]  /*1b20*/  ULOP3.LUT UR4, UR4, 0x3fff, URZ, 0xc0, !UPT ;  /* 0x00003fff04047892 */ /* 0x000fe2000f8ec03f */
[----:B------:R-:W-:Y:S01]  /*1b30*/  IMAD R2, R3, -0x50, R2 ;  /* 0xffffffb003027824 */ /* 0x000fe200078e0202 */
[----:B------:R-:W-:Y:S01]  /*1b40*/  UIADD3 UR24, UR5, 0x406, URZ ;  /* 0x0000040605187890 */ /* 0x000fe2000fffe03f */
[----:B------:R-:W-:Y:S01]  /*1b50*/  P2R R21, PR, RZ, 0x1 ;  /* 0x00000001ff157803 */ /* 0x000fe20000000000 */
[----:B------:R-:W-:Y:S01]  /*1b60*/  ULOP3.LUT UR7, UR4, 0x10000, URZ, 0xfc, !UPT ;  /* 0x0001000004077892 */ /* 0x000fe2000f8efc3f */
[----:B------:R-:W-:Y:S01]  /*1b70*/  @!P1 VIADD R0, R0, 0x38840 ;  /* 0x0003884000009836 */ /* 0x000fe20000000000 */
[----:B------:R-:W-:Y:S01]  /*1b80*/  UMOV UR25, 0x40000040 ;  /* 0x4000004000197882 */ /* 0x000fe20000000000 */
[----:B------:R-:W-:Y:S01]  /*1b90*/  UMOV UR27, 0x40000040 ;  /* 0x40000040001b7882 */ /* 0x000fe20000000000 */
[----:B------:R-:W-:Y:S01]  /*1ba0*/  UIMAD UR4, UR6, 0xa00, UR7 ;  /* 0x00000a00060478a4 */ /* 0x000fe2000f8e0207 */
[C---:B------:R-:W-:Y:S01]  /*1bb0*/  ISETP.GT.AND P6, PT, R2.reuse, RZ, PT ;  /* 0x000000ff0200720c */ /* 0x040fe20003fc4270 */
[----:B------:R-:W-:Y:S01]  /*1bc0*/  IMAD.U32 R19, RZ, RZ, UR7 ;  /* 0x00000007ff137e24 */ /* 0x000fe2000f8e00ff */
[----:B------:R-:W-:Y:S01]  /*1bd0*/  UIADD3 UR7, UR5, 0x2, URZ ;  /* 0x0000000205077890 */ /* 0x000fe2000fffe03f */
[C---:B------:R-:W-:Y:S01]  /*1be0*/  ISETP.GT.AND P5, PT, R2.reuse, 0x1, PT ;  /* 0x000000010200780c */ /* 0x040fe20003fa4270 */
[----:B------:R-:W-:Y:S01]  /*1bf0*/  UIADD3 UR6, UR4, 0x200, URZ ;  /* 0x0000020004067890 */ /* 0x000fe2000fffe03f */
[C---:B------:R-:W-:Y:S01]  /*1c00*/  ISETP.GT.AND P4, PT, R2.reuse, 0x8, PT ;  /* 0x000000080200780c */ /* 0x040fe20003f84270 */
[----:B------:R-:W-:Y:S01]  /*1c10*/  UMOV UR10, UR4 ;  /* 0x00000004000a7c82 */ /* 0x000fe20008000000 */
[----:B------:R-:W-:Y:S01]  /*1c20*/  UIADD3 UR12, UR4, 0x2, URZ ;  /* 0x00000002040c7890 */ /* 0x000fe2000fffe03f */
[----:B------:R-:W-:Y:S01]  /*1c30*/  HGMMA.64x16x16.F32.BF16 R56, gdesc[UR8], RZ, !UPT, gsb0 ;  /* 0x00200000083879f0 */ /* 0x000fe2000c0018ff */
[----:B------:R-:W-:Y:S01]  /*1c40*/  UIADD3 UR10, UR4, 0x80, URZ ;  /* 0x00000080040a7890 */ /* 0x000fe2000fffe03f */
[C---:B------:R-:W-:Y:S01]  /*1c50*/  ISETP.GT.AND P3, PT, R2.reuse, 0x9, PT ;  /* 0x000000090200780c */ /* 0x040fe20003f64270 */
[----:B------:R-:W-:Y:S01]  /*1c60*/  UMOV UR8, UR14 ;  /* 0x0000000e00087c82 */ /* 0x000fe20008000000 */
[----:B------:R-:W-:Y:S01]  /*1c70*/  UMOV UR9, UR15 ;  /* 0x0000000f00097c82 */ /* 0x000fe20008000000 */
[----:B------:R-:W-:Y:S01]  /*1c80*/  UMOV UR11, 0x40000040 ;  /* 0x40000040000b7882 */ /* 0x000fe20000000000 */
[----:B------:R-:W-:Y:S01]  /*1c90*/  UMOV UR16, UR7 ;  /* 0x0000000700107c82 */ /* 0x000fe20008000000 */
[----:B------:R-:W-:Y:S01]  /*1ca0*/  UMOV UR18, UR12 ;  /* 0x0000000c00127c82 */ /* 0x000fe20008000000 */
[----:B------:R-:W-:Y:S01]  /*1cb0*/  UIADD3 UR7, UR5, 0x4, URZ ;  /* 0x0000000405077890 */ /* 0x000fe2000fffe03f */
[----:B------:R-:W-:Y:S01]  /*1cc0*/  IMAD.U32 R10, RZ, RZ, UR16 ;  /* 0x00000010ff0a7e24 */ /* 0x000fe2000f8e00ff */
[----:B------:R-:W-:Y:S01]  /*1cd0*/  UIADD3 UR12, UR4, 0x4, URZ ;  /* 0x00000004040c7890 */ /* 0x000fe2000fffe03f */
[----:B------:R-:W-:Y:S01]  /*1ce0*/  ISETP.GT.AND P2, PT, R2, 0x10, PT ;  /* 0x000000100200780c */ /* 0x000fe20003f44270 */
[----:B------:R-:W-:Y:S01]  /*1cf0*/  UIADD3 UR22, UR4, 0x284, URZ ;  /* 0x0000028404167890 */ /* 0x000fe2000fffe03f */
[----:B------:R-:W-:Y:S01]  /*1d00*/  @!P1 PRMT R0, RZ, 0x654, R0 ;  /* 0x00000654ff009816 */ /* 0x000fe20000000000 */
[----:B------:R-:W-:Y:S01]  /*1d10*/  UIADD3 UR26, UR4, 0x286, URZ ;  /* 0x00000286041a7890 */ /* 0x000fe2000fffe03f */
[--C-:B------:R-:W-:Y:S01]  /*1d20*/  IMAD.MOV.U32 R150, RZ, RZ, R151.reuse ;  /* 0x000000ffff967224 */ /* 0x100fe200078e0097 */
[----:B------:R-:W-:Y:S01]  /*1d30*/  UIADD3 UR28, UR5, 0x800, URZ ;  /* 0x00000800051c7890 */ /* 0x000fe2000fffe03f */
[--C-:B------:R-:W-:Y:S01]  /*1d40*/  IMAD.MOV.U32 R149, RZ, RZ, R151.reuse ;  /* 0x000000ffff957224 */ /* 0x100fe200078e0097 */
        /* <DEDUP_REMOVED lines=25> */
[--C-:B------:R-:W-:Y:S01]  /*1ee0*/  IMAD.MOV.U32 R140, RZ, RZ, R151.reuse ;  /* 0x000000ffff8c7224 */ /* 0x100fe200078e0097 */
[----:B------:R-:W-:Y:S01]  /*1ef0*/  UMOV UR45, 0x40000040 ;  /* 0x40000040002d7882 */ /* 0x000fe20000000000 */
[----:B------:R-:W-:Y:S01]  /*1f00*/  UMOV UR47, 0x40000040 ;  /* 0x40000040002f7882 */ /* 0x000fe20000000000 */
[----:B------:R-:W-:Y:S01]  /*1f10*/  UIADD3 UR48, UR5, 0xc02, URZ ;  /* 0x00000c0205307890 */ /* 0x000fe2000fffe03f */
[--C-:B------:R-:W-:Y:S01]  /*1f20*/  IMAD.MOV.U32 R139, RZ, RZ, R151.reuse ;  /* 0x000000ffff8b7224 */ /* 0x100fe200078e0097 */
[----:B------:R-:W-:Y:S01]  /*1f30*/  UIADD3 UR50, UR4, 0x782, URZ ;  /* 0x0000078204327890 */ /* 0x000fe2000fffe03f */
[----:B------:R-:W-:Y:S01]  /*1f40*/  IMAD.MOV.U32 R138, RZ, RZ, R151 ;  /* 0x000000ffff8a7224 */ /* 0x000fe200078e0097 */
[----:B------:R-:W-:Y:S01]  /*1f50*/  UMOV UR49, 0x40000040 ;  /* 0x4000004000317882 */ /* 0x000fe20000000000 */
[----:B------:R-:W-:Y:S01]  /*1f60*/  UMOV UR51, 0x40000040 ;  /* 0x4000004000337882 */ /* 0x000fe20000000000 */
[----:B------:R-:W-:-:S02]  /*1f70*/  WARPGROUP.DEPBAR.LE gsb0, 0x0 ;  /* 0x00008000000079c5 */ /* 0x000fc40000010000 */
[----:B------:R-:W-:Y:S01]  /*1f80*/  WARPGROUP.ARRIVE ;  /* 0x00000000000079c5 */ /* 0x000fe20000000000 */
[----:B------:R-:W-:Y:S01]  /*1f90*/  UIADD3 UR52, UR5, 0xc04, URZ ;  /* 0x00000c0405347890 */ /* 0x000fe2000fffe03f */
[--C-:B------:R-:W-:Y:S01]  /*1fa0*/  IMAD.MOV.U32 R137, RZ, RZ, R151.reuse ;  /* 0x000000ffff897224 */ /* 0x100fe200078e0097 */
[----:B------:R-:W-:Y:S01]  /*1fb0*/  UIADD3 UR54, UR4, 0x784, URZ ;  /* 0x0000078404367890 */ /* 0x000fe2000fffe03f */
[--C-:B------:R-:W-:Y:S01]  /*1fc0*/  IMAD.MOV.U32 R136, RZ, RZ, R151.reuse ;  /* 0x000000ffff887224 */ /* 0x100fe200078e0097 */
[----:B------:R-:W-:Y:S01]  /*1fd0*/  UMOV UR53, 0x40000040 ;  /* 0x4000004000357882 */ /* 0x000fe20000000000 */
        /* <DEDUP_REMOVED lines=9> */
[----:B------:R-:W-:Y:S01]  /*2070*/  IMAD.U32 R7, RZ, RZ, UR57 ;  /* 0x00000039ff077e24 */ /* 0x000fe2000f8e00ff */
[----:B------:R-:W-:Y:S01]  /*2080*/  UISETP.GE.AND UP0, UPT, UR60, 0x51, UPT ;  /* 0x000000513c00788c */ /* 0x000fe2000bf06270 */
        /* <DEDUP_REMOVED lines=25> */
[--C-:B------:R-:W-:Y:S02]  /*2220*/  IMAD.MOV.U32 R114, RZ, RZ, R151.reuse ;  /* 0x000000ffff727224 */ /* 0x100fe400078e0097 */
        /* <DEDUP_REMOVED lines=35> */
[--C-:B------:R-:W-:Y:S01]  /*2460*/  IMAD.MOV.U32 R82, RZ, RZ, R151.reuse ;  /* 0x000000ffff527224 */ /* 0x100fe200078e0097 */
[----:B------:R-:W-:Y:S02]  /*2470*/  WARPGROUP.DEPBAR.LE gsb0, 0x0 ;  /* 0x00008000000079c5 */ /* 0x000fe40000010000 */
[----:B------:R-:W-:Y:S01]  /*2480*/  WARPGROUP.ARRIVE ;  /* 0x00000000000079c5 */ /* 0x000fe20000000000 */
[----:B------:R-:W-:-:S02]  /*2490*/  IMAD.MOV.U32 R81, RZ, RZ, R151 ;  /* 0x000000ffff517224 */ /* 0x000fc400078e0097 */
[--C-:B------:R-:W-:Y:S02]  /*24a0*/  IMAD.MOV.U32 R80, RZ, RZ, R151.reuse ;  /* 0x000000ffff507224 */ /* 0x100fe400078e0097 */
[--C-:B------:R-:W-:Y:S01]  /*24b0*/  IMAD.MOV.U32 R79, RZ, RZ, R151.reuse ;  /* 0x000000ffff4f7224 */ /* 0x100fe200078e0097 */
        /* <DEDUP_REMOVED lines=20> */
[----:B------:R-:W-:Y:S01]  /*2600*/  IMAD.MOV.U32 R65, RZ, RZ, R151 ;  /* 0x000000ffff417224 */ /* 0x000fe200078e0097 */
[----:B------:R-:W-:-:S02]  /*2610*/  WARPGROUP.DEPBAR.LE gsb0, 0x0 ;  /* 0x00008000000079c5 */ /* 0x000fc40000010000 */
        /* <DEDUP_REMOVED lines=402> */
[----:B------:R-:W-:Y:S02]  /*3f40*/  FSEL R61, R61, -INF , P3 ;  /* 0xff8000003d3d7808 */ /* 0x000fe40001800000 */
[----:B------:R-:W-:Y:S02]  /*3f50*/  FMNMX.FTZ R4, R60, R3, !PT ;  /* 0x000000033c047209 */ /* 0x000fe40007810000 */
[----:B------:R-:W-:-:S02]  /*3f60*/  FSEL R58, R58, -INF , P6 ;  /* 0xff8000003a3a7808 */ /* 0x000fc40003000000 */
[C---:B------:R-:W-:Y:S02]  /*3f70*/  ISETP.GT.AND P6, PT, R2.reuse, 0x11, PT ;  /* 0x000000110200780c */ /* 0x040fe40003fc4270 */
[----:B------:R-:W-:Y:S02]  /*3f80*/  FMNMX.FTZ R3, R61, R4, !PT ;  /* 0x000000043d037209 */ /* 0x000fe40007810000 */
[----:B------:R-:W-:Y:S02]  /*3f90*/  FSEL R59, R59, -INF , P5 ;  /* 0xff8000003b3b7808 */ /* 0x000fe40002800000 */
[----:B------:R-:W-:Y:S02]  /*3fa0*/  ISETP.GT.AND P5, PT, R2, 0x18, PT ;  /* 0x000000180200780c */ /* 0x000fe40003fa4270 */
[----:B------:R-:W-:Y:S02]  /*3fb0*/  FSEL R62, R62, -INF , P4 ;  /* 0xff8000003e3e7808 */ /* 0x000fe40002000000 */
[----:B------:R-:W-:-:S02]  /*3fc0*/  ISETP.GT.AND P4, PT, R2, 0x19, PT ;  /* 0x000000190200780c */ /* 0x000fc40003f84270 */
[----:B------:R-:W-:Y:S02]  /*3fd0*/  FSEL R63, R63, -INF , P3 ;  /* 0xff8000003f3f7808 */ /* 0x000fe40001800000 */
[----:B------:R-:W-:Y:S01]  /*3fe0*/  ISETP.GT.AND P3, PT, R2, 0x20, PT ;  /* 0x000000200200780c */ /* 0x000fe20003f64270 */
[----:B------:R-:W-:Y:S02]  /*3ff0*/  WARPGROUP.DEPBAR.LE gsb0, 0x0 ;  /* 0x00008000000079c5 */ /* 0x000fe40000010000 */
[----:B------:R-:W-:Y:S01]  /*4000*/  WARPGROUP.ARRIVE ;  /* 0x00000000000079c5 */ /* 0x000fe20000000000 */
[----:B------:R-:W-:Y:S02]  /*4010*/  FSEL R48, R48, -INF , P2 ;  /* 0xff80000030307808 */ /* 0x000fe40001000000 */
        /* <DEDUP_REMOVED lines=17> */
[----:B------:R-:W-:Y:S02]  /*4130*/  FSEL R54, R54, -INF , P5 ;  /* 0xff80000036367808 */ /* 0x000fe40002800000 */
[C---:B------:R-:W-:Y:S02]  /*4140*/  ISETP.GT.AND P5, PT, R2.reuse, 0x29, PT ;  /* 0x000000290200780c */ /* 0x040fe40003fa4270 */
        /* <DEDUP_REMOVED lines=8> */
[----:B------:R-:W-:Y:S02]  /*41d0*/  FSEL R44, R44, -INF , P6 ;  /* 0xff8000002c2c7808 */ /* 0x000fe40003000000 */
[----:B------:R-:W-:Y:S02]  /*41e0*/  FMNMX.FTZ R3, R41, R4, !PT ;  /* 0x0000000429037209 */ /* 0x000fe40007810000 */
[----:B------:R-:W-:Y:S02]  /*41f0*/  FSEL R45, R45, -INF , P5 ;  /* 0xff8000002d2d7808 */ /* 0x000fe40002800000 */
[----:B------:R-:W-:-:S02]  /*4200*/  FMNMX.FTZ R4, R44, R3, !PT ;  /* 0x000000032c047209 */ /* 0x000fc40007810000 */
[----:B------:R-:W-:Y:S02]  /*4210*/  FSEL R42, R42, -INF , P3 ;  /* 0xff8000002a2a7808 */ /* 0x000fe40001800000 */
[C---:B------:R-:W-:Y:S02]  /*4220*/  ISETP.GT.AND P3, PT, R2.reuse, 0x31, PT ;  /* 0x000000310200780c */ /* 0x040fe40003f64270 */
[----:B------:R-:W-:Y:S02]  /*4230*/  FMNMX.FTZ R3, R45, R4, !PT ;  /* 0x000000042d037209 */ /* 0x000fe40007810000 */
[----:B------:R-:W-:Y:S02]  /*4240*/  FSEL R43, R43, -INF , P2 ;  /* 0xff8000002b2b7808 */ /* 0x000fe40001000000 */
[----:B------:R-:W-:Y:S02]  /*4250*/  ISETP.GT.AND P2, PT, R2, 0x38, PT ;  /* 0x000000380200780c */ /* 0x000fe40003f44270 */
[----:B------:R-:W-:-:S02]  /*4260*/  FSEL R46, R46, -INF , P6 ;  /* 0xff8000002e2e7808 */ /* 0x000fc40003000000 */
[C---:B------:R-:W-:Y:S02]  /*4270*/  ISETP.GT.AND P6, PT, R2.reuse, 0x39, PT ;  /* 0x000000390200780c */ /* 0x040fe40003fc4270 */
[----:B------:R-:W-:Y:S02]  /*4280*/  FSEL R47, R47, -INF , P5 ;  /* 0xff8000002f2f7808 */ /* 0x000fe40002800000 */
[----:B------:R-:W-:Y:S01]  /*4290*/  ISETP.GT.AND P5, PT, R2, 0x40, PT ;  /* 0x000000400200780c */ /* 0x000fe20003fa4270 */
[----:B------:R-:W-:Y:S02]  /*42a0*/  WARPGROUP.DEPBAR.LE gsb0, 0x0 ;  /* 0x00008000000079c5 */ /* 0x000fe40000010000 */
[----:B------:R-:W-:Y:S01]  /*42b0*/  WARPGROUP.ARRIVE ;  /* 0x00000000000079c5 */ /* 0x000fe20000000000 */
[----:B------:R-:W-:Y:S02]  /*42c0*/  FSEL R32, R32, -INF , P4 ;  /* 0xff80000020207808 */ /* 0x000fe40002000000 */
[----:B------:R-:W-:-:S02]  /*42d0*/  FSEL R33, R33, -INF , P3 ;  /* 0xff80000021217808 */ /* 0x000fc40001800000 */
[----:B------:R-:W-:Y:S01]  /*42e0*/  FMNMX.FTZ R4, R32, R3, !PT ;  /* 0x0000000320047209 */ /* 0x000fe20007810000 */
[----:B------:R-:W-:Y:S01]  /*42f0*/  HGMMA.64x16x16.F32.BF16 R24, gdesc[UR4], R24, gsb0 ;  /* 0x00200000041879f0 */ /* 0x000fe20008001818 */
[----:B------:R-:W-:Y:S01]  /*4300*/  FSEL R36, R36, -INF , P2 ;  /* 0xff80000024247808 */ /* 0x000fe20001000000 */
[----:B------:R-:W-:Y:S01]  /*4310*/  ULDC UR5, c[0x0][0x988] ;  /* 0x0002620000057ab9 */ /* 0x000fe20000000800 */
[----:B------:R-:W-:Y:S02]  /*4320*/  FMNMX.FTZ R3, R33, R4, !PT ;  /* 0x0000000421037209 */ /* 0x000fe40007810000 */
        /* <DEDUP_REMOVED lines=9> */
[----:B------:R-:W-:Y:S01]  /*43c0*/  FSEL R39, R39, -INF , P6 ;  /* 0xff80000027277808 */ /* 0x000fe20003000000 */
[----:B------:R-:W-:Y:S02]  /*43d0*/  WARPGROUP.DEPBAR.LE gsb0, 0x0 ;  /* 0x00008000000079c5 */ /* 0x000fe40000010000 */
[----:B------:R-:W-:Y:S01]  /*43e0*/  FSEL R24, R24, -INF , P5 ;  /* 0xff80000018187808 */ /* 0x000fe20002800000 */
[----:B------:R0:W-:Y:S01]  /*43f0*/  @!P1 SYNCS.ARRIVE.TRANS64.RED.A1T0 RZ, [R0+URZ], RZ ;  /* 0x000000ff00ff99a7 */ /* 0x0001e2000810043f */
[----:B------:R-:W-:Y:S02]  /*4400*/  FSEL R25, R25, -INF , P4 ;  /* 0xff80000019197808 */ /* 0x000fe40002000000 */
[----:B------:R-:W-:Y:S02]  /*4410*/  FMNMX.FTZ R4, R24, R3, !PT ;  /* 0x0000000318047209 */ /* 0x000fe40007810000 */
[----:B------:R-:W-:Y:S02]  /*4420*/  FSEL R28, R28, -INF , P3 ;  /* 0xff8000001c1c7808 */ /* 0x000fe40001800000 */
[----:B------:R-:W-:-:S02]  /*4430*/  FMNMX.FTZ R3, R25, R4, !PT ;  /* 0x0000000419037209 */ /* 0x000fc40007810000 */
[----:B------:R-:W-:Y:S02]  /*4440*/  FSEL R29, R29, -INF , P2 ;  /* 0xff8000001d1d7808 */ /* 0x000fe40001000000 */
[----:B------:R-:W-:Y:S02]  /*4450*/  FMNMX.FTZ R2, R28, R3, !PT ;  /* 0x000000031c027209 */ /* 0x000fe40007810000 */
[----:B------:R-:W-:Y:S02]  /*4460*/  FSEL R26, R26, -INF , P5 ;  /* 0xff8000001a1a7808 */ /* 0x000fe40002800000 */
[----:B------:R-:W-:Y:S02]  /*4470*/  FMNMX.FTZ R14, R29, R2, !PT ;  /* 0x000000021d0e7209 */ /* 0x000fe40007810000 */
[----:B------:R-:W-:Y:S02]  /*4480*/  FSEL R27, R27, -INF , P4 ;  /* 0xff8000001b1b7808 */ /* 0x000fe40002000000 */
[----:B------:R-:W-:Y:S01]  /*4490*/  FSEL R30, R30, -INF , P3 ;  /* 0xff8000001e1e7808 */ /* 0x000fe20001800000 */
[----:B------:R-:W1:Y:S01]  /*44a0*/  SHFL.BFLY PT, R3, R14, 0x2, 0x1f ;  /* 0x0c401f000e037f89 */ /* 0x000e6200000e0000 */
[----:B------:R-:W-:-:S02]  /*44b0*/  FSEL R31, R31, -INF , P2 ;  /* 0xff8000001f1f7808 */ /* 0x000fc40001000000 */
[----:B-1----:R-:W-:Y:S02]  /*44c0*/  FMNMX.FTZ R15, R14, R3, !PT ;  /* 0x000000030e0f7209 */ /* 0x002fe40007810000 */
[----:B------:R-:W-:-:S03]  /*44d0*/  FMNMX.FTZ R3, R58, R59, !PT ;  /* 0x0000003b3a037209 */ /* 0x000fc60007810000 */
[----:B------:R-:W1:Y:S02]  /*44e0*/  SHFL.BFLY PT, R4, R15, 0x1, 0x1f ;  /* 0x0c201f000f047f89 */ /* 0x000e6400000e0000 */
[----:B-1----:R-:W-:-:S04]  /*44f0*/  FMNMX.FTZ R4, R15, R4, !PT ;  /* 0x000000040f047209 */ /* 0x002fc80007810000 */
        /* <DEDUP_REMOVED lines=35> */
[----:B------:R-:W2:Y:S01]  /*4730*/  MUFU.EX2 R61, R61 ;  /* 0x0000003d003d7308 */ /* 0x000ea20000000800 */
[----:B-1----:R-:W-:Y:S01]  /*4740*/  FADD.FTZ R15, R56, R57 ;  /* 0x00000039380f7221 */ /* 0x002fe20000010000 */
[----:B------:R-:W-:Y:S01]  /*4750*/  FFMA.FTZ R20, R29, UR5, -R20 ;  /* 0x000000051d147c23 */ /* 0x000fe20008010814 */
[----:B------:R-:W-:-:S02]  /*4760*/  FMNMX.FTZ R3, R47, R2, !PT ;  /* 0x000000022f037209 */ /* 0x000fc40007810000 */
[----:B------:R-:W-:Y:S01]  /*4770*/  F2FP.BF16.F32.PACK_AB R208, R57, R56 ;  /* 0x0000003839d0723e */ /* 0x000fe200000010ff */
[--C-:B------:R-:W-:Y:S01]  /*4780*/  IMAD.MOV.U32 R57, RZ, RZ, R151.reuse ;  /* 0x000000ffff397224 */ /* 0x100fe200078e0097 */
[----:B------:R-:W-:Y:S01]  /*4790*/  FMNMX.FTZ R2, R34, R3, !PT ;  /* 0x0000000322027209 */ /* 0x000fe20007810000 */
[----:B------:R-:W-:Y:S01]  /*47a0*/  MUFU.EX2 R48, R48 ;  /* 0x0000003000307308 */ /* 0x000fe20000000800 */
[----:B------:R-:W-:Y:S02]  /*47b0*/  IMAD.MOV.U32 R56, RZ, RZ, R151 ;  /* 0x000000ffff387224 */ /* 0x000fe400078e0097 */
[----:B------:R-:W-:-:S04]  /*47c0*/  FMNMX.FTZ R3, R35, R2, !PT ;  /* 0x0000000223037209 */ /* 0x000fc80007810000 */
[----:B------:R-:W-:Y:S01]  /*47d0*/  FMNMX.FTZ R2, R38, R3, !PT ;  /* 0x0000000326027209 */ /* 0x000fe20007810000 */
[----:B------:R-:W1:Y:S01]  /*47e0*/  MUFU.EX2 R49, R49 ;  /* 0x0000003100317308 */ /* 0x000e620000000800 */
[----:B--2---:R-:W-:Y:S02]  /*47f0*/  F2FP.BF16.F32.PACK_AB R210, R61, R60 ;  /* 0x0000003c3dd2723e */ /* 0x004fe400000010ff */
[----:B------:R-:W-:-:S04]  /*4800*/  FMNMX.FTZ R3, R39, R2, !PT ;  /* 0x0000000227037209 */ /* 0x000fc80007810000 */
[----:B------:R-:W-:Y:S01]  /*4810*/  FMNMX.FTZ R2, R26, R3, !PT ;  /* 0x000000031a027209 */ /* 0x000fe20007810000 */
[----:B------:R-:W-:Y:S03]  /*4820*/  MUFU.EX2 R52, R52 ;  /* 0x0000003400347308 */ /* 0x000fe60000000800 */
[----:B------:R-:W-:-:S04]  /*4830*/  FMNMX.FTZ R3, R27, R2, !PT ;  /* 0x000000021b037209 */ /* 0x000fc80007810000 */
[----:B------:R-:W-:Y:S01]  /*4840*/  FMNMX.FTZ R2, R30, R3, !PT ;  /* 0x000000031e027209 */ /* 0x000fe20007810000 */
[----:B------:R-:W2:Y:S01]  /*4850*/  MUFU.EX2 R53, R53 ;  /* 0x0000003500357308 */ /* 0x000ea20000000800 */
[----:B-1----:R-:W-:Y:S02]  /*4860*/  F2FP.BF16.F32.PACK_AB R204, R49, R48 ;  /* 0x0000003031cc723e */ /* 0x002fe400000010ff */
[----:B------:R-:W-:-:S05]  /*4870*/  FMNMX.FTZ R2, R31, R2, !PT ;  /* 0x000000021f027209 */ /* 0x000fca0007810000 */
[----:B------:R-:W1:Y:S01]  /*4880*/  SHFL.BFLY PT, R3, R2, 0x2, 0x1f ;  /* 0x0c401f0002037f89 */ /* 0x000e6200000e0000 */
[----:B------:R-:W-:Y:S08]  /*4890*/  MUFU.EX2 R40, R40 ;  /* 0x0000002800287308 */ /* 0x000ff00000000800 */
[----:B------:R-:W3:Y:S01]  /*48a0*/  MUFU.EX2 R41, R41 ;  /* 0x0000002900297308 */ /* 0x000ee20000000800 */
[----:B--2---:R-:W-:-:S07]  /*48b0*/  F2FP.BF16.F32.PACK_AB R206, R53, R52 ;  /* 0x0000003435ce723e */ /* 0x004fce00000010ff */
[----:B------:R-:W-:Y:S01]  /*48c0*/  MUFU.EX2 R44, R44 ;  /* 0x0000002c002c7308 */ /* 0x000fe20000000800 */
[----:B-1----:R-:W-:-:S07]  /*48d0*/  FMNMX.FTZ R14, R2, R3, !PT ;  /* 0x00000003020e7209 */ /* 0x002fce0007810000 */
[----:B------:R-:W-:Y:S01]  /*48e0*/  MUFU.EX2 R21, R20 ;  /* 0x0000001400157308 */ /* 0x000fe20000000800 */
[----:B---3--:R-:W-:Y:S01]  /*48f0*/  F2FP.BF16.F32.PACK_AB R200, R41, R40 ;  /* 0x0000002829c8723e */ /* 0x008fe200000010ff */
[----:B------:R-:W1:Y:S06]  /*4900*/  SHFL.BFLY PT, R3, R14, 0x1, 0x1f ;  /* 0x0c201f000e037f89 */ /* 0x000e6c00000e0000 */
[----:B------:R-:W2:Y:S08]  /*4910*/  MUFU.EX2 R45, R45 ;  /* 0x0000002d002d7308 */ /* 0x000eb00000000800 */
[----:B------:R-:W-:Y:S08]  /*4920*/  MUFU.EX2 R32, R32 ;  /* 0x0000002000207308 */ /* 0x000ff00000000800 */
[----:B------:R-:W3:Y:S01]  /*4930*/  MUFU.EX2 R33, R33 ;  /* 0x0000002100217308 */ /* 0x000ee20000000800 */
[----:B--2---:R-:W-:-:S02]  /*4940*/  F2FP.BF16.F32.PACK_AB R202, R45, R44 ;  /* 0x0000002c2dca723e */ /* 0x004fc400000010ff */
[----:B-1----:R-:W-:Y:S01]  /*4950*/  FMNMX.FTZ R3, R14, R3, !PT ;  /* 0x000000030e037209 */ /* 0x002fe20007810000 */
[----:B------:R-:W-:Y:S01]  /*4960*/  FADD.FTZ R14, R60, R15 ;  /* 0x0000000f3c0e7221 */ /* 0x000fe20000010000 */
[--C-:B------:R-:W-:Y:S02]  /*4970*/  IMAD.MOV.U32 R60, RZ, RZ, R151.reuse ;  /* 0x000000ffff3c7224 */ /* 0x100fe400078e0097 */
[C---:B------:R-:W-:Y:S01]  /*4980*/  FSETP.NEU.FTZ.AND P2, PT, R3.reuse, -INF , PT ;  /* 0xff8000000300780b */ /* 0x040fe20003f5d000 */
[----:B------:R-:W-:Y:S01]  /*4990*/  FMUL.FTZ R2, R3, UR5 ;  /* 0x0000000503027c20 */ /* 0x000fe20008410000 */
[----:B------:R-:W-:Y:S01]  /*49a0*/  FADD.FTZ R15, R61, R14 ;  /* 0x0000000e3d0f7221 */ /* 0x000fe20000010000 */
[----:B------:R-:W-:Y:S01]  /*49b0*/  MUFU.EX2 R36, R36 ;  /* 0x0000002400247308 */ /* 0x000fe20000000800 */
[----:B------:R-:W-:Y:S02]  /*49c0*/  IMAD.MOV.U32 R61, RZ, RZ, R151 ;  /* 0x000000ffff3d7224 */ /* 0x000fe400078e0097 */
[----:B------:R-:W-:Y:S01]  /*49d0*/  FSEL R2, R2, RZ, P2 ;  /* 0x000000ff02027208 */ /* 0x000fe20001000000 */
[----:B------:R-:W-:Y:S01]  /*49e0*/  FADD.FTZ R14, R48, R15 ;  /* 0x0000000f300e7221 */ /* 0x000fe20000010000 */
[----:B------:R-:W-:Y:S01]  /*49f0*/  PLOP3.LUT P2, PT, PT, PT, UP0, 0x80, 0x0 ;  /* 0x000000000000781c */ /* 0x000fe20003f4f008 */
[----:B------:R-:W-:Y:S01]  /*4a00*/  IMAD.MOV.U32 R48, RZ, RZ, R151 ;  /* 0x000000ffff307224 */ /* 0x000fe200078e0097 */
[----:B---3--:R-:W-:Y:S01]  /*4a10*/  F2FP.BF16.F32.PACK_AB R196, R33, R32 ;  /* 0x0000002021c4723e */ /* 0x008fe200000010ff */
        /* <DEDUP_REMOVED lines=8> */
[----:B------:R-:W-:Y:S01]  /*4aa0*/  FFMA.FTZ R55, R55, UR5, -R2 ;  /* 0x0000000537377c23 */ /* 0x000fe20008010802 */
[----:B------:R-:W-:Y:S01]  /*4ab0*/  FADD.FTZ R29, R49, R14 ;  /* 0x0000000e311d7221 */ /* 0x000fe20000010000 */
[--C-:B------:R-:W-:Y:S01]  /*4ac0*/  FFMA.FTZ R42, R42, UR5, -R2.reuse ;  /* 0x000000052a2a7c23 */ /* 0x100fe20008010802 */
[--C-:B------:R-:W-:Y:S01]  /*4ad0*/  FFMA.FTZ R43, R43, UR5, -R2.reuse ;  /* 0x000000052b2b7c23 */ /* 0x100fe20008010802 */
[--C-:B------:R-:W-:Y:S01]  /*4ae0*/  FFMA.FTZ R46, R46, UR5, -R2.reuse ;  /* 0x000000052e2e7c23 */ /* 0x100fe20008010802 */
[----:B------:R-:W-:Y:S01]  /*4af0*/  FADD.FTZ R20, R52, R29 ;  /* 0x0000001d34147221 */ /* 0x000fe20000010000 */
[----:B------:R-:W1:Y:S01]  /*4b00*/  MUFU.EX2 R59, R59 ;  /* 0x0000003b003b7308 */ /* 0x000e620000000800 */
[--C-:B------:R-:W-:Y:S01]  /*4b10*/  FFMA.FTZ R47, R47, UR5, -R2.reuse ;  /* 0x000000052f2f7c23 */ /* 0x100fe20008010802 */
[----:B------:R-:W-:Y:S01]  /*4b20*/  FFMA.FTZ R34, R34, UR5, -R2 ;  /* 0x0000000522227c23 */ /* 0x000fe20008010802 */
[----:B------:R-:W-:Y:S01]  /*4b30*/  FADD.FTZ R29, R53, R20 ;  /* 0x00000014351d7221 */ /* 0x000fe20000010000 */
[--C-:B------:R-:W-:Y:S01]  /*4b40*/  FFMA.FTZ R35, R35, UR5, -R2.reuse ;  /* 0x0000000523237c23 */ /* 0x100fe20008010802 */
[--C-:B------:R-:W-:Y:S01]  /*4b50*/  FFMA.FTZ R38, R38, UR5, -R2.reuse ;  /* 0x0000000526267c23 */ /* 0x100fe20008010802 */
[--C-:B------:R-:W-:Y:S01]  /*4b60*/  FFMA.FTZ R39, R39, UR5, -R2.reuse ;  /* 0x0000000527277c23 */ /* 0x100fe20008010802 */
[----:B------:R-:W-:Y:S01]  /*4b70*/  FADD.FTZ R20, R40, R29 ;  /* 0x0000001d28147221 */ /* 0x000fe20000010000 */
[----:B------:R-:W2:Y:S01]  /*4b80*/  MUFU.EX2 R62, R62 ;  /* 0x0000003e003e7308 */ /* 0x000ea20000000800 */
[--C-:B------:R-:W-:Y:S01]  /*4b90*/  FFMA.FTZ R26, R26, UR5, -R2.reuse ;  /* 0x000000051a1a7c23 */ /* 0x100fe20008010802 */
[----:B------:R-:W-:Y:S01]  /*4ba0*/  FFMA.FTZ R27, R27, UR5, -R2 ;  /* 0x000000051b1b7c23 */ /* 0x000fe20008010802 */
[----:B------:R-:W-:Y:S01]  /*4bb0*/  FADD.FTZ R29, R41, R20 ;  /* 0x00000014291d7221 */ /* 0x000fe20000010000 */
[--C-:B------:R-:W-:Y:S01]  /*4bc0*/  FFMA.FTZ R30, R30, UR5, -R2.reuse ;  /* 0x000000051e1e7c23 */ /* 0x100fe20008010802 */
[----:B------:R-:W-:Y:S01]  /*4bd0*/  FFMA.FTZ R2, R31, UR5, -R2 ;  /* 0x000000051f027c23 */ /* 0x000fe20008010802 */
[-C--:B------:R-:W-:Y:S01]  /*4be0*/  MOV R53, R151.reuse ;  /* 0x0000009700357202 */ /* 0x080fe20000000f00 */
[----:B0-----:R-:W-:Y:S01]  /*4bf0*/  FADD.FTZ R0, R44, R29 ;  /* 0x0000001d2c007221 */ /* 0x001fe20000010000 */
[----:B------:R-:W0:Y:S01]  /*4c00*/  MUFU.EX2 R63, R63 ;  /* 0x0000003f003f7308 */ /* 0x000e220000000800 */
[----:B-1----:R-:W-:Y:S01]  /*4c10*/  FADD.FTZ R15, R58, R59 ;  /* 0x0000003b3a0f7221 */ /* 0x002fe20000010000 */
[----:B------:R-:W-:Y:S01]  /*4c20*/  F2FP.BF16.F32.PACK_AB R209, R59, R58 ;  /* 0x0000003a3bd1723e */ /* 0x000fe200000010ff */
[----:B------:R-:W-:Y:S01]  /*4c30*/  FADD.FTZ R29, R45, R0 ;  /* 0x000000002d1d7221 */ /* 0x000fe20000010000 */
[--C-:B------:R-:W-:Y:S01]  /*4c40*/  IMAD.MOV.U32 R59, RZ, RZ, R151.reuse ;  /* 0x000000ffff3b7224 */ /* 0x100fe200078e0097 */
[----:B------:R-:W-:Y:S01]  /*4c50*/  MOV R31, R151 ;  /* 0x00000097001f7202 */ /* 0x000fe20000000f00 */
[----:B------:R-:W-:-:S02]  /*4c60*/  IMAD.MOV.U32 R58, RZ, RZ, R151 ;  /* 0x000000ffff3a7224 */ /* 0x000fc400078e0097 */
[----:B------:R-:W1:Y:S01]  /*4c70*/  MUFU.EX2 R50, R50 ;  /* 0x0000003200327308 */ /* 0x000e620000000800 */
[----:B--2---:R-:W-:Y:S01]  /*4c80*/  FADD.FTZ R14, R62, R15 ;  /* 0x0000000f3e0e7221 */ /* 0x004fe20000010000 */
[--C-:B------:R-:W-:Y:S02]  /*4c90*/  IMAD.MOV.U32 R52, RZ, RZ, R151.reuse ;  /* 0x000000ffff347224 */ /* 0x100fe400078e0097 */
[--C-:B------:R-:W-:Y:S02]  /*4ca0*/  IMAD.MOV.U32 R49, RZ, RZ, R151.reuse ;  /* 0x000000ffff317224 */ /* 0x100fe400078e0097 */
[--C-:B------:R-:W-:Y:S02]  /*4cb0*/  IMAD.MOV.U32 R45, RZ, RZ, R151.reuse ;  /* 0x000000ffff2d7224 */ /* 0x100fe400078e0097 */
[----:B------:R-:W2:Y:S01]  /*4cc0*/  MUFU.EX2 R51, R51 ;  /* 0x0000003300337308 */ /* 0x000ea20000000800 */
[C---:B0-----:R-:W-:Y:S01]  /*4cd0*/  FADD.FTZ R15, R63.reuse, R14 ;  /* 0x0000000e3f0f7221 */ /* 0x041fe20000010000 */
[----:B------:R-:W-:Y:S01]  /*4ce0*/  F2FP.BF16.F32.PACK_AB R211, R63, R62 ;  /* 0x0000003e3fd3723e */ /* 0x000fe200000010ff */
[----:B------:R-:W-:-:S02]  /*4cf0*/  IMAD.MOV.U32 R63, RZ, RZ, R151 ;  /* 0x000000ffff3f7224 */ /* 0x000fc400078e0097 */
[--C-:B------:R-:W-:Y:S02]  /*4d00*/  IMAD.MOV.U32 R62, RZ, RZ, R151.reuse ;  /* 0x000000ffff3e7224 */ /* 0x100fe400078e0097 */
[----:B------:R-:W-:Y:S01]  /*4d10*/  IMAD.MOV.U32 R44, RZ, RZ, R151 ;  /* 0x000000ffff2c7224 */ /* 0x000fe200078e0097 */
[----:B------:R-:W0:Y:S01]  /*4d20*/  MUFU.EX2 R54, R54 ;  /* 0x0000003600367308 */ /* 0x000e220000000800 */
[----:B-1----:R-:W-:Y:S01]  /*4d30*/  FADD.FTZ R14, R50, R15 ;  /* 0x0000000f320e7221 */ /* 0x002fe20000010000 */
[--C-:B------:R-:W-:Y:S02]  /*4d40*/  IMAD.MOV.U32 R41, RZ, RZ, R151.reuse ;  /* 0x000000ffff297224 */ /* 0x100fe400078e0097 */
[----:B------:R-:W-:-:S04]  /*4d50*/  IMAD.MOV.U32 R40, RZ, RZ, R151 ;  /* 0x000000ffff287224 */ /* 0x000fc800078e0097 */
[----:B------:R-:W1:Y:S01]  /*4d60*/  MUFU.EX2 R55, R55 ;  /* 0x0000003700377308 */ /* 0x000e620000000800 */
[C---:B--2---:R-:W-:Y:S01]  /*4d70*/  FADD.FTZ R15, R51.reuse, R14 ;  /* 0x0000000e330f7221 */ /* 0x044fe20000010000 */
[----:B------:R-:W-:Y:S01]  /*4d80*/  F2FP.BF16.F32.PACK_AB R205, R51, R50 ;  /* 0x0000003233cd723e */ /* 0x000fe200000010ff */
[--C-:B------:R-:W-:Y:S02]  /*4d90*/  IMAD.MOV.U32 R51, RZ, RZ, R151.reuse ;  /* 0x000000ffff337224 */ /* 0x100fe400078e0097 */
[----:B------:R-:W-:-:S03]  /*4da0*/  IMAD.MOV.U32 R50, RZ, RZ, R151 ;  /* 0x000000ffff327224 */ /* 0x000fc600078e0097 */
[----:B------:R-:W2:Y:S01]  /*4db0*/  MUFU.EX2 R42, R42 ;  /* 0x0000002a002a7308 */ /* 0x000ea20000000800 */
[----:B0-----:R-:W-:-:S07]  /*4dc0*/  FADD.FTZ R14, R54, R15 ;  /* 0x0000000f360e7221 */ /* 0x001fce0000010000 */
[----:B------:R-:W0:Y:S01]  /*4dd0*/  MUFU.EX2 R43, R43 ;  /* 0x0000002b002b7308 */ /* 0x000e220000000800 */
[C---:B-1----:R-:W-:Y:S01]  /*4de0*/  FADD.FTZ R15, R55.reuse, R14 ;  /* 0x0000000e370f7221 */ /* 0x042fe20000010000 */
[----:B------:R-:W-:Y:S01]  /*4df0*/  FADD.FTZ R14, R32, R29 ;  /* 0x0000001d200e7221 */ /* 0x000fe20000010000 */
[----:B------:R-:W-:Y:S01]  /*4e00*/  F2FP.BF16.F32.PACK_AB R207, R55, R54 ;  /* 0x0000003637cf723e */ /* 0x000fe200000010ff */
[--C-:B------:R-:W-:Y:S02]  /*4e10*/  IMAD.MOV.U32 R55, RZ, RZ, R151.reuse ;  /* 0x000000ffff377224 */ /* 0x100fe400078e0097 */
[----:B------:R-:W-:Y:S01]  /*4e20*/  FADD.FTZ R29, R33, R14 ;  /* 0x0000000e211d7221 */ /* 0x000fe20000010000 */
[----:B------:R-:W-:Y:S01]  /*4e30*/  IMAD.MOV.U32 R54, RZ, RZ, R151 ;  /* 0x000000ffff367224 */ /* 0x000fe200078e0097 */
[----:B------:R-:W1:Y:S01]  /*4e40*/  MUFU.EX2 R46, R46 ;  /* 0x0000002e002e7308 */ /* 0x000e620000000800 */
[----:B--2---:R-:W-:Y:S01]  /*4e50*/  FADD.FTZ R0, R42, R15 ;  /* 0x0000000f2a007221 */ /* 0x004fe20000010000 */
[----:B------:R-:W-:Y:S01]  /*4e60*/  FADD.FTZ R14, R36, R29 ;  /* 0x0000001d240e7221 */ /* 0x000fe20000010000 */
[----:B------:R-:W-:-:S02]  /*4e70*/  IMAD.MOV.U32 R33, RZ, RZ, R151 ;  /* 0x000000ffff217224 */ /* 0x000fc400078e0097 */
[----:B------:R-:W-:-:S03]  /*4e80*/  IMAD.MOV.U32 R32, RZ, RZ, R151 ;  /* 0x000000ffff207224 */ /* 0x000fc600078e0097 */
[----:B------:R-:W2:Y:S01]  /*4e90*/  MUFU.EX2 R47, R47 ;  /* 0x0000002f002f7308 */ /* 0x000ea20000000800 */
[C---:B0-----:R-:W-:Y:S01]  /*4ea0*/  FADD.FTZ R15, R43.reuse, R0 ;  /* 0x000000002b0f7221 */ /* 0x041fe20000010000 */
[----:B------:R-:W-:Y:S01]  /*4eb0*/  F2FP.BF16.F32.PACK_AB R201, R43, R42 ;  /* 0x0000002a2bc9723e */ /* 0x000fe200000010ff */
[----:B------:R-:W-:Y:S01]  /*4ec0*/  IMAD.MOV.U32 R43, RZ, RZ, R151 ;  /* 0x000000ffff2b7224 */ /* 0x000fe200078e0097 */
[----:B------:R-:W-:-:S04]  /*4ed0*/  MOV R42, R151 ;  /* 0x00000097002a7202 */ /* 0x000fc80000000f00 */
[----:B------:R-:W0:Y:S01]  /*4ee0*/  MUFU.EX2 R37, R37 ;  /* 0x0000002500257308 */ /* 0x000e220000000800 */
[----:B-1----:R-:W-:-:S07]  /*4ef0*/  FADD.FTZ R0, R46, R15 ;  /* 0x0000000f2e007221 */ /* 0x002fce0000010000 */
[----:B------:R-:W1:Y:S01]  /*4f00*/  MUFU.EX2 R34, R34 ;  /* 0x0000002200227308 */ /* 0x000e620000000800 */
[C---:B--2---:R-:W-:Y:S01]  /*4f10*/  FADD.FTZ R15, R47.reuse, R0 ;  /* 0x000000002f0f7221 */ /* 0x044fe20000010000 */
[----:B------:R-:W-:Y:S01]  /*4f20*/  F2FP.BF16.F32.PACK_AB R203, R47, R46 ;  /* 0x0000002e2fcb723e */ /* 0x000fe200000010ff */
[--C-:B------:R-:W-:Y:S02]  /*4f30*/  IMAD.MOV.U32 R47, RZ, RZ, R151.reuse ;  /* 0x000000ffff2f7224 */ /* 0x100fe400078e0097 */
[----:B------:R-:W-:-:S03]  /*4f40*/  IMAD.MOV.U32 R46, RZ, RZ, R151 ;  /* 0x000000ffff2e7224 */ /* 0x000fc600078e0097 */
[----:B------:R-:W2:Y:S01]  /*4f50*/  MUFU.EX2 R24, R24 ;  /* 0x0000001800187308 */ /* 0x000ea20000000800 */
[C---:B0-----:R-:W-:Y:S01]  /*4f60*/  FADD.FTZ R29, R37.reuse, R14 ;  /* 0x0000000e251d7221 */ /* 0x041fe20000010000 */
[----:B------:R-:W-:Y:S01]  /*4f70*/  F2FP.BF16.F32.PACK_AB R198, R37, R36 ;  /* 0x0000002425c6723e */ /* 0x000fe200000010ff */
[--C-:B------:R-:W-:Y:S02]  /*4f80*/  IMAD.MOV.U32 R37, RZ, RZ, R151.reuse ;  /* 0x000000ffff257224 */ /* 0x100fe400078e0097 */
[----:B------:R-:W-:-:S03]  /*4f90*/  IMAD.MOV.U32 R36, RZ, RZ, R151 ;  /* 0x000000ffff247224 */ /* 0x000fc600078e0097 */
[----:B------:R-:W0:Y:S01]  /*4fa0*/  MUFU.EX2 R35, R35 ;  /* 0x0000002300237308 */ /* 0x000e220000000800 */
[----:B-1----:R-:W-:-:S07]  /*4fb0*/  FADD.FTZ R0, R34, R15 ;  /* 0x0000000f22007221 */ /* 0x002fce0000010000 */
[----:B------:R-:W1:Y:S01]  /*4fc0*/  MUFU.EX2 R25, R25 ;  /* 0x0000001900197308 */ /* 0x000e620000000800 */
[----:B--2---:R-:W-:-:S07]  /*4fd0*/  FADD.FTZ R14, R24, R29 ;  /* 0x0000001d180e7221 */ /* 0x004fce0000010000 */
[----:B------:R-:W2:Y:S01]  /*4fe0*/  MUFU.EX2 R38, R38 ;  /* 0x0000002600267308 */ /* 0x000ea20000000800 */
[C---:B0-----:R-:W-:Y:S01]  /*4ff0*/  FADD.FTZ R15, R35.reuse, R0 ;  /* 0x00000000230f7221 */ /* 0x041fe20000010000 */
[----:B------:R-:W-:Y:S01]  /*5000*/  F2FP.BF16.F32.PACK_AB R197, R35, R34 ;  /* 0x0000002223c5723e */ /* 0x000fe200000010ff */
[--C-:B------:R-:W-:Y:S02]  /*5010*/  IMAD.MOV.U32 R35, RZ, RZ, R151.reuse ;  /* 0x000000ffff237224 */ /* 0x100fe400078e0097 */
[----:B------:R-:W-:-:S03]  /*5020*/  IMAD.MOV.U32 R34, RZ, RZ, R151 ;  /* 0x000000ffff227224 */ /* 0x000fc600078e0097 */
[----:B------:R-:W0:Y:S01]  /*5030*/  MUFU.EX2 R28, R28 ;  /* 0x0000001c001c7308 */ /* 0x000e220000000800 */
[C---:B-1----:R-:W-:Y:S01]  /*5040*/  FADD.FTZ R29, R25.reuse, R14 ;  /* 0x0000000e191d7221 */ /* 0x042fe20000010000 */
[----:B------:R-:W-:Y:S01]  /*5050*/  F2FP.BF16.F32.PACK_AB R192, R25, R24 ;  /* 0x0000001819c0723e */ /* 0x000fe200000010ff */
[--C-:B------:R-:W-:Y:S02]  /*5060*/  IMAD.MOV.U32 R25, RZ, RZ, R151.reuse ;  /* 0x000000ffff197224 */ /* 0x100fe400078e0097 */
[----:B------:R-:W-:-:S03]  /*5070*/  IMAD.MOV.U32 R24, RZ, RZ, R151 ;  /* 0x000000ffff187224 */ /* 0x000fc600078e0097 */
[----:B------:R-:W1:Y:S01]  /*5080*/  MUFU.EX2 R39, R39 ;  /* 0x0000002700277308 */ /* 0x000e620000000800 */
[----:B--2---:R-:W-:-:S07]  /*5090*/  FADD.FTZ R0, R38, R15 ;  /* 0x0000000f26007221 */ /* 0x004fce0000010000 */
[----:B------:R-:W2:Y:S01]  /*50a0*/  MUFU.EX2 R26, R26 ;  /* 0x0000001a001a7308 */ /* 0x000ea20000000800 */
[----:B0-----:R-:W-:Y:S01]  /*50b0*/  FADD.FTZ R14, R28, R29 ;  /* 0x0000001d1c0e7221 */ /* 0x001fe20000010000 */
[C---:B------:R-:W-:Y:S01]  /*50c0*/  F2FP.BF16.F32.PACK_AB R194, R21.reuse, R28 ;  /* 0x0000001c15c2723e */ /* 0x040fe200000010ff */
[----:B------:R-:W-:Y:S02]  /*50d0*/  IMAD.MOV.U32 R28, RZ, RZ, R151 ;  /* 0x000000ffff1c7224 */ /* 0x000fe400078e0097 */
[----:B------:R-:W-:-:S03]  /*50e0*/  FADD.FTZ R15, R21, R14 ;  /* 0x0000000e150f7221 */ /* 0x000fc60000010000 */
[----:B------:R-:W0:Y:S01]  /*50f0*/  MUFU.EX2 R27, R27 ;  /* 0x0000001b001b7308 */ /* 0x000e220000000800 */
[C---:B-1----:R-:W-:Y:S01]  /*5100*/  FADD.FTZ R29, R39.reuse, R0 ;  /* 0x00000000271d7221 */ /* 0x042fe20000010000 */
[----:B------:R-:W-:Y:S01]  /*5110*/  F2FP.BF16.F32.PACK_AB R199, R39, R38 ;  /* 0x0000002627c7723e */ /* 0x000fe200000010ff */
[--C-:B------:R-:W-:Y:S02]  /*5120*/  IMAD.MOV.U32 R39, RZ, RZ, R151.reuse ;  /* 0x000000ffff277224 */ /* 0x100fe400078e0097 */
[----:B------:R-:W-:-:S03]  /*5130*/  IMAD.MOV.U32 R38, RZ, RZ, R151 ;  /* 0x000000ffff267224 */ /* 0x000fc600078e0097 */
[----:B------:R-:W1:Y:S01]  /*5140*/  MUFU.EX2 R30, R30 ;  /* 0x0000001e001e7308 */ /* 0x000e620000000800 */
[----:B--2---:R-:W-:Y:S01]  /*5150*/  FADD.FTZ R0, R26, R29 ;  /* 0x0000001d1a007221 */ /* 0x004fe20000010000 */
[----:B------:R-:W-:-:S06]  /*5160*/  IMAD.MOV.U32 R29, RZ, RZ, R151 ;  /* 0x000000ffff1d7224 */ /* 0x000fcc00078e0097 */
[----:B------:R2:W3:Y:S01]  /*5170*/  MUFU.EX2 R195, R2 ;  /* 0x0000000200c37308 */ /* 0x0004e20000000800 */
[C---:B0-----:R-:W-:Y:S01]  /*5180*/  FADD.FTZ R21, R27.reuse, R0 ;  /* 0x000000001b157221 */ /* 0x041fe20000010000 */
[----:B------:R-:W-:Y:S01]  /*5190*/  F2FP.BF16.F32.PACK_AB R193, R27, R26 ;  /* 0x0000001a1bc1723e */ /* 0x000fe200000010ff */
[--C-:B------:R-:W-:Y:S01]  /*51a0*/  IMAD.MOV.U32 R27, RZ, RZ, R151.reuse ;  /* 0x000000ffff1b7224 */ /* 0x100fe200078e0097 */
[----:B------:R-:W-:Y:S01]  /*51b0*/  MOV R0, 0x3f800000 ;  /* 0x3f80000000007802 */ /* 0x000fe20000000f00 */
[----:B------:R-:W-:Y:S02]  /*51c0*/  IMAD.MOV.U32 R26, RZ, RZ, R151 ;  /* 0x000000ffff1a7224 */ /* 0x000fe400078e0097 */
[----:B-1----:R-:W-:Y:S01]  /*51d0*/  FADD.FTZ R14, R30, R21 ;  /* 0x000000151e0e7221 */ /* 0x002fe20000010000 */
[----:B--2---:R-:W-:-:S03]  /*51e0*/  IMAD.MOV.U32 R2, RZ, RZ, 0x3f800000 ;  /* 0x3f800000ff027424 */ /* 0x004fc600078e00ff */
[C---:B---3--:R-:W-:Y:S01]  /*51f0*/  FADD.FTZ R14, R195.reuse, R14 ;  /* 0x0000000ec30e7221 */ /* 0x048fe20000010000 */
[----:B------:R-:W-:Y:S01]  /*5200*/  F2FP.BF16.F32.PACK_AB R195, R195, R30 ;  /* 0x0000001ec3c3723e */ /* 0x000fe200000010ff */
[----:B------:R-:W-:Y:S01]  /*5210*/  IMAD.MOV.U32 R30, RZ, RZ, R151 ;  /* 0x000000ffff1e7224 */ /* 0x000fe200078e0097 */
[----:B------:R-:W-:Y:S06]  /*5220*/  @!P2 BRA `(.L_x_268) ;  /* 0x0000003c0088a947 */ /* 0x000fec0003800000 */
[----:B------:R-:W-:Y:S01]  /*5230*/  R2UR UR60, R16 ;  /* 0x00000000103c72ca */ /* 0x000fe200000e0000 */
[----:B------:R-:W-:Y:S01]  /*5240*/  UIADD3 UR4, UR61, -0x2, URZ ;  /* 0xfffffffe3d047890 */ /* 0x000fe2000fffe03f */
[----:B------:R-:W-:Y:S01]  /*5250*/  IMAD.MOV.U32 R20, RZ, RZ, R3 ;  /* 0x000000ffff147224 */ /* 0x000fe200078e0003 */
[----:B------:R-:W-:Y:S01]  /*5260*/  MOV R224, R17 ;  /* 0x0000001100e07202 */ /* 0x000fe20000000f00 */
[----:B------:R-:W-:Y:S01]  /*5270*/  IMAD.MOV.U32 R21, RZ, RZ, R4 ;  /* 0x000000ffff157224 */ /* 0x000fe200078e0004 */
[----:B------:R-:W-:Y:S01]  /*5280*/  CS2R R150, SRZ ;  /* 0x0000000000967805 */ /* 0x000fe2000001ff00 */
[----:B------:R-:W-:Y:S01]  /*5290*/  IMAD.MOV.U32 R0, RZ, RZ, 0x3f800000 ;  /* 0x3f800000ff007424 */ /* 0x000fe200078e00ff */
[----:B------:R-:W-:Y:S01]  /*52a0*/  CS2R R146, SRZ ;  /* 0x0000000000927805 */ /* 0x000fe2000001ff00 */
[----:B------:R-:W-:Y:S01]  /*52b0*/  IMAD.U32 R225, RZ, RZ, UR4 ;  /* 0x00000004ffe17e24 */ /* 0x000fe2000f8e00ff */
        /* <DEDUP_REMOVED lines=61> */
[----:B------:R-:W-:-:S07]  /*5690*/  CS2R R24, SRZ ;  /* 0x0000000000187805 */ /* 0x000fce000001ff00 */
.L_x_277:
[----:B------:R-:W-:-:S04]  /*56a0*/  UIADD3 UR4, UR60, 0x1, URZ ;  /* 0x000000013c047890 */ /* 0x000fc8000fffe03f */
[----:B------:R-:W-:-:S04]  /*56b0*/  UISETP.NE.AND UP0, UPT, UR4, 0x2, UPT ;  /* 0x000000020400788c */ /* 0x000fc8000bf05270 */
[----:B------:R-:W-:Y:S02]  /*56c0*/  USEL UR5, URZ, 0x1, UP0 ;  /* 0x000000013f057887 */ /* 0x000fe40008000000 */
[----:B------:R-:W-:-:S04]  /*56d0*/  USEL UR4, UR4, URZ, UP0 ;  /* 0x0000003f04047287 */ /* 0x000fc80008000000 */
[----:B------:R-:W-:Y:S02]  /*56e0*/  LOP3.LUT R17, R224, UR5, RZ, 0x3c, !PT ;  /* 0x00000005e0117c12 */ /* 0x000fe4000f8e3cff */
[----:B------:R-:W-:Y:S01]  /*56f0*/  IMAD.U32 R16, RZ, RZ, UR4 ;  /* 0x00000004ff107e24 */ /* 0x000fe2000f8e00ff */
[----:B------:R-:W-:Y:S06]  /*5700*/  @!P0 BRA `(.L_x_269) ;  /* 0x0000000000048947 */ /* 0x000fec0003800000 */
[----:B------:R-:W-:Y:S01]  /*5710*/  BPT.TRAP 0x1 ;  /* 0x000000040000795c */ /* 0x000fe20000300000 */
.L_x_269:
[----:B------:R-:W0:Y:S01]  /*5720*/  S2UR UR6, SR_CgaCtaId ;  /* 0x00000000000679c3 */ /* 0x000e220000008800 */
[----:B------:R-:W-:Y:S01]  /*5730*/  UMOV UR5, 0x400 ;  /* 0x0000040000057882 */ /* 0x000fe20000000000 */
[----:B------:R-:W-:Y:S01]  /*5740*/  SHF.L.U32 R3, R17, 0x1f, RZ ;  /* 0x0000001f11037819 */ /* 0x000fe200000006ff */
[----:B0-----:R-:W-:-:S06]  /*5750*/  ULEA UR5, UR6, UR5, 0x18 ;  /* 0x0000000506057291 */ /* 0x001fcc000f8ec03f */
[----:B------:R-:W-:-:S05]  /*5760*/  IMAD.U32 R5, RZ, RZ, UR5 ;  /* 0x00000005ff057e24 */ /* 0x000fca000f8e00ff */
[----:B------:R-:W-:-:S13]  /*5770*/  R2UR UR61, R5 ;  /* 0x00000000053d72ca */ /* 0x000fda00000e0000 */
[----:B------:R-:W-:-:S09]  /*5780*/  ULEA UR61, UR4, UR61, 0x3 ;  /* 0x0000003d043d7291 */ /* 0x000fd2000f8e183f */
[----:B------:R0:W1:Y:S01]  /*5790*/  SYNCS.PHASECHK.TRANS64.TRYWAIT P2, [UR61+0x38830], R3 ;  /* 0x03883003ff0075a7 */ /* 0x000062000804017d */
[----:B------:R-:W-:Y:S05]  /*57a0*/  @!P0 BRA `(.L_x_270) ;  /* 0x0000000000048947 */ /* 0x000fea0003800000 */
[----:B------:R-:W-:Y:S01]  /*57b0*/  BPT.TRAP 0x1 ;  /* 0x000000040000795c */ /* 0x000fe20000300000 */
.L_x_270:
[----:B-1----:R-:W-:Y:S05]  /*57c0*/  @P2 BRA `(.L_x_271) ;  /* 0x0000000000082947 */ /* 0x002fea0003800000 */
[----:B------:R-:W1:Y:S02]  /*57d0*/  SYNCS.PHASECHK.TRANS64.TRYWAIT P2, [UR61+0x38830], R3 ;  /* 0x03883003ff0075a7 */ /* 0x000e64000804017d */
[----:B-1----:R-:W-:Y:S05]  /*57e0*/  @!P2 BRA `(.L_x_272) ;  /* 0x000000cc005ca947 */ /* 0x002fea0003800000 */
.L_x_271:
        /* <DEDUP_REMOVED lines=645> */
.L_x_273:
[----:B------:R-:W-:Y:S02]  /*8040*/  R2UR UR4, R5 ;  /* 0x00000000050472ca */ /* 0x000fe400000e0000 */
[----:B------:R-:W-:-:S11]  /*8050*/  SHF.L.U32 R0, R224, 0x1f, RZ ;  /* 0x0000001fe0007819 */ /* 0x000fd600000006ff */
[----:B------:R-:W-:-:S09]  /*8060*/  ULEA UR4, UR60, UR4, 0x3 ;  /* 0x000000043c047291 */ /* 0x000fd2000f8e183f */
[----:B------:R2:W3:Y:S01]  /*8070*/  SYNCS.PHASECHK.TRANS64.TRYWAIT P2, [UR4+0x38850], R0 ;  /* 0x03885000ff0075a7 */ /* 0x0004e20008040144 */
[----:B------:R-:W-:Y:S05]  /*8080*/  @!P0 BRA `(.L_x_274) ;  /* 0x0000000000048947 */ /* 0x000fea0003800000 */
[----:B------:R-:W-:Y:S01]  /*8090*/  BPT.TRAP 0x1 ;  /* 0x000000040000795c */ /* 0x000fe20000300000 */
.L_x_274:
[----:B---3--:R-:W-:Y:S05]  /*80a0*/  @P2 BRA `(.L_x_275) ;  /* 0x0000000000082947 */ /* 0x008fea0003800000 */
[----:B------:R-:W3:Y:S02]  /*80b0*/  SYNCS.PHASECHK.TRANS64.TRYWAIT P2, [UR4+0x38850], R0 ;  /* 0x03885000ff0075a7 */ /* 0x000ee40008040144 */
[----:B---3--:R-:W-:Y:S05]  /*80c0*/  @!P2 BRA `(.L_x_276) ;  /* 0x000000a4003ca947 */ /* 0x008fea0003800000 */
.L_x_275:
[----:B------:R-:W-:Y:S01]  /*80d0*/  R2UR UR5, R5 ;  /* 0x00000000050572ca */ /* 0x000fe200000e0000 */
[----:B------:R-:W-:Y:S01]  /*80e0*/  WARPGROUP.ARRIVE ;  /* 0x00000000000079c5 */ /* 0x000fe20000000000 */
[----:B------:R-:W-:Y:S01]  /*80f0*/  UMOV UR7, 0x40000040 ;  /* 0x4000004000077882 */ /* 0x000fe20000000000 */
[----:B0-2---:R-:W-:Y:S01]  /*8100*/  FMNMX.FTZ R0, R184, R21, !PT ;  /* 0x00000015b8007209 */ /* 0x005fe20007810000 */
[----:B------:R-:W-:Y:S01]  /*8110*/  ULDC UR10, c[0x0][0x988] ;  /* 0x00026200000a7ab9 */ /* 0x000fe20000000800 */
[----:B------:R-:W-:Y:S01]  /*8120*/  VOTEU.ALL UP0, P1 ;  /* 0x00000000003f7886 */ /* 0x000fe20000800000 */
[----:B------:R-:W-:Y:S01]  /*8130*/  IMAD.MOV.U32 R224, RZ, RZ, R17 ;  /* 0x000000ffffe07224 */ /* 0x000fe200078e0011 */
[----:B-1----:R-:W-:-:S03]  /*8140*/  FMNMX.FTZ R3, R185, R0, !PT ;  /* 0x00000000b9037209 */ /* 0x002fc60007810000 */
[----:B------:R-:W-:Y:S01]  /*8150*/  @!UP0 UIADD3 UR61, UR61, 0x38840, URZ ;  /* 0x000388403d3d8890 */ /* 0x000fe2000fffe03f */
[----:B------:R-:W-:Y:S01]  /*8160*/  FMNMX.FTZ R0, R188, R3, !PT ;  /* 0x00000003bc007209 */ /* 0x000fe20007810000 */
[----:B------:R-:W-:Y:S02]  /*8170*/  @!UP0 UIADD3 UR4, UR4, 0x38860, URZ ;  /* 0x0003886004048890 */ /* 0x000fe4000fffe03f */
[----:B------:R-:W-:Y:S01]  /*8180*/  UIADD3 UR5, UR5, 0x400, URZ ;  /* 0x0000040005057890 */ /* 0x000fe2000fffe03f */
[----:B------:R-:W-:Y:S01]  /*8190*/  FMNMX.FTZ R3, R189, R0, !PT ;  /* 0x00000000bd037209 */ /* 0x000fe20007810000 */
[----:B------:R-:W-:Y:S02]  /*81a0*/  @!UP0 UPRMT UR61, URZ, 0x654, UR61 ;  /* 0x000006543f3d8896 */ /* 0x000fe4000800003d */
[----:B------:R-:W-:Y:S01]  /*81b0*/  USHF.R.U32.HI UR5, URZ, 0x4, UR5 ;  /* 0x000000043f057899 */ /* 0x000fe20008011605 */
[----:B------:R-:W-:Y:S01]  /*81c0*/  FMNMX.FTZ R0, R176, R3, !PT ;  /* 0x00000003b0007209 */ /* 0x000fe20007810000 */
[----:B------:R-:W-:-:S02]  /*81d0*/  @!UP0 UPRMT UR4, URZ, 0x654, UR4 ;  /* 0x000006543f048896 */ /* 0x000fc40008000004 */
[----:B------:R-:W-:Y:S01]  /*81e0*/  ULOP3.LUT UR5, UR5, 0x3fff, URZ, 0xc0, !UPT ;  /* 0x00003fff05057892 */ /* 0x000fe2000f8ec03f */
[----:B------:R-:W-:-:S03]  /*81f0*/  FMNMX.FTZ R3, R177, R0, !PT ;  /* 0x00000000b1037209 */ /* 0x000fc60007810000 */
[----:B------:R-:W-:Y:S01]  /*8200*/  ULOP3.LUT UR5, UR5, 0x2800000, URZ, 0xfc, !UPT ;  /* 0x0280000005057892 */ /* 0x000fe2000f8efc3f */
[----:B------:R-:W-:-:S03]  /*8210*/  FMNMX.FTZ R0, R180, R3, !PT ;  /* 0x00000003b4007209 */ /* 0x000fc60007810000 */
[----:B------:R-:W-:Y:S01]  /*8220*/  UIMAD UR60, UR60, 0xa00, UR5 ;  /* 0x00000a003c3c78a4 */ /* 0x000fe2000f8e0205 */
[----:B------:R-:W-:Y:S02]  /*8230*/  FMNMX.FTZ R3, R181, R0, !PT ;  /* 0x00000000b5037209 */ /* 0x000fe40007810000 */
[----:B------:R-:W-:Y:S01]  /*8240*/  UMOV UR5, UR10 ;  /* 0x0000000a00057c82 */ /* 0x000fe20008000000 */
[----:B------:R-:W-:Y:S02]  /*8250*/  R2UR UR10, R225 ;  /* 0x00000000e10a72ca */ /* 0x000fe400000e0000 */
[----:B------:R-:W-:Y:S01]  /*8260*/  FMNMX.FTZ R0, R168, R3, !PT ;  /* 0x00000003a8007209 */ /* 0x000fe20007810000 */
[----:B------:R-:W-:Y:S02]  /*8270*/  UMOV UR6, UR60 ;  /* 0x0000003c00067c82 */ /* 0x000fe40008000000 */
[----:B------:R-:W-:Y:S01]  /*8280*/  HGMMA.64x256x16.F32.BF16 R24, R208, gdesc[UR4].tnspB, R24, gsb0 ;  /* 0x43e00004d0187df0 */ /* 0x000fe20008001818 */
[----:B------:R-:W-:Y:S01]  /*8290*/  UIADD3 UR6, UR60, 0x80, URZ ;  /* 0x000000803c067890 */ /* 0x000fe2000fffe03f */
[----:B------:R-:W-:Y:S01]  /*82a0*/  FMNMX.FTZ R3, R169, R0, !PT ;  /* 0x00000000a9037209 */ /* 0x000fe20007810000 */
[----:B------:R-:W-:-:S03]  /*82b0*/  UMOV UR7, 0x40000040 ;  /* 0x4000004000077882 */ /* 0x000fc60000000000 */
[----:B------:R-:W-:Y:S02]  /*82c0*/  FMNMX.FTZ R0, R172, R3, !PT ;  /* 0x00000003ac007209 */ /* 0x000fe40007810000 */
[----:B------:R-:W-:Y:S02]  /*82d0*/  ISETP.LT.AND P2, PT, RZ, UR10, PT ;  /* 0x0000000aff007c0c */ /* 0x000fe4000bf41270 */
        /* <DEDUP_REMOVED lines=10> */
[----:B------:R-:W0:Y:S01]  /*8380*/  SHFL.BFLY PT, R3, R2, 0x2, 0x1f ;  /* 0x0c401f0002037f89 */ /* 0x000e2200000e0000 */
        /* <DEDUP_REMOVED lines=14> */
[----:B0-----:R-:W-:-:S15]  /*8470*/  FMNMX.FTZ R200, R2, R3, !PT ;  /* 0x0000000302c87209 */ /* 0x001fde0007810000 */
[----:B------:R-:W-:-:S06]  /*8480*/  NOP ;  /* 0x0000000000007918 */ /* 0x000fcc0000000000 */
[----:B------:R-:W-:Y:S01]  /*8490*/  HGMMA.64x256x16.F32.BF16 R24, R196, gdesc[UR4].tnspB, R24, gsb0 ;  /* 0x43e00004c4187df0 */ /* 0x000fe20008001818 */
[----:B------:R-:W0:Y:S01]  /*84a0*/  SHFL.BFLY PT, R3, R200, 0x1, 0x1f ;  /* 0x0c201f00c8037f89 */ /* 0x000e2200000e0000 */
[----:B------:R-:W-:Y:S01]  /*84b0*/  UMOV UR6, UR60 ;  /* 0x0000003c00067c82 */ /* 0x000fe20008000000 */
[----:B------:R-:W-:Y:S01]  /*84c0*/  UMOV UR7, 0x40000040 ;  /* 0x4000004000077882 */ /* 0x000fe20000000000 */
[----:B------:R-:W-:Y:S02]  /*84d0*/  R2UR UR60, R16 ;  /* 0x00000000103c72ca */ /* 0x000fe400000e0000 */
[----:B0-----:R-:W-:Y:S02]  /*84e0*/  FMNMX.FTZ R4, R200, R3, !PT ;  /* 0x00000003c8047209 */ /* 0x001fe40007810000 */
[----:B------:R-:W-:-:S03]  /*84f0*/  FMNMX.FTZ R3, R187, R0, !PT ;  /* 0x00000000bb037209 */ /* 0x000fc60007810000 */
[C---:B------:R-:W-:Y:S01]  /*8500*/  FMUL.FTZ R0, R4.reuse, UR5 ;  /* 0x0000000504007c20 */ /* 0x040fe20008410000 */
[----:B------:R-:W-:-:S03]  /*8510*/  FADD.FTZ R21, -R4, R21 ;  /* 0x0000001504157221 */ /* 0x000fc60000010100 */
[--C-:B------:R-:W-:Y:S01]  /*8520*/  FFMA.FTZ R204, R176, UR5, -R0.reuse ;  /* 0x00000005b0cc7c23 */ /* 0x100fe20008010800 */
[----:B------:R-:W-:Y:S01]  /*8530*/  FMUL.FTZ R21, R21, UR5 ;  /* 0x0000000515157c20 */ /* 0x000fe20008410000 */
[--C-:B------:R-:W-:Y:S01]  /*8540*/  FFMA.FTZ R208, R185, UR5, -R0.reuse ;  /* 0x00000005b9d07c23 */ /* 0x100fe20008010800 */
[--C-:B------:R-:W-:Y:S01]  /*8550*/  FFMA.FTZ R185, R181, UR5, -R0.reuse ;  /* 0x00000005b5b97c23 */ /* 0x100fe20008010800 */
        /* <DEDUP_REMOVED lines=9> */
[--C-:B------:R-:W-:Y:S01]  /*85f0*/  FFMA.FTZ R173, R173, UR5, -R0.reuse ;  /* 0x00000005adad7c23 */ /* 0x100fe20008010800 */
[--C-:B0-----:R-:W-:Y:S01]  /*8600*/  FFMA.FTZ R21, R152, UR5, -R0.reuse ;  /* 0x0000000598157c23 */ /* 0x101fe20008010800 */
[--C-:B------:R-:W-:Y:S01]  /*8610*/  FFMA.FTZ R152, R153, UR5, -R0.reuse ;  /* 0x0000000599987c23 */ /* 0x100fe20008010800 */
[--C-:B------:R-:W-:Y:S01]  /*8620*/  FFMA.FTZ R161, R165, UR5, -R0.reuse ;  /* 0x00000005a5a17c23 */ /* 0x100fe20008010800 */
[--C-:B------:R-:W-:Y:S01]  /*8630*/  FFMA.FTZ R153, R156, UR5, -R0.reuse ;  /* 0x000000059c997c23 */ /* 0x100fe20008010800 */
[----:B------:R-:W-:Y:S01]  /*8640*/  FFMA.FTZ R157, R157, UR5, -R0 ;  /* 0x000000059d9d7c23 */ /* 0x000fe20008010800 */
        /* <DEDUP_REMOVED lines=17> */
[----:B------:R-:W-:Y:S01]  /*8760*/  FMNMX.FTZ R196, R190, R3, !PT ;  /* 0x00000003bec47209 */ /* 0x000fe20007810000 */
[--C-:B------:R-:W-:Y:S01]  /*8770*/  FFMA.FTZ R197, R184, UR5, -R0.reuse ;  /* 0x00000005b8c57c23 */ /* 0x100fe20008010800 */
[----:B------:R-:W-:Y:S01]  /*8780*/  WARPGROUP.ARRIVE ;  /* 0x00000000000079c5 */ /* 0x000fe20000000000 */
[--C-:B------:R-:W-:Y:S01]  /*8790*/  FFMA.FTZ R198, R164, UR5, -R0.reuse ;  /* 0x00000005a4c67c23 */ /* 0x100fe20008010800 */
[----:B------:R-:W-:Y:S01]  /*87a0*/  FMNMX.FTZ R3, R191, R196, !PT ;  /* 0x000000c4bf037209 */ /* 0x000fe20007810000 */
[----:B------:R-:W-:Y:S02]  /*87b0*/  FFMA.FTZ R196, R160, UR5, -R0 ;  /* 0x00000005a0c47c23 */ /* 0x000fe40008010800 */
[----:B------:R-:W0:Y:S01]  /*87c0*/  MUFU.EX2 R197, R197 ;  /* 0x000000c500c57308 */ /* 0x000e220000000800 */
[----:B------:R-:W-:Y:S01]  /*87d0*/  FMNMX.FTZ R184, R178, R3, !PT ;  /* 0x00000003b2b87209 */ /* 0x000fe20007810000 */
[----:B------:R-:W-:Y:S03]  /*87e0*/  HGMMA.64x256x16.F32.BF16 R24, R192, gdesc[UR4].tnspB, R24, gsb0 ;  /* 0x43e00004c0187df0 */ /* 0x000fe60008001818 */
[----:B------:R-:W-:-:S03]  /*87f0*/  FMNMX.FTZ R3, R179, R184, !PT ;  /* 0x000000b8b3037209 */ /* 0x000fc60007810000 */
[----:B------:R-:W-:Y:S01]  /*8800*/  MUFU.EX2 R196, R196 ;  /* 0x000000c400c47308 */ /* 0x000fe20000000800 */
[----:B------:R-:W-:-:S04]  /*8810*/  FMNMX.FTZ R184, R182, R3, !PT ;  /* 0x00000003b6b87209 */ /* 0x000fc80007810000 */
[----:B------:R-:W-:-:S03]  /*8820*/  FMNMX.FTZ R3, R183, R184, !PT ;  /* 0x000000b8b7037209 */ /* 0x000fc60007810000 */
[----:B------:R-:W-:Y:S01]  /*8830*/  MUFU.EX2 R198, R198 ;  /* 0x000000c600c67308 */ /* 0x000fe20000000800 */
[----:B------:R-:W-:Y:S01]  /*8840*/  FMNMX.FTZ R184, R170, R3, !PT ;  /* 0x00000003aab87209 */ /* 0x000fe20007810000 */
[----:B0-----:R-:W-:-:S03]  /*8850*/  FFMA.FTZ R15, R2, R15, R197 ;  /* 0x0000000f020f7223 */ /* 0x001fc600000100c5 */
[----:B------:R-:W-:Y:S01]  /*8860*/  FMNMX.FTZ R3, R171, R184, !PT ;  /* 0x000000b8ab037209 */ /* 0x000fe20007810000 */
[C---:B------:R-:W-:Y:S01]  /*8870*/  FADD.FTZ R15, R208.reuse, R15 ;  /* 0x0000000fd00f7221 */ /* 0x040fe20000010000 */
[----:B------:R-:W-:Y:S02]  /*8880*/  F2FP.BF16.F32.PACK_AB R208, R208, R197 ;  /* 0x000000c5d0d0723e */ /* 0x000fe400000010ff */
        /* <DEDUP_REMOVED lines=9> */
[----:B------:R-:W-:-:S05]  /*8920*/  FMNMX.FTZ R176, R159, R176, !PT ;  /* 0x000000b09fb07209 */ /* 0x000fca0007810000 */
[----:B------:R-:W0:Y:S02]  /*8930*/  SHFL.BFLY PT, R3, R176, 0x2, 0x1f ;  /* 0x0c401f00b0037f89 */ /* 0x000e2400000e0000 */
[----:B0-----:R-:W-:-:S05]  /*8940*/  FMNMX.FTZ R3, R176, R3, !PT ;  /* 0x00000003b0037209 */ /* 0x001fca0007810000 */
[----:B------:R-:W0:Y:S02]  /*8950*/  SHFL.BFLY PT, R160, R3, 0x1, 0x1f ;  /* 0x0c201f0003a07f89 */ /* 0x000e2400000e0000 */
[----:B0-----:R-:W-:-:S05]  /*8960*/  FMNMX.FTZ R3, R3, R160, !PT ;  /* 0x000000a003037209 */ /* 0x001fca0007810000 */
[C---:B------:R-:W-:Y:S01]  /*8970*/  FADD.FTZ R0, -R3.reuse, R20 ;  /* 0x0000001403007221 */ /* 0x040fe20000010100 */
[----:B------:R-:W-:Y:S01]  /*8980*/  FMUL.FTZ R156, R3, UR5 ;  /* 0x00000005039c7c20 */ /* 0x000fe20008410000 */
[----:B------:R0:W-:Y:S02]  /*8990*/  MUFU.EX2 R20, R157 ;  /* 0x0000009d00147308 */ /* 0x0001e40000000800 */
[----:B------:R-:W-:Y:S01]  /*89a0*/  FMUL.FTZ R0, R0, UR5 ;  /* 0x0000000500007c20 */ /* 0x000fe20008410000 */
        /* <DEDUP_REMOVED lines=11> */
[----:B------:R-:W-:Y:S01]  /*8a60*/  FADD.FTZ R174, R210, R15 ;  /* 0x0000000fd2ae7221 */ /* 0x000fe20000010000 */
[--C-:B------:R-:W-:Y:S01]  /*8a70*/  FFMA.FTZ R201, R170, UR5, -R156.reuse ;  /* 0x00000005aac97c23 */ /* 0x100fe2000801089c */
[----:B------:R-:W1:Y:S01]  /*8a80*/  MUFU.EX2 R209, R209 ;  /* 0x000000d100d17308 */ /* 0x000e620000000800 */
[--C-:B------:R-:W-:Y:S01]  /*8a90*/  FFMA.FTZ R170, R171, UR5, -R156.reuse ;  /* 0x00000005abaa7c23 */ /* 0x100fe2000801089c */
[----:B0-----:R-:W-:Y:S01]  /*8aa0*/  FFMA.FTZ R157, R162, UR5, -R156 ;  /* 0x00000005a29d7c23 */ /* 0x001fe2000801089c */
[----:B------:R-:W-:Y:S01]  /*8ab0*/  FADD.FTZ R171, R189, R174 ;  /* 0x000000aebdab7221 */ /* 0x000fe20000010000 */
[--C-:B------:R-:W-:Y:S01]  /*8ac0*/  FFMA.FTZ R175, R175, UR5, -R156.reuse ;  /* 0x00000005afaf7c23 */ /* 0x100fe2000801089c */
[--C-:B------:R-:W-:Y:S01]  /*8ad0*/  FFMA.FTZ R163, R163, UR5, -R156.reuse ;  /* 0x00000005a3a37c23 */ /* 0x100fe2000801089c */
[--C-:B------:R-:W-:Y:S01]  /*8ae0*/  FFMA.FTZ R167, R167, UR5, -R156.reuse ;  /* 0x00000005a7a77c23 */ /* 0x100fe2000801089c */
[----:B------:R-:W-:Y:S01]  /*8af0*/  FADD.FTZ R174, R204, R171 ;  /* 0x000000abccae7221 */ /* 0x000fe20000010000 */
[----:B------:R-:W0:Y:S01]  /*8b00*/  MUFU.EX2 R160, R160 ;  /* 0x000000a000a07308 */ /* 0x000e220000000800 */
[--C-:B------:R-:W-:Y:S01]  /*8b10*/  FFMA.FTZ R154, R154, UR5, -R156.reuse ;  /* 0x000000059a9a7c23 */ /* 0x100fe2000801089c */
[--C-:B------:R-:W-:Y:S01]  /*8b20*/  FFMA.FTZ R155, R155, UR5, -R156.reuse ;  /* 0x000000059b9b7c23 */ /* 0x100fe2000801089c */
[--C-:B------:R-:W-:Y:S01]  /*8b30*/  FFMA.FTZ R158, R158, UR5, -R156.reuse ;  /* 0x000000059e9e7c23 */ /* 0x100fe2000801089c */
[----:B------:R-:W-:Y:S01]  /*8b40*/  FFMA.FTZ R156, R159, UR5, -R156 ;  /* 0x000000059f9c7c23 */ /* 0x000fe2000801089c */
[----:B------:R-:W-:Y:S01]  /*8b50*/  FADD.FTZ R159, R177, R174 ;  /* 0x000000aeb19f7221 */ /* 0x000fe20000010000 */
[----:B------:R-:W-:-:S02]  /*8b60*/  F2FP.BF16.F32.PACK_AB R210, R189, R210 ;  /* 0x000000d2bdd2723e */ /* 0x000fc400000010ff */
[----:B------:R-:W2:Y:S01]  /*8b70*/  MUFU.EX2 R211, R211 ;  /* 0x000000d300d37308 */ /* 0x000ea20000000800 */
[----:B-1----:R-:W-:Y:S01]  /*8b80*/  FFMA.FTZ R165, R0, R14, R209 ;  /* 0x0000000e00a57223 */ /* 0x002fe200000100d1 */
[----:B------:R-:W-:-:S06]  /*8b90*/  F2FP.BF16.F32.PACK_AB R204, R177, R204 ;  /* 0x000000ccb1cc723e */ /* 0x000fcc00000010ff */
[----:B------:R-:W1:Y:S01]  /*8ba0*/  MUFU.EX2 R164, R164 ;  /* 0x000000a400a47308 */ /* 0x000e620000000800 */
[C---:B0-----:R-:W-:Y:S01]  /*8bb0*/  FADD.FTZ R166, R160.reuse, R165 ;  /* 0x000000a5a0a67221 */ /* 0x041fe20000010000 */
[----:B------:R-:W-:-:S06]  /*8bc0*/  F2FP.BF16.F32.PACK_AB R209, R160, R209 ;  /* 0x000000d1a0d1723e */ /* 0x000fcc00000010ff */
[----:B------:R-:W0:Y:S01]  /*8bd0*/  MUFU.EX2 R205, R205 ;  /* 0x000000cd00cd7308 */ /* 0x000e220000000800 */
[----:B--2---:R-:W-:-:S07]  /*8be0*/  FADD.FTZ R165, R211, R166 ;  /* 0x000000a6d3a57221 */ /* 0x004fce0000010000 */
[----:B------:R-:W2:Y:S01]  /*8bf0*/  MUFU.EX2 R168, R168 ;  /* 0x000000a800a87308 */ /* 0x000ea20000000800 */
[C---:B-1----:R-:W-:Y:S01]  /*8c00*/  FADD.FTZ R166, R164.reuse, R165 ;  /* 0x000000a5a4a67221 */ /* 0x042fe20000010000 */
[----:B------:R-:W-:-:S06]  /*8c10*/  F2FP.BF16.F32.PACK_AB R211, R164, R211 ;  /* 0x000000d3a4d3723e */ /* 0x000fcc00000010ff */
[----:B------:R-:W1:Y:S08]  /*8c20*/  MUFU.EX2 R207, R207 ;  /* 0x000000cf00cf7308 */ /* 0x000e700000000800 */
[----:B------:R-:W3:Y:S08]  /*8c30*/  MUFU.EX2 R172, R172 ;  /* 0x000000ac00ac7308 */ /* 0x000ef00000000800 */
[----:B------:R-:W4:Y:S08]  /*8c40*/  MUFU.EX2 R201, R201 ;  /* 0x000000c900c97308 */ /* 0x000f300000000800 */
[----:B------:R0:W-:Y:S08]  /*8c50*/  MUFU.EX2 R14, R157 ;  /* 0x0000009d000e7308 */ /* 0x0001f00000000800 */
[----:B------:R-:W5:Y:S01]  /*8c60*/  MUFU.EX2 R170, R170 ;  /* 0x000000aa00aa7308 */ /* 0x000f620000000800 */
[----:B0-----:R-:W-:Y:S01]  /*8c70*/  FADD.FTZ R157, R205, R166 ;  /* 0x000000a6cd9d7221 */ /* 0x001fe20000010000 */
[----:B------:R-:W-:Y:S01]  /*8c80*/  FADD.FTZ R166, R206, R159 ;  /* 0x0000009fcea67221 */ /* 0x000fe20000010000 */
[----:B--2---:R-:W-:-:S02]  /*8c90*/  F2FP.BF16.F32.PACK_AB R205, R168, R205 ;  /* 0x000000cda8cd723e */ /* 0x004fc400000010ff */
[----:B------:R-:W-:Y:S01]  /*8ca0*/  FADD.FTZ R160, R168, R157 ;  /* 0x0000009da8a07221 */ /* 0x000fe20000010000 */
[C---:B------:R-:W-:Y:S01]  /*8cb0*/  FADD.FTZ R159, R185.reuse, R166 ;  /* 0x000000a6b99f7221 */ /* 0x040fe20000010000 */
[----:B------:R-:W-:Y:S01]  /*8cc0*/  F2FP.BF16.F32.PACK_AB R206, R185, R206 ;  /* 0x000000ceb9ce723e */ /* 0x000fe200000010ff */
[----:B------:R-:W0:Y:S01]  /*8cd0*/  MUFU.EX2 R203, R203 ;  /* 0x000000cb00cb7308 */ /* 0x000e220000000800 */
[----:B-1----:R-:W-:Y:S01]  /*8ce0*/  FADD.FTZ R157, R207, R160 ;  /* 0x000000a0cf9d7221 */ /* 0x002fe20000010000 */
[----:B------:R-:W-:Y:S01]  /*8cf0*/  FADD.FTZ R164, R200, R159 ;  /* 0x0000009fc8a47221 */ /* 0x000fe20000010000 */
[C---:B---3--:R-:W-:Y:S02]  /*8d00*/  F2FP.BF16.F32.PACK_AB R207, R172.reuse, R207 ;  /* 0x000000cfaccf723e */ /* 0x048fe400000010ff */
[----:B------:R-:W-:Y:S01]  /*8d10*/  FADD.FTZ R160, R172, R157 ;  /* 0x0000009daca07221 */ /* 0x000fe20000010000 */
[C---:B------:R-:W-:Y:S01]  /*8d20*/  FADD.FTZ R159, R169.reuse, R164 ;  /* 0x000000a4a99f7221 */ /* 0x040fe20000010000 */
[----:B------:R-:W-:Y:S01]  /*8d30*/  F2FP.BF16.F32.PACK_AB R200, R169, R200 ;  /* 0x000000c8a9c8723e */ /* 0x000fe200000010ff */
[----:B------:R-:W1:Y:S01]  /*8d40*/  MUFU.EX2 R162, R175 ;  /* 0x000000af00a27308 */ /* 0x000e620000000800 */
[----:B----4-:R-:W-:Y:S01]  /*8d50*/  FADD.FTZ R157, R201, R160 ;  /* 0x000000a0c99d7221 */ /* 0x010fe20000010000 */
[----:B------:R-:W-:Y:S01]  /*8d60*/  FADD.FTZ R164, R202, R159 ;  /* 0x0000009fcaa47221 */ /* 0x000fe20000010000 */
[----:B-----5:R-:W-:-:S02]  /*8d70*/  F2FP.BF16.F32.PACK_AB R201, R170, R201 ;  /* 0x000000c9aac9723e */ /* 0x020fc400000010ff */
[----:B------:R-:W-:Y:S01]  /*8d80*/  FADD.FTZ R160, R170, R157 ;  /* 0x0000009daaa07221 */ /* 0x000fe20000010000 */
[C---:B------:R-:W-:Y:S01]  /*8d90*/  FADD.FTZ R159, R173.reuse, R164 ;  /* 0x000000a4ad9f7221 */ /* 0x040fe20000010000 */
[----:B------:R-:W-:Y:S01]  /*8da0*/  F2FP.BF16.F32.PACK_AB R202, R173, R202 ;  /* 0x000000caadca723e */ /* 0x000fe200000010ff */
[----:B------:R-:W2:Y:S01]  /*8db0*/  MUFU.EX2 R15, R163 ;  /* 0x000000a3000f7308 */ /* 0x000ea20000000800 */
[----:B0-----:R-:W-:-:S07]  /*8dc0*/  FADD.FTZ R157, R203, R160 ;  /* 0x000000a0cb9d7221 */ /* 0x001fce0000010000 */
[----:B------:R-:W0:Y:S01]  /*8dd0*/  MUFU.EX2 R199, R199 ;  /* 0x000000c700c77308 */ /* 0x000e220000000800 */
[C---:B-1----:R-:W-:Y:S01]  /*8de0*/  FADD.FTZ R157, R162.reuse, R157 ;  /* 0x0000009da29d7221 */ /* 0x042fe20000010000 */
[----:B------:R-:W-:-:S03]  /*8df0*/  F2FP.BF16.F32.PACK_AB R203, R162, R203 ;  /* 0x000000cba2cb723e */ /* 0x000fc600000010ff */
[----:B------:R-:W-:-:S03]  /*8e00*/  FADD.FTZ R160, R14, R157 ;  /* 0x0000009d0ea07221 */ /* 0x000fc60000010000 */
[----:B------:R-:W1:Y:S01]  /*8e10*/  MUFU.EX2 R167, R167 ;  /* 0x000000a700a77308 */ /* 0x000e620000000800 */
[C---:B--2---:R-:W-:Y:S01]  /*8e20*/  FADD.FTZ R160, R15.reuse, R160 ;  /* 0x000000a00fa07221 */ /* 0x044fe20000010000 */
[----:B------:R-:W-:-:S06]  /*8e30*/  F2FP.BF16.F32.PACK_AB R197, R15, R14 ;  /* 0x0000000e0fc5723e */ /* 0x000fcc00000010ff */
[----:B------:R-:W-:Y:S01]  /*8e40*/  MUFU.EX2 R155, R155 ;  /* 0x0000009b009b7308 */ /* 0x000fe20000000800 */
[----:B0-----:R-:W-:Y:S01]  /*8e50*/  FADD.FTZ R160, R199, R160 ;  /* 0x000000a0c7a07221 */ /* 0x001fe20000010000 */
[----:B------:R-:W-:Y:S02]  /*8e60*/  WARPGROUP.DEPBAR.LE gsb0, 0x0 ;  /* 0x00008000000079c5 */ /* 0x000fe40000010000 */
[----:B------:R-:W-:Y:S01]  /*8e70*/  @!P1 SYNCS.ARRIVE.TRANS64.RED.A1T0 RZ, [UR61], RZ ;  /* 0x000000ffffff99a7 */ /* 0x000fe2000810043d */
[----:B------:R-:W-:Y:S02]  /*8e80*/  F2FP.BF16.F32.PACK_AB R192, R152, R21 ;  /* 0x0000001598c0723e */ /* 0x000fe400000010ff */
[----:B------:R-:W-:Y:S01]  /*8e90*/  F2FP.BF16.F32.PACK_AB R194, R20, R153 ;  /* 0x0000009914c2723e */ /* 0x000fe200000010ff */
[----:B------:R0:W2:Y:S01]  /*8ea0*/  MUFU.EX2 R193, R154 ;  /* 0x0000009a00c17308 */ /* 0x0000a20000000800 */
[C---:B-1----:R-:W-:Y:S01]  /*8eb0*/  FADD.FTZ R160, R167.reuse, R160 ;  /* 0x000000a0a7a07221 */ /* 0x042fe20000010000 */
[----:B------:R-:W-:Y:S01]  /*8ec0*/  F2FP.BF16.F32.PACK_AB R199, R167, R199 ;  /* 0x000000c7a7c7723e */ /* 0x000fe200000010ff */
[----:B------:R-:W-:Y:S01]  /*8ed0*/  @!P1 SYNCS.ARRIVE.TRANS64.RED.A1T0 RZ, [UR4], RZ ;  /* 0x000000ffffff99a7 */ /* 0x000fe20008100404 */
[----:B------:R-:W-:-:S04]  /*8ee0*/  UIADD3 UR4, UR10, -0x1, URZ ;  /* 0xffffffff0a047890 */ /* 0x000fc8000fffe03f */
[----:B------:R-:W1:Y:S01]  /*8ef0*/  MUFU.EX2 R195, R158 ;  /* 0x0000009e00c37308 */ /* 0x000e620000000800 */
[----:B0-----:R-:W-:Y:S01]  /*8f00*/  FADD.FTZ R154, R196, R159 ;  /* 0x0000009fc49a7221 */ /* 0x001fe20000010000 */
[C---:B------:R-:W-:Y:S01]  /*8f10*/  F2FP.BF16.F32.PACK_AB R196, R181.reuse, R196 ;  /* 0x000000c4b5c4723e */ /* 0x040fe200000010ff */
[----:B------:R-:W-:Y:S02]  /*8f20*/  IMAD.U32 R225, RZ, RZ, UR4 ;  /* 0x00000004ffe17e24 */ /* 0x000fe4000f8e00ff */
[----:B------:R-:W-:-:S03]  /*8f30*/  FADD.FTZ R157, R181, R154 ;  /* 0x0000009ab59d7221 */ /* 0x000fc60000010000 */
[----:B------:R-:W0:Y:S01]  /*8f40*/  MUFU.EX2 R156, R156 ;  /* 0x0000009c009c7308 */ /* 0x000e220000000800 */
[----:B------:R-:W-:Y:S01]  /*8f50*/  FADD.FTZ R154, R198, R157 ;  /* 0x0000009dc69a7221 */ /* 0x000fe20000010000 */
[----:B--2---:R-:W-:Y:S01]  /*8f60*/  FADD.FTZ R160, R193, R160 ;  /* 0x000000a0c1a07221 */ /* 0x004fe20000010000 */
[C---:B------:R-:W-:Y:S02]  /*8f70*/  F2FP.BF16.F32.PACK_AB R198, R161.reuse, R198 ;  /* 0x000000c6a1c6723e */ /* 0x040fe400000010ff */
[----:B------:R-:W-:Y:S01]  /*8f80*/  FADD.FTZ R154, R161, R154 ;  /* 0x0000009aa19a7221 */ /* 0x000fe20000010000 */
[C---:B------:R-:W-:Y:S01]  /*8f90*/  FADD.FTZ R160, R155.reuse, R160 ;  /* 0x000000a09ba07221 */ /* 0x040fe20000010000 */
[----:B------:R-:W-:Y:S02]  /*8fa0*/  F2FP.BF16.F32.PACK_AB R193, R155, R193 ;  /* 0x000000c19bc1723e */ /* 0x000fe400000010ff */
[----:B------:R-:W-:Y:S01]  /*8fb0*/  FADD.FTZ R15, R21, R154 ;  /* 0x0000009a150f7221 */ /* 0x000fe20000010000 */
[----:B-1----:R-:W-:Y:S01]  /*8fc0*/  FADD.FTZ R160, R195, R160 ;  /* 0x000000a0c3a07221 */ /* 0x002fe20000010000 */
[----:B------:R-:W-:-:S02]  /*8fd0*/  IMAD.MOV.U32 R21, RZ, RZ, R4 ;  /* 0x000000ffff157224 */ /* 0x000fc400078e0004 */
[----:B------:R-:W-:-:S04]  /*8fe0*/  FADD.FTZ R14, R152, R15 ;  /* 0x0000000f980e7221 */ /* 0x000fc80000010000 */
[----:B------:R-:W-:Y:S01]  /*8ff0*/  FADD.FTZ R15, R153, R14 ;  /* 0x0000000e990f7221 */ /* 0x000fe20000010000 */
[C---:B0-----:R-:W-:Y:S01]  /*9000*/  FADD.FTZ R14, R156.reuse, R160 ;  /* 0x000000a09c0e7221 */ /* 0x041fe20000010000 */
[----:B------:R-:W-:Y:S02]  /*9010*/  F2FP.BF16.F32.PACK_AB R195, R156, R195 ;  /* 0x000000c39cc3723e */ /* 0x000fe400000010ff */
[----:B------:R-:W-:Y:S01]  /*9020*/  FADD.FTZ R15, R20, R15 ;  /* 0x0000000f140f7221 */ /* 0x000fe20000010000 */
[----:B------:R-:W-:Y:S01]  /*9030*/  IMAD.MOV.U32 R20, RZ, RZ, R3 ;  /* 0x000000ffff147224 */ /* 0x000fe200078e0003 */
[----:B------:R-:W-:Y:S06]  /*9040*/  @P2 BRA `(.L_x_277) ;  /* 0xffffffc400942947 */ /* 0x000fec000383ffff */
.L_x_268:
        /* <DEDUP_REMOVED lines=131> */
.L_x_278:
[----:B------:R-:W-:Y:S01]  /*9880*/  IMAD R11, R16, 0x8, R5 ;  /* 0x00000008100b7824 */ /* 0x000fe200078e0205 */
[----:B------:R-:W-:-:S04]  /*9890*/  SHF.L.U32 R0, R17, 0x1f, RZ ;  /* 0x0000001f11007819 */ /* 0x000fc800000006ff */
[----:B------:R0:W1:Y:S01]  /*98a0*/  SYNCS.PHASECHK.TRANS64.TRYWAIT P2, [R11+URZ+0x38850], R0 ;  /* 0x038850000b0075a7 */ /* 0x000062000804017f */
[----:B------:R-:W-:Y:S05]  /*98b0*/  @!P0 BRA `(.L_x_279) ;  /* 0x0000000000048947 */ /* 0x000fea0003800000 */
[----:B------:R-:W-:Y:S01]  /*98c0*/  BPT.TRAP 0x1 ;  /* 0x000000040000795c */ /* 0x000fe20000300000 */
.L_x_279:
[----:B-1----:R-:W-:Y:S05]  /*98d0*/  @P2 BRA `(.L_x_280) ;  /* 0x0000000000082947 */ /* 0x002fea0003800000 */
[----:B------:R-:W1:Y:S02]  /*98e0*/  SYNCS.PHASECHK.TRANS64.TRYWAIT P0, [R11+URZ+0x38850], R0 ;  /* 0x038850000b0075a7 */ /* 0x000e64000800017f */
[----:B-1----:R-:W-:Y:S05]  /*98f0*/  @!P0 BRA `(.L_x_281) ;  /* 0x0000008c00488947 */ /* 0x002fea0003800000 */
.L_x_280:
[----:B------:R-:W-:Y:S05]  /*9900*/  WARPSYNC.ALL ;  /* 0x0000000000007948 */ /* 0x000fea0003800000 */
[----:B------:R-:W-:Y:S01]  /*9910*/  VIADD R5, R5, 0x400 ;  /* 0x0000040005057836 */ /* 0x000fe20000000000 */
[----:B------:R-:W-:Y:S01]  /*9920*/  WARPGROUP.ARRIVE ;  /* 0x00000000000079c5 */ /* 0x000fe20000000000 */
[----:B------:R-:W-:Y:S01]  /*9930*/  IMAD.MOV.U32 R7, RZ, RZ, 0x40000040 ;  /* 0x40000040ff077424 */ /* 0x000fe200078e00ff */
[----:B01----:R-:W0:Y:S01]  /*9940*/  SHFL.BFLY PT, R0, R15, 0x2, 0x1f ;  /* 0x0c401f000f007f89 */ /* 0x003e2200000e0000 */
[----:B------:R-:W-:Y:S01]  /*9950*/  IMAD.MOV.U32 R9, RZ, RZ, 0x40000040 ;  /* 0x40000040ff097424 */ /* 0x000fe200078e00ff */
[----:B------:R-:W-:Y:S01]  /*9960*/  SHF.R.U32.HI R5, RZ, 0x4, R5 ;  /* 0x00000004ff057819 */ /* 0x000fe20000011605 */
[----:B------:R-:W-:Y:S01]  /*9970*/  @!P1 VIADD R11, R11, 0x38860 ;  /* 0x000388600b0b9836 */ /* 0x000fe20000000000 */
[----:B------:R-:W-:Y:S01]  /*9980*/  R2UR UR7, R7 ;  /* 0x00000000070772ca */ /* 0x000fe200000e0000 */
[----:B------:R-:W-:Y:S01]  /*9990*/  IMAD.MOV.U32 R7, RZ, RZ, 0x40000040 ;  /* 0x40000040ff077424 */ /* 0x000fe200078e00ff */
[----:B------:R-:W-:Y:S01]  /*99a0*/  LOP3.LUT R5, R5, 0x3fff, RZ, 0xc0, !PT ;  /* 0x00003fff05057812 */ /* 0x000fe200078ec0ff */
[----:B------:R-:W-:Y:S01]  /*99b0*/  IMAD.U32 R13, RZ, RZ, UR5 ;  /* 0x00000005ff0d7e24 */ /* 0x000fe2000f8e00ff */
[----:B------:R-:W-:Y:S01]  /*99c0*/  @!P1 PRMT R11, RZ, 0x654, R11 ;  /* 0x00000654ff0b9816 */ /* 0x000fe2000000000b */
[----:B------:R-:W-:Y:S01]  /*99d0*/  VIADD R216, R216, 0x1 ;  /* 0x00000001d8d87836 */ /* 0x000fe20000000000 */
[----:B------:R-:W-:-:S05]  /*99e0*/  LOP3.LUT R5, R5, 0x2800000, RZ, 0xfc, !PT ;  /* 0x0280000005057812 */ /* 0x000fca00078efcff */
[C---:B------:R-:W-:Y:S02]  /*99f0*/  IMAD R6, R16.reuse, 0xa00, R5 ;  /* 0x00000a0010067824 */ /* 0x040fe400078e0205 */
[----:B------:R-:W1:Y:S01]  /*9a00*/  SHFL.BFLY PT, R5, R14, 0x2, 0x1f ;  /* 0x0c401f000e057f89 */ /* 0x000e6200000e0000 */
[----:B------:R-:W-:Y:S02]  /*9a10*/  VIADD R16, R16, 0x1 ;  /* 0x0000000110107836 */ /* 0x000fe40000000000 */
[C---:B------:R-:W-:Y:S02]  /*9a20*/  R2UR UR6, R6.reuse ;  /* 0x00000000060672ca */ /* 0x040fe400000e0000 */
[----:B------:R-:W-:Y:S01]  /*9a30*/  IADD3 R8, R6, 0x80, RZ ;  /* 0x0000008006087810 */ /* 0x000fe20007ffe0ff */
[----:B0-----:R-:W-:Y:S01]  /*9a40*/  FADD.FTZ R0, R0, R15 ;  /* 0x0000000f00007221 */ /* 0x001fe20000010000 */
[----:B------:R-:W-:-:S04]  /*9a50*/  ISETP.NE.AND P2, PT, R16, 0x2, PT ;  /* 0x000000021000780c */ /* 0x000fc80003f45270 */
[----:B------:R-:W-:-:S05]  /*9a60*/  SEL R16, R16, RZ, P2 ;  /* 0x000000ff10107207 */ /* 0x000fca0001000000 */
[----:B------:R-:W-:Y:S01]  /*9a70*/  HGMMA.64x256x16.F32.BF16 R24, R208, gdesc[UR4].tnspB, R24, gsb0 ;  /* 0x43e00004d0187df0 */ /* 0x000fe20008001818 */
[----:B------:R-:W-:Y:S01]  /*9a80*/  R2UR UR6, R8 ;  /* 0x00000000080672ca */ /* 0x000fe200000e0000 */
[----:B------:R-:W-:Y:S01]  /*9a90*/  VIADD R8, R6, 0x100 ;  /* 0x0000010006087836 */ /* 0x000fe20000000000 */
[----:B------:R-:W-:Y:S01]  /*9aa0*/  R2UR UR7, R9 ;  /* 0x00000000090772ca */ /* 0x000fe200000e0000 */
[----:B------:R-:W-:Y:S02]  /*9ab0*/  IMAD.MOV.U32 R9, RZ, RZ, 0x40000040 ;  /* 0x40000040ff097424 */ /* 0x000fe400078e00ff */
[----:B-1----:R-:W-:Y:S02]  /*9ac0*/  FADD.FTZ R2, R5, R14 ;  /* 0x0000000e05027221 */ /* 0x002fe40000010000 */
[----:B------:R-:W0:Y:S02]  /*9ad0*/  SHFL.BFLY PT, R5, R0, 0x1, 0x1f ;  /* 0x0c201f0000057f89 */ /* 0x000e2400000e0000 */
[----:B0-----:R-:W-:Y:S01]  /*9ae0*/  FADD.FTZ R10, R0, R5 ;  /* 0x00000005000a7221 */ /* 0x001fe20000010000 */
[----:B------:R-:W-:Y:S01]  /*9af0*/  IMAD.MOV.U32 R5, RZ, RZ, RZ ;  /* 0x000000ffff057224 */ /* 0x000fe200078e00ff */
[----:B------:R-:W-:-:S03]  /*9b00*/  SEL R0, RZ, 0x1, P2 ;  /* 0x00000001ff007807 */ /* 0x000fc60001000000 */
[----:B------:R-:W-:Y:S02]  /*9b10*/  FSETP.NE.FTZ.AND P0, PT, R10, RZ, PT ;  /* 0x000000ff0a00720b */ /* 0x000fe40003f15000 */
[----:B------:R-:W-:Y:S01]  /*9b20*/  LOP3.LUT R17, R17, R0, RZ, 0x3c, !PT ;  /* 0x0000000011117212 */ /* 0x000fe200078e3cff */
[----:B------:R-:W-:Y:S01]  /*9b30*/  IMAD.MOV.U32 R0, RZ, RZ, -0x800000 ;  /* 0xff800000ff007424 */ /* 0x000fe200078e00ff */
[----:B------:R-:W-:Y:S02]  /*9b40*/  WARPGROUP.DEPBAR.LE gsb0, 0x0 ;  /* 0x00008000000079c5 */ /* 0x000fe40000010000 */
[----:B------:R-:W-:-:S07]  /*9b50*/  WARPGROUP.ARRIVE ;  /* 0x00000000000079c5 */ /* 0x000fce0000000000 */
[----:B------:R-:W-:Y:S01]  /*9b60*/  HGMMA.64x256x16.F32.BF16 R24, R204, gdesc[UR4].tnspB, R24, gsb0 ;  /* 0x43e00004cc187df0 */ /* 0x000fe20008001818 */
[----:B------:R-:W-:Y:S01]  /*9b70*/  R2UR UR6, R8 ;  /* 0x00000000080672ca */ /* 0x000fe200000e0000 */
[C---:B------:R-:W-:Y:S01]  /*9b80*/  VIADD R8, R6.reuse, 0x180 ;  /* 0x0000018006087836 */ /* 0x040fe20000000000 */
[----:B------:R-:W-:Y:S01]  /*9b90*/  R2UR UR7, R9 ;  /* 0x00000000090772ca */ /* 0x000fe200000e0000 */
[----:B------:R-:W-:Y:S02]  /*9ba0*/  IMAD.MOV.U32 R9, RZ, RZ, 0x40000040 ;  /* 0x40000040ff097424 */ /* 0x000fe400078e00ff */
[----:B------:R-:W-:Y:S01]  /*9bb0*/  VIADD R6, R6, 0x200 ;  /* 0x0000020006067836 */ /* 0x000fe20000000000 */
[----:B------:R-:W-:Y:S02]  /*9bc0*/  WARPGROUP.DEPBAR.LE gsb0, 0x0 ;  /* 0x00008000000079c5 */ /* 0x000fe40000010000 */
[----:B------:R-:W-:-:S15]  /*9bd0*/  WARPGROUP.ARRIVE ;  /* 0x00000000000079c5 */ /* 0x000fde0000000000 */
[----:B------:R-:W-:-:S04]  /*9be0*/  NOP ;  /* 0x0000000000007918 */ /* 0x000fc80000000000 */
[----:B------:R-:W-:Y:S01]  /*9bf0*/  HGMMA.64x256x16.F32.BF16 R24, R200, gdesc[UR4].tnspB, R24, gsb0 ;  /* 0x43e00004c8187df0 */ /* 0x000fe20008001818 */
[----:B------:R-:W-:Y:S02]  /*9c00*/  R2UR UR6, R8 ;  /* 0x00000000080672ca */ /* 0x000fe400000e0000 */
[----:B------:R-:W-:Y:S01]  /*9c10*/  R2UR UR7, R9 ;  /* 0x00000000090772ca */ /* 0x000fe200000e0000 */
[----:B------:R-:W0:Y:S02]  /*9c20*/  @P0 MUFU.LG2 R8, R10 ;  /* 0x0000000a00080308 */ /* 0x000e240000000c00 */
[----:B0-----:R-:W-:Y:S01]  /*9c30*/  @P0 FMUL.FTZ R8, R8, 0.69314718246459960938 ;  /* 0x3f31721808080820 */ /* 0x001fe20000410000 */
[----:B------:R-:W-:Y:S02]  /*9c40*/  WARPGROUP.DEPBAR.LE gsb0, 0x0 ;  /* 0x00008000000079c5 */ /* 0x000fe40000010000 */
[----:B------:R-:W-:-:S15]  /*9c50*/  WARPGROUP.ARRIVE ;  /* 0x00000000000079c5 */ /* 0x000fde0000000000 */
[----:B------:R-:W-:-:S04]  /*9c60*/  NOP ;  /* 0x0000000000007918 */ /* 0x000fc80000000000 */
[----:B------:R-:W-:Y:S01]  /*9c70*/  HGMMA.64x256x16.F32.BF16 R24, R196, gdesc[UR4].tnspB, R24, gsb0 ;  /* 0x43e00004c4187df0 */ /* 0x000fe20008001818 */
[----:B------:R-:W-:Y:S01]  /*9c80*/  R2UR UR6, R6 ;  /* 0x00000000060672ca */ /* 0x000fe200000e0000 */
[----:B------:R-:W-:Y:S01]  /*9c90*/  IMAD.MOV.U32 R6, RZ, RZ, RZ ;  /* 0x000000ffff067224 */ /* 0x000fe200078e00ff */
[----:B------:R-:W-:Y:S02]  /*9ca0*/  R2UR UR7, R7 ;  /* 0x00000000070772ca */ /* 0x000fe400000e0000 */
[----:B------:R-:W0:Y:S03]  /*9cb0*/  SHFL.BFLY PT, R7, R2, 0x1, 0x1f ;  /* 0x0c201f0002077f89 */ /* 0x000e2600000e0000 */
[----:B------:R-:W-:Y:S01]  /*9cc0*/  @P0 MUFU.RCP R6, R10 ;  /* 0x0000000a00060308 */ /* 0x000fe20000001000 */
[----:B0-----:R-:W-:Y:S01]  /*9cd0*/  FADD.FTZ R12, R2, R7 ;  /* 0x00000007020c7221 */ /* 0x001fe20000010000 */
[----:B------:R-:W-:Y:S01]  /*9ce0*/  MOV R7, UR5 ;  /* 0x0000000500077c02 */ /* 0x000fe20008000f00 */
[----:B------:R-:W-:-:S03]  /*9cf0*/  IMAD.MOV.U32 R2, RZ, RZ, -0x800000 ;  /* 0xff800000ff027424 */ /* 0x000fc600078e00ff */
[----:B------:R-:W-:Y:S01]  /*9d00*/  FSETP.NE.FTZ.AND P3, PT, R12, RZ, PT ;  /* 0x000000ff0c00720b */ /* 0x000fe20003f75000 */
[----:B------:R-:W-:-:S04]  /*9d10*/  @P0 FMUL.FTZ R7, R7, 0.69314718246459960938 ;  /* 0x3f31721807070820 */ /* 0x000fc80000410000 */
[----:B------:R-:W-:Y:S01]  /*9d20*/  @P0 FFMA.FTZ R2, R7, R4, R8 ;  /* 0x0000000407020223 */ /* 0x000fe20000010008 */
[----:B------:R-:W-:-:S07]  /*9d30*/  PLOP3.LUT P0, PT, PT, PT, PT, 0x8, 0x0 ;  /* 0x000000000000781c */ /* 0x000fce0003f0e170 */
[----:B------:R-:W0:Y:S01]  /*9d40*/  @P3 MUFU.LG2 R9, R12 ;  /* 0x0000000c00093308 */ /* 0x000e220000000c00 */
[----:B------:R-:W-:-:S07]  /*9d50*/  @P3 FMUL.FTZ R13, R13, 0.69314718246459960938 ;  /* 0x3f3172180d0d3820 */ /* 0x000fce0000410000 */
[----:B------:R-:W1:Y:S01]  /*9d60*/  @P3 MUFU.RCP R5, R12 ;  /* 0x0000000c00053308 */ /* 0x000e620000001000 */
[----:B0-----:R-:W-:-:S04]  /*9d70*/  @P3 FMUL.FTZ R10, R9, 0.69314718246459960938 ;  /* 0x3f317218090a3820 */ /* 0x001fc80000410000 */
[----:B------:R-:W-:Y:S01]  /*9d80*/  @P3 FFMA.FTZ R0, R13, R3, R10 ;  /* 0x000000030d003223 */ /* 0x000fe2000001000a */
[----:B------:R-:W-:Y:S02]  /*9d90*/  WARPGROUP.DEPBAR.LE gsb0, 0x0 ;  /* 0x00008000000079c5 */ /* 0x000fe40000010000 */
[----:B------:R-:W-:-:S06]  /*9da0*/  WARPGROUP.ARRIVE ;  /* 0x00000000000079c5 */ /* 0x000fcc0000000000 */
[----:B------:R-:W-:Y:S03]  /*9db0*/  HGMMA.64x256x16.F32.BF16 R24, R192, gdesc[UR4].tnspB, R24, gsb0 ;  /* 0x43e00004c0187df0 */ /* 0x000fe60008001818 */
[----:B------:R-:W-:Y:S02]  /*9dc0*/  WARPGROUP.DEPBAR.LE gsb0, 0x0 ;  /* 0x00008000000079c5 */ /* 0x000fe40000010000 */
[----:B------:R0:W-:Y:S01]  /*9dd0*/  @!P1 SYNCS.ARRIVE.TRANS64.RED.A1T0 RZ, [R11+URZ], RZ ;  /* 0x000000ff0bff99a7 */ /* 0x0001e2000810043f */
[-C--:B-1----:R-:W-:Y:S01]  /*9de0*/  FMUL.FTZ R3, R83, R5.reuse ;  /* 0x0000000553037220 */ /* 0x082fe20000410000 */
        /* <DEDUP_REMOVED lines=126> */
[----:B0-----:R-:W-:-:S07]  /*a5d0*/  FMUL.FTZ R151, R151, R5 ;  /* 0x0000000597977220 */ /* 0x001fce0000410000 */
.L_x_260:
[----:B------:R-:W0:Y:S01]  /*a5e0*/  S2R R4, SR_CgaCtaId ;  /* 0x0000000000047919 */ /* 0x000e220000008800 */
[----:B------:R-:W-:Y:S01]  /*a5f0*/  MOV R173, 0x400 ;  /* 0x0000040000ad7802 */ /* 0x000fe20000000f00 */
[----:B------:R-:W-:Y:S01]  /*a600*/  BSSY B0, `(.L_x_282) ;  /* 0x00002bf000007945 */ /* 0x000fe20003800000 */
[----:B------:R-:W-:Y:S02]  /*a610*/  BAR.SYNC.DEFER_BLOCKING 0x5, 0x120 ;  /* 0x0144800000007b1d */ /* 0x000fe40000010000 */
[----:B0-----:R-:W-:-:S05]  /*a620*/  LEA R173, R4, R173, 0x18 ;  /* 0x000000ad04ad7211 */ /* 0x001fca00078ec0ff */
[----:B------:R-:W0:Y:S02]  /*a630*/  LDS.128 R4, [R173+0x388d0] ;  /* 0x0388d000ad047984 */ /* 0x000e240000000c00 */
[----:B0-----:R-:W-:Y:S01]  /*a640*/  R2UR UR5, R6 ;  /* 0x00000000060572ca */ /* 0x001fe200000e0000 */
[----:B------:R-:W-:Y:S06]  /*a650*/  BAR.ARV 0x4, 0x120 ;  /* 0x0104800000007b1d */ /* 0x000fec0000002000 */
[----:B------:R-:W-:Y:S08]  /*a660*/  @P0 BRA `(.L_x_283) ;  /* 0x0000001c00a80947 */ /* 0x000ff00003800000 */
[----:B------:R-:W0:Y:S01]  /*a670*/  S2R R4, SR_SWINHI ;  /* 0x0000000000047919 */ /* 0x000e220000002f00 */
[----:B------:R-:W-:Y:S01]  /*a680*/  F2FP.BF16.F32.PACK_AB R24, R25, R24 ;  /* 0x000000181918723e */ /* 0x000fe200000010ff */
[----:B------:R-:W-:Y:S01]  /*a690*/  ULDC.64 UR10, c[0x0][0x208] ;  /* 0x00008200000a7ab9 */ /* 0x000fe20000000a00 */
[----:B------:R-:W-:Y:S01]  /*a6a0*/  F2FP.BF16.F32.PACK_AB R25, R163, R26 ;  /* 0x0000001aa319723e */ /* 0x000fe200000010ff */
[----:B------:R-:W-:Y:S01]  /*a6b0*/  BAR.SYNC.DEFER_BLOCKING 0x1, 0x100 ;  /* 0x0044000000007b1d */ /* 0x000fe20000010000 */
        /* <DEDUP_REMOVED lines=14> */
[----:B------:R-:W-:Y:S02]  /*a7a0*/  MOV R8, R173 ;  /* 0x000000ad00087202 */ /* 0x000fe40000000f00 */
[----:B0-----:R-:W-:-:S02]  /*a7b0*/  MOV R9, R4 ;  /* 0x0000000400097202 */ /* 0x001fc40000000f00 */
[----:B------:R-:W-:Y:S02]  /*a7c0*/  F2FP.BF16.F32.PACK_AB R51, R157, R51 ;  /* 0x000000339d33723e */ /* 0x000fe400000010ff */
[----:B------:R-:W-:Y:S01]  /*a7d0*/  F2FP.BF16.F32.PACK_AB R57, R156, R58 ;  /* 0x0000003a9c39723e */ /* 0x000fe200000010ff */
[----:B------:R-:W-:Y:S01]  /*a7e0*/  IMAD.WIDE R110, R221, 0x2, R8 ;  /* 0x00000002dd6e7825 */ /* 0x000fe200078e0208 */
[----:B------:R-:W-:Y:S02]  /*a7f0*/  F2FP.BF16.F32.PACK_AB R64, R65, R64 ;  /* 0x000000404140723e */ /* 0x000fe400000010ff */
[----:B------:R-:W-:Y:S02]  /*a800*/  F2FP.BF16.F32.PACK_AB R58, R61, R60 ;  /* 0x0000003c3d3a723e */ /* 0x000fe400000010ff */
[C---:B------:R-:W-:Y:S02]  /*a810*/  IADD3 R175, P1, R110.reuse, 0x20, RZ ;  /* 0x000000206eaf7810 */ /* 0x040fe40007f3e0ff */
[----:B------:R-:W-:-:S02]  /*a820*/  IADD3 R177, P0, R110, 0x40, RZ ;  /* 0x000000406eb17810 */ /* 0x000fc40007f1e0ff */
[C---:B------:R-:W-:Y:S01]  /*a830*/  IADD3 R179, P4, R110.reuse, 0x60, RZ ;  /* 0x000000606eb37810 */ /* 0x040fe20007f9e0ff */
[--C-:B------:R-:W-:Y:S01]  /*a840*/  IMAD.X R13, RZ, RZ, R111.reuse, P1 ;  /* 0x000000ffff0d7224 */ /* 0x100fe200008e066f */
[C---:B------:R-:W-:Y:S01]  /*a850*/  LOP3.LUT R11, R110.reuse, 0x380, RZ, 0xc0, !PT ;  /* 0x000003806e0b7812 */ /* 0x040fe200078ec0ff */
[--C-:B------:R-:W-:Y:S01]  /*a860*/  IMAD.X R15, RZ, RZ, R111.reuse, P0 ;  /* 0x000000ffff0f7224 */ /* 0x100fe200000e066f */
[C---:B------:R-:W-:Y:S01]  /*a870*/  IADD3 R181, P3, R110.reuse, 0x4000, RZ ;  /* 0x000040006eb57810 */ /* 0x040fe20007f7e0ff */
[--C-:B------:R-:W-:Y:S01]  /*a880*/  IMAD.X R21, RZ, RZ, R111.reuse, P4 ;  /* 0x000000ffff157224 */ /* 0x100fe200020e066f */
[C---:B------:R-:W-:Y:S02]  /*a890*/  IADD3 R183, P6, R110.reuse, 0x4020, RZ ;  /* 0x000040206eb77810 */ /* 0x040fe40007fde0ff */
[C---:B------:R-:W-:Y:S01]  /*a8a0*/  IADD3 R187, P2, R110.reuse, 0x4060, RZ ;  /* 0x000040606ebb7810 */ /* 0x040fe20007f5e0ff */
[--C-:B------:R-:W-:Y:S01]  /*a8b0*/  IMAD.X R31, RZ, RZ, R111.reuse, P3 ;  /* 0x000000ffff1f7224 */ /* 0x100fe200018e066f */
[C---:B------:R-:W-:Y:S01]  /*a8c0*/  IADD3 R189, P1, R110.reuse, 0x8000, RZ ;  /* 0x000080006ebd7810 */ /* 0x040fe20007f3e0ff */
[--C-:B------:R-:W-:Y:S01]  /*a8d0*/  IMAD.X R39, RZ, RZ, R111.reuse, P6 ;  /* 0x000000ffff277224 */ /* 0x100fe200030e066f */
[----:B------:R-:W-:Y:S01]  /*a8e0*/  LOP3.LUT R12, R175, 0x380, RZ, 0xc0, !PT ;  /* 0x00000380af0c7812 */ /* 0x000fe200078ec0ff */
[--C-:B------:R-:W-:Y:S01]  /*a8f0*/  IMAD.X R55, RZ, RZ, R111.reuse, P2 ;  /* 0x000000ffff377224 */ /* 0x100fe200010e066f */
[----:B------:R-:W-:Y:S01]  /*a900*/  IADD3 R185, P5, R110, 0x4040, RZ ;  /* 0x000040406eb97810 */ /* 0x000fe20007fbe0ff */
[----:B------:R-:W-:Y:S01]  /*a910*/  IMAD.X R63, RZ, RZ, R111, P1 ;  /* 0x000000ffff3f7224 */ /* 0x000fe200008e066f */
[----:B------:R-:W-:-:S02]  /*a920*/  LOP3.LUT R14, R177, 0x380, RZ, 0xc0, !PT ;  /* 0x00000380b10e7812 */ /* 0x000fc400078ec0ff */
[----:B------:R-:W-:Y:S02]  /*a930*/  LOP3.LUT R20, R179, 0x380, RZ, 0xc0, !PT ;  /* 0x00000380b3147812 */ /* 0x000fe400078ec0ff */
[----:B------:R-:W-:Y:S02]  /*a940*/  SHF.R.U64 R11, R11, 0x3, RZ ;  /* 0x000000030b0b7819 */ /* 0x000fe400000012ff */
[----:B------:R-:W-:Y:S02]  /*a950*/  LOP3.LUT R30, R181, 0x380, RZ, 0xc0, !PT ;  /* 0x00000380b51e7812 */ /* 0x000fe400078ec0ff */
[----:B------:R-:W-:Y:S02]  /*a960*/  IADD3 R191, P0, R110, 0x8020, RZ ;  /* 0x000080206ebf7810 */ /* 0x000fe40007f1e0ff */
[----:B------:R-:W-:Y:S02]  /*a970*/  SHF.R.U64 R12, R12, 0x3, RZ ;  /* 0x000000030c0c7819 */ /* 0x000fe400000012ff */
[----:B------:R-:W-:Y:S01]  /*a980*/  LOP3.LUT R38, R183, 0x380, RZ, 0xc0, !PT ;  /* 0x00000380b7267812 */ /* 0x000fe200078ec0ff */
[----:B------:R-:W-:Y:S01]  /*a990*/  IMAD.X R71, RZ, RZ, R111, P0 ;  /* 0x000000ffff477224 */ /* 0x000fe200000e066f */
[----:B------:R-:W-:-:S02]  /*a9a0*/  IADD3 R193, P4, R110, 0x8040, RZ ;  /* 0x000080406ec17810 */ /* 0x000fc40007f9e0ff */
[----:B------:R-:W-:Y:S02]  /*a9b0*/  IADD3.X R47, RZ, R111, RZ, P5, !PT ;  /* 0x0000006fff2f7210 */ /* 0x000fe40002ffe4ff */
[----:B------:R-:W-:Y:S01]  /*a9c0*/  SHF.R.U64 R14, R14, 0x3, RZ ;  /* 0x000000030e0e7819 */ /* 0x000fe200000012ff */
[--C-:B------:R-:W-:Y:S01]  /*a9d0*/  IMAD.X R79, RZ, RZ, R111.reuse, P4 ;  /* 0x000000ffff4f7224 */ /* 0x100fe200020e066f */
[----:B------:R-:W-:Y:S02]  /*a9e0*/  LOP3.LUT R46, R185, 0x380, RZ, 0xc0, !PT ;  /* 0x00000380b92e7812 */ /* 0x000fe400078ec0ff */
[C---:B------:R-:W-:Y:S02]  /*a9f0*/  IADD3 R195, P3, R110.reuse, 0x8060, RZ ;  /* 0x000080606ec37810 */ /* 0x040fe40007f7e0ff */
[C---:B------:R-:W-:Y:S02]  /*aa00*/  IADD3 R197, P6, R110.reuse, 0xc000, RZ ;  /* 0x0000c0006ec57810 */ /* 0x040fe40007fde0ff */
[C---:B------:R-:W-:Y:S01]  /*aa10*/  IADD3 R4, P5, R110.reuse, 0xc020, RZ ;  /* 0x0000c0206e047810 */ /* 0x040fe20007fbe0ff */
[--C-:B------:R-:W-:Y:S01]  /*aa20*/  IMAD.X R95, RZ, RZ, R111.reuse, P3 ;  /* 0x000000ffff5f7224 */ /* 0x100fe200018e066f */
[C---:B------:R-:W-:Y:S01]  /*aa30*/  IADD3 R106, P2, R110.reuse, 0xc040, RZ ;  /* 0x0000c0406e6a7810 */ /* 0x040fe20007f5e0ff */
[--C-:B------:R-:W-:Y:S01]  /*aa40*/  IMAD.X R99, RZ, RZ, R111.reuse, P6 ;  /* 0x000000ffff637224 */ /* 0x100fe200030e066f */
[----:B------:R-:W-:Y:S01]  /*aa50*/  IADD3 R6, P1, R110, 0xc060, RZ ;  /* 0x0000c0606e067810 */ /* 0x000fe20007f3e0ff */
[--C-:B------:R-:W-:Y:S01]  /*aa60*/  IMAD.X R103, RZ, RZ, R111.reuse, P5 ;  /* 0x000000ffff677224 */ /* 0x100fe200028e066f */
[----:B------:R-:W-:Y:S01]  /*aa70*/  SHF.R.U64 R20, R20, 0x3, RZ ;  /* 0x0000000314147819 */ /* 0x000fe200000012ff */
[----:B------:R-:W-:Y:S01]  /*aa80*/  IMAD.X R107, RZ, RZ, R111, P2 ;  /* 0x000000ffff6b7224 */ /* 0x000fe200010e066f */
[----:B------:R-:W-:-:S02]  /*aa90*/  LOP3.LUT R54, R187, 0x380, RZ, 0xc0, !PT ;  /* 0x00000380bb367812 */ /* 0x000fc400078ec0ff */
[----:B------:R-:W-:Y:S01]  /*aaa0*/  LOP3.LUT R110, R11, R110, RZ, 0x3c, !PT ;  /* 0x0000006e0b6e7212 */ /* 0x000fe200078e3cff */
[----:B------:R-:W-:Y:S01]  /*aab0*/  IMAD.X R11, RZ, RZ, R111, P1 ;  /* 0x000000ffff0b7224 */ /* 0x000fe200008e066f */
[----:B------:R-:W-:Y:S02]  /*aac0*/  SHF.R.U64 R30, R30, 0x3, RZ ;  /* 0x000000031e1e7819 */ /* 0x000fe400000012ff */
[----:B------:R-:W-:Y:S02]  /*aad0*/  LOP3.LUT R62, R189, 0x380, RZ, 0xc0, !PT ;  /* 0x00000380bd3e7812 */ /* 0x000fe400078ec0ff */
[----:B------:R-:W-:Y:S02]  /*aae0*/  LOP3.LUT R12, R12, R175, RZ, 0x3c, !PT ;  /* 0x000000af0c0c7212 */ /* 0x000fe400078e3cff */
[----:B------:R-:W-:Y:S02]  /*aaf0*/  SHF.R.U64 R38, R38, 0x3, RZ ;  /* 0x0000000326267819 */ /* 0x000fe400000012ff */
[----:B------:R-:W-:-:S02]  /*ab00*/  LOP3.LUT R70, R191, 0x380, RZ, 0xc0, !PT ;  /* 0x00000380bf467812 */ /* 0x000fc400078ec0ff */
[----:B------:R-:W-:Y:S02]  /*ab10*/  LOP3.LUT R14, R14, R177, RZ, 0x3c, !PT ;  /* 0x000000b10e0e7212 */ /* 0x000fe400078e3cff */
        /* <DEDUP_REMOVED lines=8> */
[----:B------:R-:W-:Y:S02]  /*aba0*/  MOV R110, R110 ;  /* 0x0000006e006e7202 */ /* 0x000fe40000000f00 */
[----:B------:R-:W-:Y:S02]  /*abb0*/  LOP3.LUT R38, R38, R183, RZ, 0x3c, !PT ;  /* 0x000000b726267212 */ /* 0x000fe400078e3cff */
[----:B------:R-:W-:Y:S01]  /*abc0*/  SHF.R.U64 R70, R70, 0x3, RZ ;  /* 0x0000000346467819 */ /* 0x000fe200000012ff */
[----:B------:R-:W-:Y:S01]  /*abd0*/  STSM.16.M88.4 [R110], R24 ;  /* 0x000000186e007844 */ /* 0x000fe20000000200 */
[----:B------:R-:W-:-:S02]  /*abe0*/  LOP3.LUT R102, R4, 0x380, RZ, 0xc0, !PT ;  /* 0x0000038004667812 */ /* 0x000fc400078ec0ff */
[----:B------:R-:W-:Y:S02]  /*abf0*/  MOV R12, R12 ;  /* 0x0000000c000c7202 */ /* 0x000fe40000000f00 */
[----:B------:R-:W-:Y:S02]  /*ac00*/  LOP3.LUT R46, R46, R185, RZ, 0x3c, !PT ;  /* 0x000000b92e2e7212 */ /* 0x000fe400078e3cff */
[----:B------:R-:W-:Y:S01]  /*ac10*/  SHF.R.U64 R78, R78, 0x3, RZ ;  /* 0x000000034e4e7819 */ /* 0x000fe200000012ff */
[----:B------:R-:W-:Y:S01]  /*ac20*/  STSM.16.M88.4 [R12], R32 ;  /* 0x000000200c007844 */ /* 0x000fe20000000200 */
[----:B------:R-:W-:Y:S02]  /*ac30*/  LOP3.LUT R111, R106, 0x380, RZ, 0xc0, !PT ;  /* 0x000003806a6f7812 */ /* 0x000fe400078ec0ff */
[----:B------:R-:W-:Y:S02]  /*ac40*/  MOV R14, R14 ;  /* 0x0000000e000e7202 */ /* 0x000fe40000000f00 */
[----:B------:R-:W-:-:S02]  /*ac50*/  LOP3.LUT R54, R54, R187, RZ, 0x3c, !PT ;  /* 0x000000bb36367212 */ /* 0x000fc400078e3cff */
[----:B------:R-:W-:Y:S01]  /*ac60*/  SHF.R.U64 R94, R94, 0x3, RZ ;  /* 0x000000035e5e7819 */ /* 0x000fe200000012ff */
[----:B------:R-:W-:Y:S01]  /*ac70*/  STSM.16.M88.4 [R14], R40 ;  /* 0x000000280e007844 */ /* 0x000fe20000000200 */
[----:B------:R-:W-:Y:S02]  /*ac80*/  LOP3.LUT R163, R6, 0x380, RZ, 0xc0, !PT ;  /* 0x0000038006a37812 */ /* 0x000fe400078ec0ff */
[----:B------:R-:W-:Y:S02]  /*ac90*/  MOV R20, R20 ;  /* 0x0000001400147202 */ /* 0x000fe40000000f00 */
[----:B------:R-:W-:Y:S02]  /*aca0*/  LOP3.LUT R62, R62, R189, RZ, 0x3c, !PT ;  /* 0x000000bd3e3e7212 */ /* 0x000fe400078e3cff */
[----:B------:R-:W-:Y:S01]  /*acb0*/  SHF.R.U64 R98, R98, 0x3, RZ ;  /* 0x0000000362627819 */ /* 0x000fe200000012ff */
[----:B------:R-:W-:Y:S01]  /*acc0*/  STSM.16.M88.4 [R20], R48 ;  /* 0x0000003014007844 */ /* 0x000fe20000000200 */
[----:B------:R-:W-:-:S02]  /*acd0*/  MOV R30, R30 ;  /* 0x0000001e001e7202 */ /* 0x000fc40000000f00 */
[----:B------:R-:W-:Y:S02]  /*ace0*/  F2FP.BF16.F32.PACK_AB R59, R155, R59 ;  /* 0x0000003b9b3b723e */ /* 0x000fe400000010ff */
[----:B------:R-:W-:Y:S02]  /*acf0*/  F2FP.BF16.F32.PACK_AB R65, R154, R66 ;  /* 0x000000429a41723e */ /* 0x000fe400000010ff */
[----:B------:R-:W-:Y:S01]  /*ad00*/  F2FP.BF16.F32.PACK_AB R72, R73, R72 ;  /* 0x000000484948723e */ /* 0x000fe200000010ff */
[----:B------:R-:W-:Y:S01]  /*ad10*/  STSM.16.M88.4 [R30], R56 ;  /* 0x000000381e007844 */ /* 0x000fe20000000200 */
[----:B------:R-:W-:Y:S02]  /*ad20*/  LOP3.LUT R70, R70, R191, RZ, 0x3c, !PT ;  /* 0x000000bf46467212 */ /* 0x000fe400078e3cff */
[----:B------:R-:W-:Y:S02]  /*ad30*/  SHF.R.U64 R29, R102, 0x3, RZ ;  /* 0x00000003661d7819 */ /* 0x000fe400000012ff */
[----:B------:R-:W-:-:S02]  /*ad40*/  MOV R38, R38 ;  /* 0x0000002600267202 */ /* 0x000fc40000000f00 */
[----:B------:R-:W-:Y:S02]  /*ad50*/  F2FP.BF16.F32.PACK_AB R66, R69, R68 ;  /* 0x000000444542723e */ /* 0x000fe400000010ff */
[----:B------:R-:W-:Y:S02]  /*ad60*/  F2FP.BF16.F32.PACK_AB R67, R153, R67 ;  /* 0x000000439943723e */ /* 0x000fe400000010ff */
[----:B------:R-:W-:Y:S02]  /*ad70*/  F2FP.BF16.F32.PACK_AB R73, R152, R74 ;  /* 0x0000004a9849723e */ /* 0x000fe400000010ff */
[----:B------:R-:W-:Y:S01]  /*ad80*/  F2FP.BF16.F32.PACK_AB R80, R81, R80 ;  /* 0x000000505150723e */ /* 0x000fe200000010ff */
[----:B------:R-:W-:Y:S01]  /*ad90*/  STSM.16.M88.4 [R38], R64 ;  /* 0x0000004026007844 */ /* 0x000fe20000000200 */
[----:B------:R-:W-:Y:S02]  /*ada0*/  R2UR UR6, R215 ;  /* 0x00000000d70672ca */ /* 0x000fe400000e0000 */
[----:B------:R-:W-:-:S02]  /*adb0*/  R2UR UR4, R214 ;  /* 0x00000000d60472ca */ /* 0x000fc400000e0000 */
[----:B------:R-:W-:Y:S02]  /*adc0*/  LOP3.LUT R78, R78, R193, RZ, 0x3c, !PT ;  /* 0x000000c14e4e7212 */ /* 0x000fe400078e3cff */
[----:B------:R-:W-:Y:S02]  /*add0*/  SHF.R.U64 R111, R111, 0x3, RZ ;  /* 0x000000036f6f7819 */ /* 0x000fe400000012ff */
[----:B------:R-:W-:Y:S02]  /*ade0*/  MOV R46, R46 ;  /* 0x0000002e002e7202 */ /* 0x000fe40000000f00 */
[----:B------:R-:W-:Y:S02]  /*adf0*/  F2FP.BF16.F32.PACK_AB R74, R77, R76 ;  /* 0x0000004c4d4a723e */ /* 0x000fe400000010ff */
[----:B------:R-:W-:Y:S02]  /*ae00*/  F2FP.BF16.F32.PACK_AB R75, R19, R75 ;  /* 0x0000004b134b723e */ /* 0x000fe400000010ff */
[----:B------:R-:W-:Y:S01]  /*ae10*/  F2FP.BF16.F32.PACK_AB R81, R3, R82 ;  /* 0x000000520351723e */ /* 0x000fe200000010ff */
[----:B------:R-:W-:Y:S01]  /*ae20*/  USHF.L.U64.HI UR9, UR4, 0x2, UR6 ;  /* 0x0000000204097899 */ /* 0x000fe20008010206 */
[----:B------:R-:W-:Y:S01]  /*ae30*/  LOP3.LUT R94, R94, R195, RZ, 0x3c, !PT ;  /* 0x000000c35e5e7212 */ /* 0x000fe200078e3cff */
[----:B------:R-:W-:Y:S01]  /*ae40*/  STSM.16.M88.4 [R46], R72 ;  /* 0x000000482e007844 */ /* 0x000fe20000000200 */
[----:B------:R-:W-:Y:S01]  /*ae50*/  SHF.R.U64 R163, R163, 0x3, RZ ;  /* 0x00000003a3a37819 */ /* 0x000fe200000012ff */
[----:B------:R-:W-:Y:S01]  /*ae60*/  ULDC.64 UR6, c[0x0][0xbd8] ;  /* 0x0002f60000067ab9 */ /* 0x000fe20000000a00 */
[----:B------:R-:W-:Y:S01]  /*ae70*/  MOV R54, R54 ;  /* 0x0000003600367202 */ /* 0x000fe20000000f00 */
[----:B------:R-:W-:Y:S01]  /*ae80*/  UISETP.NE.U32.AND UP0, UPT, UR6, URZ, UPT ;  /* 0x0000003f0600728c */ /* 0x000fe2000bf05070 */
[----:B------:R-:W-:Y:S01]  /*ae90*/  F2FP.BF16.F32.PACK_AB R82, R85, R84 ;  /* 0x000000545552723e */ /* 0x000fe200000010ff */
[----:B------:R-:W-:Y:S01]  /*aea0*/  USHF.L.U32 UR8, UR4, 0x2, URZ ;  /* 0x0000000204087899 */ /* 0x000fe2000800063f */
[----:B------:R-:W-:Y:S01]  /*aeb0*/  F2FP.BF16.F32.PACK_AB R83, R83, R86 ;  /* 0x000000565353723e */ /* 0x000fe200000010ff */
[----:B------:R-:W-:Y:S01]  /*aec0*/  UISETP.NE.AND.EX UP0, UPT, UR7, URZ, UPT, UP0 ;  /* 0x0000003f0700728c */ /* 0x000fe2000bf05300 */
[----:B------:R-:W-:Y:S01]  /*aed0*/  LOP3.LUT R98, R98, R197, RZ, 0x3c, !PT ;  /* 0x000000c562627212 */ /* 0x000fe200078e3cff */
[----:B------:R-:W-:Y:S01]  /*aee0*/  UIADD3 UR4, UP1, UR8, UR6, URZ ;  /* 0x0000000608047290 */ /* 0x000fe2000ff3e03f */
[----:B------:R-:W-:Y:S01]  /*aef0*/  MOV R62, R62 ;  /* 0x0000003e003e7202 */ /* 0x000fe20000000f00 */
[----:B------:R0:W-:Y:S01]  /*af00*/  STSM.16.M88.4 [R54], R80 ;  /* 0x0000005036007844 */ /* 0x0001e20000000200 */
[----:B------:R-:W-:Y:S01]  /*af10*/  F2FP.BF16.F32.PACK_AB R84, R89, R88 ;  /* 0x000000585954723e */ /* 0x000fe200000010ff */
[----:B------:R-:W-:Y:S01]  /*af20*/  UIADD3.X UR6, UR9, UR7, URZ, UP1, !UPT ;  /* 0x0000000709067290 */ /* 0x000fe20008ffe43f */
[----:B------:R-:W-:-:S02]  /*af30*/  F2FP.BF16.F32.PACK_AB R85, R91, R90 ;  /* 0x0000005a5b55723e */ /* 0x000fc400000010ff */
[----:B------:R-:W-:Y:S02]  /*af40*/  F2FP.BF16.F32.PACK_AB R86, R93, R92 ;  /* 0x0000005c5d56723e */ /* 0x000fe400000010ff */
[----:B------:R-:W-:Y:S02]  /*af50*/  F2FP.BF16.F32.PACK_AB R87, R164, R87 ;  /* 0x00000057a457723e */ /* 0x000fe400000010ff */
[----:B------:R-:W-:Y:S02]  /*af60*/  F2FP.BF16.F32.PACK_AB R165, R166, R165 ;  /* 0x000000a5a6a5723e */ /* 0x000fe400000010ff */
[----:B------:R-:W-:Y:S01]  /*af70*/  LOP3.LUT R102, R29, R4, RZ, 0x3c, !PT ;  /* 0x000000041d667212 */ /* 0x000fe200078e3cff */
[----:B------:R1:W-:Y:S01]  /*af80*/  STSM.16.M88.4 [R62], R84 ;  /* 0x000000543e007844 */ /* 0x0003e20000000200 */
[----:B------:R-:W-:Y:S02]  /*af90*/  MOV R70, R70 ;  /* 0x0000004600467202 */ /* 0x000fe40000000f00 */
[----:B------:R-:W-:-:S02]  /*afa0*/  F2FP.BF16.F32.PACK_AB R164, R97, R96 ;  /* 0x0000006061a4723e */ /* 0x000fc400000010ff */
[----:B------:R-:W-:Y:S02]  /*afb0*/  F2FP.BF16.F32.PACK_AB R166, R101, R100 ;  /* 0x0000006465a6723e */ /* 0x000fe400000010ff */
[----:B------:R-:W-:Y:S02]  /*afc0*/  F2FP.BF16.F32.PACK_AB R167, R168, R167 ;  /* 0x000000a7a8a7723e */ /* 0x000fe400000010ff */
[----:B------:R-:W-:Y:S02]  /*afd0*/  F2FP.BF16.F32.PACK_AB R169, R170, R169 ;  /* 0x000000a9aaa9723e */ /* 0x000fe400000010ff */
[----:B------:R-:W-:Y:S01]  /*afe0*/  F2FP.BF16.F32.PACK_AB R112, R113, R112 ;  /* 0x000000707170723e */ /* 0x000fe200000010ff */
[----:B------:R1:W-:Y:S01]  /*aff0*/  STSM.16.M88.4 [R70], R164 ;  /* 0x000000a446007844 */ /* 0x0003e20000000200 */
[----:B------:R-:W-:Y:S02]  /*b000*/  LOP3.LUT R106, R111, R106, RZ, 0x3c, !PT ;  /* 0x0000006a6f6a7212 */ /* 0x000fe400078e3cff */
[----:B------:R-:W-:-:S02]  /*b010*/  MOV R78, R78 ;  /* 0x0000004e004e7202 */ /* 0x000fc40000000f00 */
[----:B------:R-:W-:Y:S02]  /*b020*/  F2FP.BF16.F32.PACK_AB R168, R105, R104 ;  /* 0x0000006869a8723e */ /* 0x000fe400000010ff */
[----:B------:R-:W-:Y:S02]  /*b030*/  F2FP.BF16.F32.PACK_AB R170, R109, R108 ;  /* 0x0000006c6daa723e */ /* 0x000fe400000010ff */
[----:B------:R-:W-:Y:S02]  /*b040*/  F2FP.BF16.F32.PACK_AB R171, R172, R171 ;  /* 0x000000abacab723e */ /* 0x000fe400000010ff */
[----:B------:R-:W-:Y:S02]  /*b050*/  F2FP.BF16.F32.PACK_AB R113, R115, R114 ;  /* 0x000000727371723e */ /* 0x000fe400000010ff */
[----:B------:R-:W-:Y:S01]  /*b060*/  F2FP.BF16.F32.PACK_AB R120, R121, R120 ;  /* 0x000000787978723e */ /* 0x000fe200000010ff */
[----:B------:R1:W-:Y:S01]  /*b070*/  STSM.16.M88.4 [R78], R168 ;  /* 0x000000a84e007844 */ /* 0x0003e20000000200 */
[----:B------:R-:W-:-:S02]  /*b080*/  LOP3.LUT R10, R163, R6, RZ, 0x3c, !PT ;  /* 0x00000006a30a7212 */ /* 0x000fc400078e3cff */
[----:B------:R-:W-:Y:S02]  /*b090*/  MOV R94, R94 ;  /* 0x0000005e005e7202 */ /* 0x000fe40000000f00 */
[----:B------:R-:W-:Y:S02]  /*b0a0*/  F2FP.BF16.F32.PACK_AB R114, R117, R116 ;  /* 0x000000747572723e */ /* 0x000fe400000010ff */
[----:B------:R-:W-:Y:S02]  /*b0b0*/  F2FP.BF16.F32.PACK_AB R115, R119, R118 ;  /* 0x000000767773723e */ /* 0x000fe400000010ff */
[----:B------:R-:W-:Y:S02]  /*b0c0*/  F2FP.BF16.F32.PACK_AB R121, R123, R122 ;  /* 0x0000007a7b79723e */ /* 0x000fe400000010ff */
[----:B------:R-:W-:Y:S01]  /*b0d0*/  F2FP.BF16.F32.PACK_AB R128, R129, R128 ;  /* 0x000000808180723e */ /* 0x000fe200000010ff */
[----:B------:R1:W-:Y:S01]  /*b0e0*/  STSM.16.M88.4 [R94], R112 ;  /* 0x000000705e007844 */ /* 0x0003e20000000200 */
[----:B------:R-:W-:-:S02]  /*b0f0*/  MOV R98, R98 ;  /* 0x0000006200627202 */ /* 0x000fc40000000f00 */
[----:B------:R-:W-:Y:S02]  /*b100*/  F2FP.BF16.F32.PACK_AB R122, R125, R124 ;  /* 0x0000007c7d7a723e */ /* 0x000fe400000010ff */
[----:B------:R-:W-:Y:S02]  /*b110*/  F2FP.BF16.F32.PACK_AB R123, R127, R126 ;  /* 0x0000007e7f7b723e */ /* 0x000fe400000010ff */
[----:B------:R-:W-:Y:S02]  /*b120*/  F2FP.BF16.F32.PACK_AB R129, R131, R130 ;  /* 0x000000828381723e */ /* 0x000fe400000010ff */
[----:B------:R-:W-:Y:S01]  /*b130*/  F2FP.BF16.F32.PACK_AB R136, R137, R136 ;  /* 0x000000888988723e */ /* 0x000fe200000010ff */
[----:B------:R1:W-:Y:S01]  /*b140*/  STSM.16.M88.4 [R98], R120 ;  /* 0x0000007862007844 */ /* 0x0003e20000000200 */
[----:B------:R-:W-:Y:S02]  /*b150*/  MOV R102, R102 ;  /* 0x0000006600667202 */ /* 0x000fe40000000f00 */
[----:B------:R-:W-:-:S02]  /*b160*/  F2FP.BF16.F32.PACK_AB R130, R133, R132 ;  /* 0x000000848582723e */ /* 0x000fc400000010ff */
[----:B------:R-:W-:Y:S02]  /*b170*/  F2FP.BF16.F32.PACK_AB R131, R135, R134 ;  /* 0x000000868783723e */ /* 0x000fe400000010ff */
[----:B------:R-:W-:Y:S02]  /*b180*/  F2FP.BF16.F32.PACK_AB R137, R139, R138 ;  /* 0x0000008a8b89723e */ /* 0x000fe400000010ff */
[----:B------:R-:W-:Y:S01]  /*b190*/  F2FP.BF16.F32.PACK_AB R144, R145, R144 ;  /* 0x000000909190723e */ /* 0x000fe200000010ff */
[----:B------:R1:W-:Y:S01]  /*b1a0*/  STSM.16.M88.4 [R102], R128 ;  /* 0x0000008066007844 */ /* 0x0003e20000000200 */
[----:B------:R-:W-:Y:S02]  /*b1b0*/  MOV R106, R106 ;  /* 0x0000006a006a7202 */ /* 0x000fe40000000f00 */
[----:B------:R-:W-:Y:S02]  /*b1c0*/  F2FP.BF16.F32.PACK_AB R138, R141, R140 ;  /* 0x0000008c8d8a723e */ /* 0x000fe400000010ff */
[----:B------:R-:W-:-:S02]  /*b1d0*/  F2FP.BF16.F32.PACK_AB R139, R143, R142 ;  /* 0x0000008e8f8b723e */ /* 0x000fc400000010ff */
[----:B------:R-:W-:Y:S02]  /*b1e0*/  F2FP.BF16.F32.PACK_AB R145, R147, R146 ;  /* 0x000000929391723e */ /* 0x000fe400000010ff */
[----:B------:R-:W-:Y:S01]  /*b1f0*/  MOV R4, R10 ;  /* 0x0000000a00047202 */ /* 0x000fe20000000f00 */
[----:B------:R1:W-:Y:S01]  /*b200*/  STSM.16.M88.4 [R106], R136 ;  /* 0x000000886a007844 */ /* 0x0003e20000000200 */
[----:B------:R-:W-:Y:S01]  /*b210*/  F2FP.BF16.F32.PACK_AB R146, R149, R148 ;  /* 0x000000949592723e */ /* 0x000fe200000010ff */
[----:B------:R-:W-:Y:S01]  /*b220*/  IMAD.U32 R10, RZ, RZ, UR4 ;  /* 0x00000004ff0a7e24 */ /* 0x000fe2000f8e00ff */
[----:B------:R-:W-:Y:S02]  /*b230*/  F2FP.BF16.F32.PACK_AB R147, R151, R150 ;  /* 0x000000969793723e */ /* 0x000fe400000010ff */
[----:B------:R-:W-:Y:S02]  /*b240*/  PLOP3.LUT P1, PT, PT, PT, UP0, 0x80, 0x0 ;  /* 0x000000000000781c */ /* 0x000fe40003f2f008 */
[----:B------:R-:W-:Y:S01]  /*b250*/  MOV R11, UR6 ;  /* 0x00000006000b7c02 */ /* 0x000fe20008000f00 */
[----:B------:R1:W-:Y:S01]  /*b260*/  STSM.16.M88.4 [R4], R144 ;  /* 0x0000009004007844 */ /* 0x0003e20000000200 */
[----:B------:R-:W-:Y:S01]  /*b270*/  ULDC.64 UR6, c[0x0][0xbe0] ;  /* 0x0002f80000067ab9 */ /* 0x000fe20000000a00 */
[----:B------:R-:W-:Y:S08]  /*b280*/  BAR.SYNC.DEFER_BLOCKING 0x1, 0x100 ;  /* 0x0044000000007b1d */ /* 0x000ff00000010000 */
[----:B------:R-:W2:Y:S01]  /*b290*/  @P1 LDG.E R3, desc[UR10][R10.64] ;  /* 0x0000000a0a031981 */ /* 0x000ea2000c1e1900 */
[----:B------:R-:W-:Y:S01]  /*b2a0*/  UISETP.NE.U32.AND UP1, UPT, UR6, URZ, UPT ;  /* 0x0000003f0600728c */ /* 0x000fe2000bf25070 */
[----:B0-----:R-:W0:Y:S01]  /*b2b0*/  LDC R81, c[0x0][0xa88] ;  /* 0x0002a200ff517b82 */ /* 0x001e220000000800 */
[----:B------:R-:W-:Y:S01]  /*b2c0*/  IMAD R13, R22, 0x40, R18 ;  /* 0x00000040160d7824 */ /* 0x000fe200078e0212 */
[----:B------:R-:W-:Y:S01]  /*b2d0*/  UMOV UR4, URZ ;  /* 0x0000003f00047c82 */ /* 0x000fe20008000000 */
[----:B------:R-:W-:-:S02]  /*b2e0*/  UISETP.NE.AND.EX UP1, UPT, UR7, URZ, UPT, UP1 ;  /* 0x0000003f0700728c */ /* 0x000fc4000bf25310 */
[----:B------:R-:W-:-:S04]  /*b2f0*/  IMAD.WIDE R8, R13, 0x2, R8 ;  /* 0x000000020d087825 */ /* 0x000fc800078e0208 */
[----:B------:R-:W-:Y:S02]  /*b300*/  PLOP3.LUT P2, PT, PT, PT, UP1, 0x80, 0x0 ;  /* 0x000000000000781c */ /* 0x000fe40003f4f018 */
[----:B------:R-:W-:-:S03]  /*b310*/  IADD3 R25, P0, R8, 0x1000, RZ ;  /* 0x0000100008197810 */ /* 0x000fc60007f1e0ff */
[----:B------:R-:W-:-:S04]  /*b320*/  @UP1 UIADD3 UR6, UP2, UR8, UR6, URZ ;  /* 0x0000000608061290 */ /* 0x000fc8000ff5e03f */
[----:B------:R-:W-:Y:S02]  /*b330*/  @UP1 UIADD3.X UR7, UR9, UR7, URZ, UP2, !UPT ;  /* 0x0000000709071290 */ /* 0x000fe400097fe43f */
[----:B------:R-:W-:-:S04]  /*b340*/  IMAD.U32 R12, RZ, RZ, UR6 ;  /* 0x00000006ff0c7e24 */ /* 0x000fc8000f8e00ff */
[----:B------:R-:W-:-:S05]  /*b350*/  IMAD.U32 R13, RZ, RZ, UR7 ;  /* 0x00000007ff0d7e24 */ /* 0x000fca000f8e00ff */
[----:B0-----:R1:W5:Y:S01]  /*b360*/  @P2 LDG.E R81, desc[UR10][R12.64] ;  /* 0x0000000a0c512981 */ /* 0x001362000c1e1900 */
[----:B--2---:R-:W-:Y:S01]  /*b370*/  @P1 R2UR UR4, R3 ;  /* 0x00000000030412ca */ /* 0x004fe200000e0000 */
[----:B-1----:R-:W-:-:S14]  /*b380*/  @P2 BRA `(.L_x_284) ;  /* 0x0000000000142947 */ /* 0x002fdc0003800000 */
[----:B------:R-:W-:Y:S05]  /*b390*/  @!P1 BRA `(.L_x_284) ;  /* 0x0000000000109947 */ /* 0x000fea0003800000 */
[----:B------:R-:W-:Y:S02]  /*b3a0*/  ULDC.64 UR6, c[0x0][0x208] ;  /* 0x0000820000067ab9 */ /* 0x000fe40000000a00 */
[----:B------:R-:W2:Y:S04]  /*b3b0*/  LDG.E R4, desc[UR6][R10.64] ;  /* 0x000000060a047981 */ /* 0x000ea8000c1e1900 */
[----:B-----5:R-:W2:Y:S02]  /*b3c0*/  LDG.E R81, desc[UR6][R10.64+0x4] ;  /* 0x000004060a517981 */ /* 0x020ea4000c1e1900 */
[----:B--2---:R-:W-:-:S07]  /*b3d0*/  IMAD.IADD R81, R81, 0x1, -R4 ;  /* 0x0000000151517824 */ /* 0x004fce00078e0a04 */
.L_x_284:
[----:B------:R-:W-:Y:S01]  /*b3e0*/  R2UR UR16, R213 ;  /* 0x00000000d51072ca */ /* 0x000fe200000e0000 */
[----:B------:R-:W-:Y:S01]  /*b3f0*/  ULDC.64 UR12, c[0x0][0xb70] ;  /* 0x0002dc00000c7ab9 */ /* 0x000fe20000000a00 */
[----:B------:R-:W-:Y:S01]  /*b400*/  R2UR UR15, R215 ;  /* 0x00000000d70f72ca */ /* 0x000fe200000e0000 */
[----:B------:R-:W-:Y:S01]  /*b410*/  USHF.R.S32.HI UR9, URZ, 0x1f, UR4 ;  /* 0x0000001f3f097899 */ /* 0x000fe20008011404 */
[----:B------:R-:W-:Y:S01]  /*b420*/  R2UR UR14, R214 ;  /* 0x00000000d60e72ca */ /* 0x000fe200000e0000 */
[----:B------:R-:W-:Y:S01]  /*b430*/  UMOV UR8, UR4 ;  /* 0x0000000400087c82 */ /* 0x000fe20008000000 */
[----:B------:R-:W-:Y:S01]  /*b440*/  IMAD R6, R212, 0x80, R220 ;  /* 0x00000080d4067824 */ /* 0x000fe200078e02dc */
[----:B------:R-:W-:Y:S01]  /*b450*/  LOP3.LUT R24, R25, 0x380, RZ, 0xc0, !PT ;  /* 0x0000038019187812 */ /* 0x000fe200078ec0ff */
[----:B------:R-:W-:Y:S01]  /*b460*/  ULDC.64 UR18, c[0x0][0x208] ;  /* 0x0000820000127ab9 */ /* 0x000fe20000000a00 */
[C---:B------:R-:W-:Y:S02]  /*b470*/  IADD3 R11, P1, R8.reuse, 0x2000, RZ ;  /* 0x00002000080b7810 */ /* 0x040fe40007f3e0ff */
[----:B------:R-:W-:-:S02]  /*b480*/  IADD3 R13, P2, R8, 0x3000, RZ ;  /* 0x00003000080d7810 */ /* 0x000fc40007f5e0ff */
[----:B------:R-:W-:Y:S01]  /*b490*/  USHF.R.S32.HI UR11, URZ, 0x1f, UR16 ;  /* 0x0000001f3f0b7899 */ /* 0x000fe20008011410 */
[----:B------:R-:W-:Y:S01]  /*b4a0*/  SHF.R.U64 R24, R24, 0x3, RZ ;  /* 0x0000000318187819 */ /* 0x000fe200000012ff */
[----:B------:R-:W-:Y:S01]  /*b4b0*/  USEL UR15, UR15, URZ, !UP0 ;  /* 0x0000003f0f0f7287 */ /* 0x000fe2000c000000 */
[----:B------:R-:W-:Y:S01]  /*b4c0*/  LOP3.LUT R10, R11, 0x380, RZ, 0xc0, !PT ;  /* 0x000003800b0a7812 */ /* 0x000fe200078ec0ff */
[----:B------:R-:W-:Y:S01]  /*b4d0*/  UIMAD UR10, UR11, UR12, URZ ;  /* 0x0000000c0b0a72a4 */ /* 0x000fe2000f8e023f */
[----:B------:R-:W-:Y:S01]  /*b4e0*/  SHF.R.S32.HI R3, RZ, 0x1f, R6 ;  /* 0x0000001fff037819 */ /* 0x000fe20000011406 */
[----:B------:R-:W-:Y:S01]  /*b4f0*/  UIMAD.WIDE.U32 UR6, UR16, UR12, UR8 ;  /* 0x0000000c100672a5 */ /* 0x000fe2000f8e0008 */
[----:B------:R-:W-:Y:S01]  /*b500*/  LOP3.LUT R12, R13, 0x380, RZ, 0xc0, !PT ;  /* 0x000003800d0c7812 */ /* 0x000fe200078ec0ff */
[----:B------:R-:W-:Y:S01]  /*b510*/  UIMAD UR10, UR16, UR13, UR10 ;  /* 0x0000000d100a72a4 */ /* 0x000fe2000f8e020a */
[----:B------:R-:W-:Y:S01]  /*b520*/  LOP3.LUT R24, R24, R25, RZ, 0x3c, !PT ;  /* 0x0000001918187212 */ /* 0x000fe200078e3cff */
[----:B------:R-:W-:Y:S01]  /*b530*/  USEL UR14, UR14, URZ, !UP0 ;  /* 0x0000003f0e0e7287 */ /* 0x000fe2000c000000 */
[----:B------:R-:W-:Y:S01]  /*b540*/  SHF.R.U64 R10, R10, 0x3, RZ ;  /* 0x000000030a0a7819 */ /* 0x000fe200000012ff */
[----:B------:R-:W-:Y:S01]  /*b550*/  ULDC.64 UR12, c[0x0][0xb78] ;  /* 0x0002de00000c7ab9 */ /* 0x000fe20000000a00 */
[----:B------:R-:W-:Y:S01]  /*b560*/  UIADD3 UR7, UR7, UR10, URZ ;  /* 0x0000000a07077290 */ /* 0x000fe2000fffe03f */
[----:B------:R-:W-:Y:S01]  /*b570*/  SHF.R.U64 R12, R12, 0x3, RZ ;  /* 0x000000030c0c7819 */ /* 0x000fe200000012ff */
[----:B------:R-:W-:Y:S01]  /*b580*/  UIMAD UR8, UR15, UR12, URZ ;  /* 0x0000000c0f0872a4 */ /* 0x000fe2000f8e023f */
[--C-:B------:R-:W-:Y:S01]  /*b590*/  IMAD.X R25, RZ, RZ, R9.reuse, P0 ;  /* 0x000000ffff197224 */ /* 0x100fe200000e0609 */
[----:B------:R-:W-:Y:S01]  /*b5a0*/  UIMAD.WIDE.U32 UR6, UR14, UR12, UR6 ;  /* 0x0000000c0e0672a5 */ /* 0x000fe2000f8e0006 */
[----:B------:R-:W-:Y:S01]  /*b5b0*/  IADD3 R73, P0, R8, 0x8000, RZ ;  /* 0x0000800008497810 */ /* 0x000fe20007f1e0ff */
[----:B------:R-:W-:Y:S01]  /*b5c0*/  UIMAD UR8, UR14, UR13, UR8 ;  /* 0x0000000d0e0872a4 */ /* 0x000fe2000f8e0208 */
[----:B------:R-:W-:Y:S01]  /*b5d0*/  LOP3.LUT R10, R10, R11, RZ, 0x3c, !PT ;  /* 0x0000000b0a0a7212 */ /* 0x000fe200078e3cff */
[--C-:B------:R-:W-:Y:S01]  /*b5e0*/  IMAD.X R11, RZ, RZ, R9.reuse, P1 ;  /* 0x000000ffff0b7224 */ /* 0x100fe200008e0609 */
[----:B------:R-:W-:Y:S01]  /*b5f0*/  LOP3.LUT R12, R12, R13, RZ, 0x3c, !PT ;  /* 0x0000000d0c0c7212 */ /* 0x000fe200078e3cff */
[----:B------:R-:W-:Y:S01]  /*b600*/  IMAD.X R13, RZ, RZ, R9, P2 ;  /* 0x000000ffff0d7224 */ /* 0x000fe200010e0609 */
[----:B------:R-:W-:Y:S01]  /*b610*/  IADD3 R4, P3, R6, UR6, RZ ;  /* 0x0000000606047c10 */ /* 0x000fe2000ff7e0ff */
[----:B------:R-:W-:Y:S01]  /*b620*/  IMAD.U32 R14, RZ, RZ, UR8 ;  /* 0x00000008ff0e7e24 */ /* 0x000fe2000f8e00ff */
[----:B------:R-:W-:Y:S01]  /*b630*/  IADD3 R65, P1, R8, 0x9000, RZ ;  /* 0x0000900008417810 */ /* 0x000fe20007f3e0ff */
[----:B------:R-:W-:Y:S01]  /*b640*/  ULDC.64 UR12, c[0x0][0xaa0] ;  /* 0x0002a800000c7ab9 */ /* 0x000fe20000000a00 */
[----:B------:R-:W-:-:S02]  /*b650*/  LOP3.LUT R72, R73, 0x380, RZ, 0xc0, !PT ;  /* 0x0000038049487812 */ /* 0x000fc400078ec0ff */
[----:B------:R-:W-:Y:S01]  /*b660*/  IADD3.X R3, R3, UR7, R14, P3, !PT ;  /* 0x0000000703037c10 */ /* 0x000fe20009ffe40e */
[----:B------:R-:W-:Y:S01]  /*b670*/  ULDC.64 UR6, c[0x0][0xb40] ;  /* 0x0002d00000067ab9 */ /* 0x000fe20000000a00 */
[----:B------:R-:W-:Y:S02]  /*b680*/  IADD3 R53, P2, R8, 0xa000, RZ ;  /* 0x0000a00008357810 */ /* 0x000fe40007f5e0ff */
[----:B------:R-:W-:Y:S02]  /*b690*/  LEA R20, P3, R4, UR6, 0x2 ;  /* 0x0000000604147c11 */ /* 0x000fe4000f8610ff */
[----:B------:R-:W-:Y:S02]  /*b6a0*/  IADD3 R49, P6, R8, 0x4000, RZ ;  /* 0x0000400008317810 */ /* 0x000fe40007fde0ff */
[----:B------:R-:W-:Y:S01]  /*b6b0*/  LEA.HI.X R21, R4, UR7, R3, 0x2, P3 ;  /* 0x0000000704157c11 */ /* 0x000fe200098f1403 */
[----:B------:R-:W-:Y:S01]  /*b6c0*/  VIADD R4, R6, 0x8 ;  /* 0x0000000806047836 */ /* 0x000fe20000000000 */
[----:B------:R-:W-:-:S02]  /*b6d0*/  IADD3 R41, P5, R8, 0x5000, RZ ;  /* 0x0000500008297810 */ /* 0x000fc40007fbe0ff */
[C---:B------:R-:W-:Y:S02]  /*b6e0*/  IADD3 R37, P4, R8.reuse, 0x6000, RZ ;  /* 0x0000600008257810 */ /* 0x040fe40007f9e0ff */
[----:B------:R-:W-:Y:S02]  /*b6f0*/  IADD3 R29, P3, R8, 0x7000, RZ ;  /* 0x00007000081d7810 */ /* 0x000fe40007f7e0ff */
[----:B------:R-:W-:Y:S02]  /*b700*/  LOP3.LUT R64, R65, 0x380, RZ, 0xc0, !PT ;  /* 0x0000038041407812 */ /* 0x000fe400078ec0ff */
[----:B------:R-:W-:Y:S02]  /*b710*/  SHF.R.U64 R72, R72, 0x3, RZ ;  /* 0x0000000348487819 */ /* 0x000fe400000012ff */
[----:B------:R-:W-:Y:S02]  /*b720*/  LOP3.LUT R52, R53, 0x380, RZ, 0xc0, !PT ;  /* 0x0000038035347812 */ /* 0x000fe400078ec0ff */
[----:B------:R-:W-:-:S02]  /*b730*/  LOP3.LUT R48, R49, 0x380, RZ, 0xc0, !PT ;  /* 0x0000038031307812 */ /* 0x000fc400078ec0ff */
[----:B------:R-:W-:Y:S02]  /*b740*/  LOP3.LUT R40, R41, 0x380, RZ, 0xc0, !PT ;  /* 0x0000038029287812 */ /* 0x000fe400078ec0ff */
[----:B------:R-:W-:Y:S02]  /*b750*/  LOP3.LUT R36, R37, 0x380, RZ, 0xc0, !PT ;  /* 0x0000038025247812 */ /* 0x000fe400078ec0ff */
[----:B------:R-:W-:Y:S02]  /*b760*/  LOP3.LUT R28, R29, 0x380, RZ, 0xc0, !PT ;  /* 0x000003801d1c7812 */ /* 0x000fe400078ec0ff */
[----:B------:R-:W-:Y:S02]  /*b770*/  SHF.R.U64 R64, R64, 0x3, RZ ;  /* 0x0000000340407819 */ /* 0x000fe400000012ff */
[----:B------:R-:W-:Y:S01]  /*b780*/  LOP3.LUT R72, R72, R73, RZ, 0x3c, !PT ;  /* 0x0000004948487212 */ /* 0x000fe200078e3cff */
[----:B------:R-:W-:Y:S01]  /*b790*/  IMAD.X R73, RZ, RZ, R9, P0 ;  /* 0x000000ffff497224 */ /* 0x000fe200000e0609 */
[----:B------:R-:W-:-:S02]  /*b7a0*/  SHF.R.U64 R52, R52, 0x3, RZ ;  /* 0x0000000334347819 */ /* 0x000fc400000012ff */
[----:B------:R-:W-:Y:S02]  /*b7b0*/  SHF.R.U64 R48, R48, 0x3, RZ ;  /* 0x0000000330307819 */ /* 0x000fe400000012ff */
[----:B------:R-:W-:Y:S02]  /*b7c0*/  SHF.R.U64 R40, R40, 0x3, RZ ;  /* 0x0000000328287819 */ /* 0x000fe400000012ff */
[----:B------:R-:W-:Y:S02]  /*b7d0*/  SHF.R.U64 R36, R36, 0x3, RZ ;  /* 0x0000000324247819 */ /* 0x000fe400000012ff */
[----:B------:R-:W-:Y:S02]  /*b7e0*/  SHF.R.U64 R28, R28, 0x3, RZ ;  /* 0x000000031c1c7819 */ /* 0x000fe400000012ff */
[----:B------:R-:W-:Y:S02]  /*b7f0*/  LOP3.LUT P0, RZ, R217, 0x3, RZ, 0xc0, !PT ;  /* 0x00000003d9ff7812 */ /* 0x000fe4000780c0ff */
[----:B------:R-:W-:Y:S01]  /*b800*/  LOP3.LUT R64, R64, R65, RZ, 0x3c, !PT ;  /* 0x0000004140407212 */ /* 0x000fe200078e3cff */
[--C-:B------:R-:W-:Y:S01]  /*b810*/  IMAD.X R65, RZ, RZ, R9.reuse, P1 ;  /* 0x000000ffff417224 */ /* 0x100fe200008e0609 */
[----:B------:R-:W-:Y:S01]  /*b820*/  LOP3.LUT R52, R52, R53, RZ, 0x3c, !PT ;  /* 0x0000003534347212 */ /* 0x000fe200078e3cff */
[--C-:B------:R-:W-:Y:S01]  /*b830*/  IMAD.X R53, RZ, RZ, R9.reuse, P2 ;  /* 0x000000ffff357224 */ /* 0x100fe200010e0609 */
[----:B------:R-:W-:Y:S01]  /*b840*/  LOP3.LUT R48, R48, R49, RZ, 0x3c, !PT ;  /* 0x0000003130307212 */ /* 0x000fe200078e3cff */
[----:B------:R-:W-:Y:S01]  /*b850*/  IMAD.X R49, RZ, RZ, R9, P6 ;  /* 0x000000ffff317224 */ /* 0x000fe200030e0609 */
[----:B------:R-:W-:-:S02]  /*b860*/  LOP3.LUT R40, R40, R41, RZ, 0x3c, !PT ;  /* 0x0000002928287212 */ /* 0x000fc400078e3cff */
[----:B------:R-:W-:Y:S01]  /*b870*/  LOP3.LUT R36, R36, R37, RZ, 0x3c, !PT ;  /* 0x0000002524247212 */ /* 0x000fe200078e3cff */
[--C-:B------:R-:W-:Y:S01]  /*b880*/  IMAD.X R37, RZ, RZ, R9.reuse, P4 ;  /* 0x000000ffff257224 */ /* 0x100fe200020e0609 */
[----:B------:R-:W-:Y:S01]  /*b890*/  LOP3.LUT R28, R28, R29, RZ, 0x3c, !PT ;  /* 0x0000001d1c1c7212 */ /* 0x000fe200078e3cff */
[----:B------:R-:W-:Y:S01]  /*b8a0*/  IMAD.X R29, RZ, RZ, R9, P3 ;  /* 0x000000ffff1d7224 */ /* 0x000fe200018e0609 */
[----:B-----5:R-:W-:Y:S02]  /*b8b0*/  ISETP.GE.OR P1, PT, R6, R81, P0 ;  /* 0x000000510600720c */ /* 0x020fe40000726670 */
[----:B------:R-:W-:Y:S02]  /*b8c0*/  IADD3.X R41, RZ, R9, RZ, P5, !PT ;  /* 0x00000009ff297210 */ /* 0x000fe40002ffe4ff */
[C---:B------:R-:W-:Y:S02]  /*b8d0*/  IADD3 R6, P2, R8.reuse, 0xf000, RZ ;  /* 0x0000f00008067810 */ /* 0x040fe40007f5e0ff */
[----:B------:R-:W-:-:S02]  /*b8e0*/  IADD3 R45, P6, R8, 0xb000, RZ ;  /* 0x0000b000082d7810 */ /* 0x000fc40007fde0ff */
[C---:B------:R-:W-:Y:S02]  /*b8f0*/  IADD3 R77, P5, R8.reuse, 0xc000, RZ ;  /* 0x0000c000084d7810 */ /* 0x040fe40007fbe0ff */
[C---:B------:R-:W-:Y:S02]  /*b900*/  IADD3 R69, P4, R8.reuse, 0xd000, RZ ;  /* 0x0000d00008457810 */ /* 0x040fe40007f9e0ff */
[C---:B------:R-:W-:Y:S02]  /*b910*/  IADD3 R61, P3, R8.reuse, 0xe000, RZ ;  /* 0x0000e000083d7810 */ /* 0x040fe40007f7e0ff */
[----:B------:R-:W-:Y:S01]  /*b920*/  LOP3.LUT R33, R8, 0x380, RZ, 0xc0, !PT ;  /* 0x0000038008217812 */ /* 0x000fe200078ec0ff */
[----:B------:R-:W-:Y:S01]  /*b930*/  UIMAD UR6, UR9, UR12, URZ ;  /* 0x0000000c090672a4 */ /* 0x000fe2000f8e023f */
[----:B------:R-:W-:Y:S01]  /*b940*/  LOP3.LUT R3, R6, 0x380, RZ, 0xc0, !PT ;  /* 0x0000038006037812 */ /* 0x000fe200078ec0ff */
[----:B------:R0:W-:Y:S01]  /*b950*/  @!P1 STG.E desc[UR18][R20.64], R2 ;  /* 0x0000000214009986 */ /* 0x0001e2000c101912 */
[----:B------:R-:W-:-:S02]  /*b960*/  LOP3.LUT R44, R45, 0x380, RZ, 0xc0, !PT ;  /* 0x000003802d2c7812 */ /* 0x000fc400078ec0ff */
[----:B------:R-:W-:Y:S02]  /*b970*/  LOP3.LUT R76, R77, 0x380, RZ, 0xc0, !PT ;  /* 0x000003804d4c7812 */ /* 0x000fe400078ec0ff */
[----:B------:R-:W-:Y:S02]  /*b980*/  LOP3.LUT R68, R69, 0x380, RZ, 0xc0, !PT ;  /* 0x0000038045447812 */ /* 0x000fe400078ec0ff */
[----:B------:R-:W-:Y:S02]  /*b990*/  LOP3.LUT R60, R61, 0x380, RZ, 0xc0, !PT ;  /* 0x000003803d3c7812 */ /* 0x000fe400078ec0ff */
[----:B------:R-:W-:Y:S02]  /*b9a0*/  ISETP.GE.OR P0, PT, R4, R81, P0 ;  /* 0x000000510400720c */ /* 0x000fe40000706670 */
[----:B------:R-:W-:Y:S02]  /*b9b0*/  SHF.R.U64 R3, R3, 0x3, RZ ;  /* 0x0000000303037819 */ /* 0x000fe400000012ff */
[----:B------:R-:W-:-:S02]  /*b9c0*/  SHF.R.U64 R44, R44, 0x3, RZ ;  /* 0x000000032c2c7819 */ /* 0x000fc400000012ff */
[----:B------:R-:W-:Y:S02]  /*b9d0*/  SHF.R.U64 R76, R76, 0x3, RZ ;  /* 0x000000034c4c7819 */ /* 0x000fe400000012ff */
[----:B------:R-:W-:Y:S02]  /*b9e0*/  SHF.R.U64 R68, R68, 0x3, RZ ;  /* 0x0000000344447819 */ /* 0x000fe400000012ff */
[----:B------:R-:W-:Y:S02]  /*b9f0*/  SHF.R.U64 R60, R60, 0x3, RZ ;  /* 0x000000033c3c7819 */ /* 0x000fe400000012ff */
[----:B------:R-:W-:Y:S02]  /*ba00*/  SHF.R.U64 R33, R33, 0x3, RZ ;  /* 0x0000000321217819 */ /* 0x000fe400000012ff */
[--C-:B------:R-:W-:Y:S01]  /*ba10*/  SHF.R.S32.HI R19, RZ, 0x1f, R18.reuse ;  /* 0x0000001fff137819 */ /* 0x100fe20000011412 */
[----:B------:R-:W-:Y:S01]  /*ba20*/  UIMAD UR6, UR4, UR13, UR6 ;  /* 0x0000000d040672a4 */ /* 0x000fe2000f8e0206 */
[----:B------:R-:W-:Y:S01]  /*ba30*/  LOP3.LUT R56, R3, R6, RZ, 0x3c, !PT ;  /* 0x0000000603387212 */ /* 0x000fe200078e3cff */
[----:B------:R-:W-:Y:S01]  /*ba40*/  IMAD.U32 R3, RZ, RZ, UR12 ;  /* 0x0000000cff037e24 */ /* 0x000fe2000f8e00ff */
[----:B------:R-:W-:Y:S01]  /*ba50*/  LOP3.LUT R44, R44, R45, RZ, 0x3c, !PT ;  /* 0x0000002d2c2c7212 */ /* 0x000fe200078e3cff */
[--C-:B------:R-:W-:Y:S01]  /*ba60*/  IMAD.X R45, RZ, RZ, R9.reuse, P6 ;  /* 0x000000ffff2d7224 */ /* 0x100fe200030e0609 */
[----:B------:R-:W-:Y:S01]  /*ba70*/  LOP3.LUT R76, R76, R77, RZ, 0x3c, !PT ;  /* 0x0000004d4c4c7212 */ /* 0x000fe200078e3cff */
[--C-:B------:R-:W-:Y:S01]  /*ba80*/  IMAD.X R77, RZ, RZ, R9.reuse, P5 ;  /* 0x000000ffff4d7224 */ /* 0x100fe200028e0609 */
[----:B------:R-:W-:Y:S01]  /*ba90*/  LOP3.LUT R68, R68, R69, RZ, 0x3c, !PT ;  /* 0x0000004544447212 */ /* 0x000fe200078e3cff */
[--C-:B------:R-:W-:Y:S01]  /*baa0*/  IMAD.X R69, RZ, RZ, R9.reuse, P4 ;  /* 0x000000ffff457224 */ /* 0x100fe200020e0609 */
[----:B------:R-:W-:Y:S01]  /*bab0*/  LOP3.LUT R60, R60, R61, RZ, 0x3c, !PT ;  /* 0x0000003d3c3c7212 */ /* 0x000fe200078e3cff */
[--C-:B------:R-:W-:Y:S01]  /*bac0*/  IMAD.X R61, RZ, RZ, R9.reuse, P3 ;  /* 0x000000ffff3d7224 */ /* 0x100fe200018e0609 */
[----:B------:R-:W-:Y:S01]  /*bad0*/  LOP3.LUT R32, R33, R8, RZ, 0x3c, !PT ;  /* 0x0000000821207212 */ /* 0x000fe200078e3cff */
[----:B------:R-:W-:Y:S01]  /*bae0*/  IMAD.MOV.U32 R33, RZ, RZ, R9 ;  /* 0x000000ffff217224 */ /* 0x000fe200078e0009 */
[----:B------:R-:W-:Y:S01]  /*baf0*/  IADD3.X R57, RZ, R9, RZ, P2, !PT ;  /* 0x00000009ff397210 */ /* 0x000fe200017fe4ff */
[----:B0-----:R-:W-:Y:S01]  /*bb00*/  IMAD.WIDE.U32 R2, R3, UR4, R18 ;  /* 0x0000000403027c25 */ /* 0x001fe2000f8e0012 */
[----:B------:R0:W-:Y:S03]  /*bb10*/  @!P0 STG.E desc[UR18][R20.64+0x20], R0 ;  /* 0x0000200014008986 */ /* 0x0001e6000c101912 */
[----:B------:R-:W-:Y:S01]  /*bb20*/  VIADD R3, R3, UR6 ;  /* 0x0000000603037c36 */ /* 0x000fe20008000000 */
[----:B------:R-:W5:Y:S01]  /*bb30*/  LD.E.128 R32, desc[UR18][R32.64] ;  /* 0x0000001220207980 */ /* 0x000f62000c101d00 */
[----:B------:R-:W-:-:S03]  /*bb40*/  ULDC.64 UR6, c[0x0][0xae0] ;  /* 0x0002b80000067ab9 */ /* 0x000fc60000000a00 */
[----:B------:R-:W5:Y:S04]  /*bb50*/  LD.E.128 R24, desc[UR18][R24.64] ;  /* 0x0000001218187980 */ /* 0x000f68000c101d00 */
        /* <DEDUP_REMOVED lines=13> */
[----:B------:R-:W5:Y:S01]  /*bc30*/  LD.E.128 R56, desc[UR18][R56.64] ;  /* 0x0000001238387980 */ /* 0x000f62000c101d00 */
[----:B------:R-:W-:Y:S01]  /*bc40*/  IMAD R81, R212, -0x80, R81 ;  /* 0xffffff80d4517824 */ /* 0x000fe200078e0251 */
[----:B------:R-:W-:Y:S01]  /*bc50*/  UIMAD UR4, UR11, UR6, URZ ;  /* 0x000000060b0472a4 */ /* 0x000fe2000f8e023f */
[C---:B0-----:R-:W-:Y:S01]  /*bc60*/  VIADD R0, R22.reuse, 0x20 ;  /* 0x0000002016007836 */ /* 0x041fe20000000000 */
[----:B------:R-:W-:Y:S01]  /*bc70*/  @!PT LDS RZ, [RZ] ;  /* 0x00000000fffff984 */ /* 0x000fe20000000800 */
[----:B------:R-:W-:Y:S01]  /*bc80*/  @!PT LDS RZ, [RZ] ;  /* 0x00000000fffff984 */ /* 0x000fe20000000800 */
[----:B------:R-:W-:Y:S01]  /*bc90*/  @!PT LDS RZ, [RZ] ;  /* 0x00000000fffff984 */ /* 0x000fe20000000800 */
[----:B------:R-:W-:Y:S01]  /*bca0*/  @!PT LDS RZ, [RZ] ;  /* 0x00000000fffff984 */ /* 0x000fe20000000800 */
[----:B------:R0:W-:Y:S06]  /*bcb0*/  MEMBAR.ALL.CTA ;  /* 0x0000000000007992 */ /* 0x0001ec0000008000 */
[----:B0-----:R-:W0:Y:S01]  /*bcc0*/  FENCE.VIEW.ASYNC.S ;  /* 0x00000000000073c6 */ /* 0x001e220000000000 */
[----:B------:R-:W-:Y:S01]  /*bcd0*/  IMAD.U32 R19, RZ, RZ, UR6 ;  /* 0x00000006ff137e24 */ /* 0x000fe2000f8e00ff */
[----:B------:R-:W-:Y:S01]  /*bce0*/  UIMAD UR4, UR16, UR7, UR4 ;  /* 0x00000007100472a4 */ /* 0x000fe2000f8e0204 */
[----:B------:R-:W-:Y:S01]  /*bcf0*/  VIADD R4, R22, 0x60 ;  /* 0x0000006016047836 */ /* 0x000fe20000000000 */
[-C--:B------:R-:W-:Y:S01]  /*bd00*/  ISETP.GE.AND P0, PT, R0, R81.reuse, PT ;  /* 0x000000510000720c */ /* 0x080fe20003f06270 */
[C---:B------:R-:W-:Y:S01]  /*bd10*/  VIADD R0, R22.reuse, 0x40 ;  /* 0x0000004016007836 */ /* 0x040fe20000000000 */
[-C--:B------:R-:W-:Y:S01]  /*bd20*/  ISETP.GE.AND P3, PT, R22, R81.reuse, PT ;  /* 0x000000511600720c */ /* 0x080fe20003f66270 */
[----:B------:R-:W-:Y:S01]  /*bd30*/  IMAD.WIDE.U32 R2, R19, UR16, R2 ;  /* 0x0000001013027c25 */ /* 0x000fe2000f8e0002 */
[----:B------:R-:W-:Y:S01]  /*bd40*/  ULDC.64 UR6, c[0x0][0xae8] ;  /* 0x0002ba0000067ab9 */ /* 0x000fe20000000a00 */
[-C--:B------:R-:W-:Y:S01]  /*bd50*/  ISETP.GE.AND P2, PT, R4, R81.reuse, PT ;  /* 0x000000510400720c */ /* 0x080fe20003f46270 */
[----:B------:R-:W-:Y:S01]  /*bd60*/  BSSY B1, `(.L_x_285) ;  /* 0x0000025000017945 */ /* 0x000fe20003800000 */
[----:B------:R-:W-:Y:S01]  /*bd70*/  VIADD R3, R3, UR4 ;  /* 0x0000000403037c36 */ /* 0x000fe20008000000 */
[----:B------:R-:W-:Y:S01]  /*bd80*/  ISETP.GE.AND P1, PT, R0, R81, PT ;  /* 0x000000510000720c */ /* 0x000fe20003f26270 */
[----:B------:R-:W-:-:S02]  /*bd90*/  UIMAD UR4, UR15, UR6, URZ ;  /* 0x000000060f0472a4 */ /* 0x000fc4000f8e023f */
[----:B------:R-:W-:Y:S01]  /*bda0*/  IMAD.U32 R81, RZ, RZ, UR6 ;  /* 0x00000006ff517e24 */ /* 0x000fe2000f8e00ff */
[----:B------:R-:W-:Y:S01]  /*bdb0*/  SHF.R.S32.HI R23, RZ, 0x1f, R22 ;  /* 0x0000001fff177819 */ /* 0x000fe20000011416 */
[----:B------:R-:W-:Y:S01]  /*bdc0*/  VIADD R173, R173, 0x38820 ;  /* 0x00038820adad7836 */ /* 0x000fe20000000000 */
[----:B------:R-:W-:Y:S02]  /*bdd0*/  UIMAD UR4, UR14, UR7, UR4 ;  /* 0x000000070e0472a4 */ /* 0x000fe4000f8e0204 */
[----:B------:R-:W-:Y:S02]  /*bde0*/  IMAD.WIDE.U32 R80, R81, UR14, R2 ;  /* 0x0000000e51507c25 */ /* 0x000fe4000f8e0002 */
[----:B------:R-:W-:Y:S02]  /*bdf0*/  PRMT R173, RZ, 0x654, R173 ;  /* 0x00000654ffad7816 */ /* 0x000fe400000000ad */
[----:B------:R-:W-:Y:S01]  /*be00*/  IMAD.WIDE R20, R212, 0x80, R22 ;  /* 0x00000080d4147825 */ /* 0x000fe200078e0216 */
[----:B------:R-:W-:Y:S01]  /*be10*/  IADD3 R85, R81, UR4, RZ ;  /* 0x0000000451557c10 */ /* 0x000fe2000fffe0ff */
[----:B0-----:R0:W-:Y:S01]  /*be20*/  SYNCS.ARRIVE.TRANS64.RED.A1T0 RZ, [R173+URZ], RZ ;  /* 0x000000ffadff79a7 */ /* 0x0011e2000810043f */
[----:B------:R-:W-:Y:S05]  /*be30*/  @P3 BRA `(.L_x_286) ;  /* 0x00000000005c3947 */ /* 0x000fea0003800000 */
[----:B------:R-:W-:Y:S01]  /*be40*/  ULDC.64 UR6, c[0x0][0xad8] ;  /* 0x0002b60000067ab9 */ /* 0x000fe20000000a00 */
[----:B------:R-:W-:Y:S01]  /*be50*/  IMAD.MOV.U32 R2, RZ, RZ, R80 ;  /* 0x000000ffff027224 */ /* 0x000fe200078e0050 */
[----:B------:R-:W-:Y:S01]  /*be60*/  ULDC UR4, c[0x0][0xa8c] ;  /* 0x0002a30000047ab9 */ /* 0x000fe20000000800 */
[----:B------:R-:W-:Y:S01]  /*be70*/  IMAD R19, R21, UR6, RZ ;  /* 0x0000000615137c24 */ /* 0x000fe2000f8e02ff */
[C---:B------:R-:W-:Y:S01]  /*be80*/  ISETP.GE.AND P4, PT, R18.reuse, UR4, PT ;  /* 0x0000000412007c0c */ /* 0x040fe2000bf86270 */
[----:B------:R-:W-:Y:S01]  /*be90*/  IMAD.MOV.U32 R3, RZ, RZ, R85 ;  /* 0x000000ffff037224 */ /* 0x000fe200078e0055 */
[----:B------:R-:W-:Y:S01]  /*bea0*/  ULDC.64 UR8, c[0x0][0x208] ;  /* 0x0000820000087ab9 */ /* 0x000fe20000000a00 */
[----:B------:R-:W-:Y:S02]  /*beb0*/  VIADD R0, R18, 0x40 ;  /* 0x0000004012007836 */ /* 0x000fe40000000000 */
[----:B------:R-:W-:-:S03]  /*bec0*/  IMAD.WIDE.U32 R2, R20, UR6, R2 ;  /* 0x0000000614027c25 */ /* 0x000fc6000f8e0002 */
[----:B------:R-:W-:Y:S01]  /*bed0*/  ISETP.GE.AND P3, PT, R0, UR4, PT ;  /* 0x0000000400007c0c */ /* 0x000fe2000bf66270 */
[----:B------:R-:W-:Y:S01]  /*bee0*/  IMAD R19, R20, UR7, R19 ;  /* 0x0000000714137c24 */ /* 0x000fe2000f8e0213 */
[----:B------:R-:W-:Y:S01]  /*bef0*/  ULDC.64 UR6, c[0x0][0xa80] ;  /* 0x0002a00000067ab9 */ /* 0x000fe20000000a00 */
[----:B------:R-:W-:Y:S01]  /*bf00*/  VIADD R0, R18, 0x80 ;  /* 0x0000008012007836 */ /* 0x000fe20000000000 */
[----:B------:R-:W-:Y:S01]  /*bf10*/  LEA R82, P6, R2, UR6, 0x1 ;  /* 0x0000000602527c11 */ /* 0x000fe2000f8c08ff */
[----:B------:R-:W-:Y:S02]  /*bf20*/  IMAD.IADD R3, R3, 0x1, R19 ;  /* 0x0000000103037824 */ /* 0x000fe400078e0213 */
[----:B------:R-:W-:Y:S01]  /*bf30*/  VIADD R4, R18, 0xc0 ;  /* 0x000000c012047836 */ /* 0x000fe20000000000 */
[----:B------:R-:W-:Y:S02]  /*bf40*/  ISETP.GE.AND P5, PT, R0, UR4, PT ;  /* 0x0000000400007c0c */ /* 0x000fe4000bfa6270 */
[----:B------:R-:W-:-:S02]  /*bf50*/  LEA.HI.X R83, R2, UR7, R3, 0x1, P6 ;  /* 0x0000000702537c11 */ /* 0x000fc4000b0f0c03 */
[----:B------:R-:W-:-:S03]  /*bf60*/  ISETP.GE.AND P6, PT, R4, UR4, PT ;  /* 0x0000000404007c0c */ /* 0x000fc6000bfc6270 */
[----:B-----5:R1:W-:Y:S04]  /*bf70*/  @!P4 STG.E.128 desc[UR8][R82.64], R32 ;  /* 0x000000205200c986 */ /* 0x0203e8000c101d08 */
[----:B------:R1:W-:Y:S04]  /*bf80*/  @!P3 STG.E.128 desc[UR8][R82.64+0x80], R48 ;  /* 0x000080305200b986 */ /* 0x0003e8000c101d08 */
[----:B------:R1:W-:Y:S04]  /*bf90*/  @!P5 STG.E.128 desc[UR8][R82.64+0x100], R72 ;  /* 0x000100485200d986 */ /* 0x0003e8000c101d08 */
[----:B------:R1:W-:Y:S02]  /*bfa0*/  @!P6 STG.E.128 desc[UR8][R82.64+0x180], R76 ;  /* 0x0001804c5200e986 */ /* 0x0003e4000c101d08 */
.L_x_286:
[----:B------:R-:W-:Y:S05]  /*bfb0*/  BSYNC B1 ;  /* 0x0000000000017941 */ /* 0x000fea0003800000 */
.L_x_285:
[----:B------:R-:W-:Y:S04]  /*bfc0*/  BSSY B1, `(.L_x_287) ;  /* 0x000001b000017945 */ /* 0x000fe80003800000 */
[----:B------:R-:W-:Y:S05]  /*bfd0*/  @P0 BRA `(.L_x_288) ;  /* 0x0000000000640947 */ /* 0x000fea0003800000 */
[----:B------:R-:W-:Y:S01]  /*bfe0*/  IADD3 R19, P0, R20, 0x20, RZ ;  /* 0x0000002014137810 */ /* 0x000fe20007f1e0ff */
[C---:B------:R-:W-:Y:S01]  /*bff0*/  VIADD R2, R18.reuse, 0x40 ;  /* 0x0000004012027836 */ /* 0x040fe20000000000 */
[----:B------:R-:W-:Y:S01]  /*c000*/  ULDC UR4, c[0x0][0xa8c] ;  /* 0x0002a30000047ab9 */ /* 0x000fe20000000800 */
[----:B------:R-:W-:Y:S01]  /*c010*/  VIADD R3, R18, 0x80 ;  /* 0x0000008012037836 */ /* 0x000fe20000000000 */
[----:B------:R-:W-:Y:S01]  /*c020*/  ULDC.64 UR6, c[0x0][0xad8] ;  /* 0x0002b60000067ab9 */ /* 0x000fe20000000a00 */
[----:B------:R-:W-:Y:S01]  /*c030*/  IMAD.X R0, RZ, RZ, R21, P0 ;  /* 0x000000ffff007224 */ /* 0x000fe200000e0615 */
[----:B------:R-:W-:Y:S01]  /*c040*/  ISETP.GE.AND P4, PT, R2, UR4, PT ;  /* 0x0000000402007c0c */ /* 0x000fe2000bf86270 */
[----:B------:R-:W-:Y:S01]  /*c050*/  VIADD R4, R18, 0xc0 ;  /* 0x000000c012047836 */ /* 0x000fe20000000000 */
[----:B------:R-:W-:Y:S01]  /*c060*/  ISETP.GE.AND P5, PT, R3, UR4, PT ;  /* 0x0000000403007c0c */ /* 0x000fe2000bfa6270 */
[----:B------:R-:W-:Y:S01]  /*c070*/  IMAD.MOV.U32 R3, RZ, RZ, R85 ;  /* 0x000000ffff037224 */ /* 0x000fe200078e0055 */
[----:B------:R-:W-:Y:S01]  /*c080*/  MOV R2, R80 ;  /* 0x0000005000027202 */ /* 0x000fe20000000f00 */
[----:B------:R-:W-:Y:S01]  /*c090*/  IMAD R0, R0, UR6, RZ ;  /* 0x0000000600007c24 */ /* 0x000fe2000f8e02ff */
[----:B------:R-:W-:Y:S01]  /*c0a0*/  ISETP.GE.AND P3, PT, R18, UR4, PT ;  /* 0x0000000412007c0c */ /* 0x000fe2000bf66270 */
[----:B------:R-:W-:Y:S01]  /*c0b0*/  ULDC.64 UR8, c[0x0][0x208] ;  /* 0x0000820000087ab9 */ /* 0x000fe20000000a00 */
[----:B------:R-:W-:Y:S01]  /*c0c0*/  ISETP.GE.AND P6, PT, R4, UR4, PT ;  /* 0x0000000404007c0c */ /* 0x000fe2000bfc6270 */
[----:B------:R-:W-:-:S04]  /*c0d0*/  IMAD.WIDE.U32 R2, R19, UR6, R2 ;  /* 0x0000000613027c25 */ /* 0x000fc8000f8e0002 */
[----:B------:R-:W-:Y:S01]  /*c0e0*/  IMAD R19, R19, UR7, R0 ;  /* 0x0000000713137c24 */ /* 0x000fe2000f8e0200 */
[----:B------:R-:W-:Y:S02]  /*c0f0*/  ULDC.64 UR6, c[0x0][0xa80] ;  /* 0x0002a00000067ab9 */ /* 0x000fe40000000a00 */
[----:B-1---5:R-:W-:Y:S01]  /*c100*/  LEA R32, P0, R2, UR6, 0x1 ;  /* 0x0000000602207c11 */ /* 0x022fe2000f8008ff */
[----:B------:R-:W-:-:S05]  /*c110*/  IMAD.IADD R3, R3, 0x1, R19 ;  /* 0x0000000103037824 */ /* 0x000fca00078e0213 */
[----:B------:R-:W-:-:S05]  /*c120*/  LEA.HI.X R33, R2, UR7, R3, 0x1, P0 ;  /* 0x0000000702217c11 */ /* 0x000fca00080f0c03 */
[----:B------:R2:W-:Y:S04]  /*c130*/  @!P3 STG.E.128 desc[UR8][R32.64], R24 ;  /* 0x000000182000b986 */ /* 0x0005e8000c101d08 */
[----:B------:R2:W-:Y:S04]  /*c140*/  @!P4 STG.E.128 desc[UR8][R32.64+0x80], R40 ;  /* 0x000080282000c986 */ /* 0x0005e8000c101d08 */
[----:B------:R2:W-:Y:S04]  /*c150*/  @!P5 STG.E.128 desc[UR8][R32.64+0x100], R64 ;  /* 0x000100402000d986 */ /* 0x0005e8000c101d08 */
[----:B------:R2:W-:Y:S02]  /*c160*/  @!P6 STG.E.128 desc[UR8][R32.64+0x180], R68 ;  /* 0x000180442000e986 */ /* 0x0005e4000c101d08 */
.L_x_288:
[----:B------:R-:W-:Y:S05]  /*c170*/  BSYNC B1 ;  /* 0x0000000000017941 */ /* 0x000fea0003800000 */
.L_x_287:
        /* <DEDUP_REMOVED lines=9> */
[----:B------:R-:W-:Y:S01]  /*c210*/  IMAD.MOV.U32 R2, RZ, RZ, R80 ;  /* 0x000000ffff027224 */ /* 0x000fe200078e0050 */
[----:B------:R-:W-:Y:S01]  /*c220*/  ISETP.GE.AND P4, PT, R3, UR4, PT ;  /* 0x0000000403007c0c */ /* 0x000fe2000bf86270 */
[----:B------:R-:W-:Y:S01]  /*c230*/  IMAD.MOV.U32 R3, RZ, RZ, R85 ;  /* 0x000000ffff037224 */ /* 0x000fe200078e0055 */
[----:B------:R-:W-:Y:S01]  /*c240*/  ISETP.GE.AND P1, PT, R18, UR4, PT ;  /* 0x0000000412007c0c */ /* 0x000fe2000bf26270 */
[----:B------:R-:W-:Y:S01]  /*c250*/  IMAD R0, R0, UR6, RZ ;  /* 0x0000000600007c24 */ /* 0x000fe2000f8e02ff */
[----:B------:R-:W-:Y:S01]  /*c260*/  ULDC.64 UR8, c[0x0][0x208] ;  /* 0x0000820000087ab9 */ /* 0x000fe20000000a00 */
[----:B------:R-:W-:-:S02]  /*c270*/  VIADD R4, R18, 0xc0 ;  /* 0x000000c012047836 */ /* 0x000fc40000000000 */
[----:B------:R-:W-:-:S03]  /*c280*/  IMAD.WIDE.U32 R2, R19, UR6, R2 ;  /* 0x0000000613027c25 */ /* 0x000fc6000f8e0002 */
[----:B------:R-:W-:Y:S01]  /*c290*/  ISETP.GE.AND P5, PT, R4, UR4, PT ;  /* 0x0000000404007c0c */ /* 0x000fe2000bfa6270 */
[----:B------:R-:W-:Y:S01]  /*c2a0*/  IMAD R19, R19, UR7, R0 ;  /* 0x0000000713137c24 */ /* 0x000fe2000f8e0200 */
[----:B------:R-:W-:Y:S02]  /*c2b0*/  ULDC.64 UR6, c[0x0][0xa80] ;  /* 0x0002a00000067ab9 */ /* 0x000fe40000000a00 */
[----:B--2--5:R-:W-:Y:S01]  /*c2c0*/  LEA R24, P0, R2, UR6, 0x1 ;  /* 0x0000000602187c11 */ /* 0x024fe2000f8008ff */
[----:B------:R-:W-:-:S05]  /*c2d0*/  IMAD.IADD R3, R3, 0x1, R19 ;  /* 0x0000000103037824 */ /* 0x000fca00078e0213 */
[----:B------:R-:W-:-:S05]  /*c2e0*/  LEA.HI.X R25, R2, UR7, R3, 0x1, P0 ;  /* 0x0000000702197c11 */ /* 0x000fca00080f0c03 */
[----:B------:R3:W-:Y:S04]  /*c2f0*/  @!P1 STG.E.128 desc[UR8][R24.64], R8 ;  /* 0x0000000818009986 */ /* 0x0007e8000c101d08 */
[----:B------:R3:W-:Y:S04]  /*c300*/  @!P3 STG.E.128 desc[UR8][R24.64+0x80], R36 ;  /* 0x000080241800b986 */ /* 0x0007e8000c101d08 */
[----:B------:R3:W-:Y:S04]  /*c310*/  @!P4 STG.E.128 desc[UR8][R24.64+0x100], R52 ;  /* 0x000100341800c986 */ /* 0x0007e8000c101d08 */
[----:B------:R3:W-:Y:S02]  /*c320*/  @!P5 STG.E.128 desc[UR8][R24.64+0x180], R60 ;  /* 0x0001803c1800d986 */ /* 0x0007e4000c101d08 */
.L_x_290:
[----:B------:R-:W-:Y:S05]  /*c330*/  BSYNC B1 ;  /* 0x0000000000017941 */ /* 0x000fea0003800000 */
.L_x_289:
[----:B------:R-:W-:Y:S05]  /*c340*/  @P2 BRA `(.L_x_291) ;  /* 0x0000000c00a82947 */ /* 0x000fea0003800000 */
[----:B---3-5:R-:W-:Y:S01]  /*c350*/  IADD3 R9, P0, R20, 0x60, RZ ;  /* 0x0000006014097810 */ /* 0x028fe20007f1e0ff */
[----:B------:R-:W-:Y:S01]  /*c360*/  VIADD R0, R18, 0x40 ;  /* 0x0000004012007836 */ /* 0x000fe20000000000 */
[----:B------:R-:W-:Y:S01]  /*c370*/  ULDC.64 UR6, c[0x0][0xad8] ;  /* 0x0002b60000067ab9 */ /* 0x000fe20000000a00 */
[----:B------:R-:W-:Y:S01]  /*c380*/  IMAD.MOV.U32 R2, RZ, RZ, R80 ;  /* 0x000000ffff027224 */ /* 0x000fe200078e0050 */
[----:B------:R-:W-:Y:S01]  /*c390*/  IADD3.X R20, RZ, R21, RZ, P0, !PT ;  /* 0x00000015ff147210 */ /* 0x000fe200007fe4ff */
[----:B------:R-:W-:Y:S01]  /*c3a0*/  IMAD.MOV.U32 R3, RZ, RZ, R85 ;  /* 0x000000ffff037224 */ /* 0x000fe200078e0055 */
[----:B------:R-:W-:Y:S01]  /*c3b0*/  ULDC UR4, c[0x0][0xa8c] ;  /* 0x0002a30000047ab9 */ /* 0x000fe20000000800 */
[----:B------:R-:W-:Y:S01]  /*c3c0*/  ULDC.64 UR8, c[0x0][0x208] ;  /* 0x0000820000087ab9 */ /* 0x000fe20000000a00 */
[----:B------:R-:W-:Y:S01]  /*c3d0*/  ISETP.GE.AND P2, PT, R0, UR4, PT ;  /* 0x0000000400007c0c */ /* 0x000fe2000bf46270 */
[----:B------:R-:W-:Y:S01]  /*c3e0*/  IMAD R20, R20, UR6, RZ ;  /* 0x0000000614147c24 */ /* 0x000fe2000f8e02ff */
[C---:B------:R-:W-:Y:S01]  /*c3f0*/  ISETP.GE.AND P1, PT, R18.reuse, UR4, PT ;  /* 0x0000000412007c0c */ /* 0x040fe2000bf26270 */
[----:B------:R-:W-:-:S02]  /*c400*/  VIADD R0, R18, 0x80 ;  /* 0x0000008012007836 */ /* 0x000fc40000000000 */
[----:B------:R-:W-:-:S03]  /*c410*/  IMAD.WIDE.U32 R2, R9, UR6, R2 ;  /* 0x0000000609027c25 */ /* 0x000fc6000f8e0002 */
[----:B------:R-:W-:Y:S01]  /*c420*/  ISETP.GE.AND P3, PT, R0, UR4, PT ;  /* 0x0000000400007c0c */ /* 0x000fe2000bf66270 */
[----:B------:R-:W-:Y:S01]  /*c430*/  IMAD R9, R9, UR7, R20 ;  /* 0x0000000709097c24 */ /* 0x000fe2000f8e0214 */
[----:B------:R-:W-:Y:S01]  /*c440*/  ULDC.64 UR6, c[0x0][0xa80] ;  /* 0x0002a00000067ab9 */ /* 0x000fe20000000a00 */
[----:B------:R-:W-:Y:S01]  /*c450*/  VIADD R0, R18, 0xc0 ;  /* 0x000000c012007836 */ /* 0x000fe20000000000 */
[----:B------:R-:W-:Y:S01]  /*c460*/  LEA R8, P0, R2, UR6, 0x1 ;  /* 0x0000000602087c11 */ /* 0x000fe2000f8008ff */
[----:B------:R-:W-:-:S05]  /*c470*/  IMAD.IADD R3, R3, 0x1, R9 ;  /* 0x0000000103037824 */ /* 0x000fca00078e0209 */
[----:B------:R-:W-:Y:S02]  /*c480*/  LEA.HI.X R9, R2, UR7, R3, 0x1, P0 ;  /* 0x0000000702097c11 */ /* 0x000fe400080f0c03 */
[----:B------:R-:W-:-:S03]  /*c490*/  ISETP.GE.AND P0, PT, R0, UR4, PT ;  /* 0x0000000400007c0c */ /* 0x000fc6000bf06270 */
[----:B------:R4:W-:Y:S04]  /*c4a0*/  @!P1 STG.E.128 desc[UR8][R8.64], R12 ;  /* 0x0000000c08009986 */ /* 0x0009e8000c101d08 */
[----:B------:R4:W-:Y:S04]  /*c4b0*/  @!P2 STG.E.128 desc[UR8][R8.64+0x80], R28 ;  /* 0x0000801c0800a986 */ /* 0x0009e8000c101d08 */
[----:B------:R4:W-:Y:S02]  /*c4c0*/  @!P3 STG.E.128 desc[UR8][R8.64+0x100], R44 ;  /* 0x0001002c0800b986 */ /* 0x0009e4000c101d08 */
[----:B------:R-:W-:Y:S05]  /*c4d0*/  @P0 BRA `(.L_x_291) ;  /* 0x0000000c00440947 */ /* 0x000fea0003800000 */
[----:B------:R-:W-:Y:S02]  /*c4e0*/  ULDC.64 UR6, c[0x0][0x208] ;  /* 0x0000820000067ab9 */ /* 0x000fe40000000a00 */
[----:B------:R3:W-:Y:S01]  /*c4f0*/  STG.E.128 desc[UR6][R8.64+0x180], R56 ;  /* 0x0001803808007986 */ /* 0x0007e2000c101d06 */
[----:B------:R-:W-:Y:S05]  /*c500*/  BRA `(.L_x_291) ;  /* 0x0000000c00387947 */ /* 0x000fea0003800000 */
.L_x_283:
[----:B------:R-:W-:Y:S01]  /*c510*/  R2UR UR4, R214 ;  /* 0x00000000d60472ca */ /* 0x000fe200000e0000 */
[----:B------:R-:W-:Y:S01]  /*c520*/  ULDC.64 UR6, c[0x0][0xbd8] ;  /* 0x0002f60000067ab9 */ /* 0x000fe20000000a00 */
[----:B------:R-:W-:Y:S01]  /*c530*/  R2UR UR9, R215 ;  /* 0x00000000d70972ca */ /* 0x000fe200000e0000 */
[----:B------:R-:W-:Y:S01]  /*c540*/  UISETP.NE.U32.AND UP0, UPT, UR6, URZ, UPT ;  /* 0x0000003f0600728c */ /* 0x000fe2000bf05070 */
[----:B------:R-:W-:Y:S01]  /*c550*/  IMAD.MOV.U32 R13, RZ, RZ, RZ ;  /* 0x000000ffff0d7224 */ /* 0x000fe200078e00ff */
[----:B------:R-:W-:Y:S02]  /*c560*/  ULDC.64 UR10, c[0x0][0x208] ;  /* 0x00008200000a7ab9 */ /* 0x000fe40000000a00 */
[----:B------:R-:W-:-:S06]  /*c570*/  UISETP.NE.AND.EX UP0, UPT, UR7, URZ, UPT, UP0 ;  /* 0x0000003f0700728c */ /* 0x000fcc000bf05300 */
[----:B------:R-:W-:Y:S01]  /*c580*/  USHF.L.U32 UR8, UR4, 0x2, URZ ;  /* 0x0000000204087899 */ /* 0x000fe2000800063f */
[----:B------:R-:W0:Y:S01]  /*c590*/  LDC R11, c[0x0][0xa88] ;  /* 0x0002a200ff0b7b82 */ /* 0x000e220000000800 */
[----:B------:R-:W-:Y:S01]  /*c5a0*/  USHF.L.U64.HI UR9, UR4, 0x2, UR9 ;  /* 0x0000000204097899 */ /* 0x000fe20008010209 */
[----:B------:R-:W-:Y:S01]  /*c5b0*/  PLOP3.LUT P1, PT, PT, PT, UP0, 0x80, 0x0 ;  /* 0x000000000000781c */ /* 0x000fe20003f2f008 */
[----:B------:R-:W-:-:S04]  /*c5c0*/  UIADD3 UR4, UP1, UR8, UR6, URZ ;  /* 0x0000000608047290 */ /* 0x000fc8000ff3e03f */
[----:B------:R-:W-:Y:S02]  /*c5d0*/  UIADD3.X UR6, UR9, UR7, URZ, UP1, !UPT ;  /* 0x0000000709067290 */ /* 0x000fe40008ffe43f */
[----:B------:R-:W-:-:S04]  /*c5e0*/  IMAD.U32 R2, RZ, RZ, UR4 ;  /* 0x00000004ff027e24 */ /* 0x000fc8000f8e00ff */
[----:B------:R-:W-:Y:S01]  /*c5f0*/  IMAD.U32 R3, RZ, RZ, UR6 ;  /* 0x00000006ff037e24 */ /* 0x000fe2000f8e00ff */
[----:B------:R-:W-:Y:S02]  /*c600*/  ULDC.64 UR6, c[0x0][0xbe0] ;  /* 0x0002f80000067ab9 */ /* 0x000fe40000000a00 */
[----:B------:R-:W-:Y:S02]  /*c610*/  UISETP.NE.U32.AND UP1, UPT, UR6, URZ, UPT ;  /* 0x0000003f0600728c */ /* 0x000fe4000bf25070 */
[----:B------:R1:W5:Y:S02]  /*c620*/  @P1 LDG.E R13, desc[UR10][R2.64] ;  /* 0x0000000a020d1981 */ /* 0x000364000c1e1900 */
[----:B------:R-:W-:-:S06]  /*c630*/  UISETP.NE.AND.EX UP1, UPT, UR7, URZ, UPT, UP1 ;  /* 0x0000003f0700728c */ /* 0x000fcc000bf25310 */
[----:B------:R-:W-:-:S05]  /*c640*/  PLOP3.LUT P2, PT, PT, PT, UP1, 0x80, 0x0 ;  /* 0x000000000000781c */ /* 0x000fca0003f4f018 */
[----:B------:R-:W-:-:S04]  /*c650*/  @UP1 UIADD3 UR6, UP2, UR8, UR6, URZ ;  /* 0x0000000608061290 */ /* 0x000fc8000ff5e03f */
[----:B------:R-:W-:Y:S02]  /*c660*/  @UP1 UIADD3.X UR7, UR9, UR7, URZ, UP2, !UPT ;  /* 0x0000000709071290 */ /* 0x000fe400097fe43f */
[----:B------:R-:W-:-:S04]  /*c670*/  MOV R8, UR6 ;  /* 0x0000000600087c02 */ /* 0x000fc80008000f00 */
[----:B------:R-:W-:Y:S01]  /*c680*/  IMAD.U32 R9, RZ, RZ, UR7 ;  /* 0x00000007ff097e24 */ /* 0x000fe2000f8e00ff */
[----:B------:R-:W-:-:S04]  /*c690*/  ISETP.GE.AND P0, PT, R223, 0x80, PT ;  /* 0x00000080df00780c */ /* 0x000fc80003f06270 */
[----:B0-----:R1:W5:Y:S01]  /*c6a0*/  @P2 LDG.E R11, desc[UR10][R8.64] ;  /* 0x0000000a080b2981 */ /* 0x001362000c1e1900 */
[----:B------:R-:W-:Y:S08]  /*c6b0*/  @P2 BRA `(.L_x_292) ;  /* 0x0000000000142947 */ /* 0x000ff00003800000 */
[----:B------:R-:W-:Y:S05]  /*c6c0*/  @!P1 BRA `(.L_x_292) ;  /* 0x0000000000109947 */ /* 0x000fea0003800000 */
[----:B------:R-:W-:Y:S02]  /*c6d0*/  ULDC.64 UR6, c[0x0][0x208] ;  /* 0x0000820000067ab9 */ /* 0x000fe40000000a00 */
[----:B------:R-:W2:Y:S04]  /*c6e0*/  LDG.E R0, desc[UR6][R2.64] ;  /* 0x0000000602007981 */ /* 0x000ea8000c1e1900 */
[----:B-----5:R-:W2:Y:S02]  /*c6f0*/  LDG.E R11, desc[UR6][R2.64+0x4] ;  /* 0x00000406020b7981 */ /* 0x020ea4000c1e1900 */
[----:B--2---:R-:W-:-:S07]  /*c700*/  IMAD.IADD R11, R11, 0x1, -R0 ;  /* 0x000000010b0b7824 */ /* 0x004fce00078e0a00 */
.L_x_292:
[----:B------:R-:W-:Y:S01]  /*c710*/  R2UR UR7, R213 ;  /* 0x00000000d50772ca */ /* 0x000fe200000e0000 */
[----:B------:R-:W-:Y:S01]  /*c720*/  BSSY B1, `(.L_x_293) ;  /* 0x0000023000017945 */ /* 0x000fe20003800000 */
[----:B------:R-:W-:Y:S02]  /*c730*/  R2UR UR6, R214 ;  /* 0x00000000d60672ca */ /* 0x000fe400000e0000 */
[----:B------:R-:W-:Y:S02]  /*c740*/  R2UR UR4, R215 ;  /* 0x00000000d70472ca */ /* 0x000fe400000e0000 */
[----:B------:R-:W-:Y:S02]  /*c750*/  SHF.R.S32.HI R19, RZ, 0x1f, R18 ;  /* 0x0000001fff137819 */ /* 0x000fe40000011412 */
[----:B-----5:R-:W-:-:S05]  /*c760*/  SHF.R.S32.HI R4, RZ, 0x1f, R13 ;  /* 0x0000001fff047819 */ /* 0x020fca000001140d */
[----:B------:R-:W-:Y:S02]  /*c770*/  USHF.R.S32.HI UR7, URZ, 0x1f, UR7 ;  /* 0x0000001f3f077899 */ /* 0x000fe40008011407 */
[----:B------:R-:W-:Y:S02]  /*c780*/  USEL UR8, UR6, URZ, !UP0 ;  /* 0x0000003f06087287 */ /* 0x000fe4000c000000 */
[----:B------:R-:W-:Y:S01]  /*c790*/  USEL UR9, UR4, URZ, !UP0 ;  /* 0x0000003f04097287 */ /* 0x000fe2000c000000 */
[----:B------:R-:W-:Y:S11]  /*c7a0*/  @P0 BRA `(.L_x_294) ;  /* 0x0000000000680947 */ /* 0x000ff60003800000 */
[----:B------:R-:W0:Y:S02]  /*c7b0*/  S2R R0, SR_TID.X ;  /* 0x0000000000007919 */ /* 0x000e240000002100 */
[----:B0-----:R-:W-:-:S04]  /*c7c0*/  IMAD R0, R212, 0x80, R0 ;  /* 0x00000080d4007824 */ /* 0x001fc800078e0200 */
[----:B------:R-:W-:-:S05]  /*c7d0*/  VIADD R0, R0, 0xffffff80 ;  /* 0xffffff8000007836 */ /* 0x000fca0000000000 */
[----:B------:R-:W-:-:S13]  /*c7e0*/  ISETP.GE.AND P0, PT, R0, R11, PT ;  /* 0x0000000b0000720c */ /* 0x000fda0003f06270 */
[----:B------:R-:W-:Y:S05]  /*c7f0*/  @P0 BRA `(.L_x_294) ;  /* 0x0000000000540947 */ /* 0x000fea0003800000 */
[----:B------:R-:W-:Y:S01]  /*c800*/  R2UR UR6, R213 ;  /* 0x00000000d50672ca */ /* 0x000fe200000e0000 */
[----:B------:R-:W-:Y:S01]  /*c810*/  ULDC.64 UR10, c[0x0][0xb70] ;  /* 0x0002dc00000a7ab9 */ /* 0x000fe20000000a00 */
[C---:B-1----:R-:W-:Y:S01]  /*c820*/  IADD3 R2, P0, R0.reuse, R13, RZ ;  /* 0x0000000d00027210 */ /* 0x042fe20007f1e0ff */
[----:B------:R-:W-:Y:S02]  /*c830*/  UIMAD UR4, UR7, UR10, URZ ;  /* 0x0000000a070472a4 */ /* 0x000fe4000f8e023f */
[----:B------:R-:W-:Y:S01]  /*c840*/  IMAD.U32 R9, RZ, RZ, UR10 ;  /* 0x0000000aff097e24 */ /* 0x000fe2000f8e00ff */
[----:B------:R-:W-:Y:S01]  /*c850*/  ULDC.64 UR12, c[0x0][0x208] ;  /* 0x00008200000c7ab9 */ /* 0x000fe20000000a00 */
[----:B------:R-:W-:-:S06]  /*c860*/  LEA.HI.X.SX32 R3, R0, R4, 0x1, P0 ;  /* 0x0000000400037211 */ /* 0x000fcc00000f0eff */
[----:B------:R-:W-:Y:S02]  /*c870*/  UIMAD UR4, UR6, UR11, UR4 ;  /* 0x0000000b060472a4 */ /* 0x000fe4000f8e0204 */
[----:B------:R-:W-:Y:S01]  /*c880*/  IMAD.WIDE.U32 R2, R9, UR6, R2 ;  /* 0x0000000609027c25 */ /* 0x000fe2000f8e0002 */
[----:B------:R-:W-:Y:S02]  /*c890*/  ULDC.64 UR10, c[0x0][0xb78] ;  /* 0x0002de00000a7ab9 */ /* 0x000fe40000000a00 */
[----:B------:R-:W-:Y:S01]  /*c8a0*/  UIMAD UR6, UR9, UR10, URZ ;  /* 0x0000000a090672a4 */ /* 0x000fe2000f8e023f */
[----:B------:R-:W-:Y:S02]  /*c8b0*/  VIADD R3, R3, UR4 ;  /* 0x0000000403037c36 */ /* 0x000fe40008000000 */
[----:B------:R-:W-:Y:S01]  /*c8c0*/  IMAD.U32 R9, RZ, RZ, UR10 ;  /* 0x0000000aff097e24 */ /* 0x000fe2000f8e00ff */
[----:B------:R-:W-:-:S03]  /*c8d0*/  UIMAD UR6, UR8, UR11, UR6 ;  /* 0x0000000b080672a4 */ /* 0x000fc6000f8e0206 */
[----:B------:R-:W-:Y:S01]  /*c8e0*/  IMAD.WIDE.U32 R2, R9, UR8, R2 ;  /* 0x0000000809027c25 */ /* 0x000fe2000f8e0002 */
[----:B------:R-:W-:-:S03]  /*c8f0*/  ULDC.64 UR10, c[0x0][0xb40] ;  /* 0x0002d000000a7ab9 */ /* 0x000fc60000000a00 */
[----:B------:R-:W-:Y:S01]  /*c900*/  VIADD R3, R3, UR6 ;  /* 0x0000000603037c36 */ /* 0x000fe20008000000 */
[----:B------:R-:W-:-:S04]  /*c910*/  LEA R8, P0, R2, UR10, 0x2 ;  /* 0x0000000a02087c11 */ /* 0x000fc8000f8010ff */
[----:B------:R-:W-:Y:S01]  /*c920*/  LEA.HI.X R9, R2, UR11, R3, 0x2, P0 ;  /* 0x0000000b02097c11 */ /* 0x000fe200080f1403 */
[----:B------:R-:W-:-:S05]  /*c930*/  IMAD.MOV.U32 R3, RZ, RZ, -0x800000 ;  /* 0xff800000ff037424 */ /* 0x000fca00078e00ff */
[----:B------:R0:W-:Y:S03]  /*c940*/  STG.E desc[UR12][R8.64], R3 ;  /* 0x0000000308007986 */ /* 0x0001e6000c10190c */
.L_x_294:
[----:B------:R-:W-:Y:S05]  /*c950*/  BSYNC B1 ;  /* 0x0000000000017941 */ /* 0x000fea0003800000 */
.L_x_293:
[----:B------:R-:W-:Y:S01]  /*c960*/  ULDC.64 UR10, c[0x0][0xaa0] ;  /* 0x0002a800000a7ab9 */ /* 0x000fe20000000a00 */
[----:B------:R-:W-:Y:S01]  /*c970*/  R2UR UR6, R213 ;  /* 0x00000000d50672ca */ /* 0x000fe200000e0000 */
[----:B------:R-:W-:Y:S01]  /*c980*/  IMAD R0, R4, UR10, RZ ;  /* 0x0000000a04007c24 */ /* 0x000fe2000f8e02ff */
[----:B------:R-:W-:Y:S01]  /*c990*/  BSSY B1, `(.L_x_295) ;  /* 0x0000032000017945 */ /* 0x000fe20003800000 */
[----:B01----:R-:W-:-:S04]  /*c9a0*/  IMAD.WIDE.U32 R2, R13, UR10, R18 ;  /* 0x0000000a0d027c25 */ /* 0x003fc8000f8e0012 */
[----:B------:R-:W-:Y:S01]  /*c9b0*/  IMAD R13, R13, UR11, R0 ;  /* 0x0000000b0d0d7c24 */ /* 0x000fe2000f8e0200 */
[----:B------:R-:W-:Y:S01]  /*c9c0*/  ULDC.64 UR10, c[0x0][0xae0] ;  /* 0x0002b800000a7ab9 */ /* 0x000fe20000000a00 */
[----:B------:R-:W-:Y:S01]  /*c9d0*/  IMAD R15, R212, -0x80, R11 ;  /* 0xffffff80d40f7824 */ /* 0x000fe200078e020b */
[----:B------:R-:W-:Y:S02]  /*c9e0*/  UIMAD UR4, UR7, UR10, URZ ;  /* 0x0000000a070472a4 */ /* 0x000fe4000f8e023f */
[----:B------:R-:W-:Y:S01]  /*c9f0*/  IMAD.U32 R9, RZ, RZ, UR10 ;  /* 0x0000000aff097e24 */ /* 0x000fe2000f8e00ff */
[----:B------:R-:W-:Y:S01]  /*ca00*/  IADD3 R3, R3, R13, RZ ;  /* 0x0000000d03037210 */ /* 0x000fe20007ffe0ff */
[C---:B------:R-:W-:Y:S01]  /*ca10*/  VIADD R0, R22.reuse, 0x20 ;  /* 0x0000002016007836 */ /* 0x040fe20000000000 */
[----:B------:R-:W-:Y:S01]  /*ca20*/  UIMAD UR4, UR6, UR11, UR4 ;  /* 0x0000000b060472a4 */ /* 0x000fe2000f8e0204 */
[CC--:B------:R-:W-:Y:S01]  /*ca30*/  ISETP.GE.AND P2, PT, R22.reuse, R15.reuse, PT ;  /* 0x0000000f1600720c */ /* 0x0c0fe20003f46270 */
[----:B------:R-:W-:Y:S01]  /*ca40*/  VIADD R4, R22, 0x40 ;  /* 0x0000004016047836 */ /* 0x000fe20000000000 */
[----:B------:R-:W-:Y:S01]  /*ca50*/  SHF.R.S32.HI R11, RZ, 0x1f, R22 ;  /* 0x0000001fff0b7819 */ /* 0x000fe20000011416 */
[----:B------:R-:W-:Y:S01]  /*ca60*/  IMAD.WIDE.U32 R2, R9, UR6, R2 ;  /* 0x0000000609027c25 */ /* 0x000fe2000f8e0002 */
[----:B------:R-:W-:Y:S01]  /*ca70*/  ULDC.64 UR6, c[0x0][0xae8] ;  /* 0x0002ba0000067ab9 */ /* 0x000fe20000000a00 */
[----:B------:R-:W-:-:S02]  /*ca80*/  ISETP.GE.AND P1, PT, R0, R15, PT ;  /* 0x0000000f0000720c */ /* 0x000fc40003f26270 */
[----:B------:R-:W-:Y:S01]  /*ca90*/  VIADD R3, R3, UR4 ;  /* 0x0000000403037c36 */ /* 0x000fe20008000000 */
[----:B------:R-:W-:Y:S02]  /*caa0*/  UIMAD UR4, UR9, UR6, URZ ;  /* 0x00000006090472a4 */ /* 0x000fe4000f8e023f */
[----:B------:R-:W-:Y:S01]  /*cab0*/  IMAD.U32 R9, RZ, RZ, UR6 ;  /* 0x00000006ff097e24 */ /* 0x000fe2000f8e00ff */
[----:B------:R-:W-:Y:S01]  /*cac0*/  ISETP.GE.AND P0, PT, R4, R15, PT ;  /* 0x0000000f0400720c */ /* 0x000fe20003f06270 */
[----:B------:R-:W-:Y:S01]  /*cad0*/  IMAD.MOV.U32 R10, RZ, RZ, R22 ;  /* 0x000000ffff0a7224 */ /* 0x000fe200078e0016 */
[----:B------:R-:W-:Y:S02]  /*cae0*/  UIMAD UR4, UR8, UR7, UR4 ;  /* 0x00000007080472a4 */ /* 0x000fe4000f8e0204 */
[----:B------:R-:W-:-:S04]  /*caf0*/  IMAD.WIDE.U32 R8, R9, UR8, R2 ;  /* 0x0000000809087c25 */ /* 0x000fc8000f8e0002 */
[----:B------:R-:W-:-:S04]  /*cb00*/  IMAD.WIDE R10, R212, 0x80, R10 ;  /* 0x00000080d40a7825 */ /* 0x000fc800078e020a */
[----:B------:R-:W-:Y:S02]  /*cb10*/  VIADD R19, R9, UR4 ;  /* 0x0000000409137c36 */ /* 0x000fe40008000000 */
[----:B------:R-:W-:Y:S01]  /*cb20*/  VIADD R0, R22, 0x60 ;  /* 0x0000006016007836 */ /* 0x000fe20000000000 */
[----:B------:R-:W-:Y:S06]  /*cb30*/  @P2 BRA `(.L_x_296) ;  /* 0x00000000005c2947 */ /* 0x000fec0003800000 */
[C---:B------:R-:W-:Y:S01]  /*cb40*/  VIADD R2, R18.reuse, 0x40 ;  /* 0x0000004012027836 */ /* 0x040fe20000000000 */
[C---:B------:R-:W-:Y:S01]  /*cb50*/  IADD3 R3, R18.reuse, 0x80, RZ ;  /* 0x0000008012037810 */ /* 0x040fe20007ffe0ff */
[----:B------:R-:W-:Y:S01]  /*cb60*/  ULDC UR4, c[0x0][0xa8c] ;  /* 0x0002a30000047ab9 */ /* 0x000fe20000000800 */
[----:B------:R-:W-:Y:S01]  /*cb70*/  ULDC.64 UR6, c[0x0][0xad8] ;  /* 0x0002b60000067ab9 */ /* 0x000fe20000000a00 */
[----:B------:R-:W-:Y:S01]  /*cb80*/  VIADD R4, R18, 0xc0 ;  /* 0x000000c012047836 */ /* 0x000fe20000000000 */
[----:B------:R-:W-:Y:S01]  /*cb90*/  ISETP.GE.AND P4, PT, R2, UR4, PT ;  /* 0x0000000402007c0c */ /* 0x000fe2000bf86270 */
[----:B------:R-:W-:Y:S01]  /*cba0*/  IMAD R13, R11, UR6, RZ ;  /* 0x000000060b0d7c24 */ /* 0x000fe2000f8e02ff */
[----:B------:R-:W-:Y:S01]  /*cbb0*/  ISETP.GE.AND P5, PT, R3, UR4, PT ;  /* 0x0000000403007c0c */ /* 0x000fe2000bfa6270 */
[----:B------:R-:W-:Y:S01]  /*cbc0*/  IMAD.MOV.U32 R2, RZ, RZ, R8 ;  /* 0x000000ffff027224 */ /* 0x000fe200078e0008 */
[----:B------:R-:W-:Y:S01]  /*cbd0*/  ISETP.GE.AND P3, PT, R18, UR4, PT ;  /* 0x0000000412007c0c */ /* 0x000fe2000bf66270 */
[----:B------:R-:W-:Y:S01]  /*cbe0*/  IMAD.MOV.U32 R3, RZ, RZ, R19 ;  /* 0x000000ffff037224 */ /* 0x000fe200078e0013 */
[----:B------:R-:W-:Y:S01]  /*cbf0*/  ISETP.GE.AND P6, PT, R4, UR4, PT ;  /* 0x0000000404007c0c */ /* 0x000fe2000bfc6270 */
[C---:B------:R-:W-:Y:S01]  /*cc00*/  IMAD R13, R10.reuse, UR7, R13 ;  /* 0x000000070a0d7c24 */ /* 0x040fe2000f8e020d */
[----:B------:R-:W-:Y:S01]  /*cc10*/  ULDC.64 UR8, c[0x0][0x208] ;  /* 0x0000820000087ab9 */ /* 0x000fe20000000a00 */
[----:B------:R-:W-:Y:S01]  /*cc20*/  IMAD.WIDE.U32 R2, R10, UR6, R2 ;  /* 0x000000060a027c25 */ /* 0x000fe2000f8e0002 */
[----:B------:R-:W-:-:S03]  /*cc30*/  ULDC.64 UR6, c[0x0][0xa80] ;  /* 0x0002a00000067ab9 */ /* 0x000fc60000000a00 */
[----:B------:R-:W-:Y:S01]  /*cc40*/  IMAD.IADD R3, R3, 0x1, R13 ;  /* 0x0000000103037824 */ /* 0x000fe200078e020d */
[----:B------:R-:W-:-:S04]  /*cc50*/  LEA R12, P2, R2, UR6, 0x1 ;  /* 0x00000006020c7c11 */ /* 0x000fc8000f8408ff */
[----:B------:R-:W-:-:S05]  /*cc60*/  LEA.HI.X R13, R2, UR7, R3, 0x1, P2 ;  /* 0x00000007020d7c11 */ /* 0x000fca00090f0c03 */
[----:B------:R0:W-:Y:S04]  /*cc70*/  @!P3 STG.E.128 desc[UR8][R12.64], RZ ;  /* 0x000000ff0c00b986 */ /* 0x0001e8000c101d08 */
[----:B------:R0:W-:Y:S04]  /*cc80*/  @!P4 STG.E.128 desc[UR8][R12.64+0x80], RZ ;  /* 0x000080ff0c00c986 */ /* 0x0001e8000c101d08 */
[----:B------:R0:W-:Y:S04]  /*cc90*/  @!P5 STG.E.128 desc[UR8][R12.64+0x100], RZ ;  /* 0x000100ff0c00d986 */ /* 0x0001e8000c101d08 */
[----:B------:R0:W-:Y:S02]  /*cca0*/  @!P6 STG.E.128 desc[UR8][R12.64+0x180], RZ ;  /* 0x000180ff0c00e986 */ /* 0x0001e4000c101d08 */
.L_x_296:
[----:B------:R-:W-:Y:S05]  /*ccb0*/  BSYNC B1 ;  /* 0x0000000000017941 */ /* 0x000fea0003800000 */
.L_x_295:
[----:B------:R-:W-:Y:S01]  /*ccc0*/  BSSY B1, `(.L_x_297) ;  /* 0x000001c000017945 */ /* 0x000fe20003800000 */
[----:B------:R-:W-:-:S03]  /*ccd0*/  ISETP.GE.AND P2, PT, R0, R15, PT ;  /* 0x0000000f0000720c */ /* 0x000fc60003f46270 */
[----:B------:R-:W-:Y:S10]  /*cce0*/  @P1 BRA `(.L_x_298) ;  /* 0x0000000000641947 */ /* 0x000ff40003800000 */
[----:B0-----:R-:W-:Y:S01]  /*ccf0*/  IADD3 R13, P1, R10, 0x20, RZ ;  /* 0x000000200a0d7810 */ /* 0x001fe20007f3e0ff */
[C---:B------:R-:W-:Y:S01]  /*cd00*/  VIADD R3, R18.reuse, 0x80 ;  /* 0x0000008012037836 */ /* 0x040fe20000000000 */
[----:B------:R-:W-:Y:S01]  /*cd10*/  ULDC UR4, c[0x0][0xa8c] ;  /* 0x0002a30000047ab9 */ /* 0x000fe20000000800 */
[C---:B------:R-:W-:Y:S01]  /*cd20*/  VIADD R2, R18.reuse, 0x40 ;  /* 0x0000004012027836 */ /* 0x040fe20000000000 */
        /* <DEDUP_REMOVED lines=14> */
[----:B------:R-:W-:Y:S01]  /*ce10*/  LEA R12, P1, R2, UR6, 0x1 ;  /* 0x00000006020c7c11 */ /* 0x000fe2000f8208ff */
[----:B------:R-:W-:-:S05]  /*ce20*/  IMAD.IADD R3, R3, 0x1, R13 ;  /* 0x0000000103037824 */ /* 0x000fca00078e020d */
[----:B------:R-:W-:-:S05]  /*ce30*/  LEA.HI.X R13, R2, UR7, R3, 0x1, P1 ;  /* 0x00000007020d7c11 */ /* 0x000fca00088f0c03 */
[----:B------:R1:W-:Y:S04]  /*ce40*/  @!P3 STG.E.128 desc[UR8][R12.64], RZ ;  /* 0x000000ff0c00b986 */ /* 0x0003e8000c101d08 */
[----:B------:R1:W-:Y:S04]  /*ce50*/  @!P4 STG.E.128 desc[UR8][R12.64+0x80], RZ ;  /* 0x000080ff0c00c986 */ /* 0x0003e8000c101d08 */
[----:B------:R1:W-:Y:S04]  /*ce60*/  @!P5 STG.E.128 desc[UR8][R12.64+0x100], RZ ;  /* 0x000100ff0c00d986 */ /* 0x0003e8000c101d08 */
[----:B------:R1:W-:Y:S02]  /*ce70*/  @!P6 STG.E.128 desc[UR8][R12.64+0x180], RZ ;  /* 0x000180ff0c00e986 */ /* 0x0003e4000c101d08 */
.L_x_298:
[----:B------:R-:W-:Y:S05]  /*ce80*/  BSYNC B1 ;  /* 0x0000000000017941 */ /* 0x000fea0003800000 */
.L_x_297:
[----:B------:R-:W-:Y:S04]  /*ce90*/  BSSY B1, `(.L_x_299) ;  /* 0x000001b000017945 */ /* 0x000fe80003800000 */
[----:B------:R-:W-:Y:S05]  /*cea0*/  @P0 BRA `(.L_x_300) ;  /* 0x0000000000640947 */ /* 0x000fea0003800000 */
[----:B01----:R-:W-:Y:S01]  /*ceb0*/  IADD3 R13, P0, R10, 0x40, RZ ;  /* 0x000000400a0d7810 */ /* 0x003fe20007f1e0ff */
        /* <DEDUP_REMOVED lines=24> */
.L_x_300:
[----:B------:R-:W-:Y:S05]  /*d040*/  BSYNC B1 ;  /* 0x0000000000017941 */ /* 0x000fea0003800000 */
.L_x_299:
[----:B------:R-:W-:Y:S05]  /*d050*/  @P2 BRA `(.L_x_291) ;  /* 0x0000000000642947 */ /* 0x000fea0003800000 */
[----:B------:R-:W-:Y:S01]  /*d060*/  IADD3 R9, P0, R10, 0x60, RZ ;  /* 0x000000600a097810 */ /* 0x000fe20007f1e0ff */
[----:B------:R-:W-:Y:S01]  /*d070*/  VIADD R0, R18, 0x40 ;  /* 0x0000004012007836 */ /* 0x000fe20000000000 */
[----:B------:R-:W-:Y:S01]  /*d080*/  ULDC UR4, c[0x0][0xa8c] ;  /* 0x0002a30000047ab9 */ /* 0x000fe20000000800 */
[----:B------:R-:W-:Y:S01]  /*d090*/  MOV R3, R19 ;  /* 0x0000001300037202 */ /* 0x000fe20000000f00 */
[----:B------:R-:W-:Y:S01]  /*d0a0*/  ULDC.64 UR6, c[0x0][0xad8] ;  /* 0x0002b60000067ab9 */ /* 0x000fe20000000a00 */
[----:B------:R-:W-:Y:S01]  /*d0b0*/  IMAD.X R10, RZ, RZ, R11, P0 ;  /* 0x000000ffff0a7224 */ /* 0x000fe200000e060b */
[----:B------:R-:W-:Y:S01]  /*d0c0*/  ISETP.GE.AND P2, PT, R0, UR4, PT ;  /* 0x0000000400007c0c */ /* 0x000fe2000bf46270 */
[----:B------:R-:W-:Y:S01]  /*d0d0*/  IMAD.MOV.U32 R2, RZ, RZ, R8 ;  /* 0x000000ffff027224 */ /* 0x000fe200078e0008 */
[C---:B------:R-:W-:Y:S01]  /*d0e0*/  ISETP.GE.AND P1, PT, R18.reuse, UR4, PT ;  /* 0x0000000412007c0c */ /* 0x040fe2000bf26270 */
[----:B------:R-:W-:Y:S01]  /*d0f0*/  VIADD R4, R18, 0x80 ;  /* 0x0000008012047836 */ /* 0x000fe20000000000 */
[----:B------:R-:W-:Y:S01]  /*d100*/  ULDC.64 UR8, c[0x0][0x208] ;  /* 0x0000820000087ab9 */ /* 0x000fe20000000a00 */
[----:B------:R-:W-:-:S02]  /*d110*/  IMAD R10, R10, UR6, RZ ;  /* 0x000000060a0a7c24 */ /* 0x000fc4000f8e02ff */
[----:B------:R-:W-:Y:S01]  /*d120*/  VIADD R0, R18, 0xc0 ;  /* 0x000000c012007836 */ /* 0x000fe20000000000 */
[----:B------:R-:W-:Y:S01]  /*d130*/  ISETP.GE.AND P3, PT, R4, UR4, PT ;  /* 0x0000000404007c0c */ /* 0x000fe2000bf66270 */
        /* <DEDUP_REMOVED lines=11> */
.L_x_291:
[----:B------:R-:W-:Y:S05]  /*d1f0*/  BSYNC B0 ;  /* 0x0000000000007941 */ /* 0x000fea0003800000 */
.L_x_282:
[----:B------:R-:W-:Y:S02]  /*d200*/  ULDC UR4, c[0x0][0xc14] ;  /* 0x0003050000047ab9 */ /* 0x000fe40000000800 */
[----:B------:R-:W-:-:S13]  /*d210*/  ISETP.GE.AND P0, PT, R7, UR4, PT ;  /* 0x0000000407007c0c */ /* 0x000fda000bf06270 */
[----:B------:R-:W-:Y:S05]  /*d220*/  @!P0 BRA `(.L_x_301) ;  /* 0xffffff3800e48947 */ /* 0x000fea000383ffff */
[----:B------:R-:W-:Y:S05]  /*d230*/  EXIT ;  /* 0x000000000000794d */ /* 0x000fea0003800000 */
.L_x_257:
[----:B------:R-:W-:-:S08]  /*d240*/  NOP ;  /* 0x0000000000007918 */ /* 0x000fd00000000000 */
[----:B0-----:R-:W0:-:S00]  /*d250*/  USETMAXREG.DEALLOC.CTAPOOL 0x18 ;  /* 0x00000018000079c8 */ /* 0x001e0000080e0500 */
[----:B0-----:R-:W-:-:S06]  /*d260*/  LOP3.LUT R0, R0, 0x3, RZ, 0xc0, !PT ;  /* 0x0000000300007812 */ /* 0x001fcc00078ec0ff */
[----:B------:R-:W0:Y:S02]  /*d270*/  SHFL.IDX PT, R0, R0, RZ, 0x1f ;  /* 0x00001fff00007589 */ /* 0x000e2400000e0000 */
[----:B0-----:R-:W-:-:S13]  /*d280*/  ISETP.NE.AND P0, PT, R0, RZ, PT ;  /* 0x000000ff0000720c */ /* 0x001fda0003f05270 */
[----:B------:R-:W-:Y:S05]  /*d290*/  @P0 EXIT ;  /* 0x000000000000094d */ /* 0x000fea0003800000 */
[----:B------:R-:W0:Y:S01]  /*d2a0*/  S2R R2, SR_TID.X ;  /* 0x0000000000027919 */ /* 0x000e220000002100 */
[----:B------:R-:W-:Y:S01]  /*d2b0*/  LOP3.LUT R4, R4, 0xffffffdf, RZ, 0xc0, !PT ;  /* 0xffffffdf04047812 */ /* 0x000fe200078ec0ff */
[----:B------:R-:W-:Y:S01]  /*d2c0*/  ULDC UR5, c[0x0][0xc14] ;  /* 0x0003050000057ab9 */ /* 0x000fe20000000800 */
[----:B------:R-:W-:Y:S01]  /*d2d0*/  IMAD.MOV.U32 R0, RZ, RZ, RZ ;  /* 0x000000ffff007224 */ /* 0x000fe200078e00ff */
[----:B------:R-:W-:Y:S01]  /*d2e0*/  ULDC.64 UR6, c[0x0][0x208] ;  /* 0x0000820000067ab9 */ /* 0x000fe20000000a00 */
[----:B------:R-:W-:Y:S01]  /*d2f0*/  ULDC UR4, c[0x0][0xc10] ;  /* 0x0003040000047ab9 */ /* 0x000fe20000000800 */
[----:B0-----:R-:W-:-:S04]  /*d300*/  LOP3.LUT R8, R2, 0x1f, RZ, 0xc0, !PT ;  /* 0x0000001f02087812 */ /* 0x001fc800078ec0ff */
[----:B------:R-:W-:-:S13]  /*d310*/  ISETP.NE.AND P0, PT, R8, 0x1f, PT ;  /* 0x0000001f0800780c */ /* 0x000fda0003f05270 */
[----:B------:R-:W-:Y:S02]  /*d320*/  @P0 LOP3.LUT R4, R4, 0x20, RZ, 0xfc, !PT ;  /* 0x0000002004040812 */ /* 0x000fe400078efcff */
[----:B------:R-:W-:-:S13]  /*d330*/  ISETP.GE.OR P0, PT, R8, UR5, !P0 ;  /* 0x0000000508007c0c */ /* 0x000fda000c706670 */
[----:B------:R-:W0:Y:S02]  /*d340*/  @!P0 LDC.64 R2, c[0x0][0xc58] ;  /* 0x00031600ff028b82 */ /* 0x000e240000000a00 */
[----:B0-----:R-:W-:-:S05]  /*d350*/  @!P0 IMAD.WIDE.U32 R2, R8, 0x4, R2 ;  /* 0x0000000408028825 */ /* 0x001fca00078e0002 */
[----:B------:R-:W2:Y:S01]  /*d360*/  @!P0 LDG.E R0, desc[UR6][R2.64] ;  /* 0x0000000602008981 */ /* 0x000ea2000c1e1900 */
[C---:B------:R-:W-:Y:S01]  /*d370*/  ISETP.NE.AND P1, PT, R8.reuse, RZ, PT ;  /* 0x000000ff0800720c */ /* 0x040fe20003f25270 */
[----:B------:R-:W0:Y:S01]  /*d380*/  S2UR UR6, SR_CTAID.X ;  /* 0x00000000000679c3 */ /* 0x000e220000002500 */
[----:B------:R-:W-:Y:S01]  /*d390*/  ISETP.GE.U32.AND P0, PT, R8, 0x2, PT ;  /* 0x000000020800780c */ /* 0x000fe20003f06070 */
[----:B------:R-:W-:Y:S01]  /*d3a0*/  IMAD.MOV.U32 R16, RZ, RZ, RZ ;  /* 0x000000ffff107224 */ /* 0x000fe200078e00ff */
[----:B------:R-:W-:Y:S01]  /*d3b0*/  LOP3.LUT R4, R4, 0xfffffffe, RZ, 0xc0, !PT ;  /* 0xfffffffe04047812 */ /* 0x000fe200078ec0ff */
[----:B------:R-:W-:-:S08]  /*d3c0*/  IMAD.MOV.U32 R19, RZ, RZ, RZ ;  /* 0x000000ffff137224 */ /* 0x000fd000078e00ff */
[----:B------:R-:W-:-:S04]  /*d3d0*/  @P1 LOP3.LUT R4, R4, 0x1, RZ, 0xfc, !PT ;  /* 0x0000000104041812 */ /* 0x000fc800078efcff */
[----:B------:R-:W-:-:S04]  /*d3e0*/  LOP3.LUT R4, R4, 0xffffffef, RZ, 0xc0, !PT ;  /* 0xffffffef04047812 */ /* 0x000fc800078ec0ff */
[----:B------:R-:W-:-:S04]  /*d3f0*/  @P0 LOP3.LUT R4, R4, 0x10, RZ, 0xfc, !PT ;  /* 0x0000001004040812 */ /* 0x000fc800078efcff */
[----:B------:R-:W-:Y:S01]  /*d400*/  LOP3.LUT R4, R4, 0xfffffff7, RZ, 0xc0, !PT ;  /* 0xfffffff704047812 */ /* 0x000fe200078ec0ff */
[----:B--2---:R-:W1:Y:S02]  /*d410*/  SHFL.UP PT, R5, R0, 0x1, RZ ;  /* 0x0420000000057989 */ /* 0x004e6400000e00ff */
[----:B-1----:R-:W-:-:S05]  /*d420*/  SEL R5, R5, RZ, P1 ;  /* 0x000000ff05057207 */ /* 0x002fca0000800000 */
[----:B------:R-:W-:-:S05]  /*d430*/  IMAD.IADD R5, R0, 0x1, R5 ;  /* 0x0000000100057824 */ /* 0x000fca00078e0205 */
[----:B------:R-:W1:Y:S02]  /*d440*/  SHFL.UP PT, R6, R5, 0x2, RZ ;  /* 0x0440000005067989 */ /* 0x000e6400000e00ff */
[----:B-1----:R-:W-:Y:S02]  /*d450*/  SEL R6, R6, RZ, P0 ;  /* 0x000000ff06067207 */ /* 0x002fe40000000000 */
[----:B------:R-:W-:-:S03]  /*d460*/  ISETP.GE.U32.AND P0, PT, R8, 0x4, PT ;  /* 0x000000040800780c */ /* 0x000fc60003f06070 */
[----:B------:R-:W-:-:S05]  /*d470*/  IMAD.IADD R6, R5, 0x1, R6 ;  /* 0x0000000105067824 */ /* 0x000fca00078e0206 */
[----:B------:R-:W1:Y:S05]  /*d480*/  SHFL.UP PT, R7, R6, 0x4, RZ ;  /* 0x0480000006077989 */ /* 0x000e6a00000e00ff */
[----:B------:R-:W-:-:S04]  /*d490*/  @P0 LOP3.LUT R4, R4, 0x8, RZ, 0xfc, !PT ;  /* 0x0000000804040812 */ /* 0x000fc800078efcff */
[----:B------:R-:W-:Y:S02]  /*d4a0*/  LOP3.LUT R4, R4, 0xfffffffb, RZ, 0xc0, !PT ;  /* 0xfffffffb04047812 */ /* 0x000fe400078ec0ff */
[----:B-1----:R-:W-:Y:S02]  /*d4b0*/  SEL R7, R7, RZ, P0 ;  /* 0x000000ff07077207 */ /* 0x002fe40000000000 */
[----:B------:R-:W-:-:S03]  /*d4c0*/  ISETP.GE.U32.AND P0, PT, R8, 0x8, PT ;  /* 0x000000080800780c */ /* 0x000fc60003f06070 */
[----:B------:R-:W-:-:S05]  /*d4d0*/  IMAD.IADD R7, R6, 0x1, R7 ;  /* 0x0000000106077824 */ /* 0x000fca00078e0207 */
[----:B------:R-:W1:Y:S05]  /*d4e0*/  SHFL.UP PT, R2, R7, 0x8, RZ ;  /* 0x0500000007027989 */ /* 0x000e6a00000e00ff */
[----:B------:R-:W-:-:S04]  /*d4f0*/  @P0 LOP3.LUT R4, R4, 0x4, RZ, 0xfc, !PT ;  /* 0x0000000404040812 */ /* 0x000fc800078efcff */
[----:B------:R-:W-:Y:S02]  /*d500*/  LOP3.LUT R4, R4, 0xfffffffd, RZ, 0xc0, !PT ;  /* 0xfffffffd04047812 */ /* 0x000fe400078ec0ff */
[----:B-1----:R-:W-:Y:S02]  /*d510*/  SEL R2, R2, RZ, P0 ;  /* 0x000000ff02027207 */ /* 0x002fe40000000000 */
[----:B------:R-:W-:Y:S02]  /*d520*/  ISETP.GE.U32.AND P0, PT, R8, 0x10, PT ;  /* 0x000000100800780c */ /* 0x000fe40003f06070 */
[----:B------:R-:W-:-:S05]  /*d530*/  IADD3 R3, R7, R2, RZ ;  /* 0x0000000207037210 */ /* 0x000fca0007ffe0ff */
[----:B------:R-:W1:Y:S06]  /*d540*/  SHFL.UP PT, R2, R3, 0x10, RZ ;  /* 0x0600000003027989 */ /* 0x000e6c00000e00ff */
[----:B------:R-:W-:Y:S02]  /*d550*/  @P0 LOP3.LUT R4, R4, 0x2, RZ, 0xfc, !PT ;  /* 0x0000000204040812 */ /* 0x000fe400078efcff */
[----:B-1----:R-:W-:-:S05]  /*d560*/  SEL R2, R2, RZ, P0 ;  /* 0x000000ff02027207 */ /* 0x002fca0000000000 */
[----:B------:R-:W-:-:S05]  /*d570*/  IMAD.IADD R2, R3, 0x1, R2 ;  /* 0x0000000103027824 */ /* 0x000fca00078e0202 */
[----:B------:R-:W1:Y:S02]  /*d580*/  SHFL.IDX PT, R5, R2, 0x1f, 0x1f ;  /* 0x03e01f0002057f89 */ /* 0x000e6400000e0000 */
[----:B-1----:R-:W-:-:S04]  /*d590*/  IMAD R5, R5, UR4, RZ ;  /* 0x0000000405057c24 */ /* 0x002fc8000f8e02ff */
[----:B------:R-:W-:Y:S01]  /*d5a0*/  IMAD.MOV.U32 R6, RZ, RZ, R5 ;  /* 0x000000ffff067224 */ /* 0x000fe200078e0005 */
[----:B0-----:R-:W-:-:S13]  /*d5b0*/  ISETP.GT.AND P0, PT, R5, UR6, PT ;  /* 0x0000000605007c0c */ /* 0x001fda000bf04270 */
[----:B------:R-:W-:Y:S05]  /*d5c0*/  @P0 BRA `(.L_x_302) ;  /* 0x0000000000c40947 */ /* 0x000fea0003800000 */
[----:B------:R-:W-:Y:S01]  /*d5d0*/  IMAD.MOV.U32 R5, RZ, RZ, R6 ;  /* 0x000000ffff057224 */ /* 0x000fe200078e0006 */
[----:B------:R-:W-:Y:S01]  /*d5e0*/  ULDC UR5, c[0x0][0xc14] ;  /* 0x0003050000057ab9 */ /* 0x000fe20000000800 */
[----:B------:R-:W-:Y:S01]  /*d5f0*/  IMAD.MOV.U32 R19, RZ, RZ, RZ ;  /* 0x000000ffff137224 */ /* 0x000fe200078e00ff */
[----:B------:R-:W-:Y:S01]  /*d600*/  ULDC UR7, c[0x0][0xc14] ;  /* 0x0003050000077ab9 */ /* 0x000fe20000000800 */
[----:B------:R-:W-:-:S05]  /*d610*/  ULDC UR4, c[0x0][0xc10] ;  /* 0x0003040000047ab9 */ /* 0x000fca0000000800 */
.L_x_306:
[----:B------:R-:W-:Y:S02]  /*d620*/  VIADD R0, R19, 0x1f ;  /* 0x0000001f13007836 */ /* 0x000fe40000000000 */
[----:B------:R-:W-:-:S03]  /*d630*/  IMAD.U32 R19, RZ, RZ, UR7 ;  /* 0x00000007ff137e24 */ /* 0x000fc6000f8e00ff */
[----:B------:R-:W-:-:S13]  /*d640*/  ISETP.GE.AND P0, PT, R0, UR5, PT ;  /* 0x0000000500007c0c */ /* 0x000fda000bf06270 */
[----:B------:R-:W-:Y:S05]  /*d650*/  @P0 BRA `(.L_x_303) ;  /* 0x0000000400440947 */ /* 0x000fea0003800000 */
[----:B------:R-:W0:Y:S01]  /*d660*/  S2R R2, SR_TID.X ;  /* 0x0000000000027919 */ /* 0x000e220000002100 */
[----:B------:R-:W-:Y:S01]  /*d670*/  IMAD.MOV.U32 R19, RZ, RZ, R0 ;  /* 0x000000ffff137224 */ /* 0x000fe200078e0000 */
[----:B------:R-:W-:Y:S01]  /*d680*/  BSSY B0, `(.L_x_304) ;  /* 0x000000b000007945 */ /* 0x000fe20003800000 */
[----:B------:R-:W-:Y:S01]  /*d690*/  IMAD.MOV.U32 R0, RZ, RZ, RZ ;  /* 0x000000ffff007224 */ /* 0x000fe200078e00ff */
[----:B0-----:R-:W-:-:S04]  /*d6a0*/  LOP3.LUT R8, R2, 0x1f, RZ, 0xc0, !PT ;  /* 0x0000001f02087812 */ /* 0x001fc800078ec0ff */
[C---:B------:R-:W-:Y:S02]  /*d6b0*/  ISETP.NE.AND P1, PT, R8.reuse, 0x1f, PT ;  /* 0x0000001f0800780c */ /* 0x040fe40003f25270 */
[----:B------:R-:W-:-:S04]  /*d6c0*/  IADD3 R7, R8, R19, RZ ;  /* 0x0000001308077210 */ /* 0x000fc80007ffe0ff */
[----:B------:R-:W-:-:S13]  /*d6d0*/  ISETP.GE.OR P0, PT, R7, UR5, !P1 ;  /* 0x0000000507007c0c */ /* 0x000fda000cf06670 */
[----:B------:R-:W-:Y:S05]  /*d6e0*/  @P0 BRA `(.L_x_305) ;  /* 0x0000000000100947 */ /* 0x000fea0003800000 */
[----:B------:R-:W0:Y:S01]  /*d6f0*/  LDC.64 R2, c[0x0][0xc58] ;  /* 0x00031600ff027b82 */ /* 0x000e220000000a00 */
[----:B------:R-:W-:Y:S01]  /*d700*/  ULDC.64 UR8, c[0x0][0x208] ;  /* 0x0000820000087ab9 */ /* 0x000fe20000000a00 */
[----:B0-----:R-:W-:-:S05]  /*d710*/  IMAD.WIDE R2, R7, 0x4, R2 ;  /* 0x0000000407027825 */ /* 0x001fca00078e0202 */
[----:B------:R0:W5:Y:S02]  /*d720*/  LDG.E R0, desc[UR8][R2.64] ;  /* 0x0000000802007981 */ /* 0x000164000c1e1900 */
.L_x_305:
[----:B------:R-:W-:Y:S05]  /*d730*/  BSYNC B0 ;  /* 0x0000000000007941 */ /* 0x000fea0003800000 */
.L_x_304:
[----:B0----5:R-:W0:Y:S01]  /*d740*/  SHFL.UP PT, R2, R0, 0x1, RZ ;  /* 0x0420000000027989 */ /* 0x021e2200000e00ff */
[C---:B------:R-:W-:Y:S02]  /*d750*/  ISETP.NE.AND P0, PT, R8.reuse, RZ, PT ;  /* 0x000000ff0800720c */ /* 0x040fe40003f05270 */
[----:B------:R-:W-:Y:S02]  /*d760*/  ISETP.GE.U32.AND P1, PT, R8, 0x2, PT ;  /* 0x000000020800780c */ /* 0x000fe40003f26070 */
[----:B0-----:R-:W-:Y:S02]  /*d770*/  SEL R3, R2, RZ, P0 ;  /* 0x000000ff02037207 */ /* 0x001fe40000000000 */
[----:B------:R-:W-:-:S03]  /*d780*/  ISETP.GE.U32.AND P0, PT, R8, 0x4, PT ;  /* 0x000000040800780c */ /* 0x000fc60003f06070 */
[----:B------:R-:W-:-:S05]  /*d790*/  IMAD.IADD R3, R0, 0x1, R3 ;  /* 0x0000000100037824 */ /* 0x000fca00078e0203 */
[----:B------:R-:W0:Y:S02]  /*d7a0*/  SHFL.UP PT, R2, R3, 0x2, RZ ;  /* 0x0440000003027989 */ /* 0x000e2400000e00ff */
        /* <DEDUP_REMOVED lines=8> */
[----:B0-----:R-:W-:-:S05]  /*d830*/  SEL R6, R6, RZ, P1 ;  /* 0x000000ff06067207 */ /* 0x001fca0000800000 */
[----:B------:R-:W-:-:S05]  /*d840*/  IMAD.IADD R6, R7, 0x1, R6 ;  /* 0x0000000107067824 */ /* 0x000fca00078e0206 */
[----:B------:R-:W0:Y:S02]  /*d850*/  SHFL.UP PT, R8, R6, 0x10, RZ ;  /* 0x0600000006087989 */ /* 0x000e2400000e00ff */
[----:B0-----:R-:W-:-:S05]  /*d860*/  SEL R9, R8, RZ, P0 ;  /* 0x000000ff08097207 */ /* 0x001fca0000000000 */
[----:B------:R-:W-:-:S05]  /*d870*/  IMAD.IADD R9, R6, 0x1, R9 ;  /* 0x0000000106097824 */ /* 0x000fca00078e0209 */
[----:B------:R-:W0:Y:S02]  /*d880*/  SHFL.IDX PT, R3, R9, 0x1f, 0x1f ;  /* 0x03e01f0009037f89 */ /* 0x000e2400000e0000 */
[----:B0-----:R-:W-:-:S04]  /*d890*/  IMAD R6, R3, UR4, RZ ;  /* 0x0000000403067c24 */ /* 0x001fc8000f8e02ff */
[----:B------:R-:W-:-:S05]  /*d8a0*/  IMAD.IADD R5, R6, 0x1, R5 ;  /* 0x0000000106057824 */ /* 0x000fca00078e0205 */
[----:B------:R-:W-:-:S13]  /*d8b0*/  ISETP.GT.AND P0, PT, R5, UR6, PT ;  /* 0x0000000605007c0c */ /* 0x000fda000bf04270 */
[----:B------:R-:W-:Y:S05]  /*d8c0*/  @!P0 BRA `(.L_x_306) ;  /* 0xfffffffc00548947 */ /* 0x000fea000383ffff */
[----:B------:R-:W-:-:S07]  /*d8d0*/  IMAD.MOV.U32 R2, RZ, RZ, R9 ;  /* 0x000000ffff027224 */ /* 0x000fce00078e0009 */
.L_x_302:
[----:B------:R-:W-:-:S04]  /*d8e0*/  IMAD.IADD R7, R5, 0x1, -R6 ;  /* 0x0000000105077824 */ /* 0x000fc800078e0a06 */
[----:B------:R-:W-:-:S05]  /*d8f0*/  IMAD R3, R2, UR4, R7 ;  /* 0x0000000402037c24 */ /* 0x000fca000f8e0207 */
[----:B------:R-:W-:-:S13]  /*d900*/  ISETP.GT.AND P0, PT, R3, UR6, PT ;  /* 0x0000000603007c0c */ /* 0x000fda000bf04270 */
[----:B------:R-:W-:-:S04]  /*d910*/  VOTE.ANY R8, PT, !P0 ;  /* 0x0000000000087806 */ /* 0x000fc800040e0100 */
[----:B------:R-:W0:Y:S01]  /*d920*/  POPC R5, R8 ;  /* 0x0000000800057309 */ /* 0x000e220000000000 */
[----:B------:R-:W-:Y:S01]  /*d930*/  ISETP.NE.AND P0, PT, R8, RZ, PT ;  /* 0x000000ff0800720c */ /* 0x000fe20003f05270 */
[----:B0-----:R-:W0:Y:S02]  /*d940*/  SHFL.IDX PT, R0, R0, R5, 0x1f ;  /* 0x00001f0500007589 */ /* 0x001e2400000e0000 */
[----:B0-----:R-:W-:-:S04]  /*d950*/  IABS R6, R0 ;  /* 0x0000000000067213 */ /* 0x001fc80000000000 */
[----:B------:R-:W0:Y:S08]  /*d960*/  I2F.RP R9, R6 ;  /* 0x0000000600097306 */ /* 0x000e300000209400 */
[----:B0-----:R-:W0:Y:S02]  /*d970*/  MUFU.RCP R9, R9 ;  /* 0x0000000900097308 */ /* 0x001e240000001000 */
[----:B0-----:R-:W-:-:S06]  /*d980*/  IADD3 R3, R9, 0xffffffe, RZ ;  /* 0x0ffffffe09037810 */ /* 0x001fcc0007ffe0ff */
[----:B------:R-:W0:Y:S02]  /*d990*/  F2I.FTZ.U32.TRUNC.NTZ R3, R3 ;  /* 0x0000000300037305 */ /* 0x000e24000021f000 */
[----:B0-----:R-:W-:Y:S01]  /*d9a0*/  IMAD.MOV R11, RZ, RZ, -R3 ;  /* 0x000000ffff0b7224 */ /* 0x001fe200078e0a03 */
[----:B------:R-:W-:Y:S06]  /*d9b0*/  @!P0 BRA `(.L_x_307) ;  /* 0x0000000000088947 */ /* 0x000fec0003800000 */
[----:B------:R-:W-:-:S05]  /*d9c0*/  VIADD R9, R5, 0xffffffff ;  /* 0xffffffff05097836 */ /* 0x000fca0000000000 */
[----:B------:R0:W1:Y:S02]  /*d9d0*/  SHFL.IDX PT, R16, R2, R9, 0x1f ;  /* 0x00001f0902107589 */ /* 0x00006400000e0000 */
.L_x_307:
[----:B-1----:R-:W-:Y:S01]  /*d9e0*/  IMAD R16, R16, UR4, R7 ;  /* 0x0000000410107c24 */ /* 0x002fe2000f8e0207 */
[----:B------:R-:W-:Y:S01]  /*d9f0*/  IADD3 R19, R5, R19, RZ ;  /* 0x0000001305137210 */ /* 0x000fe20007ffe0ff */
[----:B------:R-:W-:Y:S02]  /*da00*/  IMAD R7, R11, R6, RZ ;  /* 0x000000060b077224 */ /* 0x000fe400078e02ff */
[----:B0-----:R-:W-:Y:S01]  /*da10*/  IMAD.MOV.U32 R2, RZ, RZ, RZ ;  /* 0x000000ffff027224 */ /* 0x001fe200078e00ff */
[----:B------:R-:W-:-:S03]  /*da20*/  IADD3 R17, -R16, UR6, RZ ;  /* 0x0000000610117c10 */ /* 0x000fc6000fffe1ff */
[----:B------:R-:W-:Y:S01]  /*da30*/  IMAD.HI.U32 R2, R3, R7, R2 ;  /* 0x0000000703027227 */ /* 0x000fe200078e0002 */
[----:B------:R-:W-:Y:S02]  /*da40*/  IABS R7, R0 ;  /* 0x0000000000077213 */ /* 0x000fe40000000000 */
[----:B------:R-:W-:-:S03]  /*da50*/  IABS R3, R17 ;  /* 0x0000001100037213 */ /* 0x000fc60000000000 */
[----:B------:R-:W-:Y:S02]  /*da60*/  IMAD.MOV R7, RZ, RZ, -R7 ;  /* 0x000000ffff077224 */ /* 0x000fe400078e0a07 */
[----:B------:R-:W-:-:S04]  /*da70*/  IMAD.HI.U32 R2, R2, R3, RZ ;  /* 0x0000000302027227 */ /* 0x000fc800078e00ff */
[----:B------:R-:W-:-:S05]  /*da80*/  IMAD R3, R2, R7, R3 ;  /* 0x0000000702037224 */ /* 0x000fca00078e0203 */
[----:B------:R-:W-:-:S13]  /*da90*/  ISETP.GT.U32.AND P0, PT, R6, R3, PT ;  /* 0x000000030600720c */ /* 0x000fda0003f04070 */
[----:B------:R-:W-:Y:S02]  /*daa0*/  @!P0 IMAD.IADD R3, R3, 0x1, -R6 ;  /* 0x0000000103038824 */ /* 0x000fe400078e0a06 */
[----:B------:R-:W-:-:S03]  /*dab0*/  @!P0 VIADD R2, R2, 0x1 ;  /* 0x0000000102028836 */ /* 0x000fc60000000000 */
[----:B------:R-:W-:Y:S02]  /*dac0*/  ISETP.GE.U32.AND P0, PT, R3, R6, PT ;  /* 0x000000060300720c */ /* 0x000fe40003f06070 */
[----:B------:R-:W-:-:S11]  /*dad0*/  LOP3.LUT R3, R17, R0, RZ, 0x3c, !PT ;  /* 0x0000000011037212 */ /* 0x000fd600078e3cff */
[----:B------:R-:W-:Y:S01]  /*dae0*/  @P0 VIADD R2, R2, 0x1 ;  /* 0x0000000102020836 */ /* 0x000fe20000000000 */
[----:B------:R-:W-:-:S13]  /*daf0*/  ISETP.GE.AND P0, PT, R3, RZ, PT ;  /* 0x000000ff0300720c */ /* 0x000fda0003f06270 */
[----:B------:R-:W-:Y:S01]  /*db00*/  @!P0 IMAD.MOV R2, RZ, RZ, -R2 ;  /* 0x000000ffff028224 */ /* 0x000fe200078e0a02 */
[----:B------:R-:W-:-:S13]  /*db10*/  ISETP.NE.AND P0, PT, R0, RZ, PT ;  /* 0x000000ff0000720c */ /* 0x000fda0003f05270 */
[----:B------:R-:W-:-:S05]  /*db20*/  @!P0 LOP3.LUT R2, RZ, R0, RZ, 0x33, !PT ;  /* 0x00000000ff028212 */ /* 0x000fca00078e33ff */
[--C-:B------:R-:W-:Y:S02]  /*db30*/  IMAD.MOV R3, RZ, RZ, -R2.reuse ;  /* 0x000000ffff037224 */ /* 0x100fe400078e0a02 */
[----:B------:R-:W-:Y:S02]  /*db40*/  IMAD.MOV.U32 R18, RZ, RZ, R2 ;  /* 0x000000ffff127224 */ /* 0x000fe400078e0002 */
[----:B------:R-:W-:Y:S01]  /*db50*/  IMAD R17, R0, R3, R17 ;  /* 0x0000000300117224 */ /* 0x000fe200078e0211 */
[----:B------:R-:W-:Y:S06]  /*db60*/  BRA `(.L_x_308) ;  /* 0x00000000000c7947 */ /* 0x000fec0003800000 */
.L_x_303:
[----:B------:R-:W-:Y:S02]  /*db70*/  IMAD.MOV.U32 R17, RZ, RZ, RZ ;  /* 0x000000ffff117224 */ /* 0x000fe400078e00ff */
[----:B------:R-:W-:Y:S02]  /*db80*/  IMAD.U32 R16, RZ, RZ, UR6 ;  /* 0x00000006ff107e24 */ /* 0x000fe4000f8e00ff */
[----:B------:R-:W-:-:S07]  /*db90*/  IMAD.MOV.U32 R18, RZ, RZ, RZ ;  /* 0x000000ffff127224 */ /* 0x000fce00078e00ff */
.L_x_308:
[----:B------:R-:W0:Y:S01]  /*dba0*/  S2R R0, SR_TID.X ;  /* 0x0000000000007919 */ /* 0x000e220000002100 */
[----:B------:R-:W-:Y:S01]  /*dbb0*/  STL [R1+0x28], RZ ;  /* 0x000028ff01007387 */ /* 0x000fe20000100800 */
[----:B0-----:R-:W-:-:S04]  /*dbc0*/  LOP3.LUT R0, R0, 0x1f, RZ, 0xc0, !PT ;  /* 0x0000001f00007812 */ /* 0x001fc800078ec0ff */
[----:B------:R-:W-:-:S13]  /*dbd0*/  ISETP.NE.AND P0, PT, R0, RZ, PT ;  /* 0x000000ff0000720c */ /* 0x000fda0003f05270 */
[----:B------:R-:W0:Y:S01]  /*dbe0*/  @!P0 S2R R3, SR_CgaCtaId ;  /* 0x0000000000038919 */ /* 0x000e220000008800 */
[----:B------:R-:W-:-:S04]  /*dbf0*/  @!P0 MOV R0, 0x400 ;  /* 0x0000040000008802 */ /* 0x000fc80000000f00 */
[----:B0-----:R-:W-:-:S05]  /*dc00*/  @!P0 LEA R0, R3, R0, 0x18 ;  /* 0x0000000003008211 */ /* 0x001fca00078ec0ff */
[----:B------:R0:W-:Y:S01]  /*dc10*/  @!P0 STS.128 [R0+0x388d0], R16 ;  /* 0x0388d01000008388 */ /* 0x0001e20000000c00 */
[----:B------:R-:W-:Y:S06]  /*dc20*/  BAR.ARV 0x5, 0x120 ;  /* 0x0144800000007b1d */ /* 0x000fec0000002000 */
[----:B------:R-:W-:Y:S01]  /*dc30*/  ISETP.GE.AND P0, PT, R19, UR5, PT ;  /* 0x0000000513007c0c */ /* 0x000fe2000bf06270 */
[----:B0-----:R-:W-:-:S05]  /*dc40*/  IMAD.MOV.U32 R0, RZ, RZ, 0x1 ;  /* 0x00000001ff007424 */ /* 0x001fca00078e00ff */
[----:B------:R0:W-:Y:S04]  /*dc50*/  STL [R1+0x8], R0 ;  /* 0x0000080001007387 */ /* 0x0001e80000100800 */
[----:B------:R0:W-:Y:S03]  /*dc60*/  STL [R1], RZ ;  /* 0x000000ff01007387 */ /* 0x0001e60000100800 */
[----:B------:R-:W-:Y:S05]  /*dc70*/  @P0 BRA `(.L_x_309) ;  /* 0x0000004400140947 */ /* 0x000fea0003800000 */
[----:B0-----:R-:W-:Y:S01]  /*dc80*/  IMAD.MOV.U32 R0, RZ, RZ, 0x1 ;  /* 0x00000001ff007424 */ /* 0x001fe200078e00ff */
[----:B------:R0:W-:Y:S01]  /*dc90*/  STL [R1], RZ ;  /* 0x000000ff01007387 */ /* 0x0001e20000100800 */
[----:B------:R-:W-:Y:S01]  /*dca0*/  ULDC UR38, c[0x0][0xc] ;  /* 0x0000030000267ab9 */ /* 0x000fe20000000800 */
[----:B------:R-:W-:Y:S02]  /*dcb0*/  ULDC.64 UR36, c[0x0][0x198] ;  /* 0x0000660000247ab9 */ /* 0x000fe40000000a00 */
[----:B------:R0:W-:Y:S04]  /*dcc0*/  STL [R1+0x8], R0 ;  /* 0x0000080001007387 */ /* 0x0001e80000100800 */
[----:B------:R0:W-:Y:S02]  /*dcd0*/  STL [R1+0x28], RZ ;  /* 0x000028ff01007387 */ /* 0x0001e40000100800 */
.L_x_375:
[----:B-1----:R-:W1:Y:S01]  /*dce0*/  LDC.64 R2, c[0x0][0xc60] ;  /* 0x00031800ff027b82 */ /* 0x002e620000000a00 */
[----:B------:R-:W-:Y:S01]  /*dcf0*/  ULDC.64 UR4, c[0x0][0x208] ;  /* 0x0000820000047ab9 */ /* 0x000fe20000000a00 */
[----:B-1----:R-:W-:-:S05]  /*dd00*/  IMAD.WIDE R2, R19, 0x4, R2 ;  /* 0x0000000413027825 */ /* 0x002fca00078e0202 */
[----:B------:R-:W2:Y:S01]  /*dd10*/  LDG.E R5, desc[UR4][R2.64] ;  /* 0x0000000402057981 */ /* 0x000ea2000c1e1900 */
[----:B------:R-:W-:Y:S05]  /*dd20*/  YIELD ;  /* 0x0000000000007946 */ /* 0x000fea0003800000 */
[----:B------:R-:W-:Y:S01]  /*dd30*/  ULDC.64 UR4, c[0x0][0xa28] ;  /* 0x00028a0000047ab9 */ /* 0x000fe20000000a00 */
[----:B0-----:R-:W-:Y:S01]  /*dd40*/  IMAD.MOV.U32 R0, RZ, RZ, RZ ;  /* 0x000000ffff007224 */ /* 0x001fe200078e00ff */
[----:B------:R-:W-:Y:S01]  /*dd50*/  ISETP.NE.U32.AND P0, PT, RZ, UR4, PT ;  /* 0x00000004ff007c0c */ /* 0x000fe2000bf05070 */
[----:B------:R-:W-:-:S03]  /*dd60*/  ULDC.64 UR6, c[0x0][0x208] ;  /* 0x0000820000067ab9 */ /* 0x000fc60000000a00 */
[----:B------:R-:W-:Y:S01]  /*dd70*/  ISETP.NE.AND.EX P0, PT, RZ, UR5, PT, P0 ;  /* 0x00000005ff007c0c */ /* 0x000fe2000bf05300 */
[----:B------:R-:W-:Y:S01]  /*dd80*/  IMAD.MOV.U32 R6, RZ, RZ, RZ ;  /* 0x000000ffff067224 */ /* 0x000fe200078e00ff */
[----:B--2---:R-:W-:Y:S01]  /*dd90*/  SHF.R.S32.HI R4, RZ, 0x1f, R5 ;  /* 0x0000001fff047819 */ /* 0x004fe20000011405 */
[----:B------:R-:W-:-:S10]  /*dda0*/  IMAD.SHL.U32 R7, R5, 0x4, RZ ;  /* 0x0000000405077824 */ /* 0x000fd400078e00ff */
[C---:B------:R-:W-:Y:S01]  /*ddb0*/  @P0 LEA R2, P1, R5.reuse, UR4, 0x2 ;  /* 0x0000000405020c11 */ /* 0x040fe2000f8210ff */
[----:B------:R-:W-:Y:S03]  /*ddc0*/  STL [R1+0x14], R5 ;  /* 0x0000140501007387 */ /* 0x000fe60000100800 */
[----:B------:R-:W-:Y:S01]  /*ddd0*/  @P0 LEA.HI.X R3, R5, UR5, R4, 0x2, P1 ;  /* 0x0000000505030c11 */ /* 0x000fe200088f1404 */
[----:B------:R-:W-:-:S04]  /*dde0*/  ULDC.64 UR4, c[0x0][0xa00] ;  /* 0x0002800000047ab9 */ /* 0x000fc80000000a00 */
[----:B------:R0:W5:Y:S01]  /*ddf0*/  @P0 LDG.E R0, desc[UR6][R2.64] ;  /* 0x0000000602000981 */ /* 0x000162000c1e1900 */
[----:B------:R-:W-:-:S04]  /*de00*/  ISETP.NE.U32.AND P0, PT, RZ, UR4, PT ;  /* 0x00000004ff007c0c */ /* 0x000fc8000bf05070 */
[----:B------:R-:W-:-:S13]  /*de10*/  ISETP.NE.AND.EX P0, PT, RZ, UR5, PT, P0 ;  /* 0x00000005ff007c0c */ /* 0x000fda000bf05300 */
[----:B0-----:R-:W-:-:S04]  /*de20*/  @P0 LEA R2, P1, R5, UR4, 0x2 ;  /* 0x0000000405020c11 */ /* 0x001fc8000f8210ff */
[----:B------:R-:W-:Y:S01]  /*de30*/  @P0 LEA.HI.X R3, R5, UR5, R4, 0x2, P1 ;  /* 0x0000000505030c11 */ /* 0x000fe200088f1404 */
[----:B------:R-:W-:-:S04]  /*de40*/  ULDC.64 UR4, c[0x0][0xa20] ;  /* 0x0002880000047ab9 */ /* 0x000fc80000000a00 */
[----:B------:R-:W2:Y:S01]  /*de50*/  @P0 LDG.E R6, desc[UR6][R2.64] ;  /* 0x0000000602060981 */ /* 0x000ea2000c1e1900 */
[----:B------:R-:W-:-:S04]  /*de60*/  ISETP.NE.U32.AND P0, PT, RZ, UR4, PT ;  /* 0x00000004ff007c0c */ /* 0x000fc8000bf05070 */
[----:B------:R-:W-:Y:S01]  /*de70*/  ISETP.NE.AND.EX P0, PT, RZ, UR5, PT, P0 ;  /* 0x00000005ff007c0c */ /* 0x000fe2000bf05300 */
[----:B--2---:R0:W-:Y:S04]  /*de80*/  STL [R1+0x2c], R6 ;  /* 0x00002c0601007387 */ /* 0x0041e80000100800 */
[----:B------:R1:W-:Y:S01]  /*de90*/  STL [R1+0x1c], R7 ;  /* 0x00001c0701007387 */ /* 0x0003e20000100800 */
[----:B0-----:R-:W-:-:S07]  /*dea0*/  SHF.L.U64.HI R6, R5, 0x2, R4 ;  /* 0x0000000205067819 */ /* 0x001fce0000010204 */
[C---:B------:R-:W-:Y:S01]  /*deb0*/  @P0 IADD3 R4, P1, R7.reuse, UR4, RZ ;  /* 0x0000000407040c10 */ /* 0x040fe2000ff3e0ff */
[----:B------:R0:W-:Y:S03]  /*dec0*/  STL [R1+0x20], R6 ;  /* 0x0000200601007387 */ /* 0x0001e60000100800 */
[C---:B------:R-:W-:Y:S01]  /*ded0*/  @P0 IADD3.X R5, R6.reuse, UR5, RZ, P1, !PT ;  /* 0x0000000506050c10 */ /* 0x040fe20008ffe4ff */
[----:B------:R-:W-:Y:S02]  /*dee0*/  ULDC.64 UR4, c[0x0][0xa08] ;  /* 0x0002820000047ab9 */ /* 0x000fe40000000a00 */
[----:B------:R-:W-:Y:S02]  /*def0*/  IADD3 R2, P1, R7, UR4, RZ ;  /* 0x0000000407027c10 */ /* 0x000fe4000ff3e0ff */
[----:B-1----:R-:W-:Y:S02]  /*df00*/  MOV R7, RZ ;  /* 0x000000ff00077202 */ /* 0x002fe40000000f00 */
[----:B------:R-:W-:-:S02]  /*df10*/  IADD3.X R3, R6, UR5, RZ, P1, !PT ;  /* 0x0000000506037c10 */ /* 0x000fc40008ffe4ff */
[----:B------:R-:W-:-:S04]  /*df20*/  ISETP.NE.U32.AND P1, PT, RZ, UR4, PT ;  /* 0x00000004ff007c0c */ /* 0x000fc8000bf25070 */
[----:B------:R-:W-:Y:S01]  /*df30*/  ISETP.NE.AND.EX P1, PT, RZ, UR5, PT, P1 ;  /* 0x00000005ff007c0c */ /* 0x000fe2000bf25310 */
[----:B------:R-:W-:Y:S02]  /*df40*/  ULDC.64 UR4, c[0x0][0x3f8] ;  /* 0x0000fe0000047ab9 */ /* 0x000fe40000000a00 */
[----:B------:R-:W-:-:S03]  /*df50*/  UISETP.NE.U32.AND UP0, UPT, UR4, URZ, UPT ;  /* 0x0000003f0400728c */ /* 0x000fc6000bf05070 */
[----:B------:R-:W-:Y:S01]  /*df60*/  ULDC UR4, c[0x0][0x404] ;  /* 0x0001010000047ab9 */ /* 0x000fe20000000800 */
[----:B------:R-:W-:-:S03]  /*df70*/  UISETP.NE.AND.EX UP0, UPT, UR5, URZ, UPT, UP0 ;  /* 0x0000003f0500728c */ /* 0x000fc6000bf05300 */
[----:B------:R-:W-:Y:S01]  /*df80*/  ULDC UR5, c[0x0][0x2e0] ;  /* 0x0000b80000057ab9 */ /* 0x000fe20000000800 */
[----:B------:R-:W-:Y:S02]  /*df90*/  USEL UR4, UR4, 0x1, UP0 ;  /* 0x0000000104047887 */ /* 0x000fe40008000000 */
[----:B------:R1:W5:Y:S02]  /*dfa0*/  @P1 LDG.E R7, desc[UR6][R2.64] ;  /* 0x0000000602071981 */ /* 0x000364000c1e1900 */
[----:B------:R-:W-:-:S06]  /*dfb0*/  UIMAD UR4, UR4, UR5, URZ ;  /* 0x00000005040472a4 */ /* 0x000fcc000f8e023f */
[----:B0-----:R-:W-:-:S06]  /*dfc0*/  IMAD.U32 R6, RZ, RZ, UR4 ;  /* 0x00000004ff067e24 */ /* 0x001fcc000f8e00ff */
[----:B------:R1:W5:Y:S01]  /*dfd0*/  @P0 LDG.E R6, desc[UR6][R4.64] ;  /* 0x0000000604060981 */ /* 0x000362000c1e1900 */
[----:B------:R-:W-:Y:S05]  /*dfe0*/  @P0 BRA `(.L_x_310) ;  /* 0x0000000000140947 */ /* 0x000fea0003800000 */
[----:B------:R-:W-:Y:S05]  /*dff0*/  @!P1 BRA `(.L_x_310) ;  /* 0x0000000000109947 */ /* 0x000fea0003800000 */
[----:B------:R-:W-:Y:S02]  /*e000*/  ULDC.64 UR4, c[0x0][0x208] ;  /* 0x0000820000047ab9 */ /* 0x000fe40000000a00 */
[----:B-----5:R-:W2:Y:S04]  /*e010*/  LDG.E R6, desc[UR4][R2.64] ;  /* 0x0000000402067981 */ /* 0x020ea8000c1e1900 */
[----:B-1----:R-:W2:Y:S02]  /*e020*/  LDG.E R5, desc[UR4][R2.64+0x4] ;  /* 0x0000040402057981 */ /* 0x002ea4000c1e1900 */
[----:B--2---:R-:W-:-:S07]  /*e030*/  IMAD.IADD R6, R5, 0x1, -R6 ;  /* 0x0000000105067824 */ /* 0x004fce00078e0a06 */
.L_x_310:
[--C-:B-1---5:R-:W-:Y:S01]  /*e040*/  IMAD.IADD R2, R6, 0x1, -R0.reuse ;  /* 0x0000000106027824 */ /* 0x122fe200078e0a00 */
[----:B------:R-:W-:Y:S01]  /*e050*/  BSSY B6, `(.L_x_311) ;  /* 0x0000368000067945 */ /* 0x000fe20003800000 */
[----:B------:R-:W-:Y:S02]  /*e060*/  IMAD.IADD R3, R7, 0x1, R0 ;  /* 0x0000000107037824 */ /* 0x000fe400078e0200 */
[C---:B------:R-:W-:Y:S01]  /*e070*/  VIADD R0, R2.reuse, 0x4f ;  /* 0x0000004f02007836 */ /* 0x040fe20000000000 */
[----:B------:R-:W-:Y:S01]  /*e080*/  STL [R1+0x24], R2 ;  /* 0x0000240201007387 */ /* 0x000fe20000100800 */
[----:B------:R-:W-:Y:S02]  /*e090*/  ISETP.GT.AND P0, PT, R2, RZ, PT ;  /* 0x000000ff0200720c */ /* 0x000fe40003f04270 */
[----:B------:R-:W-:Y:S01]  /*e0a0*/  IMAD.HI R0, R0, 0x66666667, RZ ;  /* 0x6666666700007827 */ /* 0x000fe200078e02ff */
[----:B------:R0:W-:Y:S04]  /*e0b0*/  STL [R1+0x4], R3 ;  /* 0x0000040301007387 */ /* 0x0001e80000100800 */
[----:B0-----:R-:W-:-:S04]  /*e0c0*/  SHF.R.U32.HI R3, RZ, 0x1f, R0 ;  /* 0x0000001fff037819 */ /* 0x001fc80000011600 */
[----:B------:R-:W-:-:S05]  /*e0d0*/  LEA.HI.SX32 R0, R0, R3, 0x1b ;  /* 0x0000000300007211 */ /* 0x000fca00078fdaff */
[----:B------:R0:W-:Y:S01]  /*e0e0*/  STL [R1+0x18], R0 ;  /* 0x0000180001007387 */ /* 0x0001e20000100800 */
[----:B------:R-:W-:Y:S05]  /*e0f0*/  @P0 BRA `(.L_x_312) ;  /* 0x0000000000480947 */ /* 0x000fea0003800000 */
[----:B------:R-:W1:Y:S02]  /*e100*/  S2R R2, SR_TID.X ;  /* 0x0000000000027919 */ /* 0x000e640000002100 */
[----:B-1----:R-:W-:-:S04]  /*e110*/  LOP3.LUT R2, R2, 0x1f, RZ, 0xc0, !PT ;  /* 0x0000001f02027812 */ /* 0x002fc800078ec0ff */
[----:B------:R-:W-:-:S13]  /*e120*/  ISETP.NE.AND P1, PT, R2, RZ, PT ;  /* 0x000000ff0200720c */ /* 0x000fda0003f25270 */
[----:B------:R-:W-:Y:S05]  /*e130*/  @P1 BRA `(.L_x_313) ;  /* 0x0000003400641947 */ /* 0x000fea0003800000 */
[----:B------:R-:W1:Y:S01]  /*e140*/  S2R R7, SR_LANEID ;  /* 0x0000000000077919 */ /* 0x000e620000000000 */
[----:B------:R-:W-:Y:S01]  /*e150*/  VOTEU.ANY UR4, UPT, PT ;  /* 0x0000000000047886 */ /* 0x000fe200038e0100 */
[----:B------:R-:W2:Y:S01]  /*e160*/  LDC.64 R2, c[0x0][0xc38] ;  /* 0x00030e00ff027b82 */ /* 0x000ea20000000a00 */
[----:B0-----:R-:W1:Y:S01]  /*e170*/  FLO.U32 R0, UR4 ;  /* 0x0000000400007d00 */ /* 0x001e6200080e0000 */
[----:B------:R-:W-:-:S07]  /*e180*/  ULDC.64 UR6, c[0x0][0x208] ;  /* 0x0000820000067ab9 */ /* 0x000fce0000000a00 */
[----:B------:R-:W2:Y:S01]  /*e190*/  POPC R5, UR4 ;  /* 0x0000000400057d09 */ /* 0x000ea20008000000 */
[----:B-1----:R-:W-:-:S13]  /*e1a0*/  ISETP.EQ.U32.AND P0, PT, R0, R7, PT ;  /* 0x000000070000720c */ /* 0x002fda0003f02070 */
[----:B--2---:R-:W2:Y:S01]  /*e1b0*/  @P0 ATOMG.E.ADD.STRONG.GPU PT, R3, desc[UR6][R2.64], R5 ;  /* 0x00000005020309a8 */ /* 0x004ea200081ee1c6 */
[----:B------:R-:W0:Y:S02]  /*e1c0*/  S2R R4, SR_LTMASK ;  /* 0x0000000000047919 */ /* 0x000e240000003900 */
[----:B0-----:R-:W-:-:S04]  /*e1d0*/  LOP3.LUT R4, R4, UR4, RZ, 0xc0, !PT ;  /* 0x0000000404047c12 */ /* 0x001fc8000f8ec0ff */
[----:B------:R-:W0:Y:S01]  /*e1e0*/  POPC R7, R4 ;  /* 0x0000000400077309 */ /* 0x000e220000000000 */
[----:B--2---:R-:W0:Y:S02]  /*e1f0*/  SHFL.IDX PT, R0, R3, R0, 0x1f ;  /* 0x00001f0003007589 */ /* 0x004e2400000e0000 */
[----:B0-----:R-:W-:Y:S01]  /*e200*/  IADD3 R16, R0, UR38, R7 ;  /* 0x0000002600107c10 */ /* 0x001fe2000fffe007 */
[----:B------:R-:W-:Y:S06]  /*e210*/  BRA `(.L_x_313) ;  /* 0x00000034002c7947 */ /* 0x000fec0003800000 */
.L_x_312:
[----:B------:R-:W1:Y:S01]  /*e220*/  S2R R3, SR_CgaCtaId ;  /* 0x0000000000037919 */ /* 0x000e620000008800 */
[----:B0-----:R-:W-:-:S04]  /*e230*/  MOV R0, 0x400 ;  /* 0x0000040000007802 */ /* 0x001fc80000000f00 */
[----:B-1----:R-:W-:-:S05]  /*e240*/  LEA R2, R3, R0, 0x18 ;  /* 0x0000000003027211 */ /* 0x002fca00078ec0ff */
[----:B------:R0:W-:Y:S01]  /*e250*/  STL [R1+0x10], R2 ;  /* 0x0000100201007387 */ /* 0x0001e20000100800 */
[----:B------:R-:W-:-:S05]  /*e260*/  VIADD R0, R2, 0x24400 ;  /* 0x0002440002007836 */ /* 0x000fca0000000000 */
[----:B------:R-:W-:-:S13]  /*e270*/  LOP3.LUT P0, RZ, R0, 0x3ff, RZ, 0xc0, !PT ;  /* 0x000003ff00ff7812 */ /* 0x000fda000780c0ff */
[----:B0-----:R-:W-:Y:S05]  /*e280*/  @!P0 BRA `(.L_x_314) ;  /* 0x0000000000408947 */ /* 0x001fea0003800000 */
[----:B------:R-:W-:Y:S01]  /*e290*/  MOV R2, 0x0 ;  /* 0x0000000000027802 */ /* 0x000fe20000000f00 */
[----:B------:R-:W-:Y:S01]  /*e2a0*/  ULDC.64 UR6, c[0x4][0xa8] ;  /* 0x01002a0000067ab9 */ /* 0x000fe20000000a00 */
[----:B------:R-:W-:Y:S01]  /*e2b0*/  ULDC.64 UR8, c[0x4][0xb0] ;  /* 0x01002c0000087ab9 */ /* 0x000fe20000000a00 */
[----:B------:R-:W-:Y:S01]  /*e2c0*/  ULDC.64 UR4, c[0x4][0x8] ;  /* 0x0100020000047ab9 */ /* 0x000fe20000000a00 */
[----:B------:R-:W-:Y:S01]  /*e2d0*/  IMAD.U32 R4, RZ, RZ, UR6 ;  /* 0x00000006ff047e24 */ /* 0x000fe2000f8e00ff */
[----:B------:R-:W-:Y:S01]  /*e2e0*/  MOV R7, UR9 ;  /* 0x0000000900077c02 */ /* 0x000fe20008000f00 */
[----:B------:R-:W0:Y:S01]  /*e2f0*/  LDC.64 R2, c[0x4][R2] ;  /* 0x0100000002027b82 */ /* 0x000e220000000a00 */
        /* <DEDUP_REMOVED lines=8> */
[----:B0-----:R-:W-:Y:S05]  /*e380*/  CALL.ABS.NOINC R2 ;  /* 0x0000000002007343 */ /* 0x001fea0003c00000 */
.L_x_314:
        /* <DEDUP_REMOVED lines=8> */
[----:B------:R0:W1:Y:S01]  /*e410*/  LDC.64 R2, c[0x4][R0] ;  /* 0x0100000000027b82 */ /* 0x0000620000000a00 */
        /* <DEDUP_REMOVED lines=11> */
.L_x_316:
        /* <DEDUP_REMOVED lines=16> */
.L_x_315:
[----:B------:R-:W2:Y:S01]  /*e5d0*/  LDL.LU R2, [R1+0x1c] ;  /* 0x00001c0001027983 */ /* 0x000ea20000300800 */
[----:B------:R-:W-:-:S03]  /*e5e0*/  ULDC.64 UR4, c[0x0][0x9f8] ;  /* 0x00027e0000047ab9 */ /* 0x000fc60000000a00 */
[----:B------:R-:W3:Y:S04]  /*e5f0*/  LDL.LU R0, [R1+0x20] ;  /* 0x0000200001007983 */ /* 0x000ee80000300800 */
[----:B------:R-:W4:Y:S04]  /*e600*/  LDL.LU R4, [R1+0x2c] ;  /* 0x00002c0001047983 */ /* 0x000f280000300800 */
[----:B------:R-:W4:Y:S01]  /*e610*/  LDL.LU R8, [R1+0x14] ;  /* 0x0000140001087983 */ /* 0x000f220000300800 */
[----:B------:R-:W-:Y:S01]  /*e620*/  ISETP.NE.U32.AND P0, PT, RZ, UR4, PT ;  /* 0x00000004ff007c0c */ /* 0x000fe2000bf05070 */
[----:B------:R-:W-:-:S03]  /*e630*/  ULDC.64 UR6, c[0x0][0x208] ;  /* 0x0000820000067ab9 */ /* 0x000fc60000000a00 */
[----:B------:R-:W-:Y:S01]  /*e640*/  ISETP.NE.AND.EX P0, PT, RZ, UR5, PT, P0 ;  /* 0x00000005ff007c0c */ /* 0x000fe2000bf05300 */
[----:B------:R-:W0:Y:S02]  /*e650*/  S2R R9, SR_TID.X ;  /* 0x0000000000097919 */ /* 0x000e240000002100 */
[----:B0-----:R-:W-:-:S04]  /*e660*/  LOP3.LUT R9, R9, 0x1f, RZ, 0xc0, !PT ;  /* 0x0000001f09097812 */ /* 0x001fc800078ec0ff */
[----:B------:R-:W-:-:S13]  /*e670*/  ISETP.NE.AND P6, PT, R9, RZ, PT ;  /* 0x000000ff0900720c */ /* 0x000fda0003fc5270 */
[----:B------:R-:W-:-:S05]  /*e680*/  VOTEU.ALL UP1, P6 ;  /* 0x00000000003f7886 */ /* 0x000fca0003020000 */
[----:B------:R-:W-:-:S04]  /*e690*/  @!UP1 UIADD3 UR8, UP0, UR36, 0x270, URZ ;  /* 0x0000027024089890 */ /* 0x000fc8000ff1e03f */
[----:B------:R-:W-:-:S03]  /*e6a0*/  @!UP1 UIADD3.X UR9, URZ, UR37, URZ, UP0, !UPT ;  /* 0x000000253f099290 */ /* 0x000fc600087fe43f */
[----:B------:R-:W-:Y:S01]  /*e6b0*/  VOTEU.ALL UP0, P6 ;  /* 0x00000000003f7886 */ /* 0x000fe20003000000 */
[----:B--2---:R-:W-:-:S04]  /*e6c0*/  @P0 IADD3 R2, P1, R2, UR4, RZ ;  /* 0x0000000402020c10 */ /* 0x004fc8000ff3e0ff */
[----:B---3--:R-:W-:Y:S01]  /*e6d0*/  @P0 IADD3.X R3, R0, UR5, RZ, P1, !PT ;  /* 0x0000000500030c10 */ /* 0x008fe20008ffe4ff */
[----:B------:R-:W-:Y:S01]  /*e6e0*/  ULDC.64 UR4, c[0x0][0xa00] ;  /* 0x0002800000047ab9 */ /* 0x000fe20000000a00 */
[----:B----4-:R-:W-:Y:S02]  /*e6f0*/  IMAD R17, R17, 0x80, R4 ;  /* 0x0000008011117824 */ /* 0x010fe400078e0204 */
[----:B------:R-:W0:Y:S01]  /*e700*/  LDC R4, c[0x0][0x428] ;  /* 0x00010a00ff047b82 */ /* 0x000e220000000800 */
[----:B------:R-:W-:-:S06]  /*e710*/  IMAD.MOV.U32 R0, RZ, RZ, R8 ;  /* 0x000000ffff007224 */ /* 0x000fcc00078e0008 */
[----:B------:R1:W5:Y:S01]  /*e720*/  @P0 LDG.E R0, desc[UR6][R2.64] ;  /* 0x0000000602000981 */ /* 0x000362000c1e1900 */
[----:B------:R-:W-:Y:S02]  /*e730*/  PLOP3.LUT P1, PT, P6, PT, PT, 0x8, 0x0 ;  /* 0x000000000000781c */ /* 0x000fe4000372e170 */
[----:B0-----:R-:W-:Y:S01]  /*e740*/  ISETP.NE.AND P0, PT, R4, 0x1, PT ;  /* 0x000000010400780c */ /* 0x001fe20003f05270 */
[----:B------:R-:W-:-:S12]  /*e750*/  IMAD.MOV.U32 R4, RZ, RZ, R18 ;  /* 0x000000ffff047224 */ /* 0x000fd800078e0012 */
[----:B------:R-:W0:Y:S08]  /*e760*/  @P0 LDC R7, c[0x0][0x42c] ;  /* 0x00010b00ff070b82 */ /* 0x000e300000000800 */
[----:B------:R-:W2:Y:S01]  /*e770*/  @P0 LDC R5, c[0x0][0x430] ;  /* 0x00010c00ff050b82 */ /* 0x000ea20000000800 */
[----:B0-----:R-:W-:-:S05]  /*e780*/  @P0 IMAD.HI.U32 R6, R18, R7, RZ ;  /* 0x0000000712060227 */ /* 0x001fca00078e00ff */
[----:B--2---:R-:W-:Y:S02]  /*e790*/  @P0 SHF.R.U32.HI R4, RZ, R5, R6 ;  /* 0x00000005ff040219 */ /* 0x004fe40000011606 */
[----:B------:R-:W-:-:S04]  /*e7a0*/  ISETP.NE.U32.AND P0, PT, RZ, UR4, PT ;  /* 0x00000004ff007c0c */ /* 0x000fc8000bf05070 */
[----:B------:R-:W-:-:S04]  /*e7b0*/  ISETP.NE.AND.EX P0, PT, RZ, UR5, PT, P0 ;  /* 0x00000005ff007c0c */ /* 0x000fc8000bf05300 */
[----:B-1----:R-:W-:-:S09]  /*e7c0*/  SEL R6, R8, RZ, !P0 ;  /* 0x000000ff08067207 */ /* 0x002fd20004000000 */
.L_x_317:
        /* <DEDUP_REMOVED lines=9> */
[----:B0-----:R-:W-:Y:S05]  /*e860*/  @P1 BRA.U.ANY `(.L_x_317) ;  /* 0xfffffffd00d81947 */ /* 0x001fea000393ffff */
[----:B------:R-:W0:Y:S01]  /*e870*/  S2R R2, SR_TID.X ;  /* 0x0000000000027919 */ /* 0x000e220000002100 */
[----:B------:R-:W-:Y:S01]  /*e880*/  UMOV UR4, 0x40 ;  /* 0x0000004000047882 */ /* 0x000fe20000000000 */
[----:B0-----:R-:W-:-:S04]  /*e890*/  LOP3.LUT R2, R2, 0x1f, RZ, 0xc0, !PT ;  /* 0x0000001f02027812 */ /* 0x001fc800078ec0ff */
[----:B------:R-:W-:-:S04]  /*e8a0*/  ISETP.NE.AND P2, PT, R2, RZ, PT ;  /* 0x000000ff0200720c */ /* 0x000fc80003f45270 */
[----:B------:R-:W-:-:S09]  /*e8b0*/  PLOP3.LUT P1, PT, P2, PT, PT, 0x8, 0x0 ;  /* 0x000000000000781c */ /* 0x000fd2000172e170 */
[----:B------:R-:W-:-:S05]  /*e8c0*/  VOTEU.ALL UP0, P2 ;  /* 0x00000000003f7886 */ /* 0x000fca0001000000 */
.L_x_318:
        /* <DEDUP_REMOVED lines=15> */
.L_x_319:
        /* <DEDUP_REMOVED lines=15> */
.L_x_320:
        /* <DEDUP_REMOVED lines=9> */
[----:B------:R-:W0:Y:S01]  /*eb40*/  LDC.64 R2, c[0x0][0x3f8] ;  /* 0x0000fe00ff027b82 */ /* 0x000e220000000a00 */
[----:B------:R-:W-:Y:S02]  /*eb50*/  ULDC.64 UR4, c[0x0][0xa08] ;  /* 0x0002820000047ab9 */ /* 0x000fe40000000a00 */
[----:B0-----:R-:W-:Y:S01]  /*eb60*/  LOP3.LUT P0, RZ, R2, UR4, RZ, 0xfc, !PT ;  /* 0x0000000402ff7c12 */ /* 0x001fe2000f80fcff */
[----:B------:R-:W-:-:S03]  /*eb70*/  UMOV UR4, 0xffffffff ;  /* 0xffffffff00047882 */ /* 0x000fc60000000000 */
[----:B------:R-:W-:-:S04]  /*eb80*/  LOP3.LUT P0, RZ, R3, UR5, RZ, 0xfc, P0 ;  /* 0x0000000503ff7c12 */ /* 0x000fc8000800fcff */
[----:B-----5:R-:W-:Y:S01]  /*eb90*/  SEL R5, R0, RZ, !P0 ;  /* 0x000000ff00057207 */ /* 0x020fe20004000000 */
[----:B------:R-:W-:Y:S08]  /*eba0*/  BRA.DIV UR4, `(.L_x_321) ;  /* 0x0000003a04b07947 */ /* 0x000ff0000b800000 */
.L_x_391:
[----:B------:R-:W2:Y:S01]  /*ebb0*/  LDL R7, [R1+0x18] ;  /* 0x0000180001077983 */ /* 0x000ea20000100800 */
[----:B------:R-:W-:Y:S01]  /*ebc0*/  UMOV UR4, 0xffffffff ;  /* 0xffffffff00047882 */ /* 0x000fe20000000000 */
[----:B------:R-:W-:Y:S01]  /*ebd0*/  SHF.R.S32.HI R12, RZ, 0x1f, R0 ;  /* 0x0000001fff0c7819 */ /* 0x000fe20000011400 */
[----:B--2---:R-:W-:Y:S01]  /*ebe0*/  VIADD R7, R7, 0xffffffff ;  /* 0xffffffff07077836 */ /* 0x004fe20000000000 */
[----:B------:R-:W-:Y:S06]  /*ebf0*/  BRA.DIV UR4, `(.L_x_322) ;  /* 0x0000003a04d07947 */ /* 0x000fec000b800000 */
[----:B------:R-:W-:-:S13]  /*ec00*/  ELECT P6, URZ, PT ;  /* 0x00000000003f782f */ /* 0x000fda00038c0000 */
.L_x_394:
[----:B------:R-:W-:Y:S05]  /*ec10*/  @!P6 BRA `(.L_x_323) ;  /* 0x000000040048e947 */ /* 0x000fea0003800000 */
[----:B------:R0:W-:Y:S01]  /*ec20*/  STL [R1+0xc], R7 ;  /* 0x00000c0701007387 */ /* 0x0001e20000100800 */
[----:B------:R-:W-:-:S04]  /*ec30*/  ISETP.NE.U32.AND P0, PT, R2, RZ, PT ;  /* 0x000000ff0200720c */ /* 0x000fc80003f05070 */
[----:B------:R-:W-:-:S13]  /*ec40*/  ISETP.NE.AND.EX P0, PT, R3, RZ, PT, P0 ;  /* 0x000000ff0300720c */ /* 0x000fda0003f05300 */
[----:B0-----:R-:W-:Y:S05]  /*ec50*/  @!P0 BRA `(.L_x_324) ;  /* 0x0000000000508947 */ /* 0x001fea0003800000 */
[----:B------:R-:W0:Y:S01]  /*ec60*/  LDC R10, c[0x0][0x41c] ;  /* 0x00010700ff0a7b82 */ /* 0x000e220000000800 */
[----:B------:R-:W-:Y:S01]  /*ec70*/  IMAD.MOV.U32 R5, RZ, RZ, R7 ;  /* 0x000000ffff057224 */ /* 0x000fe200078e0007 */
[----:B------:R-:W-:Y:S01]  /*ec80*/  ULDC.64 UR4, c[0x0][0x408] ;  /* 0x0001020000047ab9 */ /* 0x000fe20000000a00 */
[----:B------:R-:W-:Y:S01]  /*ec90*/  ULDC.64 UR6, c[0x0][0x208] ;  /* 0x0000820000067ab9 */ /* 0x000fe20000000a00 */
[----:B0-----:R-:W-:-:S13]  /*eca0*/  ISETP.NE.AND P0, PT, R10, 0x1, PT ;  /* 0x000000010a00780c */ /* 0x001fda0003f05270 */
[----:B------:R-:W0:Y:S02]  /*ecb0*/  @P0 LDC.64 R8, c[0x0][0x420] ;  /* 0x00010800ff080b82 */ /* 0x000e240000000a00 */
[----:B0-----:R-:W-:-:S05]  /*ecc0*/  @P0 IMAD.HI.U32 R8, R7, R8, RZ ;  /* 0x0000000807080227 */ /* 0x001fca00078e00ff */
[----:B------:R-:W-:-:S04]  /*ecd0*/  @P0 SHF.R.U32.HI R5, RZ, R9, R8 ;  /* 0x00000009ff050219 */ /* 0x000fc80000011608 */
[----:B------:R-:W-:-:S05]  /*ece0*/  IADD3 R8, -R5, RZ, RZ ;  /* 0x000000ff05087210 */ /* 0x000fca0007ffe1ff */
[----:B------:R-:W-:Y:S02]  /*ecf0*/  IMAD R9, R10, R8, R7 ;  /* 0x000000080a097224 */ /* 0x000fe400078e0207 */
[----:B------:R-:W-:-:S03]  /*ed00*/  IMAD R8, R12, UR4, RZ ;  /* 0x000000040c087c24 */ /* 0x000fc6000f8e02ff */
[----:B------:R0:W-:Y:S01]  /*ed10*/  STL [R1+0xc], R9 ;  /* 0x00000c0901007387 */ /* 0x0001e20000100800 */
[----:B------:R-:W-:Y:S02]  /*ed20*/  IMAD R10, R0, UR5, R8 ;  /* 0x00000005000a7c24 */ /* 0x000fe4000f8e0208 */
[--C-:B------:R-:W-:Y:S01]  /*ed30*/  IMAD.MOV.U32 R8, RZ, RZ, R5.reuse ;  /* 0x000000ffff087224 */ /* 0x100fe200078e0005 */
[----:B0-----:R-:W-:-:S03]  /*ed40*/  SHF.R.S32.HI R9, RZ, 0x1f, R5 ;  /* 0x0000001fff097819 */ /* 0x001fc60000011405 */
[----:B------:R-:W-:-:S04]  /*ed50*/  IMAD.WIDE.U32 R8, R0, UR4, R8 ;  /* 0x0000000400087c25 */ /* 0x000fc8000f8e0008 */
[----:B------:R-:W-:Y:S01]  /*ed60*/  IMAD.IADD R5, R9, 0x1, R10 ;  /* 0x0000000109057824 */ /* 0x000fe200078e020a */
[----:B------:R-:W-:-:S04]  /*ed70*/  LEA R10, P0, R8, R2, 0x2 ;  /* 0x00000002080a7211 */ /* 0x000fc800078010ff */
[----:B------:R-:W-:-:S05]  /*ed80*/  LEA.HI.X R11, R8, R3, R5, 0x2, P0 ;  /* 0x00000003080b7211 */ /* 0x000fca00000f1405 */
[----:B------:R0:W5:Y:S04]  /*ed90*/  LDG.E R5, desc[UR6][R10.64] ;  /* 0x000000060a057981 */ /* 0x000168000c1e1900 */
.L_x_324:
[----:B------:R-:W2:Y:S01]  /*eda0*/  LDL R8, [R1] ;  /* 0x0000000001087983 */ /* 0x000ea20000100800 */
[----:B0-----:R-:W-:-:S03]  /*edb0*/  MOV R10, 0x400 ;  /* 0x00000400000a7802 */ /* 0x001fc60000000f00 */
[----:B------:R-:W3:Y:S01]  /*edc0*/  LDL R9, [R1+0x8] ;  /* 0x0000080001097983 */ /* 0x000ee20000100800 */
[----:B------:R-:W0:Y:S02]  /*edd0*/  S2R R11, SR_CgaCtaId ;  /* 0x00000000000b7919 */ /* 0x000e240000008800 */
[----:B0-----:R-:W-:-:S05]  /*ede0*/  LEA R10, R11, R10, 0x18 ;  /* 0x0000000a0b0a7211 */ /* 0x001fca00078ec0ff */
[----:B--2---:R-:W-:Y:S01]  /*edf0*/  IMAD R8, R8, 0x8, R10 ;  /* 0x0000000808087824 */ /* 0x004fe200078e020a */
[----:B---3--:R-:W-:-:S04]  /*ee00*/  SHF.L.U32 R9, R9, 0x1f, RZ ;  /* 0x0000001f09097819 */ /* 0x008fc800000006ff */
[----:B------:R-:W0:Y:S02]  /*ee10*/  SYNCS.PHASECHK.TRANS64.TRYWAIT P0, [R8+URZ+0x38840], R9 ;  /* 0x03884009080075a7 */ /* 0x000e24000800017f */
[----:B0-----:R-:W-:Y:S05]  /*ee20*/  @!P0 BRA `(.L_x_325) ;  /* 0x0000003800648947 */ /* 0x001fea0003800000 */
.L_x_395:
[----:B------:R-:W1:Y:S02]  /*ee30*/  S2R R10, SR_TID.X ;  /* 0x00000000000a7919 */ /* 0x000e640000002100 */
[----:B-1----:R-:W-:-:S04]  /*ee40*/  LOP3.LUT R10, R10, 0x7f, RZ, 0xc0, !PT ;  /* 0x0000007f0a0a7812 */ /* 0x002fc800078ec0ff */
[----:B------:R-:W-:-:S13]  /*ee50*/  ISETP.NE.AND P0, PT, R10, RZ, PT ;  /* 0x000000ff0a00720c */ /* 0x000fda0003f05270 */
[----:B------:R-:W-:Y:S05]  /*ee60*/  @P0 BRA `(.L_x_326) ;  /* 0x00000000001c0947 */ /* 0x000fea0003800000 */
[----:B------:R-:W1:Y:S01]  /*ee70*/  S2R R10, SR_TID.X ;  /* 0x00000000000a7919 */ /* 0x000e620000002100 */
[----:B0-----:R-:W-:-:S04]  /*ee80*/  IMAD.MOV.U32 R9, RZ, RZ, 0xa000 ;  /* 0x0000a000ff097424 */ /* 0x001fc800078e00ff */
[----:B------:R2:W-:Y:S01]  /*ee90*/  SYNCS.ARRIVE.TRANS64 RZ, [R8+URZ+0x38830], R9 ;  /* 0x0388300908ff79a7 */ /* 0x0005e2000800003f */
[----:B-1----:R-:W-:-:S04]  /*eea0*/  LOP3.LUT R10, R10, 0x1f, RZ, 0xc0, !PT ;  /* 0x0000001f0a0a7812 */ /* 0x002fc800078ec0ff */
[----:B------:R-:W-:-:S13]  /*eeb0*/  ISETP.NE.AND P1, PT, R10, RZ, PT ;  /* 0x000000ff0a00720c */ /* 0x000fda0003f25270 */
[----:B--2---:R-:W-:Y:S05]  /*eec0*/  @!P1 BRA `(.L_x_326) ;  /* 0x0000000000049947 */ /* 0x004fea0003800000 */
[----:B------:R-:W-:Y:S01]  /*eed0*/  BPT.TRAP 0x1 ;  /* 0x000000040000795c */ /* 0x000fe20000300000 */
.L_x_326:
[----:B------:R-:W2:Y:S01]  /*eee0*/  LDL R11, [R1] ;  /* 0x00000000010b7983 */ /* 0x000ea20000100800 */
[----:B------:R-:W-:-:S03]  /*eef0*/  MOV R13, 0x400 ;  /* 0x00000400000d7802 */ /* 0x000fc60000000f00 */
[----:B------:R-:W3:Y:S04]  /*ef00*/  LDL R10, [R1+0xc] ;  /* 0x00000c00010a7983 */ /* 0x000ee80000100800 */
[----:B0-----:R-:W4:Y:S01]  /*ef10*/  LDL R9, [R1+0x4] ;  /* 0x0000040001097983 */ /* 0x001f220000100800 */
[----:B------:R-:W0:Y:S01]  /*ef20*/  S2R R14, SR_CgaCtaId ;  /* 0x00000000000e7919 */ /* 0x000e220000008800 */
[----:B------:R-:W-:Y:S01]  /*ef30*/  R2UR UR9, R8 ;  /* 0x00000000080972ca */ /* 0x000fe200000e0000 */
[----:B------:R-:W-:Y:S01]  /*ef40*/  UIADD3 UR4, UP0, UR36, 0x370, URZ ;  /* 0x0000037024047890 */ /* 0x000fe2000ff1e03f */
[----:B------:R-:W-:Y:S02]  /*ef50*/  R2UR UR12, R4 ;  /* 0x00000000040c72ca */ /* 0x000fe400000e0000 */
[----:B-----5:R-:W-:-:S02]  /*ef60*/  R2UR UR13, R5 ;  /* 0x00000000050d72ca */ /* 0x020fc400000e0000 */
[----:B0-----:R-:W-:-:S07]  /*ef70*/  LEA R13, R14, R13, 0x18 ;  /* 0x0000000d0e0d7211 */ /* 0x001fce00078ec0ff */
[----:B------:R-:W-:Y:S01]  /*ef80*/  UIADD3 UR9, UR9, 0x38830, URZ ;  /* 0x0003883009097890 */ /* 0x000fe2000fffe03f */
[----:B------:R-:W-:Y:S01]  /*ef90*/  UMOV UR10, URZ ;  /* 0x0000003f000a7c82 */ /* 0x000fe20008000000 */
[----:B------:R-:W-:Y:S01]  /*efa0*/  UMOV UR6, 0x0 ;  /* 0x0000000000067882 */ /* 0x000fe20000000000 */
[----:B------:R-:W-:Y:S01]  /*efb0*/  UMOV UR7, 0x14f00000 ;  /* 0x14f0000000077882 */ /* 0x000fe20000000000 */
[----:B------:R-:W-:Y:S01]  /*efc0*/  UMOV UR16, 0x40 ;  /* 0x0000004000107882 */ /* 0x000fe20000000000 */
[----:B--2---:R-:W-:Y:S01]  /*efd0*/  IMAD R8, R11, 0xa000, R13 ;  /* 0x0000a0000b087824 */ /* 0x004fe200078e020d */
[----:B---3--:R-:W-:-:S04]  /*efe0*/  R2UR UR11, R10 ;  /* 0x000000000a0b72ca */ /* 0x008fc800000e0000 */
[----:B------:R-:W-:Y:S02]  /*eff0*/  R2UR UR14, R8 ;  /* 0x00000000080e72ca */ /* 0x000fe400000e0000 */
[----:B----4-:R-:W-:-:S11]  /*f000*/  R2UR UR5, R9 ;  /* 0x00000000090572ca */ /* 0x010fd600000e0000 */
[----:B------:R-:W-:Y:S02]  /*f010*/  UIADD3 UR8, UR14, 0x24400, URZ ;  /* 0x000244000e087890 */ /* 0x000fe4000fffe03f */
[----:B------:R-:W-:Y:S02]  /*f020*/  UIMAD UR11, UR11, 0x50, UR5 ;  /* 0x000000500b0b78a4 */ /* 0x000fe4000f8e0205 */
[----:B------:R-:W-:Y:S02]  /*f030*/  UIADD3.X UR5, URZ, UR37, URZ, UP0, !UPT ;  /* 0x000000253f057290 */ /* 0x000fe400087fe43f */
[----:B------:R-:W-:Y:S02]  /*f040*/  UIADD3 UR15, UR14, 0x26c00, URZ ;  /* 0x00026c000e0f7890 */ /* 0x000fe4000fffe03f */
[----:B------:R-:W-:Y:S02]  /*f050*/  UIADD3 UR17, UR14, 0x29400, URZ ;  /* 0x000294000e117890 */ /* 0x000fe4000fffe03f */
[----:B------:R-:W-:-:S03]  /*f060*/  UIADD3 UR18, UR14, 0x2bc00, URZ ;  /* 0x0002bc000e127890 */ /* 0x000fc6000fffe03f */
[----:B------:R0:W-:Y:S01]  /*f070*/  UTMALDG.4D [UR8], [UR4], desc[UR6] ;  /* 0x00000608040075b4 */ /* 0x0001e20008019000 */
[----:B------:R-:W-:Y:S01]  /*f080*/  UMOV UR14, 0x80 ;  /* 0x00000080000e7882 */ /* 0x000fe20000000000 */
[----:B0-----:R-:W-:Y:S01]  /*f090*/  UMOV UR8, UR15 ;  /* 0x0000000f00087c82 */ /* 0x001fe20008000000 */
[----:B------:R-:W-:Y:S02]  /*f0a0*/  UMOV UR10, UR16 ;  /* 0x00000010000a7c82 */ /* 0x000fe40008000000 */
[----:B------:R0:W-:Y:S02]  /*f0b0*/  UTMALDG.4D [UR8], [UR4], desc[UR6] ;  /* 0x00000608040075b4 */ /* 0x0001e40008019000 */
[----:B0-----:R-:W-:Y:S01]  /*f0c0*/  UMOV UR8, UR17 ;  /* 0x0000001100087c82 */ /* 0x001fe20008000000 */
[----:B------:R-:W-:Y:S01]  /*f0d0*/  UMOV UR10, UR14 ;  /* 0x0000000e000a7c82 */ /* 0x000fe20008000000 */
[----:B------:R-:W-:Y:S01]  /*f0e0*/  UMOV UR14, 0xc0 ;  /* 0x000000c0000e7882 */ /* 0x000fe20000000000 */
[----:B------:R0:W-:Y:S02]  /*f0f0*/  UTMALDG.4D [UR8], [UR4], desc[UR6] ;  /* 0x00000608040075b4 */ /* 0x0001e40008019000 */
[----:B0-----:R-:W-:Y:S01]  /*f100*/  UMOV UR8, UR18 ;  /* 0x0000001200087c82 */ /* 0x001fe20008000000 */
[----:B------:R-:W-:-:S02]  /*f110*/  UMOV UR10, UR14 ;  /* 0x0000000e000a7c82 */ /* 0x000fc40008000000 */
[----:B------:R0:W-:Y:S02]  /*f120*/  UTMALDG.4D [UR8], [UR4], desc[UR6] ;  /* 0x00000608040075b4 */ /* 0x0001e40008019000 */
[----:B0-----:R-:W-:Y:S01]  /*f130*/  NOP ;  /* 0x0000000000007918 */ /* 0x001fe20000000000 */
.L_x_323:
[----:B------:R-:W2:Y:S01]  /*f140*/  LDL.LU R11, [R1+0x28] ;  /* 0x00002800010b7983 */ /* 0x000ea20000300800 */
[----:B------:R-:W-:Y:S01]  /*f150*/  MOV R9, 0x400 ;  /* 0x0000040000097802 */ /* 0x000fe20000000f00 */
[----:B------:R-:W-:Y:S05]  /*f160*/  WARPSYNC.ALL ;  /* 0x0000000000007948 */ /* 0x000fea0003800000 */
[----:B------:R-:W0:Y:S01]  /*f170*/  S2R R10, SR_CgaCtaId ;  /* 0x00000000000a7919 */ /* 0x000e220000008800 */
[----:B------:R-:W-:-:S13]  /*f180*/  ELECT P0, URZ, PT ;  /* 0x00000000003f782f */ /* 0x000fda0003800000 */
[----:B------:R-:W-:Y:S01]  /*f190*/  @P0 R2UR UR13, R6 ;  /* 0x00000000060d02ca */ /* 0x000fe200000e0000 */
[----:B------:R-:W-:Y:S01]  /*f1a0*/  UIADD3 UR4, UP0, UR36, 0x270, URZ ;  /* 0x0000027024047890 */ /* 0x000fe2000ff1e03f */
[----:B------:R-:W-:Y:S01]  /*f1b0*/  @P0 R2UR UR12, R18 ;  /* 0x00000000120c02ca */ /* 0x000fe200000e0000 */
[----:B------:R-:W-:Y:S01]  /*f1c0*/  UMOV UR6, 0x0 ;  /* 0x0000000000067882 */ /* 0x000fe20000000000 */
[C---:B------:R-:W-:Y:S01]  /*f1d0*/  @P0 R2UR UR11, R17.reuse ;  /* 0x00000000110b02ca */ /* 0x040fe200000e0000 */
[----:B------:R-:W-:Y:S01]  /*f1e0*/  UIADD3.X UR5, URZ, UR37, URZ, UP0, !UPT ;  /* 0x000000253f057290 */ /* 0x000fe200087fe43f */
[----:B------:R-:W-:Y:S01]  /*f1f0*/  @P0 R2UR UR21, R6 ;  /* 0x00000000061502ca */ /* 0x000fe200000e0000 */
[----:B------:R-:W-:Y:S01]  /*f200*/  UMOV UR7, 0x12f00000 ;  /* 0x12f0000000077882 */ /* 0x000fe20000000000 */
[----:B------:R-:W-:Y:S01]  /*f210*/  UMOV UR10, URZ ;  /* 0x0000003f000a7c82 */ /* 0x000fe20008000000 */
[----:B------:R-:W-:Y:S01]  /*f220*/  @P0 R2UR UR20, R18 ;  /* 0x00000000121402ca */ /* 0x000fe200000e0000 */
[----:B------:R-:W-:Y:S01]  /*f230*/  UMOV UR14, 0x0 ;  /* 0x00000000000e7882 */ /* 0x000fe20000000000 */
[----:B------:R-:W-:Y:S01]  /*f240*/  @P0 R2UR UR19, R17 ;  /* 0x00000000111302ca */ /* 0x000fe200000e0000 */
[----:B------:R-:W-:Y:S01]  /*f250*/  @P0 IMAD.MOV.U32 R8, RZ, RZ, 0x10000 ;  /* 0x00010000ff080424 */ /* 0x000fe200078e00ff */
[----:B------:R-:W-:Y:S01]  /*f260*/  UMOV UR15, 0x12f00000 ;  /* 0x12f00000000f7882 */ /* 0x000fe20000000000 */
[----:B------:R-:W-:Y:S01]  /*f270*/  UMOV UR18, 0x40 ;  /* 0x0000004000127882 */ /* 0x000fe20000000000 */
[----:B------:R-:W-:Y:S01]  /*f280*/  UMOV UR22, 0x0 ;  /* 0x0000000000167882 */ /* 0x000fe20000000000 */
[----:B------:R-:W-:Y:S01]  /*f290*/  UMOV UR23, 0x12f00000 ;  /* 0x12f0000000177882 */ /* 0x000fe20000000000 */
[----:B------:R-:W-:Y:S01]  /*f2a0*/  BSSY B0, `(.L_x_327) ;  /* 0x0000021000007945 */ /* 0x000fe20003800000 */
[----:B0-----:R-:W-:Y:S01]  /*f2b0*/  LEA R9, R10, R9, 0x18 ;  /* 0x000000090a097211 */ /* 0x001fe200078ec0ff */
[----:B------:R-:W-:Y:S03]  /*f2c0*/  BAR.SYNC.DEFER_BLOCKING 0x8, 0x120 ;  /* 0x0204800000007b1d */ /* 0x000fe60000010000 */
[----:B------:R-:W-:-:S13]  /*f2d0*/  R2UR UR24, R9 ;  /* 0x00000000091872ca */ /* 0x000fda00000e0000 */
[----:B------:R-:W-:Y:S02]  /*f2e0*/  UIADD3 UR8, UR24, 0x14400, URZ ;  /* 0x0001440018087890 */ /* 0x000fe4000fffe03f */
[----:B------:R-:W-:Y:S02]  /*f2f0*/  UIADD3 UR9, UR24, 0x38800, URZ ;  /* 0x0003880018097890 */ /* 0x000fe4000fffe03f */
[----:B------:R-:W-:Y:S01]  /*f300*/  UIADD3 UR16, UR24, 0x18400, URZ ;  /* 0x0001840018107890 */ /* 0x000fe2000fffe03f */
[----:B------:R0:W-:Y:S04]  /*f310*/  @P0 SYNCS.ARRIVE.TRANS64 RZ, [R9+URZ+0x38800], R8 ;  /* 0x0388000809ff09a7 */ /* 0x0001e8000800003f */
[----:B------:R-:W-:Y:S02]  /*f320*/  UMOV UR17, UR9 ;  /* 0x0000000900117c82 */ /* 0x000fe40008000000 */
[----:B------:R1:W-:Y:S02]  /*f330*/  UTMALDG.4D [UR8], [UR4], desc[UR6] ;  /* 0x00000608040075b4 */ /* 0x0003e40008019000 */
[----:B------:R-:W-:Y:S01]  /*f340*/  UTMALDG.4D [UR16], [UR4], desc[UR14] ;  /* 0x00000e10040075b4 */ /* 0x000fe20008019000 */
[----:B-1----:R-:W-:Y:S01]  /*f350*/  @P0 R2UR UR13, R6 ;  /* 0x00000000060d02ca */ /* 0x002fe200000e0000 */
[----:B------:R-:W-:Y:S01]  /*f360*/  UIADD3 UR8, UR24, 0x1c400, URZ ;  /* 0x0001c40018087890 */ /* 0x000fe2000fffe03f */
[----:B------:R-:W-:Y:S01]  /*f370*/  @P0 R2UR UR12, R18 ;  /* 0x00000000120c02ca */ /* 0x000fe200000e0000 */
[----:B------:R-:W-:Y:S01]  /*f380*/  UMOV UR10, 0x80 ;  /* 0x00000080000a7882 */ /* 0x000fe20000000000 */
[----:B------:R-:W-:Y:S01]  /*f390*/  @P0 R2UR UR11, R17 ;  /* 0x00000000110b02ca */ /* 0x000fe200000e0000 */
[----:B------:R-:W-:Y:S01]  /*f3a0*/  UMOV UR6, 0x0 ;  /* 0x0000000000067882 */ /* 0x000fe20000000000 */
[----:B------:R-:W-:-:S11]  /*f3b0*/  UMOV UR7, 0x12f00000 ;  /* 0x12f0000000077882 */ /* 0x000fd60000000000 */
[----:B------:R1:W-:Y:S02]  /*f3c0*/  UTMALDG.4D [UR8], [UR4], desc[UR22] ;  /* 0x00001608040075b4 */ /* 0x0003e40008019000 */
[----:B-1----:R-:W-:Y:S01]  /*f3d0*/  @P0 R2UR UR13, R6 ;  /* 0x00000000060d02ca */ /* 0x002fe200000e0000 */
[----:B------:R-:W-:Y:S01]  /*f3e0*/  UIADD3 UR8, UR24, 0x20400, URZ ;  /* 0x0002040018087890 */ /* 0x000fe2000fffe03f */
[----:B------:R-:W-:Y:S01]  /*f3f0*/  @P0 R2UR UR12, R18 ;  /* 0x00000000120c02ca */ /* 0x000fe200000e0000 */
[----:B------:R-:W-:Y:S01]  /*f400*/  UMOV UR10, 0xc0 ;  /* 0x000000c0000a7882 */ /* 0x000fe20000000000 */
[----:B------:R-:W-:-:S13]  /*f410*/  @P0 R2UR UR11, R17 ;  /* 0x00000000110b02ca */ /* 0x000fda00000e0000 */
[----:B------:R0:W-:Y:S01]  /*f420*/  UTMALDG.4D [UR8], [UR4], desc[UR6] ;  /* 0x00000608040075b4 */ /* 0x0001e20008019000 */
[----:B--2---:R-:W-:-:S05]  /*f430*/  VIADD R11, R11, 0x1 ;  /* 0x000000010b0b7836 */ /* 0x004fca0000000000 */
[----:B------:R-:W-:Y:S01]  /*f440*/  LEA.HI R6, R11, R11, RZ, 0x1 ;  /* 0x0000000b0b067211 */ /* 0x000fe200078f08ff */
[----:B------:R0:W-:Y:S03]  /*f450*/  STL [R1+0x28], R11 ;  /* 0x0000280b01007387 */ /* 0x0001e60000100800 */
[----:B------:R-:W-:-:S05]  /*f460*/  LOP3.LUT R6, R6, 0xfffffffe, RZ, 0xc0, !PT ;  /* 0xfffffffe06067812 */ /* 0x000fca00078ec0ff */
[----:B------:R-:W-:-:S05]  /*f470*/  IMAD.IADD R6, R11, 0x1, -R6 ;  /* 0x000000010b067824 */ /* 0x000fca00078e0a06 */
[----:B------:R-:W-:-:S04]  /*f480*/  SHF.L.U32 R6, R6, 0x1f, RZ ;  /* 0x0000001f06067819 */ /* 0x000fc800000006ff */
[----:B------:R-:W1:Y:S02]  /*f490*/  SYNCS.PHASECHK.TRANS64.TRYWAIT P0, [R9+URZ+0x38820], R6 ;  /* 0x03882006090075a7 */ /* 0x000e64000800017f */
[----:B01----:R-:W-:Y:S05]  /*f4a0*/  @!P0 BRA `(.L_x_328) ;  /* 0x0000003000d88947 */ /* 0x003fea0003800000 */
.L_x_396:
[----:B------:R-:W-:Y:S05]  /*f4b0*/  BSYNC B0 ;  /* 0x0000000000007941 */ /* 0x000fea0003800000 */
.L_x_327:
[----:B0-----:R-:W2:Y:S01]  /*f4c0*/  LDL.LU R8, [R1+0x24] ;  /* 0x0000240001087983 */ /* 0x001ea20000300800 */
[----:B------:R-:W-:Y:S01]  /*f4d0*/  BSSY B0, `(.L_x_329) ;  /* 0x00001c6000007945 */ /* 0x000fe20003800000 */
[----:B--2---:R-:W-:-:S13]  /*f4e0*/  ISETP.GE.AND P0, PT, R8, 0x51, PT ;  /* 0x000000510800780c */ /* 0x004fda0003f06270 */
[----:B------:R-:W-:Y:S05]  /*f4f0*/  @!P0 BRA `(.L_x_330) ;  /* 0x0000001c000c8947 */ /* 0x000fea0003800000 */
[----:B------:R-:W2:Y:S01]  /*f500*/  LDL R8, [R1+0x18] ;  /* 0x0000180001087983 */ /* 0x000ea20000100800 */
[----:B------:R-:W-:Y:S01]  /*f510*/  IMAD.MOV.U32 R6, RZ, RZ, 0x1 ;  /* 0x00000001ff067424 */ /* 0x000fe200078e00ff */
[----:B------:R-:W-:Y:S01]  /*f520*/  BSSY B1, `(.L_x_331) ;  /* 0x000009e000017945 */ /* 0x000fe20003800000 */
[----:B--2---:R-:W-:-:S05]  /*f530*/  IMAD.MOV R14, RZ, RZ, -R8 ;  /* 0x000000ffff0e7224 */ /* 0x004fca00078e0a08 */
[----:B------:R-:W-:-:S04]  /*f540*/  VIADDMNMX R14, R14, R6, 0xffffffff, !PT ;  /* 0xffffffff0e0e7446 */ /* 0x000fc80007800106 */
[----:B------:R-:W-:-:S04]  /*f550*/  IADD3 R6, R8, R14, RZ ;  /* 0x0000000e08067210 */ /* 0x000fc80007ffe0ff */
[----:B------:R-:W-:-:S04]  /*f560*/  LOP3.LUT R6, R6, 0x1, RZ, 0xc0, !PT ;  /* 0x0000000106067812 */ /* 0x000fc800078ec0ff */
[----:B------:R-:W-:Y:S01]  /*f570*/  ISETP.NE.U32.AND P0, PT, R6, 0x1, PT ;  /* 0x000000010600780c */ /* 0x000fe20003f05070 */
[----:B------:R-:W-:-:S12]  /*f580*/  VIADD R6, R8, 0xfffffffe ;  /* 0xfffffffe08067836 */ /* 0x000fd80000000000 */
[----:B------:R-:W-:Y:S05]  /*f590*/  @P0 BRA `(.L_x_332) ;  /* 0x0000000800580947 */ /* 0x000fea0003800000 */
[----:B------:R-:W2:Y:S04]  /*f5a0*/  LDL R9, [R1] ;  /* 0x0000000001097983 */ /* 0x000ea80000100800 */
[----:B------:R-:W3:Y:S01]  /*f5b0*/  LDL R8, [R1+0x8] ;  /* 0x0000080001087983 */ /* 0x000ee20000100800 */
[----:B------:R-:W-:Y:S01]  /*f5c0*/  BSSY B2, `(.L_x_333) ;  /* 0x000008f000027945 */ /* 0x000fe20003800000 */
[----:B--2---:R-:W-:-:S05]  /*f5d0*/  VIADD R13, R9, 0x1 ;  /* 0x00000001090d7836 */ /* 0x004fca0000000000 */
[----:B------:R-:W-:-:S04]  /*f5e0*/  ISETP.NE.AND P0, PT, R13, 0x2, PT ;  /* 0x000000020d00780c */ /* 0x000fc80003f05270 */
[----:B------:R-:W-:Y:S02]  /*f5f0*/  SEL R15, RZ, 0x1, P0 ;  /* 0x00000001ff0f7807 */ /* 0x000fe40000000000 */
[----:B------:R-:W-:Y:S02]  /*f600*/  SEL R13, R13, RZ, P0 ;  /* 0x000000ff0d0d7207 */ /* 0x000fe40000000000 */
[----:B---3--:R-:W-:Y:S01]  /*f610*/  LOP3.LUT R15, R8, R15, RZ, 0x3c, !PT ;  /* 0x0000000f080f7212 */ /* 0x008fe200078e3cff */
[----:B------:R-:W-:Y:S06]  /*f620*/  @!P6 BRA `(.L_x_334) ;  /* 0x000000080020e947 */ /* 0x000fec0003800000 */
[----:B------:R-:W-:Y:S01]  /*f630*/  ISETP.NE.U32.AND P0, PT, R2, RZ, PT ;  /* 0x000000ff0200720c */ /* 0x000fe20003f05070 */
[----:B------:R-:W-:-:S03]  /*f640*/  IMAD.MOV.U32 R8, RZ, RZ, R5 ;  /* 0x000000ffff087224 */ /* 0x000fc600078e0005 */
[----:B------:R-:W-:-:S13]  /*f650*/  ISETP.NE.AND.EX P0, PT, R3, RZ, PT, P0 ;  /* 0x000000ff0300720c */ /* 0x000fda0003f05300 */
[----:B------:R-:W-:Y:S05]  /*f660*/  @!P0 BRA `(.L_x_335) ;  /* 0x0000000000488947 */ /* 0x000fea0003800000 */
[----:B------:R-:W0:Y:S01]  /*f670*/  LDC R18, c[0x0][0x41c] ;  /* 0x00010700ff127b82 */ /* 0x000e220000000800 */
[----:B------:R-:W-:Y:S01]  /*f680*/  ULDC.64 UR4, c[0x0][0x408] ;  /* 0x0001020000047ab9 */ /* 0x000fe20000000a00 */
[----:B------:R-:W-:Y:S01]  /*f690*/  ULDC.64 UR6, c[0x0][0x208] ;  /* 0x0000820000067ab9 */ /* 0x000fe20000000a00 */
[----:B0-----:R-:W-:-:S13]  /*f6a0*/  ISETP.NE.AND P0, PT, R18, 0x1, PT ;  /* 0x000000011200780c */ /* 0x001fda0003f05270 */
[----:B------:R-:W0:Y:S02]  /*f6b0*/  @P0 LDC.64 R8, c[0x0][0x420] ;  /* 0x00010800ff080b82 */ /* 0x000e240000000a00 */
[----:B0-----:R-:W-:-:S04]  /*f6c0*/  @P0 IMAD.HI.U32 R10, R6, R8, RZ ;  /* 0x00000008060a0227 */ /* 0x001fc800078e00ff */
[----:B------:R-:W-:Y:S01]  /*f6d0*/  IMAD.MOV.U32 R8, RZ, RZ, R6 ;  /* 0x000000ffff087224 */ /* 0x000fe200078e0006 */
[----:B------:R-:W-:Y:S01]  /*f6e0*/  @P0 SHF.R.U32.HI R8, RZ, R9, R10 ;  /* 0x00000009ff080219 */ /* 0x000fe2000001160a */
[----:B------:R-:W-:-:S03]  /*f6f0*/  IMAD R10, R12, UR4, RZ ;  /* 0x000000040c0a7c24 */ /* 0x000fc6000f8e02ff */
[----:B------:R-:W-:Y:S01]  /*f700*/  SHF.R.S32.HI R9, RZ, 0x1f, R8 ;  /* 0x0000001fff097819 */ /* 0x000fe20000011408 */
[C---:B------:R-:W-:Y:S02]  /*f710*/  IMAD R17, R0.reuse, UR5, R10 ;  /* 0x0000000500117c24 */ /* 0x040fe4000f8e020a */
[----:B------:R-:W-:-:S04]  /*f720*/  IMAD.WIDE.U32 R10, R0, UR4, R8 ;  /* 0x00000004000a7c25 */ /* 0x000fc8000f8e0008 */
[----:B------:R-:W-:Y:S01]  /*f730*/  IMAD.IADD R17, R17, 0x1, R11 ;  /* 0x0000000111117824 */ /* 0x000fe200078e020b */
[----:B------:R-:W-:Y:S01]  /*f740*/  LEA R2, P0, R10, R2, 0x2 ;  /* 0x000000020a027211 */ /* 0x000fe200078010ff */
[----:B------:R-:W-:-:S03]  /*f750*/  IMAD.MOV R8, RZ, RZ, -R8 ;  /* 0x000000ffff087224 */ /* 0x000fc600078e0a08 */
[----:B------:R-:W-:Y:S01]  /*f760*/  LEA.HI.X R3, R10, R3, R17, 0x2, P0 ;  /* 0x000000030a037211 */ /* 0x000fe200000f1411 */
[----:B------:R-:W-:-:S04]  /*f770*/  IMAD R6, R18, R8, R6 ;  /* 0x0000000812067224 */ /* 0x000fc800078e0206 */
[----:B------:R0:W5:Y:S04]  /*f780*/  LDG.E R8, desc[UR6][R2.64] ;  /* 0x0000000602087981 */ /* 0x000168000c1e1900 */
.L_x_335:
[----:B0-----:R-:W0:Y:S01]  /*f790*/  S2R R3, SR_CgaCtaId ;  /* 0x0000000000037919 */ /* 0x001e220000008800 */
[----:B------:R-:W-:-:S04]  /*f7a0*/  MOV R2, 0x400 ;  /* 0x0000040000027802 */ /* 0x000fc80000000f00 */
[----:B0-----:R-:W-:Y:S02]  /*f7b0*/  LEA R2, R3, R2, 0x18 ;  /* 0x0000000203027211 */ /* 0x001fe400078ec0ff */
[----:B------:R-:W-:-:S03]  /*f7c0*/  SHF.L.U32 R3, R15, 0x1f, RZ ;  /* 0x0000001f0f037819 */ /* 0x000fc600000006ff */
[----:B------:R-:W-:-:S04]  /*f7d0*/  IMAD R2, R13, 0x8, R2 ;  /* 0x000000080d027824 */ /* 0x000fc800078e0202 */
[----:B------:R-:W0:Y:S02]  /*f7e0*/  SYNCS.PHASECHK.TRANS64.TRYWAIT P0, [R2+URZ+0x38840], R3 ;  /* 0x03884003020075a7 */ /* 0x000e24000800017f */
[----:B0-----:R-:W-:Y:S05]  /*f7f0*/  @!P0 BRA `(.L_x_336) ;  /* 0x0000003000248947 */ /* 0x001fea0003800000 */
.L_x_397:
        /* <DEDUP_REMOVED lines=11> */
.L_x_337:
[----:B------:R-:W2:Y:S04]  /*f8b0*/  LDL R17, [R1+0x4] ;  /* 0x0000040001117983 */ /* 0x000ea80000100800 */
[----:B------:R-:W3:Y:S01]  /*f8c0*/  LDL.LU R11, [R1+0x8] ;  /* 0x00000800010b7983 */ /* 0x000ee20000300800 */
[----:B0-----:R-:W-:-:S03]  /*f8d0*/  MOV R3, 0x400 ;  /* 0x0000040000037802 */ /* 0x001fc60000000f00 */
[----:B------:R-:W4:Y:S01]  /*f8e0*/  LDL R9, [R1] ;  /* 0x0000000001097983 */ /* 0x000f220000100800 */
[----:B------:R-:W0:Y:S01]  /*f8f0*/  S2R R10, SR_CgaCtaId ;  /* 0x00000000000a7919 */ /* 0x000e220000008800 */
[----:B------:R-:W-:Y:S02]  /*f900*/  R2UR UR9, R2 ;  /* 0x00000000020972ca */ /* 0x000fe400000e0000 */
[----:B------:R-:W-:Y:S01]  /*f910*/  R2UR UR11, R6 ;  /* 0x00000000060b72ca */ /* 0x000fe200000e0000 */
[----:B------:R-:W-:Y:S01]  /*f920*/  UIADD3 UR4, UP0, UR36, 0x370, URZ ;  /* 0x0000037024047890 */ /* 0x000fe2000ff1e03f */
[----:B------:R-:W-:Y:S02]  /*f930*/  R2UR UR12, R4 ;  /* 0x00000000040c72ca */ /* 0x000fe400000e0000 */
[----:B-----5:R-:W-:Y:S02]  /*f940*/  R2UR UR13, R8 ;  /* 0x00000000080d72ca */ /* 0x020fe400000e0000 */
[----:B0-----:R-:W-:-:S05]  /*f950*/  LEA R3, R10, R3, 0x18 ;  /* 0x000000030a037211 */ /* 0x001fca00078ec0ff */
        /* <DEDUP_REMOVED lines=11> */
[----:B------:R-:W-:Y:S01]  /*fa10*/  VIADD R3, R3, 0x38800 ;  /* 0x0003880003037836 */ /* 0x000fe20000000000 */
[----:B------:R-:W-:Y:S01]  /*fa20*/  UMOV UR18, 0x80 ;  /* 0x0000008000127882 */ /* 0x000fe20000000000 */
[----:B------:R-:W-:Y:S01]  /*fa30*/  UMOV UR19, 0xc0 ;  /* 0x000000c000137882 */ /* 0x000fe20000000000 */
[----:B--2---:R-:W-:-:S13]  /*fa40*/  R2UR UR5, R17 ;  /* 0x00000000110572ca */ /* 0x004fda00000e0000 */
[----:B------:R-:W-:Y:S02]  /*fa50*/  UIMAD UR11, UR11, 0x50, UR5 ;  /* 0x000000500b0b78a4 */ /* 0x000fe4000f8e0205 */
[----:B------:R-:W-:Y:S01]  /*fa60*/  UIADD3.X UR5, URZ, UR37, URZ, UP0, !UPT ;  /* 0x000000253f057290 */ /* 0x000fe200087fe43f */
[----:B---3--:R-:W-:Y:S02]  /*fa70*/  SHF.L.U32 R2, R11, 0x1f, RZ ;  /* 0x0000001f0b027819 */ /* 0x008fe400000006ff */
[----:B----4-:R-:W-:-:S06]  /*fa80*/  LEA R3, R9, R3, 0x3 ;  /* 0x0000000309037211 */ /* 0x010fcc00078e18ff */
[----:B------:R0:W-:Y:S02]  /*fa90*/  UTMALDG.4D [UR8], [UR4], desc[UR6] ;  /* 0x00000608040075b4 */ /* 0x0001e40008019000 */
[----:B0-----:R-:W-:Y:S01]  /*faa0*/  UMOV UR8, UR15 ;  /* 0x0000000f00087c82 */ /* 0x001fe20008000000 */
[----:B------:R-:W-:Y:S02]  /*fab0*/  UMOV UR10, UR17 ;  /* 0x00000011000a7c82 */ /* 0x000fe40008000000 */
[----:B------:R0:W-:Y:S02]  /*fac0*/  UTMALDG.4D [UR8], [UR4], desc[UR6] ;  /* 0x00000608040075b4 */ /* 0x0001e40008019000 */
[----:B0-----:R-:W-:Y:S01]  /*fad0*/  UMOV UR8, UR16 ;  /* 0x0000001000087c82 */ /* 0x001fe20008000000 */
[----:B------:R-:W-:Y:S02]  /*fae0*/  UMOV UR10, UR18 ;  /* 0x00000012000a7c82 */ /* 0x000fe40008000000 */
[----:B------:R0:W-:Y:S02]  /*faf0*/  UTMALDG.4D [UR8], [UR4], desc[UR6] ;  /* 0x00000608040075b4 */ /* 0x0001e40008019000 */
[----:B0-----:R-:W-:Y:S01]  /*fb00*/  UMOV UR8, UR14 ;  /* 0x0000000e00087c82 */ /* 0x001fe20008000000 */
[----:B------:R-:W-:-:S02]  /*fb10*/  UMOV UR10, UR19 ;  /* 0x00000013000a7c82 */ /* 0x000fc40008000000 */
[----:B------:R0:W-:Y:S01]  /*fb20*/  UTMALDG.4D [UR8], [UR4], desc[UR6] ;  /* 0x00000608040075b4 */ /* 0x0001e20008019000 */
[----:B------:R-:W1:Y:S02]  /*fb30*/  SYNCS.PHASECHK.TRANS64.TRYWAIT P0, [R3+URZ+0x60], R2 ;  /* 0x00006002030075a7 */ /* 0x000e64000800017f */
[----:B01----:R-:W-:Y:S05]  /*fb40*/  @!P0 BRA `(.L_x_338) ;  /* 0x0000002c00648947 */ /* 0x003fea0003800000 */
.L_x_398:
[----:B------:R-:W-:Y:S05]  /*fb50*/  @P1 BRA `(.L_x_339) ;  /* 0x0000000000301947 */ /* 0x000fea0003800000 */
[----:B------:R-:W1:Y:S01]  /*fb60*/  S2R R9, SR_TID.X ;  /* 0x0000000000097919 */ /* 0x000e620000002100 */
[----:B------:R-:W-:Y:S01]  /*fb70*/  MOV R10, 0x400 ;  /* 0x00000400000a7802 */ /* 0x000fe20000000f00 */
[----:B------:R-:W2:Y:S01]  /*fb80*/  S2R R11, SR_CgaCtaId ;  /* 0x00000000000b7919 */ /* 0x000ea20000008800 */
[----:B-1----:R-:W-:Y:S02]  /*fb90*/  LOP3.LUT R17, R9, 0x1f, RZ, 0xc0, !PT ;  /* 0x0000001f09117812 */ /* 0x002fe400078ec0ff */
[----:B------:R-:W3:Y:S02]  /*fba0*/  LDL R9, [R1] ;  /* 0x0000000001097983 */ /* 0x000ee40000100800 */
[----:B------:R-:W-:Y:S02]  /*fbb0*/  ISETP.NE.AND P0, PT, R17, RZ, PT ;  /* 0x000000ff1100720c */ /* 0x000fe40003f05270 */
[----:B--2---:R-:W-:Y:S01]  /*fbc0*/  LEA R10, R11, R10, 0x18 ;  /* 0x0000000a0b0a7211 */ /* 0x004fe200078ec0ff */
[----:B0-----:R-:W-:-:S04]  /*fbd0*/  IMAD.MOV.U32 R3, RZ, RZ, 0xa000 ;  /* 0x0000a000ff037424 */ /* 0x001fc800078e00ff */
[----:B---3--:R-:W-:-:S04]  /*fbe0*/  IMAD R2, R9, 0x8, R10 ;  /* 0x0000000809027824 */ /* 0x008fc800078e020a */
[----:B------:R1:W-:Y:S02]  /*fbf0*/  SYNCS.ARRIVE.TRANS64 RZ, [R2+URZ+0x38850], R3 ;  /* 0x0388500302ff79a7 */ /* 0x0003e4000800003f */
[----:B------:R-:W-:Y:S05]  /*fc00*/  @!P0 BRA `(.L_x_339) ;  /* 0x0000000000048947 */ /* 0x000fea0003800000 */
[----:B------:R-:W-:Y:S01]  /*fc10*/  BPT.TRAP 0x1 ;  /* 0x000000040000795c */ /* 0x000fe20000300000 */
.L_x_339:
[----:B01----:R-:W2:Y:S01]  /*fc20*/  LDL.LU R2, [R1+0xc] ;  /* 0x00000c0001027983 */ /* 0x003ea20000300800 */
[----:B------:R-:W-:-:S03]  /*fc30*/  MOV R10, 0x400 ;  /* 0x00000400000a7802 */ /* 0x000fc60000000f00 */
[----:B------:R-:W3:Y:S04]  /*fc40*/  LDL.LU R9, [R1] ;  /* 0x0000000001097983 */ /* 0x000ee80000300800 */
[----:B------:R-:W4:Y:S01]  /*fc50*/  LDL R3, [R1+0x4] ;  /* 0x0000040001037983 */ /* 0x000f220000100800 */
[----:B------:R-:W0:Y:S01]  /*fc60*/  S2R R11, SR_CgaCtaId ;  /* 0x00000000000b7919 */ /* 0x000e220000008800 */
[----:B------:R-:W-:Y:S01]  /*fc70*/  R2UR UR13, R5 ;  /* 0x00000000050d72ca */ /* 0x000fe200000e0000 */
[----:B------:R-:W-:Y:S01]  /*fc80*/  UIADD3 UR4, UP0, UR36, 0x470, URZ ;  /* 0x0000047024047890 */ /* 0x000fe2000ff1e03f */
[----:B------:R-:W-:Y:S02]  /*fc90*/  R2UR UR12, R4 ;  /* 0x00000000040c72ca */ /* 0x000fe400000e0000 */
[----:B0-----:R-:W-:Y:S01]  /*fca0*/  LEA R10, R11, R10, 0x18 ;  /* 0x0000000a0b0a7211 */ /* 0x001fe200078ec0ff */
[----:B------:R-:W-:Y:S01]  /*fcb0*/  UMOV UR10, URZ ;  /* 0x0000003f000a7c82 */ /* 0x000fe20008000000 */
[----:B------:R-:W-:Y:S01]  /*fcc0*/  UMOV UR6, 0x0 ;  /* 0x0000000000067882 */ /* 0x000fe20000000000 */
[----:B------:R-:W-:Y:S01]  /*fcd0*/  UMOV UR7, 0x14f00000 ;  /* 0x14f0000000077882 */ /* 0x000fe20000000000 */
[----:B------:R-:W-:Y:S01]  /*fce0*/  UMOV UR17, 0x40 ;  /* 0x0000004000117882 */ /* 0x000fe20000000000 */
[----:B------:R0:W-:Y:S01]  /*fcf0*/  STL [R1+0xc], R6 ;  /* 0x00000c0601007387 */ /* 0x0001e20000100800 */
[----:B------:R-:W-:Y:S01]  /*fd00*/  IMAD.MOV.U32 R5, RZ, RZ, R8 ;  /* 0x000000ffff057224 */ /* 0x000fe200078e0008 */
[----:B--2---:R-:W-:Y:S01]  /*fd10*/  R2UR UR11, R2 ;  /* 0x00000000020b72ca */ /* 0x004fe200000e0000 */
[----:B---3--:R-:W-:-:S05]  /*fd20*/  IMAD R2, R9, 0x8, R10 ;  /* 0x0000000809027824 */ /* 0x008fca00078e020a */
[----:B------:R-:W-:Y:S01]  /*fd30*/  R2UR UR9, R2 ;  /* 0x00000000020972ca */ /* 0x000fe200000e0000 */
[----:B------:R-:W-:Y:S01]  /*fd40*/  IMAD R2, R9, 0xa000, R10 ;  /* 0x0000a00009027824 */ /* 0x000fe200078e020a */
[----:B----4-:R-:W-:-:S04]  /*fd50*/  R2UR UR5, R3 ;  /* 0x00000000030572ca */ /* 0x010fc800000e0000 */
[----:B------:R-:W-:-:S07]  /*fd60*/  R2UR UR16, R2 ;  /* 0x00000000021072ca */ /* 0x000fce00000e0000 */
[----:B------:R-:W-:Y:S02]  /*fd70*/  UIADD3 UR9, UR9, 0x38850, URZ ;  /* 0x0003885009097890 */ /* 0x000fe4000fffe03f */
[----:B------:R-:W-:Y:S02]  /*fd80*/  UIMAD UR11, UR11, 0x50, UR5 ;  /* 0x000000500b0b78a4 */ /* 0x000fe4000f8e0205 */
[----:B------:R-:W-:Y:S02]  /*fd90*/  UIADD3.X UR5, URZ, UR37, URZ, UP0, !UPT ;  /* 0x000000253f057290 */ /* 0x000fe400087fe43f */
[----:B------:R-:W-:Y:S02]  /*fda0*/  UIADD3 UR8, UR16, 0x400, URZ ;  /* 0x0000040010087890 */ /* 0x000fe4000fffe03f */
[----:B------:R-:W-:Y:S02]  /*fdb0*/  UIADD3 UR14, UR16, 0x2c00, URZ ;  /* 0x00002c00100e7890 */ /* 0x000fe4000fffe03f */
[----:B------:R-:W-:-:S02]  /*fdc0*/  UIADD3 UR15, UR16, 0x5400, URZ ;  /* 0x00005400100f7890 */ /* 0x000fc4000fffe03f */
[----:B------:R-:W-:-:S03]  /*fdd0*/  UIADD3 UR16, UR16, 0x7c00, URZ ;  /* 0x00007c0010107890 */ /* 0x000fc6000fffe03f */
        /* <DEDUP_REMOVED lines=12> */
[----:B0-----:R-:W-:Y:S01]  /*fea0*/  NOP ;  /* 0x0000000000007918 */ /* 0x001fe20000000000 */
.L_x_334:
[----:B------:R-:W-:Y:S05]  /*feb0*/  BSYNC B2 ;  /* 0x0000000000027941 */ /* 0x000fea0003800000 */
.L_x_333:
[----:B------:R-:W2:Y:S04]  /*fec0*/  LDL.LU R2, [R1+0x18] ;  /* 0x0000180001027983 */ /* 0x000ea80000300800 */
[----:B------:R0:W-:Y:S04]  /*fed0*/  STL [R1], R13 ;  /* 0x0000000d01007387 */ /* 0x0001e80000100800 */
[----:B------:R0:W-:Y:S02]  /*fee0*/  STL [R1+0x8], R15 ;  /* 0x0000080f01007387 */ /* 0x0001e40000100800 */
[----:B0-2---:R-:W-:-:S07]  /*fef0*/  VIADD R6, R2, 0xfffffffd ;  /* 0xfffffffd02067836 */ /* 0x005fce0000000000 */
.L_x_332:
[----:B------:R-:W-:Y:S05]  /*ff00*/  BSYNC B1 ;  /* 0x0000000000017941 */ /* 0x000fea0003800000 */
.L_x_331:
[----:B------:R-:W-:-:S05]  /*ff10*/  IMAD.MOV R14, RZ, RZ, -R14 ;  /* 0x000000ffff0e7224 */ /* 0x000fca00078e0a0e */
[----:B------:R-:W-:-:S13]  /*ff20*/  ISETP.NE.AND P0, PT, R7, R14, PT ;  /* 0x0000000e0700720c */ /* 0x000fda0003f05270 */
[----:B------:R-:W-:Y:S05]  /*ff30*/  @!P0 BRA `(.L_x_330) ;  /* 0x00000010007c8947 */ /* 0x000fea0003800000 */
[----:B------:R-:W-:-:S07]  /*ff40*/  IMAD.MOV.U32 R10, RZ, RZ, R5 ;  /* 0x000000ffff0a7224 */ /* 0x000fce00078e0005 */
.L_x_354:
[----:B------:R-:W2:Y:S04]  /*ff50*/  LDL R3, [R1] ;  /* 0x0000000001037983 */ /* 0x000ea80000100800 */
[----:B------:R-:W3:Y:S01]  /*ff60*/  LDL R2, [R1+0x8] ;  /* 0x0000080001027983 */ /* 0x000ee20000100800 */
[----:B------:R-:W-:Y:S05]  /*ff70*/  YIELD ;  /* 0x0000000000007946 */ /* 0x000fea0003800000 */
[----:B------:R-:W-:Y:S01]  /*ff80*/  BSSY B1, `(.L_x_340) ;  /* 0x000008a000017945 */ /* 0x000fe20003800000 */
[----:B--2---:R-:W-:-:S05]  /*ff90*/  VIADD R7, R3, 0x1 ;  /* 0x0000000103077836 */ /* 0x004fca0000000000 */
[----:B------:R-:W-:-:S04]  /*ffa0*/  ISETP.NE.AND P0, PT, R7, 0x2, PT ;  /* 0x000000020700780c */ /* 0x000fc80003f05270 */
[----:B------:R-:W-:Y:S02]  /*ffb0*/  SEL R8, RZ, 0x1, P0 ;  /* 0x00000001ff087807 */ /* 0x000fe40000000000 */
[----:B------:R-:W-:Y:S02]  /*ffc0*/  SEL R7, R7, RZ, P0 ;  /* 0x000000ff07077207 */ /* 0x000fe40000000000 */
[----:B---3--:R-:W-:Y:S01]  /*ffd0*/  LOP3.LUT R8, R2, R8, RZ, 0x3c, !PT ;  /* 0x0000000802087212 */ /* 0x008fe200078e3cff */
[----:B0-----:R-:W-:Y:S06]  /*ffe0*/  @!P6 BRA `(.L_x_341) ;  /* 0x00000008000ce947 */ /* 0x001fec0003800000 */
[----:B------:R-:W-:Y:S01]  /*fff0*/  ULDC.64 UR4, c[0x0][0x3f8] ;  /* 0x0000fe0000047ab9 */ /* 0x000fe20000000a00 */
[----:B------:R-:W-:Y:S01]  /*10000*/  IMAD.MOV.U32 R9, RZ, RZ, R6 ;  /* 0x000000ffff097224 */ /* 0x000fe200078e0006 */
[----:B------:R-:W-:-:S04]  /*10010*/  ISETP.NE.U32.AND P0, PT, RZ, UR4, PT ;  /* 0x00000004ff007c0c */ /* 0x000fc8000bf05070 */
[----:B------:R-:W-:-:S13]  /*10020*/  ISETP.NE.AND.EX P0, PT, RZ, UR5, PT, P0 ;  /* 0x00000005ff007c0c */ /* 0x000fda000bf05300 */
[----:B------:R-:W-:Y:S05]  /*10030*/  @!P0 BRA `(.L_x_342) ;  /* 0x0000000000488947 */ /* 0x000fea0003800000 */
[----:B------:R-:W0:Y:S01]  /*10040*/  LDC R9, c[0x0][0x41c] ;  /* 0x00010700ff097b82 */ /* 0x000e220000000800 */
[----:B------:R-:W-:Y:S01]  /*10050*/  ULDC.64 UR6, c[0x0][0x408] ;  /* 0x0001020000067ab9 */ /* 0x000fe20000000a00 */
[----:B------:R-:W-:Y:S01]  /*10060*/  ULDC.64 UR8, c[0x0][0x208] ;  /* 0x0000820000087ab9 */ /* 0x000fe20000000a00 */
[----:B0-----:R-:W-:-:S13]  /*10070*/  ISETP.NE.AND P0, PT, R9, 0x1, PT ;  /* 0x000000010900780c */ /* 0x001fda0003f05270 */
[----:B------:R-:W0:Y:S02]  /*10080*/  @P0 LDC.64 R2, c[0x0][0x420] ;  /* 0x00010800ff020b82 */ /* 0x000e240000000a00 */
[----:B0-----:R-:W-:Y:S01]  /*10090*/  @P0 IMAD.HI.U32 R10, R6, R2, RZ ;  /* 0x00000002060a0227 */ /* 0x001fe200078e00ff */
[----:B------:R-:W-:-:S04]  /*100a0*/  MOV R2, R6 ;  /* 0x0000000600027202 */ /* 0x000fc80000000f00 */
[----:B------:R-:W-:Y:S01]  /*100b0*/  @P0 SHF.R.U32.HI R2, RZ, R3, R10 ;  /* 0x00000003ff020219 */ /* 0x000fe2000001160a */
[----:B------:R-:W-:-:S04]  /*100c0*/  IMAD R10, R12, UR6, RZ ;  /* 0x000000060c0a7c24 */ /* 0x000fc8000f8e02ff */
[----:B------:R-:W-:Y:S02]  /*100d0*/  IMAD.MOV R3, RZ, RZ, -R2 ;  /* 0x000000ffff037224 */ /* 0x000fe400078e0a02 */
[----:B------:R-:W-:Y:S02]  /*100e0*/  IMAD R10, R0, UR7, R10 ;  /* 0x00000007000a7c24 */ /* 0x000fe4000f8e020a */
[----:B------:R-:W-:Y:S01]  /*100f0*/  IMAD R9, R9, R3, R6 ;  /* 0x0000000309097224 */ /* 0x000fe200078e0206 */
[----:B------:R-:W-:-:S03]  /*10100*/  SHF.R.S32.HI R3, RZ, 0x1f, R2 ;  /* 0x0000001fff037819 */ /* 0x000fc60000011402 */
[----:B------:R-:W-:-:S04]  /*10110*/  IMAD.WIDE.U32 R2, R0, UR6, R2 ;  /* 0x0000000600027c25 */ /* 0x000fc8000f8e0002 */
[----:B------:R-:W-:Y:S01]  /*10120*/  IMAD.IADD R3, R10, 0x1, R3 ;  /* 0x000000010a037824 */ /* 0x000fe200078e0203 */
[----:B------:R-:W-:-:S04]  /*10130*/  LEA R10, P0, R2, UR4, 0x2 ;  /* 0x00000004020a7c11 */ /* 0x000fc8000f8010ff */
[----:B------:R-:W-:-:S05]  /*10140*/  LEA.HI.X R11, R2, UR5, R3, 0x2, P0 ;  /* 0x00000005020b7c11 */ /* 0x000fca00080f1403 */
[----:B------:R0:W5:Y:S04]  /*10150*/  LDG.E R10, desc[UR8][R10.64] ;  /* 0x000000080a0a7981 */ /* 0x000168000c1e1900 */
.L_x_342:
[----:B------:R-:W1:Y:S01]  /*10160*/  S2R R3, SR_CgaCtaId ;  /* 0x0000000000037919 */ /* 0x000e620000008800 */
[----:B------:R-:W-:-:S04]  /*10170*/  MOV R2, 0x400 ;  /* 0x0000040000027802 */ /* 0x000fc80000000f00 */
[----:B-1----:R-:W-:Y:S02]  /*10180*/  LEA R2, R3, R2, 0x18 ;  /* 0x0000000203027211 */ /* 0x002fe400078ec0ff */
[----:B------:R-:W-:-:S03]  /*10190*/  SHF.L.U32 R3, R8, 0x1f, RZ ;  /* 0x0000001f08037819 */ /* 0x000fc600000006ff */
[----:B------:R-:W-:-:S04]  /*101a0*/  IMAD R2, R7, 0x8, R2 ;  /* 0x0000000807027824 */ /* 0x000fc800078e0202 */
[----:B------:R-:W1:Y:S02]  /*101b0*/  SYNCS.PHASECHK.TRANS64.TRYWAIT P0, [R2+URZ+0x38840], R3 ;  /* 0x03884003020075a7 */ /* 0x000e64000800017f */
[----:B-1----:R-:W-:Y:S05]  /*101c0*/  @!P0 BRA `(.L_x_343) ;  /* 0x0000002400d88947 */ /* 0x002fea0003800000 */
.L_x_399:
[----:B0-----:R-:W0:Y:S02]  /*101d0*/  S2R R11, SR_TID.X ;  /* 0x00000000000b7919 */ /* 0x001e240000002100 */
[----:B0-----:R-:W-:-:S04]  /*101e0*/  LOP3.LUT R11, R11, 0x7f, RZ, 0xc0, !PT ;  /* 0x0000007f0b0b7812 */ /* 0x001fc800078ec0ff */
[----:B------:R-:W-:-:S13]  /*101f0*/  ISETP.NE.AND P0, PT, R11, RZ, PT ;  /* 0x000000ff0b00720c */ /* 0x000fda0003f05270 */
[----:B------:R-:W-:Y:S05]  /*10200*/  @P0 BRA `(.L_x_344) ;  /* 0x00000000001c0947 */ /* 0x000fea0003800000 */
[----:B------:R-:W0:Y:S01]  /*10210*/  S2R R11, SR_TID.X ;  /* 0x00000000000b7919 */ /* 0x000e220000002100 */
[----:B-1----:R-:W-:-:S04]  /*10220*/  IMAD.MOV.U32 R3, RZ, RZ, 0xa000 ;  /* 0x0000a000ff037424 */ /* 0x002fc800078e00ff */
[----:B------:R2:W-:Y:S01]  /*10230*/  SYNCS.ARRIVE.TRANS64 RZ, [R2+URZ+0x38830], R3 ;  /* 0x0388300302ff79a7 */ /* 0x0005e2000800003f */
[----:B0-----:R-:W-:-:S04]  /*10240*/  LOP3.LUT R11, R11, 0x1f, RZ, 0xc0, !PT ;  /* 0x0000001f0b0b7812 */ /* 0x001fc800078ec0ff */
[----:B------:R-:W-:-:S13]  /*10250*/  ISETP.NE.AND P1, PT, R11, RZ, PT ;  /* 0x000000ff0b00720c */ /* 0x000fda0003f25270 */
[----:B--2---:R-:W-:Y:S05]  /*10260*/  @!P1 BRA `(.L_x_344) ;  /* 0x0000000000049947 */ /* 0x004fea0003800000 */
[----:B------:R-:W-:Y:S01]  /*10270*/  BPT.TRAP 0x1 ;  /* 0x000000040000795c */ /* 0x000fe20000300000 */
.L_x_344:
[----:B------:R-:W2:Y:S04]  /*10280*/  LDL R15, [R1+0x4] ;  /* 0x00000400010f7983 */ /* 0x000ea80000100800 */
[----:B-1----:R-:W3:Y:S01]  /*10290*/  LDL.LU R3, [R1+0x8] ;  /* 0x0000080001037983 */ /* 0x002ee20000300800 */
[----:B------:R-:W-:-:S03]  /*102a0*/  MOV R13, 0x400 ;  /* 0x00000400000d7802 */ /* 0x000fc60000000f00 */
        /* <DEDUP_REMOVED lines=25> */
[----:B---3--:R-:W-:Y:S01]  /*10440*/  SHF.L.U32 R3, R3, 0x1f, RZ ;  /* 0x0000001f03037819 */ /* 0x008fe200000006ff */
[----:B----4-:R-:W-:-:S07]  /*10450*/  IMAD R2, R11, 0x8, R2 ;  /* 0x000000080b027824 */ /* 0x010fce00078e0202 */
        /* <DEDUP_REMOVED lines=12> */
.L_x_400:
        /* <DEDUP_REMOVED lines=8> */
.L_x_346:
[----:B------:R-:W2:Y:S01]  /*105a0*/  LDL.LU R15, [R1+0xc] ;  /* 0x00000c00010f7983 */ /* 0x000ea20000300800 */
[----:B------:R-:W-:-:S03]  /*105b0*/  MOV R13, 0x400 ;  /* 0x00000400000d7802 */ /* 0x000fc60000000f00 */
[----:B0-----:R-:W3:Y:S04]  /*105c0*/  LDL.LU R3, [R1] ;  /* 0x0000000001037983 */ /* 0x001ee80000300800 */
[----:B------:R-:W4:Y:S01]  /*105d0*/  LDL R11, [R1+0x4] ;  /* 0x00000400010b7983 */ /* 0x000f220000100800 */
[----:B------:R-:W0:Y:S01]  /*105e0*/  S2R R14, SR_CgaCtaId ;  /* 0x00000000000e7919 */ /* 0x000e220000008800 */
[----:B------:R-:W-:Y:S01]  /*105f0*/  R2UR UR9, R2 ;  /* 0x00000000020972ca */ /* 0x000fe200000e0000 */
[----:B------:R-:W-:Y:S01]  /*10600*/  UIADD3 UR4, UP0, UR36, 0x470, URZ ;  /* 0x0000047024047890 */ /* 0x000fe2000ff1e03f */
[----:B------:R-:W-:Y:S02]  /*10610*/  R2UR UR13, R5 ;  /* 0x00000000050d72ca */ /* 0x000fe400000e0000 */
[----:B------:R-:W-:-:S02]  /*10620*/  R2UR UR12, R4 ;  /* 0x00000000040c72ca */ /* 0x000fc400000e0000 */
[----:B0-----:R-:W-:-:S07]  /*10630*/  LEA R13, R14, R13, 0x18 ;  /* 0x0000000d0e0d7211 */ /* 0x001fce00078ec0ff */
[----:B------:R-:W-:Y:S01]  /*10640*/  UIADD3 UR9, UR9, 0x50, URZ ;  /* 0x0000005009097890 */ /* 0x000fe2000fffe03f */
[----:B------:R-:W-:Y:S01]  /*10650*/  UMOV UR10, URZ ;  /* 0x0000003f000a7c82 */ /* 0x000fe20008000000 */
[----:B------:R-:W-:Y:S01]  /*10660*/  UMOV UR6, 0x0 ;  /* 0x0000000000067882 */ /* 0x000fe20000000000 */
[----:B------:R-:W-:Y:S01]  /*10670*/  UMOV UR7, 0x14f00000 ;  /* 0x14f0000000077882 */ /* 0x000fe20000000000 */
[----:B------:R-:W-:Y:S01]  /*10680*/  UMOV UR17, 0x40 ;  /* 0x0000004000117882 */ /* 0x000fe20000000000 */
[----:B------:R0:W-:Y:S01]  /*10690*/  STL [R1+0xc], R9 ;  /* 0x00000c0901007387 */ /* 0x0001e20000100800 */
[----:B------:R-:W-:Y:S01]  /*106a0*/  IMAD.MOV.U32 R5, RZ, RZ, R10 ;  /* 0x000000ffff057224 */ /* 0x000fe200078e000a */
[----:B--2---:R-:W-:Y:S01]  /*106b0*/  R2UR UR11, R15 ;  /* 0x000000000f0b72ca */ /* 0x004fe200000e0000 */
[----:B---3--:R-:W-:Y:S01]  /*106c0*/  IMAD R3, R3, 0xa000, R13 ;  /* 0x0000a00003037824 */ /* 0x008fe200078e020d */
[----:B----4-:R-:W-:-:S04]  /*106d0*/  R2UR UR5, R11 ;  /* 0x000000000b0572ca */ /* 0x010fc800000e0000 */
[----:B------:R-:W-:-:S09]  /*106e0*/  R2UR UR14, R3 ;  /* 0x00000000030e72ca */ /* 0x000fd200000e0000 */
[----:B------:R-:W-:-:S04]  /*106f0*/  UIMAD UR11, UR11, 0x50, UR5 ;  /* 0x000000500b0b78a4 */ /* 0x000fc8000f8e0205 */
[----:B------:R-:W-:Y:S02]  /*10700*/  UIADD3 UR8, UR14, 0x400, URZ ;  /* 0x000004000e087890 */ /* 0x000fe4000fffe03f */
[----:B------:R-:W-:Y:S02]  /*10710*/  UIADD3.X UR5, URZ, UR37, URZ, UP0, !UPT ;  /* 0x000000253f057290 */ /* 0x000fe400087fe43f */
[----:B------:R-:W-:Y:S02]  /*10720*/  UIADD3 UR15, UR14, 0x2c00, URZ ;  /* 0x00002c000e0f7890 */ /* 0x000fe4000fffe03f */
[----:B------:R-:W-:Y:S02]  /*10730*/  UIADD3 UR16, UR14, 0x5400, URZ ;  /* 0x000054000e107890 */ /* 0x000fe4000fffe03f */
        /* <DEDUP_REMOVED lines=14> */
.L_x_341:
[----:B------:R-:W-:Y:S05]  /*10820*/  BSYNC B1 ;  /* 0x0000000000017941 */ /* 0x000fea0003800000 */
.L_x_340:
[----:B------:R-:W-:Y:S01]  /*10830*/  VIADD R2, R7, 0x1 ;  /* 0x0000000107027836 */ /* 0x000fe20000000000 */
[----:B------:R-:W-:Y:S04]  /*10840*/  BSSY B1, `(.L_x_347) ;  /* 0x000008a000017945 */ /* 0x000fe80003800000 */
[----:B------:R-:W-:-:S04]  /*10850*/  ISETP.NE.AND P0, PT, R2, 0x2, PT ;  /* 0x000000020200780c */ /* 0x000fc80003f05270 */
[----:B------:R-:W-:Y:S02]  /*10860*/  SEL R3, RZ, 0x1, P0 ;  /* 0x00000001ff037807 */ /* 0x000fe40000000000 */
[----:B------:R-:W-:Y:S02]  /*10870*/  SEL R14, R2, RZ, P0 ;  /* 0x000000ff020e7207 */ /* 0x000fe40000000000 */
[----:B------:R-:W-:-:S05]  /*10880*/  LOP3.LUT R13, R8, R3, RZ, 0x3c, !PT ;  /* 0x00000003080d7212 */ /* 0x000fca00078e3cff */
[----:B------:R0:W-:Y:S04]  /*10890*/  STL [R1+0x8], R13 ;  /* 0x0000080d01007387 */ /* 0x0001e80000100800 */
[----:B------:R0:W-:Y:S01]  /*108a0*/  STL [R1], R14 ;  /* 0x0000000e01007387 */ /* 0x0001e20000100800 */
[----:B------:R-:W-:Y:S05]  /*108b0*/  @!P6 BRA `(.L_x_348) ;  /* 0x000000080008e947 */ /* 0x000fea0003800000 */
[----:B------:R-:W-:Y:S01]  /*108c0*/  ULDC.64 UR4, c[0x0][0x3f8] ;  /* 0x0000fe0000047ab9 */ /* 0x000fe20000000a00 */
[----:B------:R-:W-:Y:S02]  /*108d0*/  IADD3 R9, R6, -0x1, RZ ;  /* 0xffffffff06097810 */ /* 0x000fe40007ffe0ff */
[----:B------:R-:W-:-:S04]  /*108e0*/  ISETP.NE.U32.AND P0, PT, RZ, UR4, PT ;  /* 0x00000004ff007c0c */ /* 0x000fc8000bf05070 */
[----:B------:R-:W-:-:S13]  /*108f0*/  ISETP.NE.AND.EX P0, PT, RZ, UR5, PT, P0 ;  /* 0x00000005ff007c0c */ /* 0x000fda000bf05300 */
[----:B------:R-:W-:Y:S05]  /*10900*/  @!P0 BRA `(.L_x_349) ;  /* 0x0000000000488947 */ /* 0x000fea0003800000 */
        /* <DEDUP_REMOVED lines=18> */
.L_x_349:
[----:B------:R-:W2:Y:S01]  /*10a30*/  S2R R3, SR_CgaCtaId ;  /* 0x0000000000037919 */ /* 0x000ea20000008800 */
[----:B------:R-:W-:-:S04]  /*10a40*/  MOV R2, 0x400 ;  /* 0x0000040000027802 */ /* 0x000fc80000000f00 */
[----:B--2---:R-:W-:Y:S02]  /*10a50*/  LEA R2, R3, R2, 0x18 ;  /* 0x0000000203027211 */ /* 0x004fe400078ec0ff */
[----:B------:R-:W-:-:S03]  /*10a60*/  SHF.L.U32 R3, R13, 0x1f, RZ ;  /* 0x0000001f0d037819 */ /* 0x000fc600000006ff */
[----:B------:R-:W-:-:S04]  /*10a70*/  IMAD R2, R14, 0x8, R2 ;  /* 0x000000080e027824 */ /* 0x000fc800078e0202 */
[----:B------:R-:W2:Y:S02]  /*10a80*/  SYNCS.PHASECHK.TRANS64.TRYWAIT P0, [R2+URZ+0x38840], R3 ;  /* 0x03884003020075a7 */ /* 0x000ea4000800017f */
[----:B--2---:R-:W-:Y:S05]  /*10a90*/  @!P0 BRA `(.L_x_350) ;  /* 0x0000001c00cc8947 */ /* 0x004fea0003800000 */
.L_x_401:
        /* <DEDUP_REMOVED lines=11> */
.L_x_351:
[----:B0-----:R-:W3:Y:S01]  /*10b50*/  LDL R13, [R1] ;  /* 0x00000000010d7983 */ /* 0x001ee20000100800 */
[----:B------:R-:W-:-:S03]  /*10b60*/  MOV R14, 0x400 ;  /* 0x00000400000e7802 */ /* 0x000fc60000000f00 */
[----:B------:R-:W4:Y:S01]  /*10b70*/  LDL R11, [R1+0x4] ;  /* 0x00000400010b7983 */ /* 0x000f220000100800 */
[----:B------:R-:W0:Y:S01]  /*10b80*/  S2R R15, SR_CgaCtaId ;  /* 0x00000000000f7919 */ /* 0x000e220000008800 */
[----:B------:R-:W-:Y:S01]  /*10b90*/  R2UR UR11, R9 ;  /* 0x00000000090b72ca */ /* 0x000fe200000e0000 */
[----:B------:R-:W-:Y:S01]  /*10ba0*/  UIADD3 UR4, UP0, UR36, 0x370, URZ ;  /* 0x0000037024047890 */ /* 0x000fe2000ff1e03f */
[----:B------:R-:W-:Y:S02]  /*10bb0*/  R2UR UR12, R4 ;  /* 0x00000000040c72ca */ /* 0x000fe400000e0000 */
[----:B0-----:R-:W-:-:S05]  /*10bc0*/  LEA R14, R15, R14, 0x18 ;  /* 0x0000000e0f0e7211 */ /* 0x001fca00078ec0ff */
[----:B--2---:R-:W-:Y:S01]  /*10bd0*/  VIADD R2, R14, 0x38800 ;  /* 0x000388000e027836 */ /* 0x004fe20000000000 */
[----:B-----5:R-:W-:Y:S01]  /*10be0*/  R2UR UR13, R10 ;  /* 0x000000000a0d72ca */ /* 0x020fe200000e0000 */
[----:B------:R-:W-:Y:S01]  /*10bf0*/  UMOV UR10, URZ ;  /* 0x0000003f000a7c82 */ /* 0x000fe20008000000 */
[----:B------:R-:W-:Y:S01]  /*10c00*/  UMOV UR6, 0x0 ;  /* 0x0000000000067882 */ /* 0x000fe20000000000 */
[----:B------:R-:W-:Y:S01]  /*10c10*/  UMOV UR7, 0x14f00000 ;  /* 0x14f0000000077882 */ /* 0x000fe20000000000 */
[----:B------:R-:W-:Y:S01]  /*10c20*/  UMOV UR17, 0x40 ;  /* 0x0000004000117882 */ /* 0x000fe20000000000 */
[----:B------:R-:W-:Y:S01]  /*10c30*/  UMOV UR18, 0x80 ;  /* 0x0000008000127882 */ /* 0x000fe20000000000 */
[----:B------:R-:W-:Y:S01]  /*10c40*/  UMOV UR19, 0xc0 ;  /* 0x000000c000137882 */ /* 0x000fe20000000000 */
[----:B------:R-:W-:Y:S01]  /*10c50*/  SHF.L.U32 R8, R8, 0x1f, RZ ;  /* 0x0000001f08087819 */ /* 0x000fe200000006ff */
        /* <DEDUP_REMOVED lines=12> */
[----:B------:R0:W-:Y:S01]  /*10d20*/  UTMALDG.4D [UR8], [UR4], desc[UR6] ;  /* 0x00000608040075b4 */ /* 0x0001e20008019000 */
[----:B------:R-:W-:Y:S01]  /*10d30*/  IMAD R2, R7, 0x8, R2 ;  /* 0x0000000807027824 */ /* 0x000fe200078e0202 */
        /* <DEDUP_REMOVED lines=11> */
.L_x_402:
[----:B------:R-:W-:Y:S05]  /*10df0*/  @P0 BRA `(.L_x_353) ;  /* 0x00000000001c0947 */ /* 0x000fea0003800000 */
[----:B------:R-:W1:Y:S02]  /*10e00*/  S2R R3, SR_TID.X ;  /* 0x0000000000037919 */ /* 0x000e640000002100 */
[----:B-1----:R-:W-:-:S04]  /*10e10*/  LOP3.LUT R3, R3, 0x1f, RZ, 0xc0, !PT ;  /* 0x0000001f03037812 */ /* 0x002fc800078ec0ff */
[----:B------:R-:W-:Y:S01]  /*10e20*/  ISETP.NE.AND P1, PT, R3, RZ, PT ;  /* 0x000000ff0300720c */ /* 0x000fe20003f25270 */
[----:B------:R-:W-:-:S04]  /*10e30*/  IMAD.MOV.U32 R3, RZ, RZ, 0xa000 ;  /* 0x0000a000ff037424 */ /* 0x000fc800078e00ff */
[----:B------:R1:W-:Y:S08]  /*10e40*/  SYNCS.ARRIVE.TRANS64 RZ, [R2+URZ+0x50], R3 ;  /* 0x0000500302ff79a7 */ /* 0x0003f0000800003f */
[----:B------:R-:W-:Y:S05]  /*10e50*/  @!P1 BRA `(.L_x_353) ;  /* 0x0000000000049947 */ /* 0x000fea0003800000 */
[----:B------:R-:W-:Y:S01]  /*10e60*/  BPT.TRAP 0x1 ;  /* 0x000000040000795c */ /* 0x000fe20000300000 */
.L_x_353:
[----:B------:R-:W2:Y:S01]  /*10e70*/  LDL.LU R13, [R1+0xc] ;  /* 0x00000c00010d7983 */ /* 0x000ea20000300800 */
[----:B0-----:R-:W-:-:S03]  /*10e80*/  MOV R8, 0x400 ;  /* 0x0000040000087802 */ /* 0x001fc60000000f00 */
[----:B-1----:R-:W3:Y:S01]  /*10e90*/  LDL R3, [R1+0x4] ;  /* 0x0000040001037983 */ /* 0x002ee20000100800 */
[----:B------:R-:W0:Y:S01]  /*10ea0*/  S2R R11, SR_CgaCtaId ;  /* 0x00000000000b7919 */ /* 0x000e220000008800 */
[----:B------:R-:W-:Y:S01]  /*10eb0*/  R2UR UR9, R2 ;  /* 0x00000000020972ca */ /* 0x000fe200000e0000 */
[----:B------:R-:W-:Y:S01]  /*10ec0*/  UIADD3 UR4, UP0, UR36, 0x470, URZ ;  /* 0x0000047024047890 */ /* 0x000fe2000ff1e03f */
[----:B------:R-:W-:Y:S02]  /*10ed0*/  R2UR UR13, R5 ;  /* 0x00000000050d72ca */ /* 0x000fe400000e0000 */
[----:B------:R-:W-:Y:S02]  /*10ee0*/  R2UR UR12, R4 ;  /* 0x00000000040c72ca */ /* 0x000fe400000e0000 */
        /* <DEDUP_REMOVED lines=12> */
[----:B------:R1:W-:Y:S01]  /*10fb0*/  STL [R1+0xc], R9 ;  /* 0x00000c0901007387 */ /* 0x0003e20000100800 */
[----:B------:R-:W-:Y:S02]  /*10fc0*/  MOV R5, R10 ;  /* 0x0000000a00057202 */ /* 0x000fe40000000f00 */
[----:B--2---:R-:W-:-:S02]  /*10fd0*/  R2UR UR11, R13 ;  /* 0x000000000d0b72ca */ /* 0x004fc400000e0000 */
[----:B---3--:R-:W-:-:S13]  /*10fe0*/  R2UR UR5, R3 ;  /* 0x00000000030572ca */ /* 0x008fda00000e0000 */
[----:B------:R-:W-:Y:S02]  /*10ff0*/  UIMAD UR11, UR11, 0x50, UR5 ;  /* 0x000000500b0b78a4 */ /* 0x000fe4000f8e0205 */
[----:B------:R-:W-:-:S09]  /*11000*/  UIADD3.X UR5, URZ, UR37, URZ, UP0, !UPT ;  /* 0x000000253f057290 */ /* 0x000fd200087fe43f */
[----:B------:R0:W-:Y:S02]  /*11010*/  UTMALDG.4D [UR8], [UR4], desc[UR6] ;  /* 0x00000608040075b4 */ /* 0x0001e40008019000 */
[----:B0-----:R-:W-:Y:S01]  /*11020*/  UMOV UR8, UR14 ;  /* 0x0000000e00087c82 */ /* 0x001fe20008000000 */
[----:B------:R-:W-:Y:S01]  /*11030*/  UMOV UR10, UR17 ;  /* 0x00000011000a7c82 */ /* 0x000fe20008000000 */
[----:B------:R-:W-:Y:S01]  /*11040*/  UMOV UR14, 0x80 ;  /* 0x00000080000e7882 */ /* 0x000fe20000000000 */
        /* <DEDUP_REMOVED lines=8> */
[----:B-1----:R-:W-:Y:S01]  /*110d0*/  NOP ;  /* 0x0000000000007918 */ /* 0x002fe20000000000 */
.L_x_348:
[----:B------:R-:W-:Y:S05]  /*110e0*/  BSYNC B1 ;  /* 0x0000000000017941 */ /* 0x000fea0003800000 */
.L_x_347:
[C---:B------:R-:W-:Y:S01]  /*110f0*/  ISETP.GT.AND P0, PT, R6.reuse, 0x1, PT ;  /* 0x000000010600780c */ /* 0x040fe20003f04270 */
[----:B------:R-:W-:-:S04]  /*11100*/  VIADD R2, R6, 0xfffffffe ;  /* 0xfffffffe06027836 */ /* 0x000fc80000000000 */
[----:B------:R-:W-:-:S08]  /*11110*/  IMAD.MOV.U32 R6, RZ, RZ, R2 ;  /* 0x000000ffff067224 */ /* 0x000fd000078e0002 */
[----:B------:R-:W-:Y:S05]  /*11120*/  @P0 BRA `(.L_x_354) ;  /* 0xffffffec00880947 */ /* 0x000fea000383ffff */
.L_x_330:
[----:B------:R-:W-:Y:S05]  /*11130*/  BSYNC B0 ;  /* 0x0000000000007941 */ /* 0x000fea0003800000 */
.L_x_329:
[----:B------:R-:W1:Y:S01]  /*11140*/  S2R R2, SR_TID.X ;  /* 0x0000000000027919 */ /* 0x000e620000002100 */
[----:B------:R-:W-:Y:S01]  /*11150*/  BSSY B0, `(.L_x_355) ;  /* 0x0000011000007945 */ /* 0x000fe20003800000 */
[----:B-1----:R-:W-:-:S04]  /*11160*/  LOP3.LUT R2, R2, 0x1f, RZ, 0xc0, !PT ;  /* 0x0000001f02027812 */ /* 0x002fc800078ec0ff */
[----:B------:R-:W-:-:S13]  /*11170*/  ISETP.NE.AND P0, PT, R2, RZ, PT ;  /* 0x000000ff0200720c */ /* 0x000fda0003f05270 */
[----:B------:R-:W-:Y:S05]  /*11180*/  @P0 BRA `(.L_x_356) ;  /* 0x0000000000340947 */ /* 0x000fea0003800000 */
[----:B------:R-:W1:Y:S01]  /*11190*/  S2R R9, SR_LANEID ;  /* 0x0000000000097919 */ /* 0x000e620000000000 */
[----:B------:R-:W-:Y:S01]  /*111a0*/  VOTEU.ANY UR4, UPT, PT ;  /* 0x0000000000047886 */ /* 0x000fe200038e0100 */
[----:B------:R-:W2:Y:S01]  /*111b0*/  LDC.64 R2, c[0x0][0xc38] ;  /* 0x00030e00ff027b82 */ /* 0x000ea20000000a00 */
[----:B------:R-:W1:Y:S01]  /*111c0*/  FLO.U32 R0, UR4 ;  /* 0x0000000400007d00 */ /* 0x000e6200080e0000 */
[----:B------:R-:W-:-:S07]  /*111d0*/  ULDC.64 UR6, c[0x0][0x208] ;  /* 0x0000820000067ab9 */ /* 0x000fce0000000a00 */
[----:B------:R-:W2:Y:S01]  /*111e0*/  POPC R7, UR4 ;  /* 0x0000000400077d09 */ /* 0x000ea20008000000 */
[----:B-1----:R-:W-:-:S13]  /*111f0*/  ISETP.EQ.U32.AND P0, PT, R0, R9, PT ;  /* 0x000000090000720c */ /* 0x002fda0003f02070 */
[----:B--2---:R-:W2:Y:S01]  /*11200*/  @P0 ATOMG.E.ADD.STRONG.GPU PT, R3, desc[UR6][R2.64], R7 ;  /* 0x00000007020309a8 */ /* 0x004ea200081ee1c6 */
[----:B------:R-:W1:Y:S02]  /*11210*/  S2R R6, SR_LTMASK ;  /* 0x0000000000067919 */ /* 0x000e640000003900 */
[----:B-1----:R-:W-:-:S04]  /*11220*/  LOP3.LUT R6, R6, UR4, RZ, 0xc0, !PT ;  /* 0x0000000406067c12 */ /* 0x002fc8000f8ec0ff */
[----:B------:R-:W1:Y:S01]  /*11230*/  POPC R9, R6 ;  /* 0x0000000600097309 */ /* 0x000e620000000000 */
[----:B--2---:R-:W1:Y:S02]  /*11240*/  SHFL.IDX PT, R0, R3, R0, 0x1f ;  /* 0x00001f0003007589 */ /* 0x004e6400000e0000 */
[----:B-1----:R-:W-:-:S07]  /*11250*/  IADD3 R16, R0, UR38, R9 ;  /* 0x0000002600107c10 */ /* 0x002fce000fffe009 */
.L_x_356:
[----:B------:R-:W-:Y:S05]  /*11260*/  BSYNC B0 ;  /* 0x0000000000007941 */ /* 0x000fea0003800000 */
.L_x_355:
[----:B------:R-:W-:Y:S04]  /*11270*/  BSSY B0, `(.L_x_357) ;  /* 0x000003c000007945 */ /* 0x000fe80003800000 */
[----:B------:R-:W-:Y:S05]  /*11280*/  @!P6 BRA `(.L_x_358) ;  /* 0x0000000000e8e947 */ /* 0x000fea0003800000 */
[----:B------:R-:W2:Y:S01]  /*11290*/  LDL R2, [R1] ;  /* 0x0000000001027983 */ /* 0x000ea20000100800 */
[----:B------:R-:W-:-:S03]  /*112a0*/  MOV R3, 0x400 ;  /* 0x0000040000037802 */ /* 0x000fc60000000f00 */
[----:B------:R-:W3:Y:S01]  /*112b0*/  LDL R0, [R1+0x8] ;  /* 0x0000080001007983 */ /* 0x000ee20000100800 */
[----:B------:R-:W1:Y:S02]  /*112c0*/  S2R R6, SR_CgaCtaId ;  /* 0x0000000000067919 */ /* 0x000e640000008800 */
[----:B-1----:R-:W-:-:S05]  /*112d0*/  LEA R3, R6, R3, 0x18 ;  /* 0x0000000306037211 */ /* 0x002fca00078ec0ff */
[----:B--2---:R-:W-:Y:S01]  /*112e0*/  IMAD R3, R2, 0x8, R3 ;  /* 0x0000000802037824 */ /* 0x004fe200078e0203 */
[----:B---3--:R-:W-:-:S04]  /*112f0*/  SHF.L.U32 R0, R0, 0x1f, RZ ;  /* 0x0000001f00007819 */ /* 0x008fc800000006ff */
[----:B------:R-:W1:Y:S02]  /*11300*/  SYNCS.PHASECHK.TRANS64.TRYWAIT P0, [R3+URZ+0x38860], R0 ;  /* 0x03886000030075a7 */ /* 0x000e64000800017f */
[----:B-1----:R-:W-:Y:S05]  /*11310*/  @!P0 BRA `(.L_x_359) ;  /* 0x0000001400d48947 */ /* 0x002fea0003800000 */
.L_x_403:
[----:B------:R-:W2:Y:S02]  /*11320*/  S2R R2, SR_TID.X ;  /* 0x0000000000027919 */ /* 0x000ea40000002100 */
[----:B--2---:R-:W-:-:S04]  /*11330*/  LOP3.LUT R2, R2, 0x7f, RZ, 0xc0, !PT ;  /* 0x0000007f02027812 */ /* 0x004fc800078ec0ff */
[----:B------:R-:W-:-:S13]  /*11340*/  ISETP.NE.AND P0, PT, R2, RZ, PT ;  /* 0x000000ff0200720c */ /* 0x000fda0003f05270 */
[----:B------:R-:W-:Y:S05]  /*11350*/  @P0 BRA `(.L_x_360) ;  /* 0x00000000001c0947 */ /* 0x000fea0003800000 */
[----:B------:R-:W2:Y:S01]  /*11360*/  S2R R2, SR_TID.X ;  /* 0x0000000000027919 */ /* 0x000ea20000002100 */
[----:B-1----:R-:W-:-:S04]  /*11370*/  IMAD.MOV.U32 R0, RZ, RZ, 0xa000 ;  /* 0x0000a000ff007424 */ /* 0x002fc800078e00ff */
[----:B------:R3:W-:Y:S01]  /*11380*/  SYNCS.ARRIVE.TRANS64 RZ, [R3+URZ+0x38850], R0 ;  /* 0x0388500003ff79a7 */ /* 0x0007e2000800003f */
[----:B--2---:R-:W-:-:S04]  /*11390*/  LOP3.LUT R2, R2, 0x1f, RZ, 0xc0, !PT ;  /* 0x0000001f02027812 */ /* 0x004fc800078ec0ff */
[----:B------:R-:W-:-:S13]  /*113a0*/  ISETP.NE.AND P1, PT, R2, RZ, PT ;  /* 0x000000ff0200720c */ /* 0x000fda0003f25270 */
[----:B---3--:R-:W-:Y:S05]  /*113b0*/  @!P1 BRA `(.L_x_360) ;  /* 0x0000000000049947 */ /* 0x008fea0003800000 */
[----:B------:R-:W-:Y:S01]  /*113c0*/  BPT.TRAP 0x1 ;  /* 0x000000040000795c */ /* 0x000fe20000300000 */
.L_x_360:
[----:B-1----:R-:W2:Y:S01]  /*113d0*/  LDL R0, [R1] ;  /* 0x0000000001007983 */ /* 0x002ea20000100800 */
[----:B------:R-:W-:-:S03]  /*113e0*/  MOV R7, 0x400 ;  /* 0x0000040000077802 */ /* 0x000fc60000000f00 */
[----:B------:R-:W3:Y:S04]  /*113f0*/  LDL.LU R6, [R1+0x4] ;  /* 0x0000040001067983 */ /* 0x000ee80000300800 */
[----:B------:R-:W4:Y:S01]  /*11400*/  LDL R2, [R1+0xc] ;  /* 0x00000c0001027983 */ /* 0x000f220000100800 */
[----:B------:R-:W1:Y:S01]  /*11410*/  S2R R8, SR_CgaCtaId ;  /* 0x0000000000087919 */ /* 0x000e620000008800 */
[----:B------:R-:W-:Y:S01]  /*11420*/  R2UR UR9, R3 ;  /* 0x00000000030972ca */ /* 0x000fe200000e0000 */
[----:B------:R-:W-:Y:S01]  /*11430*/  UIADD3 UR4, UP0, UR36, 0x470, URZ ;  /* 0x0000047024047890 */ /* 0x000fe2000ff1e03f */
[----:B------:R-:W-:Y:S02]  /*11440*/  R2UR UR12, R4 ;  /* 0x00000000040c72ca */ /* 0x000fe400000e0000 */
[----:B------:R-:W-:-:S02]  /*11450*/  R2UR UR13, R5 ;  /* 0x00000000050d72ca */ /* 0x000fc400000e0000 */
[----:B-1----:R-:W-:-:S07]  /*11460*/  LEA R7, R8, R7, 0x18 ;  /* 0x0000000708077211 */ /* 0x002fce00078ec0ff */
        /* <DEDUP_REMOVED lines=27> */
[----:B-1----:R-:W-:Y:S01]  /*11620*/  NOP ;  /* 0x0000000000007918 */ /* 0x002fe20000000000 */
.L_x_358:
[----:B------:R-:W-:Y:S05]  /*11630*/  BSYNC B0 ;  /* 0x0000000000007941 */ /* 0x000fea0003800000 */
.L_x_357:
[----:B------:R-:W2:Y:S04]  /*11640*/  LDL.LU R0, [R1] ;  /* 0x0000000001007983 */ /* 0x000ea80000300800 */
[----:B------:R-:W3:Y:S01]  /*11650*/  LDL.LU R3, [R1+0x8] ;  /* 0x0000080001037983 */ /* 0x000ee20000300800 */
[----:B--2---:R-:W-:-:S05]  /*11660*/  VIADD R0, R0, 0x1 ;  /* 0x0000000100007836 */ /* 0x004fca0000000000 */
[----:B------:R-:W-:-:S04]  /*11670*/  ISETP.NE.AND P0, PT, R0, 0x2, PT ;  /* 0x000000020000780c */ /* 0x000fc80003f05270 */
[----:B------:R-:W-:Y:S02]  /*11680*/  SEL R2, RZ, 0x1, P0 ;  /* 0x00000001ff027807 */ /* 0x000fe40000000000 */
[----:B------:R-:W-:Y:S02]  /*11690*/  SEL R0, R0, RZ, P0 ;  /* 0x000000ff00007207 */ /* 0x000fe40000000000 */
[----:B---3--:R-:W-:-:S05]  /*116a0*/  LOP3.LUT R3, R3, R2, RZ, 0x3c, !PT ;  /* 0x0000000203037212 */ /* 0x008fca00078e3cff */
[----:B------:R1:W-:Y:S04]  /*116b0*/  STL [R1+0x8], R3 ;  /* 0x0000080301007387 */ /* 0x0003e80000100800 */
[----:B------:R1:W-:Y:S02]  /*116c0*/  STL [R1], R0 ;  /* 0x0000000001007387 */ /* 0x0003e40000100800 */
.L_x_313:
[----:B------:R-:W-:Y:S05]  /*116d0*/  BSYNC B6 ;  /* 0x0000000000067941 */ /* 0x000fea0003800000 */
.L_x_311:
[----:B------:R-:W-:-:S03]  /*116e0*/  UMOV UR4, 0xffffffff ;  /* 0xffffffff00047882 */ /* 0x000fc60000000000 */
[----:B------:R-:W-:Y:S05]  /*116f0*/  BRA.DIV UR4, `(.L_x_361) ;  /* 0x0000001204f07947 */ /* 0x000fea000b800000 */
[----:B------:R2:W3:Y:S04]  /*11700*/  SHFL.IDX PT, R4, R16, RZ, 0x1f ;  /* 0x00001fff10047589 */ /* 0x0004e800000e0000 */
[----:B------:R2:W4:Y:S02]  /*11710*/  SHFL.IDX PT, R5, R16, 0x1, 0x1f ;  /* 0x00201f0010057f89 */ /* 0x00052400000e0000 */
.L_x_407:
[----:B01----:R-:W0:Y:S01]  /*11720*/  S2R R0, SR_TID.X ;  /* 0x0000000000007919 */ /* 0x003e220000002100 */
[----:B------:R-:W-:Y:S01]  /*11730*/  ULDC UR4, c[0x0][0xc14] ;  /* 0x0003050000047ab9 */ /* 0x000fe20000000800 */
[----:B------:R-:W-:Y:S01]  /*11740*/  BSSY B0, `(.L_x_362) ;  /* 0x000000c000007945 */ /* 0x000fe20003800000 */
[----:B------:R-:W-:Y:S01]  /*11750*/  IMAD.MOV.U32 R3, RZ, RZ, RZ ;  /* 0x000000ffff037224 */ /* 0x000fe200078e00ff */
[----:B0-----:R-:W-:Y:S01]  /*11760*/  LOP3.LUT R9, R0, 0x1f, RZ, 0xc0, !PT ;  /* 0x0000001f00097812 */ /* 0x001fe200078ec0ff */
[----:B------:R-:W-:-:S03]  /*11770*/  IMAD.U32 R0, RZ, RZ, UR4 ;  /* 0x00000004ff007e24 */ /* 0x000fc6000f8e00ff */
[C---:B------:R-:W-:Y:S01]  /*11780*/  ISETP.NE.AND P0, PT, R9.reuse, 0x1f, PT ;  /* 0x0000001f0900780c */ /* 0x040fe20003f05270 */
[----:B------:R-:W-:-:S05]  /*11790*/  IMAD.IADD R7, R9, 0x1, R19 ;  /* 0x0000000109077824 */ /* 0x000fca00078e0213 */
[----:B------:R-:W-:-:S13]  /*117a0*/  ISETP.GE.OR P0, PT, R7, R0, !P0 ;  /* 0x000000000700720c */ /* 0x000fda0004706670 */
[----:B------:R-:W-:Y:S05]  /*117b0*/  @P0 BRA `(.L_x_363) ;  /* 0x0000000000100947 */ /* 0x000fea0003800000 */
[----:B------:R-:W0:Y:S01]  /*117c0*/  LDC.64 R2, c[0x0][0xc58] ;  /* 0x00031600ff027b82 */ /* 0x000e220000000a00 */
[----:B------:R-:W-:Y:S01]  /*117d0*/  ULDC.64 UR4, c[0x0][0x208] ;  /* 0x0000820000047ab9 */ /* 0x000fe20000000a00 */
[----:B0-----:R-:W-:-:S06]  /*117e0*/  IMAD.WIDE R2, R7, 0x4, R2 ;  /* 0x0000000407027825 */ /* 0x001fcc00078e0202 */
[----:B------:R0:W5:Y:S02]  /*117f0*/  LDG.E R3, desc[UR4][R2.64] ;  /* 0x0000000402037981 */ /* 0x000164000c1e1900 */
.L_x_363:
[----:B------:R-:W-:Y:S05]  /*11800*/  BSYNC B0 ;  /* 0x0000000000007941 */ /* 0x000fea0003800000 */
.L_x_362:
[----:B------:R-:W-:-:S03]  /*11810*/  UMOV UR4, 0xffffffff ;  /* 0xffffffff00047882 */ /* 0x000fc60000000000 */
[----:B------:R-:W-:Y:S05]  /*11820*/  BRA.DIV UR4, `(.L_x_364) ;  /* 0x0000001204f07947 */ /* 0x000fea000b800000 */
[----:B-----5:R-:W1:Y:S01]  /*11830*/  SHFL.UP PT, R14, R3, 0x1, RZ ;  /* 0x04200000030e7989 */ /* 0x020e6200000e00ff */
[C---:B------:R-:W-:Y:S02]  /*11840*/  ISETP.NE.AND P0, PT, R9.reuse, RZ, PT ;  /* 0x000000ff0900720c */ /* 0x040fe40003f05270 */
[C---:B------:R-:W-:Y:S02]  /*11850*/  ISETP.GE.U32.AND P1, PT, R9.reuse, 0x2, PT ;  /* 0x000000020900780c */ /* 0x040fe40003f26070 */
[----:B-1----:R-:W-:Y:S02]  /*11860*/  SEL R14, R14, RZ, P0 ;  /* 0x000000ff0e0e7207 */ /* 0x002fe40000000000 */
[----:B------:R-:W-:-:S03]  /*11870*/  ISETP.GE.U32.AND P0, PT, R9, 0x4, PT ;  /* 0x000000040900780c */ /* 0x000fc60003f06070 */
[----:B------:R-:W-:-:S05]  /*11880*/  IMAD.IADD R13, R3, 0x1, R14 ;  /* 0x00000001030d7824 */ /* 0x000fca00078e020e */
[----:B------:R-:W1:Y:S02]  /*11890*/  SHFL.UP PT, R14, R13, 0x2, RZ ;  /* 0x044000000d0e7989 */ /* 0x000e6400000e00ff */
[----:B-1----:R-:W-:Y:S02]  /*118a0*/  SEL R6, R14, RZ, P1 ;  /* 0x000000ff0e067207 */ /* 0x002fe40000800000 */
[----:B------:R-:W-:Y:S02]  /*118b0*/  ISETP.GE.U32.AND P1, PT, R9, 0x8, PT ;  /* 0x000000080900780c */ /* 0x000fe40003f26070 */
[----:B------:R-:W-:-:S05]  /*118c0*/  IADD3 R6, R13, R6, RZ ;  /* 0x000000060d067210 */ /* 0x000fca0007ffe0ff */
[----:B------:R-:W1:Y:S02]  /*118d0*/  SHFL.UP PT, R14, R6, 0x4, RZ ;  /* 0x04800000060e7989 */ /* 0x000e6400000e00ff */
[----:B-1----:R-:W-:Y:S02]  /*118e0*/  SEL R7, R14, RZ, P0 ;  /* 0x000000ff0e077207 */ /* 0x002fe40000000000 */
[----:B------:R-:W-:-:S03]  /*118f0*/  ISETP.GE.U32.AND P0, PT, R9, 0x10, PT ;  /* 0x000000100900780c */ /* 0x000fc60003f06070 */
[----:B------:R-:W-:-:S05]  /*11900*/  IMAD.IADD R7, R6, 0x1, R7 ;  /* 0x0000000106077824 */ /* 0x000fca00078e0207 */
[----:B------:R-:W1:Y:S02]  /*11910*/  SHFL.UP PT, R14, R7, 0x8, RZ ;  /* 0x05000000070e7989 */ /* 0x000e6400000e00ff */
[----:B-1----:R-:W-:-:S05]  /*11920*/  SEL R8, R14, RZ, P1 ;  /* 0x000000ff0e087207 */ /* 0x002fca0000800000 */
[----:B------:R-:W-:-:S05]  /*11930*/  IMAD.IADD R8, R7, 0x1, R8 ;  /* 0x0000000107087824 */ /* 0x000fca00078e0208 */
[----:B------:R-:W1:Y:S02]  /*11940*/  SHFL.UP PT, R14, R8, 0x10, RZ ;  /* 0x06000000080e7989 */ /* 0x000e6400000e00ff */
[----:B-1----:R-:W-:-:S05]  /*11950*/  SEL R9, R14, RZ, P0 ;  /* 0x000000ff0e097207 */ /* 0x002fca0000000000 */
[----:B0-----:R-:W-:-:S05]  /*11960*/  IMAD.IADD R2, R8, 0x1, R9 ;  /* 0x0000000108027824 */ /* 0x001fca00078e0209 */
[----:B------:R0:W1:Y:S02]  /*11970*/  SHFL.IDX PT, R14, R2, 0x1f, 0x1f ;  /* 0x03e01f00020e7f89 */ /* 0x00006400000e0000 */
.L_x_415:
[----:B------:R-:W-:Y:S02]  /*11980*/  ULDC UR4, c[0x0][0xc10] ;  /* 0x0003040000047ab9 */ /* 0x000fe40000000800 */
[----:B--2---:R-:W-:-:S04]  /*11990*/  IMAD.U32 R16, RZ, RZ, UR4 ;  /* 0x00000004ff107e24 */ /* 0x004fc8000f8e00ff */
[----:B-1----:R-:W-:-:S04]  /*119a0*/  IMAD R6, R14, R16, RZ ;  /* 0x000000100e067224 */ /* 0x002fc800078e02ff */
[----:B----4-:R-:W-:-:S05]  /*119b0*/  IMAD.IADD R5, R5, 0x1, R6 ;  /* 0x0000000105057824 */ /* 0x010fca00078e0206 */
[----:B---3--:R-:W-:-:S13]  /*119c0*/  ISETP.GT.AND P0, PT, R5, R4, PT ;  /* 0x000000040500720c */ /* 0x008fda0003f04270 */
[----:B------:R-:W-:Y:S05]  /*119d0*/  @P0 BRA `(.L_x_365) ;  /* 0x0000000000b80947 */ /* 0x000fea0003800000 */
[----:B------:R-:W1:Y:S02]  /*119e0*/  LDC R0, c[0x0][0xc14] ;  /* 0x00030500ff007b82 */ /* 0x000e640000000800 */
.L_x_370:
[----:B------:R-:W-:-:S05]  /*119f0*/  VIADD R19, R19, 0x1f ;  /* 0x0000001f13137836 */ /* 0x000fca0000000000 */
[----:B-1----:R-:W-:-:S13]  /*11a00*/  ISETP.GE.AND P0, PT, R19, R0, PT ;  /* 0x000000001300720c */ /* 0x002fda0003f06270 */
[----:B------:R-:W-:Y:S05]  /*11a10*/  @P0 BRA `(.L_x_366) ;  /* 0x0000000400600947 */ /* 0x000fea0003800000 */
[----:B0-----:R-:W0:Y:S01]  /*11a20*/  S2R R2, SR_TID.X ;  /* 0x0000000000027919 */ /* 0x001e220000002100 */
[----:B------:R-:W-:Y:S01]  /*11a30*/  BSSY B0, `(.L_x_367) ;  /* 0x000000b000007945 */ /* 0x000fe20003800000 */
[----:B------:R-:W-:Y:S01]  /*11a40*/  IMAD.MOV.U32 R3, RZ, RZ, RZ ;  /* 0x000000ffff037224 */ /* 0x000fe200078e00ff */
[----:B0-----:R-:W-:-:S04]  /*11a50*/  LOP3.LUT R8, R2, 0x1f, RZ, 0xc0, !PT ;  /* 0x0000001f02087812 */ /* 0x001fc800078ec0ff */
        /* <DEDUP_REMOVED lines=8> */
.L_x_368:
[----:B------:R-:W-:Y:S05]  /*11ae0*/  BSYNC B0 ;  /* 0x0000000000007941 */ /* 0x000fea0003800000 */
.L_x_367:
[----:B------:R-:W-:-:S03]  /*11af0*/  UMOV UR4, 0xffffffff ;  /* 0xffffffff00047882 */ /* 0x000fc60000000000 */
[----:B------:R-:W-:Y:S05]  /*11b00*/  BRA.DIV UR4, `(.L_x_369) ;  /* 0x0000001604087947 */ /* 0x000fea000b800000 */
[----:B-----5:R-:W1:Y:S01]  /*11b10*/  SHFL.UP PT, R14, R3, 0x1, RZ ;  /* 0x04200000030e7989 */ /* 0x020e6200000e00ff */
[C---:B------:R-:W-:Y:S02]  /*11b20*/  ISETP.NE.AND P0, PT, R8.reuse, RZ, PT ;  /* 0x000000ff0800720c */ /* 0x040fe40003f05270 */
[----:B------:R-:W-:Y:S02]  /*11b30*/  ISETP.GE.U32.AND P1, PT, R8, 0x2, PT ;  /* 0x000000020800780c */ /* 0x000fe40003f26070 */
[----:B-1----:R-:W-:Y:S02]  /*11b40*/  SEL R14, R14, RZ, P0 ;  /* 0x000000ff0e0e7207 */ /* 0x002fe40000000000 */
[----:B------:R-:W-:-:S03]  /*11b50*/  ISETP.GE.U32.AND P0, PT, R8, 0x4, PT ;  /* 0x000000040800780c */ /* 0x000fc60003f06070 */
[----:B------:R-:W-:-:S05]  /*11b60*/  IMAD.IADD R13, R3, 0x1, R14 ;  /* 0x00000001030d7824 */ /* 0x000fca00078e020e */
[----:B------:R-:W0:Y:S02]  /*11b70*/  SHFL.UP PT, R14, R13, 0x2, RZ ;  /* 0x044000000d0e7989 */ /* 0x000e2400000e00ff */
[----:B0-----:R-:W-:Y:S02]  /*11b80*/  SEL R2, R14, RZ, P1 ;  /* 0x000000ff0e027207 */ /* 0x001fe40000800000 */
[----:B------:R-:W-:Y:S02]  /*11b90*/  ISETP.GE.U32.AND P1, PT, R8, 0x8, PT ;  /* 0x000000080800780c */ /* 0x000fe40003f26070 */
[----:B------:R-:W-:-:S05]  /*11ba0*/  IADD3 R2, R13, R2, RZ ;  /* 0x000000020d027210 */ /* 0x000fca0007ffe0ff */
        /* <DEDUP_REMOVED lines=10> */
[----:B------:R0:W1:Y:S02]  /*11c50*/  SHFL.IDX PT, R14, R2, 0x1f, 0x1f ;  /* 0x03e01f00020e7f89 */ /* 0x00006400000e0000 */
.L_x_423:
[----:B------:R-:W-:Y:S02]  /*11c60*/  ULDC UR4, c[0x0][0xc10] ;  /* 0x0003040000047ab9 */ /* 0x000fe40000000800 */
[----:B------:R-:W-:-:S04]  /*11c70*/  IMAD.U32 R16, RZ, RZ, UR4 ;  /* 0x00000004ff107e24 */ /* 0x000fc8000f8e00ff */
[----:B-1----:R-:W-:-:S04]  /*11c80*/  IMAD R6, R14, R16, RZ ;  /* 0x000000100e067224 */ /* 0x002fc800078e02ff */
[----:B------:R-:W-:-:S05]  /*11c90*/  IMAD.IADD R5, R6, 0x1, R5 ;  /* 0x0000000106057824 */ /* 0x000fca00078e0205 */
[----:B------:R-:W-:-:S13]  /*11ca0*/  ISETP.GT.AND P0, PT, R5, R4, PT ;  /* 0x000000040500720c */ /* 0x000fda0003f04270 */
[----:B------:R-:W-:Y:S05]  /*11cb0*/  @!P0 BRA `(.L_x_370) ;  /* 0xfffffffc004c8947 */ /* 0x000fea000383ffff */
.L_x_365:
[----:B------:R-:W-:Y:S01]  /*11cc0*/  IMAD.IADD R6, R5, 0x1, -R6 ;  /* 0x0000000105067824 */ /* 0x000fe200078e0a06 */
[----:B------:R-:W-:-:S03]  /*11cd0*/  UMOV UR4, 0xffffffff ;  /* 0xffffffff00047882 */ /* 0x000fc60000000000 */
[----:B------:R-:W-:-:S05]  /*11ce0*/  IMAD R5, R2, R16, R6 ;  /* 0x0000001002057224 */ /* 0x000fca00078e0206 */
[----:B------:R-:W-:Y:S01]  /*11cf0*/  ISETP.GT.AND P6, PT, R5, R4, PT ;  /* 0x000000040500720c */ /* 0x000fe20003fc4270 */
[----:B------:R-:W-:-:S12]  /*11d00*/  BRA.DIV UR4, `(.L_x_371) ;  /* 0x0000001604587947 */ /* 0x000fd8000b800000 */
[----:B------:R-:W-:-:S04]  /*11d10*/  VOTE.ANY R7, PT, !P6 ;  /* 0x0000000000077806 */ /* 0x000fc800070e0100 */
[----:B------:R-:W1:Y:S02]  /*11d20*/  POPC R5, R7 ;  /* 0x0000000700057309 */ /* 0x000e640000000000 */
[----:B-1----:R1:W2:Y:S02]  /*11d30*/  SHFL.IDX PT, R17, R3, R5, 0x1f ;  /* 0x00001f0503117589 */ /* 0x0022a400000e0000 */
.L_x_427:
[----:B------:R-:W-:Y:S01]  /*11d40*/  ISETP.NE.AND P0, PT, R7, RZ, PT ;  /* 0x000000ff0700720c */ /* 0x000fe20003f05270 */
[----:B------:R-:W-:-:S12]  /*11d50*/  IMAD.MOV.U32 R14, RZ, RZ, RZ ;  /* 0x000000ffff0e7224 */ /* 0x000fd800078e00ff */
[----:B------:R-:W-:Y:S05]  /*11d60*/  @!P0 BRA `(.L_x_372) ;  /* 0x0000000000108947 */ /* 0x000fea0003800000 */
[----:B------:R-:W-:Y:S01]  /*11d70*/  UMOV UR4, 0xffffffff ;  /* 0xffffffff00047882 */ /* 0x000fe20000000000 */
[----:B------:R-:W-:Y:S02]  /*11d80*/  VIADD R12, R5, 0xffffffff ;  /* 0xffffffff050c7836 */ /* 0x000fe40000000000 */
[----:B------:R-:W-:Y:S05]  /*11d90*/  BRA.DIV UR4, `(.L_x_373) ;  /* 0x00000016047c7947 */ /* 0x000fea000b800000 */
[----:B------:R3:W4:Y:S02]  /*11da0*/  SHFL.IDX PT, R14, R2, R12, 0x1f ;  /* 0x00001f0c020e7589 */ /* 0x00072400000e0000 */
.L_x_372:
[-C--:B--2---:R-:W-:Y:S01]  /*11db0*/  IABS R7, R17.reuse ;  /* 0x0000001100077213 */ /* 0x084fe20000000000 */
[----:B----4-:R-:W-:Y:S01]  /*11dc0*/  IMAD R16, R14, R16, R6 ;  /* 0x000000100e107224 */ /* 0x010fe200078e0206 */
[----:B------:R-:W-:Y:S01]  /*11dd0*/  IABS R6, R17 ;  /* 0x0000001100067213 */ /* 0x000fe20000000000 */
[----:B------:R-:W-:Y:S01]  /*11de0*/  IMAD.IADD R19, R5, 0x1, R19 ;  /* 0x0000000105137824 */ /* 0x000fe200078e0213 */
[----:B------:R-:W2:Y:S03]  /*11df0*/  I2F.RP R8, R7 ;  /* 0x0000000700087306 */ /* 0x000ea60000209400 */
[----:B------:R-:W-:-:S05]  /*11e00*/  IMAD.MOV R6, RZ, RZ, -R6 ;  /* 0x000000ffff067224 */ /* 0x000fca00078e0a06 */
[----:B--2---:R-:W2:Y:S02]  /*11e10*/  MUFU.RCP R8, R8 ;  /* 0x0000000800087308 */ /* 0x004ea40000001000 */
[----:B--2---:R-:W-:-:S06]  /*11e20*/  VIADD R9, R8, 0xffffffe ;  /* 0x0ffffffe08097836 */ /* 0x004fcc0000000000 */
[----:B-1----:R-:W0:Y:S02]  /*11e30*/  F2I.FTZ.U32.TRUNC.NTZ R3, R9 ;  /* 0x0000000900037305 */ /* 0x002e24000021f000 */
[----:B0--3--:R-:W-:-:S05]  /*11e40*/  IADD3 R2, RZ, -R3, RZ ;  /* 0x80000003ff027210 */ /* 0x009fca0007ffe0ff */
[----:B------:R-:W-:Y:S02]  /*11e50*/  IMAD R11, R2, R7, RZ ;  /* 0x00000007020b7224 */ /* 0x000fe400078e02ff */
[----:B------:R-:W-:-:S04]  /*11e60*/  IMAD.MOV.U32 R2, RZ, RZ, RZ ;  /* 0x000000ffff027224 */ /* 0x000fc800078e00ff */
[----:B------:R-:W-:-:S04]  /*11e70*/  IMAD.HI.U32 R3, R3, R11, R2 ;  /* 0x0000000b03037227 */ /* 0x000fc800078e0002 */
[----:B------:R-:W-:-:S05]  /*11e80*/  IMAD.IADD R2, R4, 0x1, -R16 ;  /* 0x0000000104027824 */ /* 0x000fca00078e0a10 */
[----:B------:R-:W-:-:S05]  /*11e90*/  IABS R4, R2 ;  /* 0x0000000200047213 */ /* 0x000fca0000000000 */
        /* <DEDUP_REMOVED lines=11> */
[----:B------:R-:W-:-:S04]  /*11f50*/  @!P0 LOP3.LUT R3, RZ, R17, RZ, 0x33, !PT ;  /* 0x00000011ff038212 */ /* 0x000fc800078e33ff */
[----:B------:R-:W-:Y:S01]  /*11f60*/  MOV R18, R3 ;  /* 0x0000000300127202 */ /* 0x000fe20000000f00 */
[----:B------:R-:W-:-:S04]  /*11f70*/  IMAD.MOV R4, RZ, RZ, -R3 ;  /* 0x000000ffff047224 */ /* 0x000fc800078e0a03 */
[----:B------:R-:W-:Y:S01]  /*11f80*/  IMAD R17, R17, R4, R2 ;  /* 0x0000000411117224 */ /* 0x000fe200078e0202 */
[----:B------:R-:W-:Y:S06]  /*11f90*/  BRA `(.L_x_374) ;  /* 0x00000000001c7947 */ /* 0x000fec0003800000 */
.L_x_366:
[----:B------:R-:W-:Y:S01]  /*11fa0*/  UMOV UR4, URZ ;  /* 0x0000003f00047c82 */ /* 0x000fe20008000000 */
[----:B------:R-:W-:Y:S01]  /*11fb0*/  UMOV UR5, URZ ;  /* 0x0000003f00057c82 */ /* 0x000fe20008000000 */
[----:B------:R-:W-:Y:S01]  /*11fc0*/  ULDC UR6, c[0x0][0xc14] ;  /* 0x0003050000067ab9 */ /* 0x000fe20000000800 */
[----:B------:R-:W-:Y:S02]  /*11fd0*/  IMAD.MOV.U32 R16, RZ, RZ, R4 ;  /* 0x000000ffff107224 */ /* 0x000fe400078e0004 */
[----:B------:R-:W-:Y:S02]  /*11fe0*/  IMAD.U32 R17, RZ, RZ, UR4 ;  /* 0x00000004ff117e24 */ /* 0x000fe4000f8e00ff */
[----:B------:R-:W-:Y:S02]  /*11ff0*/  IMAD.U32 R18, RZ, RZ, UR5 ;  /* 0x00000005ff127e24 */ /* 0x000fe4000f8e00ff */
[----:B------:R-:W-:-:S07]  /*12000*/  IMAD.U32 R19, RZ, RZ, UR6 ;  /* 0x00000006ff137e24 */ /* 0x000fce000f8e00ff */
.L_x_374:
[----:B0-----:R-:W0:Y:S01]  /*12010*/  S2R R2, SR_TID.X ;  /* 0x0000000000027919 */ /* 0x001e220000002100 */
[----:B------:R-:W-:Y:S05]  /*12020*/  WARPSYNC.ALL ;  /* 0x0000000000007948 */ /* 0x000fea0003800000 */
[----:B------:R-:W-:Y:S01]  /*12030*/  BAR.SYNC.DEFER_BLOCKING 0x4, 0x120 ;  /* 0x0104800000007b1d */ /* 0x000fe20000010000 */
[----:B0-----:R-:W-:-:S04]  /*12040*/  LOP3.LUT R2, R2, 0x1f, RZ, 0xc0, !PT ;  /* 0x0000001f02027812 */ /* 0x001fc800078ec0ff */
[----:B------:R-:W-:-:S13]  /*12050*/  ISETP.NE.AND P0, PT, R2, RZ, PT ;  /* 0x000000ff0200720c */ /* 0x000fda0003f05270 */
[----:B------:R-:W0:Y:S01]  /*12060*/  @!P0 S2R R3, SR_CgaCtaId ;  /* 0x0000000000038919 */ /* 0x000e220000008800 */
[----:B------:R-:W-:-:S04]  /*12070*/  @!P0 MOV R2, 0x400 ;  /* 0x0000040000028802 */ /* 0x000fc80000000f00 */
[----:B0-----:R-:W-:-:S05]  /*12080*/  @!P0 LEA R2, R3, R2, 0x18 ;  /* 0x0000000203028211 */ /* 0x001fca00078ec0ff */
[----:B------:R1:W-:Y:S01]  /*12090*/  @!P0 STS.128 [R2+0x388d0], R16 ;  /* 0x0388d01002008388 */ /* 0x0003e20000000c00 */
[----:B------:R-:W-:Y:S06]  /*120a0*/  BAR.ARV 0x5, 0x120 ;  /* 0x0144800000007b1d */ /* 0x000fec0000002000 */
[----:B------:R-:W-:-:S13]  /*120b0*/  ISETP.GE.AND P0, PT, R19, R0, PT ;  /* 0x000000001300720c */ /* 0x000fda0003f06270 */
[----:B------:R-:W-:Y:S05]  /*120c0*/  @!P0 BRA `(.L_x_375) ;  /* 0xffffffbc00048947 */ /* 0x000fea000383ffff */
.L_x_309:
[----:B0-----:R-:W2:Y:S01]  /*120d0*/  LDL.LU R0, [R1+0x28] ;  /* 0x0000280001007983 */ /* 0x001ea20000300800 */
[----:B------:R-:W-:Y:S01]  /*120e0*/  BSSY B0, `(.L_x_376) ;  /* 0x000000b000007945 */ /* 0x000fe20003800000 */
[----:B------:R-:W0:Y:S01]  /*120f0*/  S2R R5, SR_CgaCtaId ;  /* 0x0000000000057919 */ /* 0x000e220000008800 */
[----:B--2---:R-:W-:-:S05]  /*12100*/  VIADD R0, R0, 0x1 ;  /* 0x0000000100007836 */ /* 0x004fca0000000000 */
[----:B-1----:R-:W-:-:S04]  /*12110*/  LEA.HI R2, R0, R0, RZ, 0x1 ;  /* 0x0000000000027211 */ /* 0x002fc800078f08ff */
[----:B------:R-:W-:-:S05]  /*12120*/  LOP3.LUT R3, R2, 0xfffffffe, RZ, 0xc0, !PT ;  /* 0xfffffffe02037812 */ /* 0x000fca00078ec0ff */
[----:B------:R-:W-:Y:S01]  /*12130*/  IMAD.IADD R3, R0, 0x1, -R3 ;  /* 0x0000000100037824 */ /* 0x000fe200078e0a03 */
[----:B------:R-:W-:-:S04]  /*12140*/  MOV R0, 0x400 ;  /* 0x0000040000007802 */ /* 0x000fc80000000f00 */
[----:B0-----:R-:W-:Y:S02]  /*12150*/  LEA R0, R5, R0, 0x18 ;  /* 0x0000000005007211 */ /* 0x001fe400078ec0ff */
[----:B------:R-:W-:-:S04]  /*12160*/  SHF.L.U32 R3, R3, 0x1f, RZ ;  /* 0x0000001f03037819 */ /* 0x000fc800000006ff */
[----:B------:R-:W0:Y:S02]  /*12170*/  SYNCS.PHASECHK.TRANS64.TRYWAIT P0, [R0+URZ+0x38820], R3 ;  /* 0x03882003000075a7 */ /* 0x000e24000800017f */
[----:B0-----:R-:W-:Y:S05]  /*12180*/  @!P0 BRA `(.L_x_377) ;  /* 0x0000001000a48947 */ /* 0x001fea0003800000 */
.L_x_430:
[----:B------:R-:W-:Y:S05]  /*12190*/  BSYNC B0 ;  /* 0x0000000000007941 */ /* 0x000fea0003800000 */
.L_x_376:
[----:B------:R-:W-:-:S03]  /*121a0*/  UMOV UR4, 0xffffffff ;  /* 0xffffffff00047882 */ /* 0x000fc60000000000 */
[----:B------:R-:W-:Y:S05]  /*121b0*/  BRA.DIV UR4, `(.L_x_378) ;  /* 0x0000001204ac7947 */ /* 0x000fea000b800000 */
[----:B------:R-:W1:Y:S02]  /*121c0*/  S2R R2, SR_TID.X ;  /* 0x0000000000027919 */ /* 0x000e640000002100 */
[----:B-1----:R-:W-:-:S04]  /*121d0*/  SHF.R.U32.HI R2, RZ, 0x5, R2 ;  /* 0x00000005ff027819 */ /* 0x002fc80000011602 */
[----:B------:R-:W-:-:S05]  /*121e0*/  LOP3.LUT R2, R2, 0x3, RZ, 0xc0, !PT ;  /* 0x0000000302027812 */ /* 0x000fca00078ec0ff */
[----:B------:R1:W2:Y:S02]  /*121f0*/  SHFL.IDX PT, R14, R2, RZ, 0x1f ;  /* 0x00001fff020e7589 */ /* 0x0002a400000e0000 */
.L_x_433:
[----:B--2---:R-:W-:Y:S01]  /*12200*/  ISETP.NE.AND P0, PT, R14, RZ, PT ;  /* 0x000000ff0e00720c */ /* 0x004fe20003f05270 */
[----:B------:R-:W-:-:S12]  /*12210*/  BSSY B0, `(.L_x_379) ;  /* 0x0000029000007945 */ /* 0x000fd80003800000 */
[----:B------:R-:W-:Y:S05]  /*12220*/  @P0 BRA `(.L_x_380) ;  /* 0x00000000009c0947 */ /* 0x000fea0003800000 */
[----:B------:R-:W-:-:S03]  /*12230*/  UMOV UR4, 0xffffffff ;  /* 0xffffffff00047882 */ /* 0x000fc60000000000 */
[----:B------:R-:W-:Y:S05]  /*12240*/  BRA.DIV UR4, `(.L_x_381) ;  /* 0x0000001204bc7947 */ /* 0x000fea000b800000 */
[----:B------:R-:W-:-:S13]  /*12250*/  ELECT P6, URZ, PT ;  /* 0x00000000003f782f */ /* 0x000fda00038c0000 */
.L_x_436:
[----:B------:R-:W-:Y:S05]  /*12260*/  @!P6 BRA `(.L_x_380) ;  /* 0x00000000008ce947 */ /* 0x000fea0003800000 */
[----:B-1----:R-:W2:Y:S02]  /*12270*/  LDL R2, [R1+0x30] ;  /* 0x0000300001027983 */ /* 0x002ea40000100800 */
[----:B--2---:R-:W-:-:S13]  /*12280*/  R2UR UR4, R2 ;  /* 0x00000000020472ca */ /* 0x004fda00000e0000 */
[----:B------:R-:W-:-:S06]  /*12290*/  ULOP3.LUT UR4, UR4, 0x2, URZ, 0xfc, !UPT ;  /* 0x0000000204047892 */ /* 0x000fcc000f8efc3f */
[----:B------:R-:W-:-:S05]  /*122a0*/  IMAD.U32 R2, RZ, RZ, UR4 ;  /* 0x00000004ff027e24 */ /* 0x000fca000f8e00ff */
[----:B------:R-:W-:-:S13]  /*122b0*/  ISETP.NE.AND P2, PT, R2, 0x3, PT ;  /* 0x000000030200780c */ /* 0x000fda0003f45270 */
[----:B------:R-:W-:Y:S05]  /*122c0*/  @!P2 BRA `(.L_x_382) ;  /* 0x000000000004a947 */ /* 0x000fea0003800000 */
[----:B------:R-:W-:Y:S01]  /*122d0*/  BPT.TRAP 0x1 ;  /* 0x000000040000795c */ /* 0x000fe20000300000 */
.L_x_382:
[----:B0-----:R-:W2:Y:S04]  /*122e0*/  LDL R3, [R1] ;  /* 0x0000000001037983 */ /* 0x001ea80000100800 */
[----:B------:R-:W3:Y:S01]  /*122f0*/  LDL.LU R7, [R1+0x8] ;  /* 0x0000080001077983 */ /* 0x000ee20000300800 */
[----:B------:R-:W-:-:S04]  /*12300*/  VIADD R2, R0, 0x38840 ;  /* 0x0003884000027836 */ /* 0x000fc80000000000 */
[C---:B--2---:R-:W-:Y:S01]  /*12310*/  IMAD R6, R3.reuse, 0x8, R2 ;  /* 0x0000000803067824 */ /* 0x044fe200078e0202 */
[----:B------:R-:W-:Y:S02]  /*12320*/  IADD3 R3, R3, 0x1, RZ ;  /* 0x0000000103037810 */ /* 0x000fe40007ffe0ff */
[----:B---3--:R-:W-:Y:S02]  /*12330*/  SHF.L.U32 R5, R7, 0x1f, RZ ;  /* 0x0000001f07057819 */ /* 0x008fe400000006ff */
[C---:B------:R-:W-:Y:S02]  /*12340*/  ISETP.NE.AND P1, PT, R3.reuse, 0x2, PT ;  /* 0x000000020300780c */ /* 0x040fe40003f25270 */
[----:B------:R-:W0:Y:S02]  /*12350*/  SYNCS.PHASECHK.TRANS64.TRYWAIT P0, [R6+URZ], R5 ;  /* 0x00000005060075a7 */ /* 0x000e24000800017f */
[----:B------:R-:W-:Y:S02]  /*12360*/  SEL R4, RZ, 0x1, P1 ;  /* 0x00000001ff047807 */ /* 0x000fe40000800000 */
[----:B------:R-:W-:-:S02]  /*12370*/  SEL R3, R3, RZ, P1 ;  /* 0x000000ff03037207 */ /* 0x000fc40000800000 */
[----:B------:R-:W-:-:S03]  /*12380*/  LOP3.LUT R4, R7, R4, RZ, 0x3c, !PT ;  /* 0x0000000407047212 */ /* 0x000fc600078e3cff */
[----:B------:R-:W-:Y:S01]  /*12390*/  IMAD R7, R3, 0x8, R2 ;  /* 0x0000000803077824 */ /* 0x000fe200078e0202 */
[----:B------:R-:W-:Y:S01]  /*123a0*/  SHF.L.U32 R2, R4, 0x1f, RZ ;  /* 0x0000001f04027819 */ /* 0x000fe200000006ff */
[----:B0-----:R-:W-:Y:S06]  /*123b0*/  @!P0 BRA `(.L_x_383) ;  /* 0x0000001000808947 */ /* 0x001fec0003800000 */
.L_x_437:
[----:B------:R-:W1:Y:S02]  /*123c0*/  SYNCS.PHASECHK.TRANS64.TRYWAIT P0, [R7+URZ], R2 ;  /* 0x00000002070075a7 */ /* 0x000e64000800017f */
[----:B-1----:R-:W-:Y:S05]  /*123d0*/  @!P0 BRA `(.L_x_384) ;  /* 0x00000010008c8947 */ /* 0x002fea0003800000 */
.L_x_438:
[----:B------:R-:W-:Y:S05]  /*123e0*/  @!P2 BRA `(.L_x_385) ;  /* 0x000000000004a947 */ /* 0x000fea0003800000 */
[----:B------:R-:W-:Y:S01]  /*123f0*/  BPT.TRAP 0x1 ;  /* 0x000000040000795c */ /* 0x000fe20000300000 */
.L_x_385:
[----:B------:R-:W2:Y:S01]  /*12400*/  LDL.LU R4, [R1] ;  /* 0x0000000001047983 */ /* 0x000ea20000300800 */
[----:B------:R-:W-:-:S04]  /*12410*/  VIADD R0, R0, 0x38860 ;  /* 0x0003886000007836 */ /* 0x000fc80000000000 */
[----:B--2---:R-:W-:-:S04]  /*12420*/  IMAD R4, R4, 0x8, R0 ;  /* 0x0000000804047824 */ /* 0x004fc800078e0200 */
[----:B------:R-:W2:Y:S02]  /*12430*/  SYNCS.PHASECHK.TRANS64.TRYWAIT P0, [R4+URZ], R5 ;  /* 0x00000005040075a7 */ /* 0x000ea4000800017f */
[----:B--2---:R-:W-:Y:S05]  /*12440*/  @!P0 BRA `(.L_x_386) ;  /* 0x0000001000848947 */ /* 0x004fea0003800000 */
.L_x_439:
[----:B------:R-:W-:-:S07]  /*12450*/  IMAD R3, R3, 0x8, R0 ;  /* 0x0000000803037824 */ /* 0x000fce00078e0200 */
.L_x_387:
[----:B---3--:R3:W4:Y:S02]  /*12460*/  SYNCS.PHASECHK.TRANS64.TRYWAIT P0, [R3+URZ], R2 ;  /* 0x00000002030075a7 */ /* 0x008724000800017f */
[----:B----4-:R-:W-:Y:S05]  /*12470*/  @!P0 NANOSLEEP.SYNCS 0x989680 ;  /* 0x009896800000895d */ /* 0x010fea0003900000 */
[----:B------:R-:W4:Y:S02]  /*12480*/  @!P0 SYNCS.PHASECHK.TRANS64 P0, [R3+URZ], R2 ;  /* 0x00000002030085a7 */ /* 0x000f24000800007f */
[----:B----4-:R-:W-:Y:S05]  /*12490*/  @!P0 BRA `(.L_x_387) ;  /* 0xfffffffc00f08947 */ /* 0x010fea000383ffff */
.L_x_380:
[----:B------:R-:W-:Y:S05]  /*124a0*/  BSYNC B0 ;  /* 0x0000000000007941 */ /* 0x000fea0003800000 */
.L_x_379:
[----:B------:R-:W-:Y:S05]  /*124b0*/  EXIT ;  /* 0x000000000000794d */ /* 0x000fea0003800000 */
.L_x_263:
[----:B0-----:R0:W1:Y:S02]  /*124c0*/  SYNCS.PHASECHK.TRANS64.TRYWAIT P1, [R5+URZ+0x38800], R0 ;  /* 0x03880000050075a7 */ /* 0x001064000802017f */
[----:B-1----:R-:W-:Y:S05]  /*124d0*/  @!P1 NANOSLEEP.SYNCS 0x989680 ;  /* 0x009896800000995d */ /* 0x002fea0003900000 */
[----:B------:R-:W1:Y:S02]  /*124e0*/  @!P1 SYNCS.PHASECHK.TRANS64 P1, [R5+URZ+0x38800], R0 ;  /* 0x03880000050095a7 */ /* 0x000e64000802007f */
[----:B-1----:R-:W-:Y:S05]  /*124f0*/  @!P1 BRA `(.L_x_263) ;  /* 0xfffffffc00f09947 */ /* 0x002fea000383ffff */
[----:B------:R-:W-:Y:S05]  /*12500*/  BRA `(.L_x_388) ;  /* 0xfffffef000f07947 */ /* 0x000fea000383ffff */
.L_x_267:
[----:B-1----:R1:W2:Y:S02]  /*12510*/  SYNCS.PHASECHK.TRANS64.TRYWAIT P2, [R0+URZ+0x38830], R3 ;  /* 0x03883003000075a7 */ /* 0x0022a4000804017f */
[----:B--2---:R-:W-:Y:S05]  /*12520*/  @!P2 NANOSLEEP.SYNCS 0x989680 ;  /* 0x009896800000a95d */ /* 0x004fea0003900000 */
[----:B------:R-:W2:Y:S02]  /*12530*/  @!P2 SYNCS.PHASECHK.TRANS64 P2, [R0+URZ+0x38830], R3 ;  /* 0x038830030000a5a7 */ /* 0x000ea4000804007f */
[----:B--2---:R-:W-:Y:S05]  /*12540*/  @!P2 BRA `(.L_x_267) ;  /* 0xfffffffc00f0a947 */ /* 0x004fea000383ffff */
[----:B------:R-:W-:Y:S05]  /*12550*/  BRA `(.L_x_266) ;  /* 0xfffffef400147947 */ /* 0x000fea000383ffff */
.L_x_272:
[----:B-1----:R-:W-:-:S04]  /*12560*/  IMAD.U32 R4, RZ, RZ, UR61 ;  /* 0x0000003dff047e24 */ /* 0x002fc8000f8e00ff */
[----:B------:R1:W2:Y:S03]  /*12570*/  SYNCS.PHASECHK.TRANS64.TRYWAIT P2, [R4+URZ+0x38830], R3 ;  /* 0x03883003040075a7 */ /* 0x0002a6000804017f */
[----:B--2---:R-:W-:Y:S05]  /*12580*/  @!P2 NANOSLEEP.SYNCS 0x989680 ;  /* 0x009896800000a95d */ /* 0x004fea0003900000 */
[----:B------:R-:W2:Y:S02]  /*12590*/  @!P2 SYNCS.PHASECHK.TRANS64 P2, [R4+URZ+0x38830], R3 ;  /* 0x038830030400a5a7 */ /* 0x000ea4000804007f */
[----:B--2---:R-:W-:Y:S05]  /*125a0*/  @!P2 BRA `(.L_x_272) ;  /* 0xfffffffc00eca947 */ /* 0x004fea000383ffff */
[----:B------:R-:W-:Y:S05]  /*125b0*/  BRA `(.L_x_271) ;  /* 0xffffff30008c7947 */ /* 0x000fea000383ffff */
.L_x_276:
[----:B01----:R-:W-:-:S04]  /*125c0*/  IMAD.U32 R3, RZ, RZ, UR4 ;  /* 0x00000004ff037e24 */ /* 0x003fc8000f8e00ff */
[----:B------:R0:W1:Y:S03]  /*125d0*/  SYNCS.PHASECHK.TRANS64.TRYWAIT P2, [R3+URZ+0x38850], R0 ;  /* 0x03885000030075a7 */ /* 0x000066000804017f */
[----:B-1----:R-:W-:Y:S05]  /*125e0*/  @!P2 NANOSLEEP.SYNCS 0x989680 ;  /* 0x009896800000a95d */ /* 0x002fea0003900000 */
[----:B------:R-:W1:Y:S02]  /*125f0*/  @!P2 SYNCS.PHASECHK.TRANS64 P2, [R3+URZ+0x38850], R0 ;  /* 0x038850000300a5a7 */ /* 0x000e64000804007f */
[----:B-1----:R-:W-:Y:S05]  /*12600*/  @!P2 BRA `(.L_x_276) ;  /* 0xfffffffc00eca947 */ /* 0x002fea000383ffff */
[----:B------:R-:W-:Y:S05]  /*12610*/  BRA `(.L_x_275) ;  /* 0xffffff5800ac7947 */ /* 0x000fea000383ffff */
.L_x_281:
[----:B-1----:R1:W2:Y:S02]  /*12620*/  SYNCS.PHASECHK.TRANS64.TRYWAIT P0, [R11+URZ+0x38850], R0 ;  /* 0x038850000b0075a7 */ /* 0x0022a4000800017f */
[----:B--2---:R-:W-:Y:S05]  /*12630*/  @!P0 NANOSLEEP.SYNCS 0x989680 ;  /* 0x009896800000895d */ /* 0x004fea0003900000 */
[----:B------:R-:W2:Y:S02]  /*12640*/  @!P0 SYNCS.PHASECHK.TRANS64 P0, [R11+URZ+0x38850], R0 ;  /* 0x038850000b0085a7 */ /* 0x000ea4000800007f */
[----:B--2---:R-:W-:Y:S05]  /*12650*/  @!P0 BRA `(.L_x_281) ;  /* 0xfffffffc00f08947 */ /* 0x004fea000383ffff */
[----:B------:R-:W-:Y:S05]  /*12660*/  BRA `(.L_x_280) ;  /* 0xffffff7000a47947 */ /* 0x000fea000383ffff */
.L_x_321:
[----:B------:R-:W0:Y:S01]  /*12670*/  S2R R7, SR_TID.X ;  /* 0x0000000000077919 */ /* 0x000e220000002100 */
[----:B------:R-:W-:Y:S01]  /*12680*/  BSSY B0, `(.L_x_389) ;  /* 0x000000a000007945 */ /* 0x000fe20003800000 */
[----:B------:R-:W-:Y:S01]  /*12690*/  IMAD.MOV.U32 R12, RZ, RZ, RZ ;  /* 0x000000ffff0c7224 */ /* 0x000fe200078e00ff */
[----:B------:R-:W-:Y:S01]  /*126a0*/  MOV R15, 0xffffffff ;  /* 0xffffffff000f7802 */ /* 0x000fe20000000f00 */
[----:B------:R-:W-:Y:S01]  /*126b0*/  IMAD.MOV.U32 R11, RZ, RZ, 0x1f ;  /* 0x0000001fff0b7424 */ /* 0x000fe200078e00ff */
[----:B0-----:R-:W-:-:S04]  /*126c0*/  SHF.R.U32.HI R7, RZ, 0x5, R7 ;  /* 0x00000005ff077819 */ /* 0x001fc80000011607 */
[----:B------:R-:W-:-:S05]  /*126d0*/  LOP3.LUT R7, R7, 0x3, RZ, 0xc0, !PT ;  /* 0x0000000307077812 */ /* 0x000fca00078ec0ff */
[----:B------:R-:W-:-:S07]  /*126e0*/  IMAD.MOV.U32 R13, RZ, RZ, R7 ;  /* 0x000000ffff0d7224 */ /* 0x000fce00078e0007 */
[----:B------:R-:W-:Y:S05]  /*126f0*/  WARPSYNC.COLLECTIVE R15, `(.L_x_390) ;  /* 0x000000000f087348 */ /* 0x000fea0003c00000 */
[----:B------:R0:W1:Y:S02]  /*12700*/  SHFL.IDX P6, R14, R13, R12, R11 ;  /* 0x0000000c0d0e7389 */ /* 0x00006400000c000b */
[----:B01----:R-:W-:Y:S01]  /*12710*/  ENDCOLLECTIVE ;  /* 0x000000000000791b */ /* 0x003fe20003800000 */
.L_x_390:
[----:B------:R-:W-:Y:S05]  /*12720*/  BSYNC B0 ;  /* 0x0000000000007941 */ /* 0x000fea0003800000 */
.L_x_389:
[----:B------:R-:W-:Y:S05]  /*12730*/  BRA `(.L_x_391) ;  /* 0xffffffc4001c7947 */ /* 0x000fea000383ffff */
.L_x_322:
[----:B------:R-:W-:Y:S01]  /*12740*/  BSSY B0, `(.L_x_392) ;  /* 0x0000006000007945 */ /* 0x000fe20003800000 */
[----:B------:R-:W-:-:S07]  /*12750*/  IMAD.MOV.U32 R15, RZ, RZ, -0x1 ;  /* 0xffffffffff0f7424 */ /* 0x000fce00078e00ff */
[----:B------:R-:W-:Y:S05]  /*12760*/  WARPSYNC.COLLECTIVE R15, `(.L_x_393) ;  /* 0x000000000f0c7348 */ /* 0x000fea0003c00000 */
[----:B------:R-:W-:Y:S02]  /*12770*/  ELECT P6, UR62, PT ;  /* 0x00000000003e782f */ /* 0x000fe400038c0000 */
[----:B------:R-:W-:Y:S01]  /*12780*/  MOV R14, UR62 ;  /* 0x0000003e000e7c02 */ /* 0x000fe20008000f00 */
[----:B------:R-:W-:Y:S10]  /*12790*/  ENDCOLLECTIVE ;  /* 0x000000000000791b */ /* 0x000ff40003800000 */
.L_x_393:
[----:B------:R-:W-:Y:S05]  /*127a0*/  BSYNC B0 ;  /* 0x0000000000007941 */ /* 0x000fea0003800000 */
.L_x_392:
[----:B------:R-:W-:Y:S05]  /*127b0*/  BRA `(.L_x_394) ;  /* 0xffffffc400147947 */ /* 0x000fea000383ffff */
.L_x_325:
[----:B0-----:R0:W1:Y:S02]  /*127c0*/  SYNCS.PHASECHK.TRANS64.TRYWAIT P0, [R8+URZ+0x38840], R9 ;  /* 0x03884009080075a7 */ /* 0x001064000800017f */
[----:B-1----:R-:W-:Y:S05]  /*127d0*/  @!P0 NANOSLEEP.SYNCS 0x989680 ;  /* 0x009896800000895d */ /* 0x002fea0003900000 */
[----:B------:R-:W1:Y:S02]  /*127e0*/  @!P0 SYNCS.PHASECHK.TRANS64 P0, [R8+URZ+0x38840], R9 ;  /* 0x03884009080085a7 */ /* 0x000e64000800007f */
[----:B-1----:R-:W-:Y:S05]  /*127f0*/  @!P0 BRA `(.L_x_325) ;  /* 0xfffffffc00f08947 */ /* 0x002fea000383ffff */
[----:B------:R-:W-:Y:S05]  /*12800*/  BRA `(.L_x_395) ;  /* 0xffffffc400887947 */ /* 0x000fea000383ffff */
.L_x_328:
[----:B0-----:R-:W0:Y:S01]  /*12810*/  S2R R9, SR_CgaCtaId ;  /* 0x0000000000097919 */ /* 0x001e220000008800 */
[----:B------:R-:W-:-:S04]  /*12820*/  MOV R8, 0x400 ;  /* 0x0000040000087802 */ /* 0x000fc80000000f00 */
[----:B0-----:R-:W-:-:S04]  /*12830*/  LEA R8, R9, R8, 0x18 ;  /* 0x0000000809087211 */ /* 0x001fc800078ec0ff */
[----:B------:R0:W1:Y:S03]  /*12840*/  SYNCS.PHASECHK.TRANS64.TRYWAIT P0, [R8+URZ+0x38820], R6 ;  /* 0x03882006080075a7 */ /* 0x000066000800017f */
[----:B-1----:R-:W-:Y:S05]  /*12850*/  @!P0 NANOSLEEP.SYNCS 0x989680 ;  /* 0x009896800000895d */ /* 0x002fea0003900000 */
[----:B------:R-:W1:Y:S02]  /*12860*/  @!P0 SYNCS.PHASECHK.TRANS64 P0, [R8+URZ+0x38820], R6 ;  /* 0x03882006080085a7 */ /* 0x000e64000800007f */
[----:B-1----:R-:W-:Y:S05]  /*12870*/  @!P0 BRA `(.L_x_328) ;  /* 0xfffffffc00e48947 */ /* 0x002fea000383ffff */
[----:B------:R-:W-:Y:S05]  /*12880*/  BRA `(.L_x_396) ;  /* 0xffffffcc00087947 */ /* 0x000fea000383ffff */
.L_x_336:
[----:B0-----:R0:W1:Y:S02]  /*12890*/  SYNCS.PHASECHK.TRANS64.TRYWAIT P0, [R2+URZ+0x38840], R3 ;  /* 0x03884003020075a7 */ /* 0x001064000800017f */
[----:B-1----:R-:W-:Y:S05]  /*128a0*/  @!P0 NANOSLEEP.SYNCS 0x989680 ;  /* 0x009896800000895d */ /* 0x002fea0003900000 */
[----:B------:R-:W1:Y:S02]  /*128b0*/  @!P0 SYNCS.PHASECHK.TRANS64 P0, [R2+URZ+0x38840], R3 ;  /* 0x03884003020085a7 */ /* 0x000e64000800007f */
[----:B-1----:R-:W-:Y:S05]  /*128c0*/  @!P0 BRA `(.L_x_336) ;  /* 0xfffffffc00f08947 */ /* 0x002fea000383ffff */
[----:B------:R-:W-:Y:S05]  /*128d0*/  BRA `(.L_x_397) ;  /* 0xffffffcc00c87947 */ /* 0x000fea000383ffff */
.L_x_338:
[----:B0-----:R0:W1:Y:S02]  /*128e0*/  SYNCS.PHASECHK.TRANS64.TRYWAIT P0, [R3+URZ+0x60], R2 ;  /* 0x00006002030075a7 */ /* 0x001064000800017f */
[----:B-1----:R-:W-:Y:S05]  /*128f0*/  @!P0 NANOSLEEP.SYNCS 0x989680 ;  /* 0x009896800000895d */ /* 0x002fea0003900000 */
[----:B------:R-:W1:Y:S02]  /*12900*/  @!P0 SYNCS.PHASECHK.TRANS64 P0, [R3+URZ+0x60], R2 ;  /* 0x00006002030085a7 */ /* 0x000e64000800007f */
[----:B-1----:R-:W-:Y:S05]  /*12910*/  @!P0 BRA `(.L_x_338) ;  /* 0xfffffffc00f08947 */ /* 0x002fea000383ffff */
[----:B------:R-:W-:Y:S05]  /*12920*/  BRA `(.L_x_398) ;  /* 0xffffffd000887947 */ /* 0x000fea000383ffff */
.L_x_343:
[----:B-1----:R1:W2:Y:S02]  /*12930*/  SYNCS.PHASECHK.TRANS64.TRYWAIT P0, [R2+URZ+0x38840], R3 ;  /* 0x03884003020075a7 */ /* 0x0022a4000800017f */
[----:B--2---:R-:W-:Y:S05]  /*12940*/  @!P0 NANOSLEEP.SYNCS 0x989680 ;  /* 0x009896800000895d */ /* 0x004fea0003900000 */
[----:B------:R-:W2:Y:S02]  /*12950*/  @!P0 SYNCS.PHASECHK.TRANS64 P0, [R2+URZ+0x38840], R3 ;  /* 0x03884003020085a7 */ /* 0x000ea4000800007f */
[----:B--2---:R-:W-:Y:S05]  /*12960*/  @!P0 BRA `(.L_x_343) ;  /* 0xfffffffc00f08947 */ /* 0x004fea000383ffff */
[----:B------:R-:W-:Y:S05]  /*12970*/  BRA `(.L_x_399) ;  /* 0xffffffd800147947 */ /* 0x000fea000383ffff */
.L_x_345:
[----:B0-----:R0:W1:Y:S02]  /*12980*/  SYNCS.PHASECHK.TRANS64.TRYWAIT P1, [R2+URZ+0x60], R3 ;  /* 0x00006003020075a7 */ /* 0x001064000802017f */
[----:B-1----:R-:W-:Y:S05]  /*12990*/  @!P1 NANOSLEEP.SYNCS 0x989680 ;  /* 0x009896800000995d */ /* 0x002fea0003900000 */
[----:B------:R-:W1:Y:S02]  /*129a0*/  @!P1 SYNCS.PHASECHK.TRANS64 P1, [R2+URZ+0x60], R3 ;  /* 0x00006003020095a7 */ /* 0x000e64000802007f */
[----:B-1----:R-:W-:Y:S05]  /*129b0*/  @!P1 BRA `(.L_x_345) ;  /* 0xfffffffc00f09947 */ /* 0x002fea000383ffff */
[----:B------:R-:W-:Y:S05]  /*129c0*/  BRA `(.L_x_400) ;  /* 0xffffffd800d47947 */ /* 0x000fea000383ffff */
.L_x_350:
[----:B--2---:R2:W3:Y:S02]  /*129d0*/  SYNCS.PHASECHK.TRANS64.TRYWAIT P0, [R2+URZ+0x38840], R3 ;  /* 0x03884003020075a7 */ /* 0x0044e4000800017f */
[----:B---3--:R-:W-:Y:S05]  /*129e0*/  @!P0 NANOSLEEP.SYNCS 0x989680 ;  /* 0x009896800000895d */ /* 0x008fea0003900000 */
[----:B------:R-:W3:Y:S02]  /*129f0*/  @!P0 SYNCS.PHASECHK.TRANS64 P0, [R2+URZ+0x38840], R3 ;  /* 0x03884003020085a7 */ /* 0x000ee4000800007f */
[----:B---3--:R-:W-:Y:S05]  /*12a00*/  @!P0 BRA `(.L_x_350) ;  /* 0xfffffffc00f08947 */ /* 0x008fea000383ffff */
[----:B------:R-:W-:Y:S05]  /*12a10*/  BRA `(.L_x_401) ;  /* 0xffffffe000207947 */ /* 0x000fea000383ffff */
.L_x_352:
[----:B0-----:R0:W1:Y:S02]  /*12a20*/  SYNCS.PHASECHK.TRANS64.TRYWAIT P1, [R2+URZ+0x60], R8 ;  /* 0x00006008020075a7 */ /* 0x001064000802017f */
[----:B-1----:R-:W-:Y:S05]  /*12a30*/  @!P1 NANOSLEEP.SYNCS 0x989680 ;  /* 0x009896800000995d */ /* 0x002fea0003900000 */
[----:B------:R-:W1:Y:S02]  /*12a40*/  @!P1 SYNCS.PHASECHK.TRANS64 P1, [R2+URZ+0x60], R8 ;  /* 0x00006008020095a7 */ /* 0x000e64000802007f */
[----:B-1----:R-:W-:Y:S05]  /*12a50*/  @!P1 BRA `(.L_x_352) ;  /* 0xfffffffc00f09947 */ /* 0x002fea000383ffff */
[----:B------:R-:W-:Y:S05]  /*12a60*/  BRA `(.L_x_402) ;  /* 0xffffffe000e07947 */ /* 0x000fea000383ffff */
.L_x_359:
[----:B-1----:R1:W2:Y:S02]  /*12a70*/  SYNCS.PHASECHK.TRANS64.TRYWAIT P0, [R3+URZ+0x38860], R0 ;  /* 0x03886000030075a7 */ /* 0x0022a4000800017f */
[----:B--2---:R-:W-:Y:S05]  /*12a80*/  @!P0 NANOSLEEP.SYNCS 0x989680 ;  /* 0x009896800000895d */ /* 0x004fea0003900000 */
[----:B------:R-:W2:Y:S02]  /*12a90*/  @!P0 SYNCS.PHASECHK.TRANS64 P0, [R3+URZ+0x38860], R0 ;  /* 0x03886000030085a7 */ /* 0x000ea4000800007f */
[----:B--2---:R-:W-:Y:S05]  /*12aa0*/  @!P0 BRA `(.L_x_359) ;  /* 0xfffffffc00f08947 */ /* 0x004fea000383ffff */
[----:B------:R-:W-:Y:S05]  /*12ab0*/  BRA `(.L_x_403) ;  /* 0xffffffe800187947 */ /* 0x000fea000383ffff */
.L_x_361:
[----:B------:R-:W-:Y:S01]  /*12ac0*/  BSSY B0, `(.L_x_404) ;  /* 0x0000008000007945 */ /* 0x000fe20003800000 */
[----:B0-----:R-:W-:Y:S02]  /*12ad0*/  IMAD.MOV.U32 R13, RZ, RZ, R16 ;  /* 0x000000ffff0d7224 */ /* 0x001fe400078e0010 */
[----:B------:R-:W-:Y:S02]  /*12ae0*/  IMAD.MOV.U32 R12, RZ, RZ, RZ ;  /* 0x000000ffff0c7224 */ /* 0x000fe400078e00ff */
[----:B------:R-:W-:Y:S02]  /*12af0*/  IMAD.MOV.U32 R11, RZ, RZ, 0x1f ;  /* 0x0000001fff0b7424 */ /* 0x000fe400078e00ff */
[----:B------:R-:W-:-:S07]  /*12b00*/  IMAD.MOV.U32 R15, RZ, RZ, -0x1 ;  /* 0xffffffffff0f7424 */ /* 0x000fce00078e00ff */
[----:B-1----:R-:W-:Y:S05]  /*12b10*/  WARPSYNC.COLLECTIVE R15, `(.L_x_405) ;  /* 0x000000000f087348 */ /* 0x002fea0003c00000 */
[----:B------:R0:W2:Y:S02]  /*12b20*/  SHFL.IDX P6, R14, R13, R12, R11 ;  /* 0x0000000c0d0e7389 */ /* 0x0000a400000c000b */
[----:B012---:R-:W-:Y:S01]  /*12b30*/  ENDCOLLECTIVE ;  /* 0x000000000000791b */ /* 0x007fe20003800000 */
.L_x_405:
[----:B------:R-:W-:Y:S05]  /*12b40*/  BSYNC B0 ;  /* 0x0000000000007941 */ /* 0x000fea0003800000 */
.L_x_404:
[----:B------:R-:W-:Y:S01]  /*12b50*/  IMAD.MOV.U32 R13, RZ, RZ, R16 ;  /* 0x000000ffff0d7224 */ /* 0x000fe200078e0010 */
[----:B------:R-:W-:Y:S01]  /*12b60*/  MOV R15, 0xffffffff ;  /* 0xffffffff000f7802 */ /* 0x000fe20000000f00 */
[----:B------:R-:W-:Y:S02]  /*12b70*/  IMAD.MOV.U32 R12, RZ, RZ, 0x1 ;  /* 0x00000001ff0c7424 */ /* 0x000fe400078e00ff */
[----:B------:R-:W-:Y:S02]  /*12b80*/  IMAD.MOV.U32 R11, RZ, RZ, 0x1f ;  /* 0x0000001fff0b7424 */ /* 0x000fe400078e00ff */
[----:B------:R-:W-:-:S07]  /*12b90*/  IMAD.MOV.U32 R4, RZ, RZ, R14 ;  /* 0x000000ffff047224 */ /* 0x000fce00078e000e */
[----:B------:R-:W-:Y:S05]  /*12ba0*/  WARPSYNC.COLLECTIVE R15, `(.L_x_406) ;  /* 0x000000000f087348 */ /* 0x000fea0003c00000 */
[----:B------:R0:W1:Y:S02]  /*12bb0*/  SHFL.IDX P6, R14, R13, R12, R11 ;  /* 0x0000000c0d0e7389 */ /* 0x00006400000c000b */
[----:B01----:R-:W-:Y:S01]  /*12bc0*/  ENDCOLLECTIVE ;  /* 0x000000000000791b */ /* 0x003fe20003800000 */
.L_x_406:
[----:B------:R-:W-:Y:S01]  /*12bd0*/  IMAD.MOV.U32 R5, RZ, RZ, R14 ;  /* 0x000000ffff057224 */ /* 0x000fe200078e000e */
[----:B------:R-:W-:Y:S06]  /*12be0*/  BRA `(.L_x_407) ;  /* 0xffffffe800cc7947 */ /* 0x000fec000383ffff */
.L_x_364:
[----:B------:R-:W-:Y:S01]  /*12bf0*/  BSSY B0, `(.L_x_408) ;  /* 0x0000008000007945 */ /* 0x000fe20003800000 */
[----:B-----5:R-:W-:Y:S02]  /*12c00*/  IMAD.MOV.U32 R13, RZ, RZ, R3 ;  /* 0x000000ffff0d7224 */ /* 0x020fe400078e0003 */
[----:B------:R-:W-:Y:S02]  /*12c10*/  IMAD.MOV.U32 R12, RZ, RZ, 0x1 ;  /* 0x00000001ff0c7424 */ /* 0x000fe400078e00ff */
[----:B------:R-:W-:Y:S02]  /*12c20*/  IMAD.MOV.U32 R11, RZ, RZ, RZ ;  /* 0x000000ffff0b7224 */ /* 0x000fe400078e00ff */
[----:B------:R-:W-:-:S07]  /*12c30*/  IMAD.MOV.U32 R15, RZ, RZ, -0x1 ;  /* 0xffffffffff0f7424 */ /* 0x000fce00078e00ff */
[----:B0-234-:R-:W-:Y:S05]  /*12c40*/  WARPSYNC.COLLECTIVE R15, `(.L_x_409) ;  /* 0x000000000f087348 */ /* 0x01dfea0003c00000 */
[----:B------:R1:W0:Y:S02]  /*12c50*/  SHFL.UP P6, R14, R13, R12, R11 ;  /* 0x0400000c0d0e7389 */ /* 0x00022400000c000b */
[----:B01234-:R-:W-:Y:S01]  /*12c60*/  ENDCOLLECTIVE ;  /* 0x000000000000791b */ /* 0x01ffe20003800000 */
.L_x_409:
[----:B------:R-:W-:Y:S05]  /*12c70*/  BSYNC B0 ;  /* 0x0000000000007941 */ /* 0x000fea0003800000 */
.L_x_408:
[C---:B------:R-:W-:Y:S01]  /*12c80*/  ISETP.NE.AND P0, PT, R9.reuse, RZ, PT ;  /* 0x000000ff0900720c */ /* 0x040fe20003f05270 */
[----:B------:R-:W-:Y:S02]  /*12c90*/  IMAD.MOV.U32 R12, RZ, RZ, 0x2 ;  /* 0x00000002ff0c7424 */ /* 0x000fe400078e00ff */
[----:B------:R-:W-:Y:S01]  /*12ca0*/  IMAD.MOV.U32 R11, RZ, RZ, RZ ;  /* 0x000000ffff0b7224 */ /* 0x000fe200078e00ff */
[----:B------:R-:W-:Y:S01]  /*12cb0*/  SEL R14, R14, RZ, P0 ;  /* 0x000000ff0e0e7207 */ /* 0x000fe20000000000 */
[----:B------:R-:W-:Y:S01]  /*12cc0*/  IMAD.MOV.U32 R15, RZ, RZ, -0x1 ;  /* 0xffffffffff0f7424 */ /* 0x000fe200078e00ff */
[----:B------:R-:W-:-:S03]  /*12cd0*/  ISETP.GE.U32.AND P0, PT, R9, 0x2, PT ;  /* 0x000000020900780c */ /* 0x000fc60003f06070 */
[----:B------:R-:W-:-:S10]  /*12ce0*/  IMAD.IADD R13, R3, 0x1, R14 ;  /* 0x00000001030d7824 */ /* 0x000fd400078e020e */
[----:B------:R-:W-:Y:S05]  /*12cf0*/  WARPSYNC.COLLECTIVE R15, `(.L_x_410) ;  /* 0x000000000f087348 */ /* 0x000fea0003c00000 */
[----:B------:R0:W1:Y:S02]  /*12d00*/  SHFL.UP P6, R14, R13, R12, R11 ;  /* 0x0400000c0d0e7389 */ /* 0x00006400000c000b */
[----:B01----:R-:W-:Y:S01]  /*12d10*/  ENDCOLLECTIVE ;  /* 0x000000000000791b */ /* 0x003fe20003800000 */
.L_x_410:
[----:B------:R-:W-:Y:S01]  /*12d20*/  IMAD.MOV.U32 R12, RZ, RZ, 0x4 ;  /* 0x00000004ff0c7424 */ /* 0x000fe200078e00ff */
[----:B------:R-:W-:Y:S02]  /*12d30*/  SEL R6, R14, RZ, P0 ;  /* 0x000000ff0e067207 */ /* 0x000fe40000000000 */
[----:B------:R-:W-:Y:S02]  /*12d40*/  ISETP.GE.U32.AND P0, PT, R9, 0x4, PT ;  /* 0x000000040900780c */ /* 0x000fe40003f06070 */
[----:B------:R-:W-:-:S05]  /*12d50*/  IADD3 R6, R13, R6, RZ ;  /* 0x000000060d067210 */ /* 0x000fca0007ffe0ff */
[----:B------:R-:W-:-:S07]  /*12d60*/  IMAD.MOV.U32 R13, RZ, RZ, R6 ;  /* 0x000000ffff0d7224 */ /* 0x000fce00078e0006 */
[----:B------:R-:W-:Y:S05]  /*12d70*/  WARPSYNC.COLLECTIVE R15, `(.L_x_411) ;  /* 0x000000000f087348 */ /* 0x000fea0003c00000 */
[----:B------:R0:W1:Y:S02]  /*12d80*/  SHFL.UP P6, R14, R13, R12, R11 ;  /* 0x0400000c0d0e7389 */ /* 0x00006400000c000b */
[----:B01----:R-:W-:Y:S01]  /*12d90*/  ENDCOLLECTIVE ;  /* 0x000000000000791b */ /* 0x003fe20003800000 */
.L_x_411:
[----:B------:R-:W-:Y:S01]  /*12da0*/  IMAD.MOV.U32 R12, RZ, RZ, 0x8 ;  /* 0x00000008ff0c7424 */ /* 0x000fe200078e00ff */
[----:B------:R-:W-:Y:S02]  /*12db0*/  SEL R7, R14, RZ, P0 ;  /* 0x000000ff0e077207 */ /* 0x000fe40000000000 */
[----:B------:R-:W-:-:S03]  /*12dc0*/  ISETP.GE.U32.AND P0, PT, R9, 0x8, PT ;  /* 0x000000080900780c */ /* 0x000fc60003f06070 */
[----:B------:R-:W-:-:S04]  /*12dd0*/  IMAD.IADD R7, R6, 0x1, R7 ;  /* 0x0000000106077824 */ /* 0x000fc800078e0207 */
[----:B------:R-:W-:-:S07]  /*12de0*/  IMAD.MOV.U32 R13, RZ, RZ, R7 ;  /* 0x000000ffff0d7224 */ /* 0x000fce00078e0007 */
[----:B------:R-:W-:Y:S05]  /*12df0*/  WARPSYNC.COLLECTIVE R15, `(.L_x_412) ;  /* 0x000000000f087348 */ /* 0x000fea0003c00000 */
[----:B------:R0:W1:Y:S02]  /*12e00*/  SHFL.UP P6, R14, R13, R12, R11 ;  /* 0x0400000c0d0e7389 */ /* 0x00006400000c000b */
[----:B01----:R-:W-:Y:S01]  /*12e10*/  ENDCOLLECTIVE ;  /* 0x000000000000791b */ /* 0x003fe20003800000 */
.L_x_412:
        /* <DEDUP_REMOVED lines=8> */
.L_x_413:
[----:B------:R-:W-:Y:S02]  /*12ea0*/  IMAD.MOV.U32 R12, RZ, RZ, 0x1f ;  /* 0x0000001fff0c7424 */ /* 0x000fe400078e00ff */
[----:B------:R-:W-:Y:S01]  /*12eb0*/  IMAD.MOV.U32 R11, RZ, RZ, 0x1f ;  /* 0x0000001fff0b7424 */ /* 0x000fe200078e00ff */
[----:B------:R-:W-:-:S05]  /*12ec0*/  SEL R7, R14, RZ, P0 ;  /* 0x000000ff0e077207 */ /* 0x000fca0000000000 */
[----:B------:R-:W-:-:S05]  /*12ed0*/  IMAD.IADD R2, R8, 0x1, R7 ;  /* 0x0000000108027824 */ /* 0x000fca00078e0207 */
[----:B------:R-:W-:-:S07]  /*12ee0*/  MOV R13, R2 ;  /* 0x00000002000d7202 */ /* 0x000fce0000000f00 */
[----:B------:R-:W-:Y:S05]  /*12ef0*/  WARPSYNC.COLLECTIVE R15, `(.L_x_414) ;  /* 0x000000000f087348 */ /* 0x000fea0003c00000 */
[----:B------:R0:W1:Y:S02]  /*12f00*/  SHFL.IDX P6, R14, R13, R12, R11 ;  /* 0x0000000c0d0e7389 */ /* 0x00006400000c000b */
[----:B01----:R-:W-:Y:S01]  /*12f10*/  ENDCOLLECTIVE ;  /* 0x000000000000791b */ /* 0x003fe20003800000 */
.L_x_414:
[----:B------:R-:W-:Y:S05]  /*12f20*/  BRA `(.L_x_415) ;  /* 0xffffffe800947947 */ /* 0x000fea000383ffff */
.L_x_369:
[----:B------:R-:W-:Y:S01]  /*12f30*/  BSSY B0, `(.L_x_416) ;  /* 0x0000008000007945 */ /* 0x000fe20003800000 */
[----:B-----5:R-:W-:Y:S02]  /*12f40*/  IMAD.MOV.U32 R13, RZ, RZ, R3 ;  /* 0x000000ffff0d7224 */ /* 0x020fe400078e0003 */
[----:B------:R-:W-:Y:S02]  /*12f50*/  IMAD.MOV.U32 R12, RZ, RZ, 0x1 ;  /* 0x00000001ff0c7424 */ /* 0x000fe400078e00ff */
[----:B------:R-:W-:Y:S02]  /*12f60*/  IMAD.MOV.U32 R11, RZ, RZ, RZ ;  /* 0x000000ffff0b7224 */ /* 0x000fe400078e00ff */
[----:B------:R-:W-:-:S07]  /*12f70*/  IMAD.MOV.U32 R15, RZ, RZ, -0x1 ;  /* 0xffffffffff0f7424 */ /* 0x000fce00078e00ff */
[----:B0-----:R-:W-:Y:S05]  /*12f80*/  WARPSYNC.COLLECTIVE R15, `(.L_x_417) ;  /* 0x000000000f087348 */ /* 0x001fea0003c00000 */
[----:B------:R1:W2:Y:S02]  /*12f90*/  SHFL.UP P6, R14, R13, R12, R11 ;  /* 0x0400000c0d0e7389 */ /* 0x0002a400000c000b */
[----:B012---:R-:W-:Y:S01]  /*12fa0*/  ENDCOLLECTIVE ;  /* 0x000000000000791b */ /* 0x007fe20003800000 */
.L_x_417:
[----:B------:R-:W-:Y:S05]  /*12fb0*/  BSYNC B0 ;  /* 0x0000000000007941 */ /* 0x000fea0003800000 */
.L_x_416:
[----:B------:R-:W-:Y:S01]  /*12fc0*/  ISETP.NE.AND P0, PT, R8, RZ, PT ;  /* 0x000000ff0800720c */ /* 0x000fe20003f05270 */
[----:B------:R-:W-:Y:S01]  /*12fd0*/  IMAD.MOV.U32 R12, RZ, RZ, 0x2 ;  /* 0x00000002ff0c7424 */ /* 0x000fe200078e00ff */
[----:B------:R-:W-:Y:S01]  /*12fe0*/  MOV R15, 0xffffffff ;  /* 0xffffffff000f7802 */ /* 0x000fe20000000f00 */
[----:B------:R-:W-:Y:S01]  /*12ff0*/  IMAD.MOV.U32 R11, RZ, RZ, RZ ;  /* 0x000000ffff0b7224 */ /* 0x000fe200078e00ff */
[----:B------:R-:W-:Y:S02]  /*13000*/  SEL R14, R14, RZ, P0 ;  /* 0x000000ff0e0e7207 */ /* 0x000fe40000000000 */
[----:B------:R-:W-:-:S03]  /*13010*/  ISETP.GE.U32.AND P0, PT, R8, 0x2, PT ;  /* 0x000000020800780c */ /* 0x000fc60003f06070 */
[----:B------:R-:W-:-:S10]  /*13020*/  IMAD.IADD R13, R3, 0x1, R14 ;  /* 0x00000001030d7824 */ /* 0x000fd400078e020e */
[----:B------:R-:W-:Y:S05]  /*13030*/  WARPSYNC.COLLECTIVE R15, `(.L_x_418) ;  /* 0x000000000f087348 */ /* 0x000fea0003c00000 */
[----:B------:R0:W1:Y:S02]  /*13040*/  SHFL.UP P6, R14, R13, R12, R11 ;  /* 0x0400000c0d0e7389 */ /* 0x00006400000c000b */
[----:B01----:R-:W-:Y:S01]  /*13050*/  ENDCOLLECTIVE ;  /* 0x000000000000791b */ /* 0x003fe20003800000 */
.L_x_418:
        /* <DEDUP_REMOVED lines=8> */
.L_x_419:
        /* <DEDUP_REMOVED lines=8> */
.L_x_420:
        /* <DEDUP_REMOVED lines=8> */
.L_x_421:
[----:B------:R-:W-:Y:S02]  /*131e0*/  IMAD.MOV.U32 R12, RZ, RZ, 0x1f ;  /* 0x0000001fff0c7424 */ /* 0x000fe400078e00ff */
[----:B------:R-:W-:Y:S01]  /*131f0*/  IMAD.MOV.U32 R11, RZ, RZ, 0x1f ;  /* 0x0000001fff0b7424 */ /* 0x000fe200078e00ff */
[----:B------:R-:W-:-:S04]  /*13200*/  SEL R2, R14, RZ, P0 ;  /* 0x000000ff0e027207 */ /* 0x000fc80000000000 */
[----:B------:R-:W-:-:S05]  /*13210*/  IADD3 R2, R7, R2, RZ ;  /* 0x0000000207027210 */ /* 0x000fca0007ffe0ff */
[----:B------:R-:W-:-:S07]  /*13220*/  IMAD.MOV.U32 R13, RZ, RZ, R2 ;  /* 0x000000ffff0d7224 */ /* 0x000fce00078e0002 */
[----:B------:R-:W-:Y:S05]  /*13230*/  WARPSYNC.COLLECTIVE R15, `(.L_x_422) ;  /* 0x000000000f087348 */ /* 0x000fea0003c00000 */
[----:B------:R0:W1:Y:S02]  /*13240*/  SHFL.IDX P6, R14, R13, R12, R11 ;  /* 0x0000000c0d0e7389 */ /* 0x00006400000c000b */
[----:B01----:R-:W-:Y:S01]  /*13250*/  ENDCOLLECTIVE ;  /* 0x000000000000791b */ /* 0x003fe20003800000 */
.L_x_422:
[----:B------:R-:W-:Y:S05]  /*13260*/  BRA `(.L_x_423) ;  /* 0xffffffe8007c7947 */ /* 0x000fea000383ffff */
.L_x_371:
[----:B------:R-:W-:Y:S01]  /*13270*/  BSSY B0, `(.L_x_424) ;  /* 0x0000006000007945 */ /* 0x000fe20003800000 */
[----:B------:R-:W-:Y:S01]  /*13280*/  PLOP3.LUT P6, PT, P6, PT, PT, 0x8, 0x0 ;  /* 0x000000000000781c */ /* 0x000fe200037ce170 */
[----:B------:R-:W-:-:S12]  /*13290*/  IMAD.MOV.U32 R15, RZ, RZ, -0x1 ;  /* 0xffffffffff0f7424 */ /* 0x000fd800078e00ff */
[----:B0-----:R-:W-:Y:S05]  /*132a0*/  WARPSYNC.COLLECTIVE R15, `(.L_x_425) ;  /* 0x000000000f087348 */ /* 0x001fea0003c00000 */
[----:B------:R-:W-:Y:S01]  /*132b0*/  VOTE.ANY R14, PT, P6 ;  /* 0x00000000000e7806 */ /* 0x000fe200030e0100 */
[----:B0-----:R-:W-:Y:S06]  /*132c0*/  ENDCOLLECTIVE ;  /* 0x000000000000791b */ /* 0x001fec0003800000 */
.L_x_425:
[----:B------:R-:W-:Y:S05]  /*132d0*/  BSYNC B0 ;  /* 0x0000000000007941 */ /* 0x000fea0003800000 */
.L_x_424:
[----:B------:R-:W-:Y:S02]  /*132e0*/  IMAD.MOV.U32 R7, RZ, RZ, R14 ;  /* 0x000000ffff077224 */ /* 0x000fe400078e000e */
[----:B------:R-:W-:Y:S02]  /*132f0*/  IMAD.MOV.U32 R13, RZ, RZ, R3 ;  /* 0x000000ffff0d7224 */ /* 0x000fe400078e0003 */
[----:B------:R-:W0:Y:S01]  /*13300*/  POPC R5, R7 ;  /* 0x0000000700057309 */ /* 0x000e220000000000 */
[----:B------:R-:W-:Y:S02]  /*13310*/  IMAD.MOV.U32 R11, RZ, RZ, 0x1f ;  /* 0x0000001fff0b7424 */ /* 0x000fe400078e00ff */
[----:B------:R-:W-:Y:S02]  /*13320*/  IMAD.MOV.U32 R15, RZ, RZ, -0x1 ;  /* 0xffffffffff0f7424 */ /* 0x000fe400078e00ff */
[----:B0-----:R-:W-:-:S07]  /*13330*/  IMAD.MOV.U32 R12, RZ, RZ, R5 ;  /* 0x000000ffff0c7224 */ /* 0x001fce00078e0005 */
[----:B------:R-:W-:Y:S05]  /*13340*/  WARPSYNC.COLLECTIVE R15, `(.L_x_426) ;  /* 0x000000000f087348 */ /* 0x000fea0003c00000 */
[----:B------:R0:W1:Y:S02]  /*13350*/  SHFL.IDX P6, R14, R13, R12, R11 ;  /* 0x0000000c0d0e7389 */ /* 0x00006400000c000b */
[----:B01----:R-:W-:Y:S01]  /*13360*/  ENDCOLLECTIVE ;  /* 0x000000000000791b */ /* 0x003fe20003800000 */
.L_x_426:
[----:B------:R-:W-:Y:S01]  /*13370*/  MOV R17, R14 ;  /* 0x0000000e00117202 */ /* 0x000fe20000000f00 */
[----:B------:R-:W-:Y:S06]  /*13380*/  BRA `(.L_x_427) ;  /* 0xffffffe8006c7947 */ /* 0x000fec000383ffff */
.L_x_373:
[----:B------:R-:W-:Y:S01]  /*13390*/  BSSY B0, `(.L_x_428) ;  /* 0x0000007000007945 */ /* 0x000fe20003800000 */
[----:B------:R-:W-:Y:S02]  /*133a0*/  IMAD.MOV.U32 R13, RZ, RZ, R2 ;  /* 0x000000ffff0d7224 */ /* 0x000fe400078e0002 */
[----:B------:R-:W-:Y:S02]  /*133b0*/  IMAD.MOV.U32 R11, RZ, RZ, 0x1f ;  /* 0x0000001fff0b7424 */ /* 0x000fe400078e00ff */
[----:B------:R-:W-:-:S07]  /*133c0*/  IMAD.MOV.U32 R15, RZ, RZ, -0x1 ;  /* 0xffffffffff0f7424 */ /* 0x000fce00078e00ff */
[----:B012---:R-:W-:Y:S05]  /*133d0*/  WARPSYNC.COLLECTIVE R15, `(.L_x_429) ;  /* 0x000000000f087348 */ /* 0x007fea0003c00000 */
[----:B------:R3:W4:Y:S02]  /*133e0*/  SHFL.IDX P6, R14, R13, R12, R11 ;  /* 0x0000000c0d0e7389 */ /* 0x00072400000c000b */
[----:B01234-:R-:W-:Y:S01]  /*133f0*/  ENDCOLLECTIVE ;  /* 0x000000000000791b */ /* 0x01ffe20003800000 */
.L_x_429:
[----:B------:R-:W-:Y:S05]  /*13400*/  BSYNC B0 ;  /* 0x0000000000007941 */ /* 0x000fea0003800000 */
.L_x_428:
[----:B------:R-:W-:Y:S05]  /*13410*/  BRA `(.L_x_372) ;  /* 0xffffffe800647947 */ /* 0x000fea000383ffff */
.L_x_377:
[----:B0-----:R0:W1:Y:S02]  /*13420*/  SYNCS.PHASECHK.TRANS64.TRYWAIT P0, [R0+URZ+0x38820], R3 ;  /* 0x03882003000075a7 */ /* 0x001064000800017f */
[----:B-1----:R-:W-:Y:S05]  /*13430*/  @!P0 NANOSLEEP.SYNCS 0x989680 ;  /* 0x009896800000895d */ /* 0x002fea0003900000 */
[----:B------:R-:W1:Y:S02]  /*13440*/  @!P0 SYNCS.PHASECHK.TRANS64 P0, [R0+URZ+0x38820], R3 ;  /* 0x03882003000085a7 */ /* 0x000e64000800007f */
[----:B-1----:R-:W-:Y:S05]  /*13450*/  @!P0 BRA `(.L_x_377) ;  /* 0xfffffffc00f08947 */ /* 0x002fea000383ffff */
[----:B------:R-:W-:Y:S05]  /*13460*/  BRA `(.L_x_430) ;  /* 0xffffffec00487947 */ /* 0x000fea000383ffff */
.L_x_378:
[----:B------:R-:W1:Y:S01]  /*13470*/  S2R R2, SR_TID.X ;  /* 0x0000000000027919 */ /* 0x000e620000002100 */
[----:B------:R-:W-:Y:S01]  /*13480*/  BSSY B0, `(.L_x_431) ;  /* 0x000000a000007945 */ /* 0x000fe20003800000 */
[----:B------:R-:W-:Y:S02]  /*13490*/  IMAD.MOV.U32 R12, RZ, RZ, RZ ;  /* 0x000000ffff0c7224 */ /* 0x000fe400078e00ff */
[----:B------:R-:W-:Y:S02]  /*134a0*/  IMAD.MOV.U32 R11, RZ, RZ, 0x1f ;  /* 0x0000001fff0b7424 */ /* 0x000fe400078e00ff */
[----:B------:R-:W-:Y:S01]  /*134b0*/  IMAD.MOV.U32 R15, RZ, RZ, -0x1 ;  /* 0xffffffffff0f7424 */ /* 0x000fe200078e00ff */
[----:B-1----:R-:W-:-:S04]  /*134c0*/  SHF.R.U32.HI R2, RZ, 0x5, R2 ;  /* 0x00000005ff027819 */ /* 0x002fc80000011602 */
[----:B------:R-:W-:-:S05]  /*134d0*/  LOP3.LUT R2, R2, 0x3, RZ, 0xc0, !PT ;  /* 0x0000000302027812 */ /* 0x000fca00078ec0ff */
[----:B------:R-:W-:-:S07]  /*134e0*/  IMAD.MOV.U32 R13, RZ, RZ, R2 ;  /* 0x000000ffff0d7224 */ /* 0x000fce00078e0002 */
[----:B0-----:R-:W-:Y:S05]  /*134f0*/  WARPSYNC.COLLECTIVE R15, `(.L_x_432) ;  /* 0x000000000f087348 */ /* 0x001fea0003c00000 */
[----:B------:R1:W2:Y:S02]  /*13500*/  SHFL.IDX P6, R14, R13, R12, R11 ;  /* 0x0000000c0d0e7389 */ /* 0x0002a400000c000b */
[----:B012---:R-:W-:Y:S01]  /*13510*/  ENDCOLLECTIVE ;  /* 0x000000000000791b */ /* 0x007fe20003800000 */
.L_x_432:
[----:B------:R-:W-:Y:S05]  /*13520*/  BSYNC B0 ;  /* 0x0000000000007941 */ /* 0x000fea0003800000 */
.L_x_431:
[----:B------:R-:W-:Y:S05]  /*13530*/  BRA `(.L_x_433) ;  /* 0xffffffec00307947 */ /* 0x000fea000383ffff */
.L_x_381:
[----:B------:R-:W-:Y:S01]  /*13540*/  BSSY B1, `(.L_x_434) ;  /* 0x0000006000017945 */ /* 0x000fe20003800000 */
[----:B------:R-:W-:-:S07]  /*13550*/  IMAD.MOV.U32 R15, RZ, RZ, -0x1 ;  /* 0xffffffffff0f7424 */ /* 0x000fce00078e00ff */
[----:B01----:R-:W-:Y:S05]  /*13560*/  WARPSYNC.COLLECTIVE R15, `(.L_x_435) ;  /* 0x000000000f0c7348 */ /* 0x003fea0003c00000 */
[----:B------:R-:W-:Y:S02]  /*13570*/  ELECT P6, UR62, PT ;  /* 0x00000000003e782f */ /* 0x000fe400038c0000 */
[----:B------:R-:W-:Y:S01]  /*13580*/  MOV R14, UR62 ;  /* 0x0000003e000e7c02 */ /* 0x000fe20008000f00 */
[----:B01----:R-:W-:Y:S10]  /*13590*/  ENDCOLLECTIVE ;  /* 0x000000000000791b */ /* 0x003ff40003800000 */
.L_x_435:
[----:B------:R-:W-:Y:S05]  /*135a0*/  BSYNC B1 ;  /* 0x0000000000017941 */ /* 0x000fea0003800000 */
.L_x_434:
[----:B------:R-:W-:Y:S05]  /*135b0*/  BRA `(.L_x_436) ;  /* 0xffffffec00287947 */ /* 0x000fea000383ffff */
.L_x_383:
[----:B0-----:R0:W1:Y:S02]  /*135c0*/  SYNCS.PHASECHK.TRANS64.TRYWAIT P0, [R6+URZ], R5 ;  /* 0x00000005060075a7 */ /* 0x001064000800017f */
[----:B-1----:R-:W-:Y:S05]  /*135d0*/  @!P0 NANOSLEEP.SYNCS 0x989680 ;  /* 0x009896800000895d */ /* 0x002fea0003900000 */
[----:B------:R-:W1:Y:S02]  /*135e0*/  @!P0 SYNCS.PHASECHK.TRANS64 P0, [R6+URZ], R5 ;  /* 0x00000005060085a7 */ /* 0x000e64000800007f */
[----:B-1----:R-:W-:Y:S05]  /*135f0*/  @!P0 BRA `(.L_x_383) ;  /* 0xfffffffc00f08947 */ /* 0x002fea000383ffff */
[----:B------:R-:W-:Y:S05]  /*13600*/  BRA `(.L_x_437) ;  /* 0xffffffec006c7947 */ /* 0x000fea000383ffff */
.L_x_384:
[----:B-1----:R1:W2:Y:S02]  /*13610*/  SYNCS.PHASECHK.TRANS64.TRYWAIT P0, [R7+URZ], R2 ;  /* 0x00000002070075a7 */ /* 0x0022a4000800017f */
[----:B--2---:R-:W-:Y:S05]  /*13620*/  @!P0 NANOSLEEP.SYNCS 0x989680 ;  /* 0x009896800000895d */ /* 0x004fea0003900000 */
[----:B------:R-:W2:Y:S02]  /*13630*/  @!P0 SYNCS.PHASECHK.TRANS64 P0, [R7+URZ], R2 ;  /* 0x00000002070085a7 */ /* 0x000ea4000800007f */
[----:B--2---:R-:W-:Y:S05]  /*13640*/  @!P0 BRA `(.L_x_384) ;  /* 0xfffffffc00f08947 */ /* 0x004fea000383ffff */
[----:B------:R-:W-:Y:S05]  /*13650*/  BRA `(.L_x_438) ;  /* 0xffffffec00607947 */ /* 0x000fea000383ffff */
.L_x_386:
[----:B--2---:R2:W3:Y:S02]  /*13660*/  SYNCS.PHASECHK.TRANS64.TRYWAIT P0, [R4+URZ], R5 ;  /* 0x00000005040075a7 */ /* 0x0044e4000800017f */
[----:B---3--:R-:W-:Y:S05]  /*13670*/  @!P0 NANOSLEEP.SYNCS 0x989680 ;  /* 0x009896800000895d */ /* 0x008fea0003900000 */
[----:B------:R-:W3:Y:S02]  /*13680*/  @!P0 SYNCS.PHASECHK.TRANS64 P0, [R4+URZ], R5 ;  /* 0x00000005040085a7 */ /* 0x000ee4000800007f */
[----:B---3--:R-:W-:Y:S05]  /*13690*/  @!P0 BRA `(.L_x_386) ;  /* 0xfffffffc00f08947 */ /* 0x008fea000383ffff */
[----:B------:R-:W-:Y:S05]  /*136a0*/  BRA `(.L_x_439) ;  /* 0xffffffec00687947 */ /* 0x000fea000383ffff */
.L_x_440:
        /* <DEDUP_REMOVED lines=13> */
.L_x_2839:


//--------------------- .text._ZN7cutlass13device_kernelIN5flash11enable_sm90INS1_16FlashAttnFwdSm90INS1_25CollectiveMainloopFwdSm90ILi2EN4cute5tupleIJNS5_1CILi1EEES8_S8_EEENS6_IJNS7_ILi128EEENS7_ILi80EEENS7_ILi256EEEEEELi256ENS_10bfloat16_tEfNS_4arch4Sm90ELb0ELb0ELb0ELb1ELb0ELb1ELb0ELb1ELb1ELb0ELb0ELb0EEENS1_21CollectiveEpilogueFwdINS6_IJSA_SC_SB_EEES9_SE_SG_Li256ELb1ELb0ELb0ELb0EEENS1_36VarlenDynamicPersistentTileSchedulerILi128ELi80ELi256ELi32ELb0ELb0ELb1ELb0ELb1ELb1EEEEEEEEEvNT_6ParamsE --------------------------
	.section	.text._ZN7cutlass13device_kernelIN5flash11enable_sm90INS1_16FlashAttnFwdSm90INS1_25CollectiveMainloopFwdSm90ILi2EN4cute5tupleIJNS5_1CILi1EEES8_S8_EEENS6_IJNS7_ILi128EEENS7_ILi80EEENS7_ILi256EEEEEELi256ENS_10bfloat16_tEfNS_4arch4Sm90ELb0ELb0ELb0ELb1ELb0ELb1ELb0ELb1ELb1ELb0ELb0ELb0EEENS1_21CollectiveEpilogueFwdINS6_IJSA_SC_SB_EEES9_SE_SG_Li256ELb1ELb0ELb0ELb0EEENS1_36VarlenDynamicPersistentTileSchedulerILi128ELi80ELi256ELi32ELb0ELb0ELb1ELb0ELb1ELb1EEEEEEEEEvNT_6ParamsE,"ax",@progbits
	.align	128
.text._ZN7cutlass13device_kernelIN5flash11enable_sm90INS1_16FlashAttnFwdSm90INS1_25CollectiveMainloopFwdSm90ILi2EN4cute5tupleIJNS5_1CILi1EEES8_S8_EEENS6_IJNS7_ILi128EEENS7_ILi80EEENS7_ILi256EEEEEELi256ENS_10bfloat16_tEfNS_4arch4Sm90ELb0ELb0ELb0ELb1ELb0ELb1ELb0ELb1ELb1ELb0ELb0ELb0EEENS1_21CollectiveEpilogueFwdINS6_IJSA_SC_SB_EEES9_SE_SG_Li256ELb1ELb0ELb0ELb0EEENS1_36VarlenDynamicPersistentTileSchedulerILi128ELi80ELi256ELi32ELb0ELb0ELb1ELb0ELb1ELb1EEEEEEEEEvNT_6ParamsE:
        .type           _ZN7cutlass13device_kernelIN5flash11enable_sm90INS1_16FlashAttnFwdSm90INS1_25CollectiveMainloopFwdSm90ILi2EN4cute5tupleIJNS5_1CILi1EEES8_S8_EEENS6_IJNS7_ILi128EEENS7_ILi80EEENS7_ILi256EEEEEELi256ENS_10bfloat16_tEfNS_4arch4Sm90ELb0ELb0ELb0ELb1ELb0ELb1ELb0ELb1ELb1ELb0ELb0ELb0EEENS1_21CollectiveEpilogueFwdINS6_IJSA_SC_SB_EEES9_SE_SG_Li256ELb1ELb0ELb0ELb0EEENS1_36VarlenDynamicPersistentTileSchedulerILi128ELi80ELi256ELi32ELb0ELb0ELb1ELb0ELb1ELb1EEEEEEEEEvNT_6ParamsE,@function
        .size           _ZN7cutlass13device_kernelIN5flash11enable_sm90INS1_16FlashAttnFwdSm90INS1_25CollectiveMainloopFwdSm90ILi2EN4cute5tupleIJNS5_1CILi1EEES8_S8_EEENS6_IJNS7_ILi128EEENS7_ILi80EEENS7_ILi256EEEEEELi256ENS_10bfloat16_tEfNS_4arch4Sm90ELb0ELb0ELb0ELb1ELb0ELb1ELb0ELb1ELb1ELb0ELb0ELb0EEENS1_21CollectiveEpilogueFwdINS6_IJSA_SC_SB_EEES9_SE_SG_Li256ELb1ELb0ELb0ELb0EEENS1_36VarlenDynamicPersistentTileSchedulerILi128ELi80ELi256ELi32ELb0ELb0ELb1ELb0ELb1ELb1EEEEEEEEEvNT_6ParamsE,(.L_x_2840 - _ZN7cutlass13device_kernelIN5flash11enable_sm90INS1_16FlashAttnFwdSm90INS1_25CollectiveMainloopFwdSm90ILi2EN4cute5tupleIJNS5_1CILi1EEES8_S8_EEENS6_IJNS7_ILi128EEENS7_ILi80EEENS7_ILi256EEEEEELi256ENS_10bfloat16_tEfNS_4arch4Sm90ELb0ELb0ELb0ELb1ELb0ELb1ELb0ELb1ELb1ELb0ELb0ELb0EEENS1_21CollectiveEpilogueFwdINS6_IJSA_SC_SB_EEES9_SE_SG_Li256ELb1ELb0ELb0ELb0EEENS1_36VarlenDynamicPersistentTileSchedulerILi128ELi80ELi256ELi32ELb0ELb0ELb1ELb0ELb1ELb1EEEEEEEEEvNT_6ParamsE)
        .other          _ZN7cutlass13device_kernelIN5flash11enable_sm90INS1_16FlashAttnFwdSm90INS1_25CollectiveMainloopFwdSm90ILi2EN4cute5tupleIJNS5_1CILi1EEES8_S8_EEENS6_IJNS7_ILi128EEENS7_ILi80EEENS7_ILi256EEEEEELi256ENS_10bfloat16_tEfNS_4arch4Sm90ELb0ELb0ELb0ELb1ELb0ELb1ELb0ELb1ELb1ELb0ELb0ELb0EEENS1_21CollectiveEpilogueFwdINS6_IJSA_SC_SB_EEES9_SE_SG_Li256ELb1ELb0ELb0ELb0EEENS1_36VarlenDynamicPersistentTileSchedulerILi128ELi80ELi256ELi32ELb0ELb0ELb1ELb0ELb1ELb1EEEEEEEEEvNT_6ParamsE,@"STO_CUDA_ENTRY STV_DEFAULT"
_ZN7cutlass13device_kernelIN5flash11enable_sm90INS1_16FlashAttnFwdSm90INS1_25CollectiveMainloopFwdSm90ILi2EN4cute5tupleIJNS5_1CILi1EEES8_S8_EEENS6_IJNS7_ILi128EEENS7_ILi80EEENS7_ILi256EEEEEELi256ENS_10bfloat16_tEfNS_4arch4Sm90ELb0ELb0ELb0ELb1ELb0ELb1ELb0ELb1ELb1ELb0ELb0ELb0EEENS1_21CollectiveEpilogueFwdINS6_IJSA_SC_SB_EEES9_SE_SG_Li256ELb1ELb0ELb0ELb0EEENS1_36VarlenDynamicPersistentTileSchedulerILi128ELi80ELi256ELi32ELb0ELb0ELb1ELb0ELb1ELb1EEEEEEEEEvNT_6ParamsE:
[----:B------:R-:W0:Y:S02]  /*0000*/  LDC R1, c[0x0][0x28] ;  /* 0x00000a00ff017b82 */ /* 0x000e240000000800 */
[----:B0-----:R-:W-:Y:S01]  /*0010*/  VIADD R1, R1, 0xffffff60 ;  /* 0xffffff6001017836 */ /* 0x001fe20000000000 */
[----:B------:R-:W0:Y:S01]  /*0020*/  S2R R3, SR_TID.X ;  /* 0x0000000000037919 */ /* 0x000e220000002100 */
[----:B------:R-:W-:Y:S01]  /*0030*/  ELECT P0, URZ, PT ;  /* 0x00000000003f782f */ /* 0x000fe20003800000 */
[----:B------:R-:W-:Y:S01]  /*0040*/  BSSY B0, `(.L_x_441) ;  /* 0x0000016000007945 */ /* 0x000fe20003800000 */
[----:B0-----:R-:W-:-:S05]  /*0050*/  SHF.R.U32.HI R0, RZ, 0x5, R3 ;  /* 0x00000005ff007819 */ /* 0x001fca0000011603 */
[----:B------:R-:W0:Y:S02]  /*0060*/  SHFL.IDX PT, R2, R0, RZ, 0x1f ;  /* 0x00001fff00027589 */ /* 0x000e2400000e0000 */
[----:B0-----:R-:W-:-:S13]  /*0070*/  ISETP.EQ.AND P0, PT, R2, RZ, P0 ;  /* 0x000000ff0200720c */ /* 0x001fda0000702270 */
[----:B------:R-:W-:Y:S05]  /*0080*/  @!P0 BRA `(.L_x_442) ;  /* 0x0000000000448947 */ /* 0x000fea0003800000 */
[----:B------:R-:W-:Y:S02]  /*0090*/  ULDC.64 UR4, c[0x0][0x198] ;  /* 0x0000660000047ab9 */ /* 0x000fe40000000a00 */
[----:B------:R-:W-:Y:S02]  /*00a0*/  UIADD3 UR6, UP0, UR4, 0x270, URZ ;  /* 0x0000027004067890 */ /* 0x000fe4000ff1e03f */
[----:B------:R-:W-:Y:S02]  /*00b0*/  UIADD3 UR8, UP1, UR4, 0x370, URZ ;  /* 0x0000037004087890 */ /* 0x000fe4000ff3e03f */
[----:B------:R-:W-:Y:S02]  /*00c0*/  UIADD3 UR10, UP2, UR4, 0x470, URZ ;  /* 0x00000470040a7890 */ /* 0x000fe4000ff5e03f */
[----:B------:R-:W-:Y:S02]  /*00d0*/  UIADD3 UR12, UP3, UR4, 0x570, URZ ;  /* 0x00000570040c7890 */ /* 0x000fe4000ff7e03f */
[----:B------:R-:W-:-:S02]  /*00e0*/  UIADD3 UR4, UP4, UR4, 0x670, URZ ;  /* 0x0000067004047890 */ /* 0x000fc4000ff9e03f */
[----:B------:R-:W-:Y:S02]  /*00f0*/  UIADD3.X UR7, URZ, UR5, URZ, UP0, !UPT ;  /* 0x000000053f077290 */ /* 0x000fe400087fe43f */
[----:B------:R-:W-:Y:S02]  /*0100*/  UIADD3.X UR9, URZ, UR5, URZ, UP1, !UPT ;  /* 0x000000053f097290 */ /* 0x000fe40008ffe43f */
[----:B------:R-:W-:Y:S02]  /*0110*/  UIADD3.X UR11, URZ, UR5, URZ, UP2, !UPT ;  /* 0x000000053f0b7290 */ /* 0x000fe400097fe43f */
[----:B------:R-:W-:Y:S02]  /*0120*/  UIADD3.X UR13, URZ, UR5, URZ, UP3, !UPT ;  /* 0x000000053f0d7290 */ /* 0x000fe40009ffe43f */
[----:B------:R-:W-:Y:S01]  /*0130*/  UIADD3.X UR5, URZ, UR5, URZ, UP4, !UPT ;  /* 0x000000053f057290 */ /* 0x000fe2000a7fe43f */
[----:B------:R0:W-:Y:S02]  /*0140*/  UTMACCTL.PF [UR6] ;  /* 0x00000000060079b9 */ /* 0x0001e40008040000 */
[----:B------:R0:W-:Y:S02]  /*0150*/  UTMACCTL.PF [UR8] ;  /* 0x00000000080079b9 */ /* 0x0001e40008040000 */
[----:B------:R0:W-:Y:S02]  /*0160*/  UTMACCTL.PF [UR10] ;  /* 0x000000000a0079b9 */ /* 0x0001e40008040000 */
[----:B------:R0:W-:Y:S02]  /*0170*/  UTMACCTL.PF [UR12] ;  /* 0x000000000c0079b9 */ /* 0x0001e40008040000 */
[----:B------:R0:W-:Y:S02]  /*0180*/  UTMACCTL.PF [UR4] ;  /* 0x00000000040079b9 */ /* 0x0001e40008040000 */
[----:B0-----:R-:W-:Y:S01]  /*0190*/  NOP ;  /* 0x0000000000007918 */ /* 0x001fe20000000000 */
.L_x_442:
[----:B------:R-:W-:Y:S05]  /*01a0*/  BSYNC B0 ;  /* 0x0000000000007941 */ /* 0x000fea0003800000 */
.L_x_441:
[----:B------:R-:W-:Y:S01]  /*01b0*/  VOTEU.ANY UP0, P0 ;  /* 0x00000000003f7886 */ /* 0x000fe20000000100 */
[----:B------:R-:W0:Y:S01]  /*01c0*/  SHFL.IDX PT, R2, R0, RZ, 0x1f ;  /* 0x00001fff00027589 */ /* 0x000e2200000e0000 */
[----:B------:R-:W-:Y:S01]  /*01d0*/  UMOV UR4, 0x1 ;  /* 0x0000000100047882 */ /* 0x000fe20000000000 */
[----:B------:R-:W-:Y:S01]  /*01e0*/  UMOV UR7, 0x100 ;  /* 0x0000010000077882 */ /* 0x000fe20000000000 */
[----:B------:R-:W-:Y:S01]  /*01f0*/  VOTEU.ANY UP1, P0 ;  /* 0x00000000003f7886 */ /* 0x000fe20000020100 */
[----:B------:R-:W1:Y:S01]  /*0200*/  @UP0 S2UR UR8, SR_CgaCtaId ;  /* 0x00000000000809c3 */ /* 0x000e620000008800 */
[----:B------:R-:W-:Y:S01]  /*0210*/  @UP0 UMOV UR6, 0x400 ;  /* 0x0000040000060882 */ /* 0x000fe20000000000 */
[----:B------:R-:W-:-:S04]  /*0220*/  @UP0 UIADD3 UR4, -UR4, 0x100000, URZ ;  /* 0x0010000004040890 */ /* 0x000fc8000fffe13f */
[----:B------:R-:W-:Y:S02]  /*0230*/  @UP0 USHF.L.U32 UR5, UR4, 0xb, URZ ;  /* 0x0000000b04050899 */ /* 0x000fe4000800063f */
[----:B------:R-:W-:Y:S01]  /*0240*/  @UP0 USHF.L.U32 UR4, UR4, 0x1, URZ ;  /* 0x0000000104040899 */ /* 0x000fe2000800063f */
[----:B0-----:R-:W-:Y:S02]  /*0250*/  ISETP.NE.AND P1, PT, R2, RZ, PT ;  /* 0x000000ff0200720c */ /* 0x001fe40003f25270 */
[----:B------:R-:W-:Y:S01]  /*0260*/  SHF.R.U32.HI R2, RZ, 0x7, R3 ;  /* 0x00000007ff027819 */ /* 0x000fe20000011603 */
[----:B-1----:R-:W-:Y:S02]  /*0270*/  @UP0 ULEA UR8, UR8, UR6, 0x18 ;  /* 0x0000000608080291 */ /* 0x002fe4000f8ec03f */
[----:B------:R-:W-:-:S04]  /*0280*/  @UP0 UIADD3 UR6, -UR7, 0x100000, URZ ;  /* 0x0010000007060890 */ /* 0x000fc8000fffe13f */
[----:B------:R-:W-:Y:S02]  /*0290*/  @UP0 USHF.L.U32 UR7, UR6, 0xb, URZ ;  /* 0x0000000b06070899 */ /* 0x000fe4000800063f */
[----:B------:R-:W-:Y:S01]  /*02a0*/  @UP0 USHF.L.U32 UR6, UR6, 0x1, URZ ;  /* 0x0000000106060899 */ /* 0x000fe2000800063f */
[----:B------:R-:W-:Y:S01]  /*02b0*/  VOTEU.ANY UP0, P0 ;  /* 0x00000000003f7886 */ /* 0x000fe20000000100 */
[----:B------:R-:W0:Y:S04]  /*02c0*/  SHFL.IDX PT, R2, R2, RZ, 0x1f ;  /* 0x00001fff02027589 */ /* 0x000e2800000e0000 */
[----:B------:R-:W1:Y:S02]  /*02d0*/  FENCE.VIEW.ASYNC.S ;  /* 0x00000000000073c6 */ /* 0x000e640000000000 */
[----:B-1----:R1:W2:Y:S04]  /*02e0*/  @UP0 SYNCS.EXCH.64 URZ, [UR8+0x38800], UR4 ;  /* 0x03880004083f05b2 */ /* 0x0022a80008000100 */
        /* <DEDUP_REMOVED lines=16> */
[----:B------:R4:W0:Y:S01]  /*03f0*/  SYNCS.EXCH.64 URZ, [UR8+0x38840], UR4 ;  /* 0x03884004083f75b2 */ /* 0x0008220008000100 */
[----:B------:R4:W0:Y:S01]  /*0400*/  SYNCS.EXCH.64 URZ, [UR8+0x38838], UR6 ;  /* 0x03883806083f75b2 */ /* 0x0008220008000100 */
[----:B------:R4:W0:Y:S02]  /*0410*/  SYNCS.EXCH.64 URZ, [UR8+0x38848], UR4 ;  /* 0x03884804083f75b2 */ /* 0x0008240008000100 */
[----:B----4-:R-:W-:Y:S01]  /*0420*/  NOP ;  /* 0x0000000000007918 */ /* 0x010fe20000000000 */
.L_x_443:
[----:B------:R-:W4:Y:S01]  /*0430*/  SHFL.IDX PT, R4, R0, RZ, 0x1f ;  /* 0x00001fff00047589 */ /* 0x000f2200000e0000 */
[----:B------:R-:W-:Y:S01]  /*0440*/  NOP ;  /* 0x0000000000007918 */ /* 0x000fe20000000000 */
[----:B----4-:R-:W-:-:S13]  /*0450*/  ISETP.NE.AND P0, PT, R4, RZ, PT ;  /* 0x000000ff0400720c */ /* 0x010fda0003f05270 */
        /* <DEDUP_REMOVED lines=19> */
.L_x_444:
[----:B------:R-:W4:Y:S01]  /*0590*/  SHFL.IDX PT, R4, R0, RZ, 0x1f ;  /* 0x00001fff00047589 */ /* 0x000f2200000e0000 */
[----:B------:R-:W-:Y:S01]  /*05a0*/  NOP ;  /* 0x0000000000007918 */ /* 0x000fe20000000000 */
[----:B----4-:R-:W-:-:S13]  /*05b0*/  ISETP.NE.AND P0, PT, R4, RZ, PT ;  /* 0x000000ff0400720c */ /* 0x010fda0003f05270 */
[----:B------:R-:W-:Y:S05]  /*05c0*/  @P0 BRA `(.L_x_445) ;  /* 0x0000000000380947 */ /* 0x000fea0003800000 */
[----:B-1----:R-:W1:Y:S01]  /*05d0*/  S2UR UR5, SR_CgaCtaId ;  /* 0x00000000000579c3 */ /* 0x002e620000008800 */
[----:B------:R-:W-:Y:S01]  /*05e0*/  UMOV UR4, 0x400 ;  /* 0x0000040000047882 */ /* 0x000fe20000000000 */
[----:B------:R-:W-:Y:S01]  /*05f0*/  UMOV UR7, 0x1 ;  /* 0x0000000100077882 */ /* 0x000fe20000000000 */
[----:B------:R-:W-:Y:S01]  /*0600*/  ELECT P0, URZ, PT ;  /* 0x00000000003f782f */ /* 0x000fe20003800000 */
[----:B-1----:R-:W-:Y:S02]  /*0610*/  ULEA UR6, UR5, UR4, 0x18 ;  /* 0x0000000405067291 */ /* 0x002fe4000f8ec03f */
[----:B------:R-:W-:-:S04]  /*0620*/  UIADD3 UR4, -UR7, 0x100000, URZ ;  /* 0x0010000007047890 */ /* 0x000fc8000fffe13f */
[----:B------:R-:W-:Y:S02]  /*0630*/  USHF.L.U32 UR5, UR4, 0xb, URZ ;  /* 0x0000000b04057899 */ /* 0x000fe4000800063f */
[----:B------:R-:W-:Y:S01]  /*0640*/  USHF.L.U32 UR4, UR4, 0x1, URZ ;  /* 0x0000000104047899 */ /* 0x000fe2000800063f */
[----:B------:R-:W1:Y:S11]  /*0650*/  FENCE.VIEW.ASYNC.S ;  /* 0x00000000000073c6 */ /* 0x000e760000000000 */
[----:B-1----:R4:W1:Y:S01]  /*0660*/  SYNCS.EXCH.64 URZ, [UR6+0x38870], UR4 ;  /* 0x03887004063f75b2 */ /* 0x0028620008000100 */
[----:B------:R4:W0:Y:S01]  /*0670*/  SYNCS.EXCH.64 URZ, [UR6+0x38880], UR4 ;  /* 0x03888004063f75b2 */ /* 0x0008220008000100 */
[----:B------:R4:W0:Y:S01]  /*0680*/  SYNCS.EXCH.64 URZ, [UR6+0x38878], UR4 ;  /* 0x03887804063f75b2 */ /* 0x0008220008000100 */
[----:B------:R4:W0:Y:S02]  /*0690*/  SYNCS.EXCH.64 URZ, [UR6+0x38888], UR4 ;  /* 0x03888804063f75b2 */ /* 0x0008240008000100 */
[----:B----4-:R-:W-:Y:S01]  /*06a0*/  NOP ;  /* 0x0000000000007918 */ /* 0x010fe20000000000 */
.L_x_445:
        /* <DEDUP_REMOVED lines=22> */
.L_x_446:
        /* <DEDUP_REMOVED lines=22> */
.L_x_447:
[----:B0-----:R-:W-:Y:S01]  /*0970*/  ISETP.NE.AND P0, PT, R2, RZ, PT ;  /* 0x000000ff0200720c */ /* 0x001fe20003f05270 */
[----:B------:R-:W-:Y:S01]  /*0980*/  IMAD.MOV.U32 R2, RZ, RZ, 0x1 ;  /* 0x00000001ff027424 */ /* 0x000fe200078e00ff */
[----:B------:R-:W-:Y:S01]  /*0990*/  NOP ;  /* 0x0000000000007918 */ /* 0x000fe20000000000 */
[----:B------:R-:W-:Y:S03]  /*09a0*/  BSSY B7, `(.L_x_448) ;  /* 0x00024cd000077945 */ /* 0x000fe60003800000 */
[----:B------:R-:W-:-:S05]  /*09b0*/  SEL R2, R2, 0x2, !P0 ;  /* 0x0000000202027807 */ /* 0x000fca0004000000 */
[----:B------:R0:W-:Y:S01]  /*09c0*/  STL [R1+0x3c], R2 ;  /* 0x00003c0201007387 */ /* 0x0001e20000100800 */
[----:B-123--:R-:W-:Y:S06]  /*09d0*/  BAR.SYNC.DEFER_BLOCKING 0x0 ;  /* 0x0000000000007b1d */ /* 0x00efec0000010000 */
[----:B------:R-:W-:Y:S05]  /*09e0*/  @!P0 BRA `(.L_x_449) ;  /* 0x000001e800548947 */ /* 0x000fea0003800000 */
.L_x_450:
        /* <DEDUP_REMOVED lines=8> */
[----:B-1----:R-:W-:-:S06]  /*0a70*/  ULEA UR4, UR5, UR4, 0x18 ;  /* 0x0000000405047291 */ /* 0x002fcc000f8ec03f */
[----:B------:R-:W-:Y:S01]  /*0a80*/  IMAD.U32 R16, RZ, RZ, UR4 ;  /* 0x00000004ff107e24 */ /* 0x000fe2000f8e00ff */
[----:B------:R-:W-:-:S04]  /*0a90*/  ULDC UR4, c[0x0][0xc14] ;  /* 0x0003050000047ab9 */ /* 0x000fc80000000800 */
[----:B------:R-:W1:Y:S01]  /*0aa0*/  LDS.128 R148, [R16+0x388d0] ;  /* 0x0388d00010947984 */ /* 0x000e620000000c00 */
[----:B------:R-:W-:Y:S06]  /*0ab0*/  BAR.ARV 0x4, 0x120 ;  /* 0x0104800000007b1d */ /* 0x000fec0000002000 */
[----:B-1----:R-:W-:-:S13]  /*0ac0*/  ISETP.GE.AND P0, PT, R151, UR4, PT ;  /* 0x0000000497007c0c */ /* 0x002fda000bf06270 */
[----:B------:R-:W-:Y:S05]  /*0ad0*/  @P0 BRA `(.L_x_451) ;  /* 0x0000024800e40947 */ /* 0x000fea0003800000 */
[----:B------:R-:W-:-:S05]  /*0ae0*/  VIADD R0, R3, 0xffffff80 ;  /* 0xffffff8003007836 */ /* 0x000fca0000000000 */
[----:B------:R-:W-:-:S04]  /*0af0*/  SHF.R.S32.HI R3, RZ, 0x1f, R0 ;  /* 0x0000001fff037819 */ /* 0x000fc80000011400 */
[CC--:B0-----:R-:W-:Y:S02]  /*0b00*/  LEA.HI R2, R3.reuse, R0.reuse, RZ, 0x7 ;  /* 0x0000000003027211 */ /* 0x0c1fe400078f38ff */
[CC--:B------:R-:W-:Y:S02]  /*0b10*/  LEA.HI R18, R3.reuse, R0.reuse, RZ, 0x3 ;  /* 0x0000000003127211 */ /* 0x0c0fe400078f18ff */
[----:B------:R-:W-:Y:S02]  /*0b20*/  LOP3.LUT R5, R2, 0xffffff80, RZ, 0xc0, !PT ;  /* 0xffffff8002057812 */ /* 0x000fe400078ec0ff */
[----:B------:R-:W-:-:S03]  /*0b30*/  LEA.HI R4, R3, R0, RZ, 0x4 ;  /* 0x0000000003047211 */ /* 0x000fc600078f20ff */
[----:B------:R-:W-:Y:S01]  /*0b40*/  IMAD.IADD R12, R0, 0x1, -R5 ;  /* 0x00000001000c7824 */ /* 0x000fe200078e0a05 */
[----:B------:R-:W-:Y:S02]  /*0b50*/  LEA.HI R5, R3, R0, RZ, 0x5 ;  /* 0x0000000003057211 */ /* 0x000fe400078f28ff */
[----:B------:R-:W-:Y:S02]  /*0b60*/  SHF.R.S32.HI R7, RZ, 0x4, R4 ;  /* 0x00000004ff077819 */ /* 0x000fe40000011404 */
[----:B------:R-:W-:Y:S01]  /*0b70*/  SHF.R.S32.HI R8, RZ, 0x1f, R12 ;  /* 0x0000001fff087819 */ /* 0x000fe2000001140c */
[----:B------:R0:W-:Y:S01]  /*0b80*/  STL [R1+0x78], R12 ;  /* 0x0000780c01007387 */ /* 0x0001e20000100800 */
[----:B------:R-:W-:Y:S01]  /*0b90*/  IMAD.SHL.U32 R6, R5, 0x20, RZ ;  /* 0x0000002005067824 */ /* 0x000fe200078e00ff */
[----:B------:R-:W-:Y:S02]  /*0ba0*/  LOP3.LUT R5, R4, 0x3fffff0, RZ, 0xc0, !PT ;  /* 0x03fffff004057812 */ /* 0x000fe400078ec0ff */
[----:B------:R-:W-:-:S02]  /*0bb0*/  LEA.HI R9, R8, R12, RZ, 0x2 ;  /* 0x0000000c08097211 */ /* 0x000fc400078f10ff */
[----:B------:R-:W-:Y:S01]  /*0bc0*/  LEA.HI R8, R8, R12, RZ, 0x5 ;  /* 0x0000000c08087211 */ /* 0x000fe200078f28ff */
[----:B------:R-:W-:Y:S01]  /*0bd0*/  IMAD.IADD R5, R0, 0x1, -R5 ;  /* 0x0000000100057824 */ /* 0x000fe200078e0a05 */
[--C-:B------:R-:W-:Y:S02]  /*0be0*/  SHF.R.S32.HI R10, RZ, 0x2, R9.reuse ;  /* 0x00000002ff0a7819 */ /* 0x100fe40000011409 */
[----:B------:R-:W-:Y:S02]  /*0bf0*/  SHF.R.S32.HI R11, RZ, 0x1f, R9 ;  /* 0x0000001fff0b7819 */ /* 0x000fe40000011409 */
[----:B------:R-:W-:Y:S02]  /*0c00*/  LOP3.LUT R9, R18, 0xfffffff8, RZ, 0xc0, !PT ;  /* 0xfffffff812097812 */ /* 0x000fe400078ec0ff */
[----:B------:R-:W-:Y:S02]  /*0c10*/  LEA.HI R11, R11, R10, RZ, 0x3 ;  /* 0x0000000a0b0b7211 */ /* 0x000fe400078f18ff */
[----:B------:R-:W-:Y:S01]  /*0c20*/  LEA.HI R4, R4, R7, RZ, 0x1 ;  /* 0x0000000704047211 */ /* 0x000fe200078f08ff */
[----:B------:R-:W-:Y:S01]  /*0c30*/  IMAD.IADD R220, R0, 0x1, -R9 ;  /* 0x0000000100dc7824 */ /* 0x000fe200078e0a09 */
[----:B------:R-:W-:Y:S01]  /*0c40*/  LOP3.LUT R11, R11, 0xfffffff8, RZ, 0xc0, !PT ;  /* 0xfffffff80b0b7812 */ /* 0x000fe200078ec0ff */
[----:B------:R-:W2:Y:S01]  /*0c50*/  LDL.LU R9, [R1+0x3c] ;  /* 0x00003c0001097983 */ /* 0x000ea20000300800 */
[----:B------:R-:W-:Y:S01]  /*0c60*/  SHF.R.S32.HI R18, RZ, 0x3, R18 ;  /* 0x00000003ff127819 */ /* 0x000fe20000011412 */
[----:B------:R-:W-:Y:S01]  /*0c70*/  IMAD.SHL.U32 R22, R220, 0x4, RZ ;  /* 0x00000004dc167824 */ /* 0x000fe200078e00ff */
[----:B------:R-:W-:Y:S01]  /*0c80*/  SHF.R.S32.HI R8, RZ, 0x5, R8 ;  /* 0x00000005ff087819 */ /* 0x000fe20000011408 */
[----:B------:R-:W-:Y:S01]  /*0c90*/  IMAD.IADD R11, R10, 0x1, -R11 ;  /* 0x000000010a0b7824 */ /* 0x000fe200078e0a0b */
[----:B------:R-:W-:Y:S01]  /*0ca0*/  LOP3.LUT R4, R4, 0x1ffffffe, RZ, 0xc0, !PT ;  /* 0x1ffffffe04047812 */ /* 0x000fe200078ec0ff */
[----:B------:R-:W-:Y:S01]  /*0cb0*/  VIADD R214, R22, 0x40 ;  /* 0x0000004016d67836 */ /* 0x000fe20000000000 */
[----:B------:R-:W-:Y:S01]  /*0cc0*/  LOP3.LUT R6, R6, 0xfffffc00, RZ, 0xc0, !PT ;  /* 0xfffffc0006067812 */ /* 0x000fe200078ec0ff */
[----:B------:R-:W-:Y:S01]  /*0cd0*/  VIADD R13, R18, 0x60 ;  /* 0x00000060120d7836 */ /* 0x000fe20000000000 */
[----:B0-----:R-:W-:Y:S01]  /*0ce0*/  SHF.R.S32.HI R12, RZ, 0x7, R2 ;  /* 0x00000007ff0c7819 */ /* 0x001fe20000011402 */
[----:B------:R-:W-:-:S02]  /*0cf0*/  IMAD R11, R8, 0x10, R11 ;  /* 0x00000010080b7824 */ /* 0x000fc400078e020b */
[----:B------:R-:W-:Y:S01]  /*0d00*/  IMAD.IADD R213, R22, 0x1, R214 ;  /* 0x0000000116d57824 */ /* 0x000fe200078e02d6 */
[----:B------:R-:W-:Y:S01]  /*0d10*/  SHF.R.S32.HI R8, RZ, 0x1f, R13 ;  /* 0x0000001fff087819 */ /* 0x000fe2000001140d */
[----:B------:R-:W-:Y:S01]  /*0d20*/  IMAD.IADD R4, R7, 0x1, -R4 ;  /* 0x0000000107047824 */ /* 0x000fe200078e0a04 */
[----:B------:R-:W-:Y:S01]  /*0d30*/  LEA.HI R2, R2, R12, RZ, 0x1 ;  /* 0x0000000c02027211 */ /* 0x000fe200078f08ff */
[----:B------:R-:W-:Y:S01]  /*0d40*/  IMAD.SHL.U32 R7, R13, 0x40, RZ ;  /* 0x000000400d077824 */ /* 0x000fe200078e00ff */
[----:B------:R-:W-:Y:S01]  /*0d50*/  LEA.HI R8, R8, R13, RZ, 0x3 ;  /* 0x0000000d08087211 */ /* 0x000fe200078f18ff */
[----:B------:R-:W-:Y:S01]  /*0d60*/  IMAD R5, R5, 0x40, R6 ;  /* 0x0000004005057824 */ /* 0x000fe200078e0206 */
[----:B------:R-:W-:Y:S01]  /*0d70*/  SHF.R.S32.HI R6, RZ, 0x1f, R213 ;  /* 0x0000001fff067819 */ /* 0x000fe200000114d5 */
[----:B------:R-:W-:Y:S01]  /*0d80*/  STL [R1+0x90], R12 ;  /* 0x0000900c01007387 */ /* 0x000fe20000100800 */
[----:B------:R-:W-:Y:S02]  /*0d90*/  LOP3.LUT R2, R2, 0x3fffffe, RZ, 0xc0, !PT ;  /* 0x03fffffe02027812 */ /* 0x000fe400078ec0ff */
[----:B------:R-:W-:Y:S01]  /*0da0*/  LEA.HI R0, R3, R0, RZ, 0x6 ;  /* 0x0000000003007211 */ /* 0x000fe200078f30ff */
[----:B------:R0:W-:Y:S01]  /*0db0*/  STL [R1+0x7c], R13 ;  /* 0x00007c0d01007387 */ /* 0x0001e20000100800 */
[----:B------:R-:W-:Y:S01]  /*0dc0*/  SHF.L.U32 R8, R8, 0x6, RZ ;  /* 0x0000000608087819 */ /* 0x000fe200000006ff */
[----:B------:R-:W-:-:S02]  /*0dd0*/  IMAD.IADD R2, R12, 0x1, -R2 ;  /* 0x000000010c027824 */ /* 0x000fc400078e0a02 */
[----:B------:R-:W-:Y:S01]  /*0de0*/  IMAD.SHL.U32 R0, R0, 0x8, RZ ;  /* 0x0000000800007824 */ /* 0x000fe200078e00ff */
[----:B------:R-:W-:Y:S01]  /*0df0*/  LOP3.LUT R8, R8, 0xfffffe00, RZ, 0xc0, !PT ;  /* 0xfffffe0008087812 */ /* 0x000fe200078ec0ff */
[----:B------:R-:W-:Y:S01]  /*0e00*/  VIADD R217, R18, 0x20 ;  /* 0x0000002012d97836 */ /* 0x000fe20000000000 */
[----:B0-----:R-:W-:Y:S02]  /*0e10*/  LOP3.LUT R13, R7, 0x1c0, RZ, 0xc0, !PT ;  /* 0x000001c0070d7812 */ /* 0x001fe400078ec0ff */
[CC--:B------:R-:W-:Y:S02]  /*0e20*/  LEA.HI R7, R6.reuse, R213.reuse, RZ, 0x6 ;  /* 0x000000d506077211 */ /* 0x0c0fe400078f30ff */
[----:B------:R-:W-:Y:S01]  /*0e30*/  LEA.HI R6, R6, R213, RZ, 0x3 ;  /* 0x000000d506067211 */ /* 0x000fe200078f18ff */
[----:B------:R-:W-:Y:S01]  /*0e40*/  IMAD.SHL.U32 R235, R18, 0x40, RZ ;  /* 0x0000004012eb7824 */ /* 0x000fe200078e00ff */
[----:B------:R-:W-:Y:S01]  /*0e50*/  SHF.R.U32.HI R10, RZ, 0x3, R13 ;  /* 0x00000003ff0a7819 */ /* 0x000fe2000001160d */
[----:B------:R-:W-:Y:S01]  /*0e60*/  IMAD.SHL.U32 R7, R7, 0x80, RZ ;  /* 0x0000008007077824 */ /* 0x000fe200078e00ff */
[----:B------:R-:W-:Y:S01]  /*0e70*/  LOP3.LUT R6, R13, 0x38, R6, 0xf8, !PT ;  /* 0x000000380d067812 */ /* 0x000fe200078ef806 */
[----:B------:R-:W-:Y:S01]  /*0e80*/  IMAD R3, R4, 0x8, R5 ;  /* 0x0000000804037824 */ /* 0x000fe200078e0205 */
[----:B------:R-:W-:Y:S01]  /*0e90*/  STL [R1+0x80], R13 ;  /* 0x0000800d01007387 */ /* 0x000fe20000100800 */
[----:B------:R-:W-:Y:S01]  /*0ea0*/  IMAD R2, R2, 0x40, R11 ;  /* 0x0000004002027824 */ /* 0x000fe200078e020b */
[----:B------:R-:W-:Y:S01]  /*0eb0*/  LOP3.LUT R237, R0, 0xfffffe00, RZ, 0xc0, !PT ;  /* 0xfffffe0000ed7812 */ /* 0x000fe200078ec0ff */
[----:B------:R-:W-:Y:S01]  /*0ec0*/  IMAD.SHL.U32 R212, R220, 0x8, RZ ;  /* 0x00000008dcd47824 */ /* 0x000fe200078e00ff */
[----:B------:R-:W-:Y:S01]  /*0ed0*/  STL [R1+0x84], R10 ;  /* 0x0000840a01007387 */ /* 0x000fe20000100800 */
[----:B------:R-:W-:-:S02]  /*0ee0*/  SHF.R.S32.HI R0, RZ, 0x1f, R217 ;  /* 0x0000001fff007819 */ /* 0x000fc400000114d9 */
[----:B------:R-:W-:Y:S01]  /*0ef0*/  LOP3.LUT R235, R235, 0x1c0, RZ, 0xc0, !PT ;  /* 0x000001c0ebeb7812 */ /* 0x000fe200078ec0ff */
[----:B------:R-:W-:Y:S01]  /*0f00*/  STL [R1+0x88], R8 ;  /* 0x0000880801007387 */ /* 0x000fe20000100800 */
[----:B------:R-:W-:Y:S01]  /*0f10*/  LOP3.LUT R7, R7, 0xffffe000, RZ, 0xc0, !PT ;  /* 0xffffe00007077812 */ /* 0x000fe200078ec0ff */
[----:B------:R-:W-:Y:S01]  /*0f20*/  VIADD R218, R18, 0x40 ;  /* 0x0000004012da7836 */ /* 0x000fe20000000000 */
[----:B------:R-:W-:Y:S01]  /*0f30*/  LOP3.LUT R6, R6, R10, RZ, 0x3c, !PT ;  /* 0x0000000a06067212 */ /* 0x000fe200078e3cff */
[----:B------:R-:W-:Y:S01]  /*0f40*/  STL [R1+0x98], R3 ;  /* 0x0000980301007387 */ /* 0x000fe20000100800 */
[----:B------:R-:W-:-:S03]  /*0f50*/  SHF.R.U32.HI R236, RZ, 0x3, R235 ;  /* 0x00000003ffec7819 */ /* 0x000fc600000116eb */
[----:B------:R0:W-:Y:S01]  /*0f60*/  STL [R1+0x94], R2 ;  /* 0x0000940201007387 */ /* 0x0001e20000100800 */
[----:B------:R-:W-:Y:S01]  /*0f70*/  IADD3 R6, R6, R7, R8 ;  /* 0x0000000706067210 */ /* 0x000fe20007ffe008 */
[----:B------:R-:W-:Y:S01]  /*0f80*/  VIADD R4, R16, 0x14400 ;  /* 0x0001440010047836 */ /* 0x000fe20000000000 */
[----:B------:R-:W-:Y:S02]  /*0f90*/  SHF.R.S32.HI R7, RZ, 0x1f, R217 ;  /* 0x0000001fff077819 */ /* 0x000fe400000114d9 */
[----:B------:R-:W-:Y:S02]  /*0fa0*/  SHF.R.S32.HI R5, RZ, 0x1f, R218 ;  /* 0x0000001fff057819 */ /* 0x000fe400000114da */
[----:B0-----:R-:W-:Y:S02]  /*0fb0*/  LEA.HI R2, R0, R217, RZ, 0x3 ;  /* 0x000000d900027211 */ /* 0x001fe400078f18ff */
[----:B------:R-:W-:Y:S01]  /*0fc0*/  LOP3.LUT R0, R235, 0x38, R212, 0xf8, !PT ;  /* 0x00000038eb007812 */ /* 0x000fe200078ef8d4 */
[----:B------:R-:W-:Y:S03]  /*0fd0*/  STL [R1+0x70], RZ ;  /* 0x000070ff01007387 */ /* 0x000fe60000100800 */
[----:B------:R-:W-:Y:S01]  /*0fe0*/  LOP3.LUT R0, R237, R0, R236, 0xf6, !PT ;  /* 0x00000000ed007212 */ /* 0x000fe200078ef6ec */
[----:B------:R-:W-:Y:S04]  /*0ff0*/  STL [R1+0x6c], R4 ;  /* 0x00006c0401007387 */ /* 0x000fe80000100800 */
[----:B------:R-:W-:Y:S04]  /*1000*/  STL [R1+0x60], R7 ;  /* 0x0000600701007387 */ /* 0x000fe80000100800 */
[----:B------:R-:W-:Y:S04]  /*1010*/  STL [R1+0x5c], R5 ;  /* 0x00005c0501007387 */ /* 0x000fe80000100800 */
[----:B------:R0:W-:Y:S02]  /*1020*/  STL [R1+0x58], R0 ;  /* 0x0000580001007387 */ /* 0x0001e40000100800 */
[----:B0-----:R-:W-:-:S05]  /*1030*/  IMAD R0, R6, 0x2, R4 ;  /* 0x0000000206007824 */ /* 0x001fca00078e0204 */
[----:B------:R0:W-:Y:S01]  /*1040*/  STL [R1+0x8c], R0 ;  /* 0x00008c0001007387 */ /* 0x0001e20000100800 */
[----:B------:R-:W-:Y:S01]  /*1050*/  SHF.R.S32.HI R3, RZ, 0x1f, R218 ;  /* 0x0000001fff037819 */ /* 0x000fe200000114da */
[----:B------:R-:W-:Y:S02]  /*1060*/  IMAD.SHL.U32 R229, R217, 0x40, RZ ;  /* 0x00000040d9e57824 */ /* 0x000fe400078e00ff */
[----:B------:R-:W-:Y:S01]  /*1070*/  IMAD.SHL.U32 R228, R218, 0x40, RZ ;  /* 0x00000040dae47824 */ /* 0x000fe200078e00ff */
[----:B------:R-:W-:Y:S01]  /*1080*/  LEA.HI R3, R3, R218, RZ, 0x3 ;  /* 0x000000da03037211 */ /* 0x000fe200078f18ff */
[----:B------:R-:W-:Y:S01]  /*1090*/  IMAD.SHL.U32 R2, R2, 0x40, RZ ;  /* 0x0000004002027824 */ /* 0x000fe200078e00ff */
[----:B------:R-:W-:Y:S02]  /*10a0*/  LOP3.LUT R229, R229, 0x1c0, RZ, 0xc0, !PT ;  /* 0x000001c0e5e57812 */ /* 0x000fe400078ec0ff */
[----:B------:R-:W-:Y:S01]  /*10b0*/  LOP3.LUT R228, R228, 0x1c0, RZ, 0xc0, !PT ;  /* 0x000001c0e4e47812 */ /* 0x000fe200078ec0ff */
[----:B------:R-:W-:Y:S01]  /*10c0*/  IMAD.SHL.U32 R3, R3, 0x40, RZ ;  /* 0x0000004003037824 */ /* 0x000fe200078e00ff */
[----:B------:R-:W-:Y:S01]  /*10d0*/  CS2R R224, SRZ ;  /* 0x0000000000e07805 */ /* 0x000fe2000001ff00 */
[----:B------:R-:W-:Y:S01]  /*10e0*/  IMAD.MOV.U32 R219, RZ, RZ, RZ ;  /* 0x000000ffffdb7224 */ /* 0x000fe200078e00ff */
[----:B------:R-:W-:Y:S01]  /*10f0*/  IADD3 R226, R212, 0xc0, RZ ;  /* 0x000000c0d4e27810 */ /* 0x000fe20007ffe0ff */
[----:B------:R-:W-:Y:S01]  /*1100*/  IMAD.MOV.U32 R17, RZ, RZ, RZ ;  /* 0x000000ffff117224 */ /* 0x000fe200078e00ff */
[----:B------:R-:W-:Y:S01]  /*1110*/  SHF.R.U32.HI R232, RZ, 0x3, R229 ;  /* 0x00000003ffe87819 */ /* 0x000fe200000116e5 */
[C---:B------:R-:W-:Y:S01]  /*1120*/  VIADD R215, R22.reuse, 0x20 ;  /* 0x0000002016d77836 */ /* 0x040fe20000000000 */
[----:B------:R-:W-:Y:S01]  /*1130*/  SHF.R.U32.HI R230, RZ, 0x3, R228 ;  /* 0x00000003ffe67819 */ /* 0x000fe200000116e4 */
[----:B------:R-:W-:Y:S01]  /*1140*/  VIADD R216, R22, 0x60 ;  /* 0x0000006016d87836 */ /* 0x000fe20000000000 */
[----:B------:R-:W-:Y:S01]  /*1150*/  LOP3.LUT R233, R2, 0xfffffe00, RZ, 0xc0, !PT ;  /* 0xfffffe0002e97812 */ /* 0x000fe200078ec0ff */
[----:B------:R-:W-:Y:S01]  /*1160*/  VIADD R227, R212, 0x80 ;  /* 0x00000080d4e37836 */ /* 0x000fe20000000000 */
[----:B------:R-:W-:-:S02]  /*1170*/  LOP3.LUT R231, R3, 0xfffffe00, RZ, 0xc0, !PT ;  /* 0xfffffe0003e77812 */ /* 0x000fc400078ec0ff */
[----:B0-2---:R-:W-:-:S07]  /*1180*/  LOP3.LUT R221, R9, 0x1, RZ, 0xfc, !PT ;  /* 0x0000000109dd7812 */ /* 0x005fce00078efcff */
.L_x_682:
[----:B0-----:R-:W0:Y:S01]  /*1190*/  LDC.64 R2, c[0x0][0xc60] ;  /* 0x00031800ff027b82 */ /* 0x001e220000000a00 */
[----:B------:R-:W-:Y:S01]  /*11a0*/  ULDC.64 UR10, c[0x0][0x208] ;  /* 0x00008200000a7ab9 */ /* 0x000fe20000000a00 */
[----:B------:R-:W-:Y:S01]  /*11b0*/  ULDC.64 UR4, c[0x0][0xa28] ;  /* 0x00028a0000047ab9 */ /* 0x000fe20000000a00 */
[----:B------:R-:W-:Y:S01]  /*11c0*/  ULDC.64 UR8, c[0x0][0xa18] ;  /* 0x0002860000087ab9 */ /* 0x000fe20000000a00 */
[----:B------:R-:W-:Y:S01]  /*11d0*/  ULDC.64 UR6, c[0x0][0xa08] ;  /* 0x0002820000067ab9 */ /* 0x000fe20000000a00 */
[----:B0-----:R-:W-:-:S05]  /*11e0*/  IMAD.WIDE R2, R151, 0x4, R2 ;  /* 0x0000000497027825 */ /* 0x001fca00078e0202 */
[----:B--2345:R-:W2:Y:S01]  /*11f0*/  LDG.E R8, desc[UR10][R2.64] ;  /* 0x0000000a02087981 */ /* 0x03cea2000c1e1900 */
[----:B------:R-:W-:Y:S01]  /*1200*/  ISETP.NE.U32.AND P2, PT, RZ, UR4, PT ;  /* 0x00000004ff007c0c */ /* 0x000fe2000bf45070 */
[----:B------:R-:W-:Y:S01]  /*1210*/  IMAD.MOV.U32 R26, RZ, RZ, RZ ;  /* 0x000000ffff1a7224 */ /* 0x000fe200078e00ff */
[----:B------:R-:W-:Y:S02]  /*1220*/  ISETP.NE.U32.AND P1, PT, RZ, UR8, PT ;  /* 0x00000008ff007c0c */ /* 0x000fe4000bf25070 */
[----:B------:R-:W-:Y:S02]  /*1230*/  ISETP.NE.AND.EX P2, PT, RZ, UR5, PT, P2 ;  /* 0x00000005ff007c0c */ /* 0x000fe4000bf45320 */
[----:B------:R-:W-:Y:S02]  /*1240*/  ISETP.NE.AND.EX P1, PT, RZ, UR9, PT, P1 ;  /* 0x00000009ff007c0c */ /* 0x000fe4000bf25310 */
[----:B------:R-:W-:-:S04]  /*1250*/  ISETP.NE.U32.AND P0, PT, RZ, UR6, PT ;  /* 0x00000006ff007c0c */ /* 0x000fc8000bf05070 */
[----:B------:R-:W-:Y:S02]  /*1260*/  ISETP.NE.AND.EX P0, PT, RZ, UR7, PT, P0 ;  /* 0x00000007ff007c0c */ /* 0x000fe4000bf05300 */
[----:B--2---:R-:W-:Y:S01]  /*1270*/  SHF.R.S32.HI R0, RZ, 0x1f, R8 ;  /* 0x0000001fff007819 */ /* 0x004fe20000011408 */
[----:B------:R0:W-:Y:S02]  /*1280*/  STL [R1+0x64], R8 ;  /* 0x0000640801007387 */ /* 0x0001e40000100800 */
[C---:B------:R-:W-:Y:S01]  /*1290*/  @P2 LEA R2, P3, R8.reuse, UR4, 0x2 ;  /* 0x0000000408022c11 */ /* 0x040fe2000f8610ff */
[----:B------:R-:W-:Y:S01]  /*12a0*/  ULDC UR4, c[0x0][0x288] ;  /* 0x0000a20000047ab9 */ /* 0x000fe20000000800 */
[C-C-:B------:R-:W-:Y:S01]  /*12b0*/  SHF.L.U64.HI R29, R8.reuse, 0x2, R0.reuse ;  /* 0x00000002081d7819 */ /* 0x140fe20000010200 */
[----:B------:R0:W-:Y:S01]  /*12c0*/  STL [R1+0x74], R149 ;  /* 0x0000749501007387 */ /* 0x0001e20000100800 */
[----:B------:R-:W-:Y:S01]  /*12d0*/  @P2 LEA.HI.X R3, R8, UR5, R0, 0x2, P3 ;  /* 0x0000000508032c11 */ /* 0x000fe200098f1400 */
[----:B------:R-:W-:-:S02]  /*12e0*/  IMAD.MOV.U32 R0, RZ, RZ, RZ ;  /* 0x000000ffff007224 */ /* 0x000fc400078e00ff */
[----:B------:R0:W-:Y:S01]  /*12f0*/  STL [R1+0x68], R150 ;  /* 0x0000689601007387 */ /* 0x0001e20000100800 */
[----:B------:R-:W-:Y:S02]  /*1300*/  IMAD.SHL.U32 R28, R8, 0x4, RZ ;  /* 0x00000004081c7824 */ /* 0x000fe400078e00ff */
[----:B------:R-:W-:Y:S01]  /*1310*/  IMAD.U32 R151, RZ, RZ, UR4 ;  /* 0x00000004ff977e24 */ /* 0x000fe2000f8e00ff */
[----:B------:R-:W-:Y:S01]  /*1320*/  ULDC.64 UR4, c[0x0][0x3f8] ;  /* 0x0000fe0000047ab9 */ /* 0x000fe20000000a00 */
[----:B------:R0:W5:Y:S01]  /*1330*/  @P2 LDG.E R0, desc[UR10][R2.64] ;  /* 0x0000000a02002981 */ /* 0x000162000c1e1900 */
[----:B------:R-:W-:Y:S01]  /*1340*/  UISETP.NE.U32.AND UP0, UPT, UR4, URZ, UPT ;  /* 0x0000003f0400728c */ /* 0x000fe2000bf05070 */
[C---:B------:R-:W-:Y:S02]  /*1350*/  @P1 IADD3 R4, P2, R28.reuse, UR8, RZ ;  /* 0x000000081c041c10 */ /* 0x040fe4000ff5e0ff */
[----:B------:R-:W-:Y:S01]  /*1360*/  IADD3 R6, P4, R28, UR6, RZ ;  /* 0x000000061c067c10 */ /* 0x000fe2000ff9e0ff */
[----:B------:R-:W-:Y:S01]  /*1370*/  UISETP.NE.AND.EX UP0, UPT, UR5, URZ, UPT, UP0 ;  /* 0x0000003f0500728c */ /* 0x000fe2000bf05300 */
[C---:B------:R-:W-:Y:S01]  /*1380*/  @P1 IADD3.X R5, R29.reuse, UR9, RZ, P2, !PT ;  /* 0x000000091d051c10 */ /* 0x040fe200097fe4ff */
[----:B------:R-:W-:Y:S01]  /*1390*/  ULDC UR4, c[0x0][0x404] ;  /* 0x0001010000047ab9 */ /* 0x000fe20000000800 */
[----:B------:R-:W-:Y:S01]  /*13a0*/  ULDC.64 UR8, c[0x0][0xa20] ;  /* 0x0002880000087ab9 */ /* 0x000fe20000000a00 */
[----:B------:R-:W-:Y:S01]  /*13b0*/  IADD3.X R7, R29, UR7, RZ, P4, !PT ;  /* 0x000000071d077c10 */ /* 0x000fe2000a7fe4ff */
[----:B------:R-:W-:Y:S01]  /*13c0*/  USEL UR4, UR4, 0x1, UP0 ;  /* 0x0000000104047887 */ /* 0x000fe20008000000 */
[----:B------:R-:W-:Y:S01]  /*13d0*/  ISETP.NE.U32.AND P2, PT, RZ, UR8, PT ;  /* 0x00000008ff007c0c */ /* 0x000fe2000bf45070 */
[----:B------:R-:W-:Y:S01]  /*13e0*/  ULDC UR5, c[0x0][0x2e0] ;  /* 0x0000b80000057ab9 */ /* 0x000fe20000000800 */
[----:B------:R0:W5:Y:S01]  /*13f0*/  @P1 LDG.E R151, desc[UR10][R4.64] ;  /* 0x0000000a04971981 */ /* 0x000162000c1e1900 */
[----:B------:R-:W-:Y:S01]  /*1400*/  UIMAD UR4, UR4, UR5, URZ ;  /* 0x00000005040472a4 */ /* 0x000fe2000f8e023f */
[----:B------:R-:W-:-:S02]  /*1410*/  ISETP.NE.AND.EX P2, PT, RZ, UR9, PT, P2 ;  /* 0x00000009ff007c0c */ /* 0x000fc4000bf45320 */
[----:B------:R0:W5:Y:S01]  /*1420*/  @P0 LDG.E R26, desc[UR10][R6.64] ;  /* 0x0000000a061a0981 */ /* 0x000162000c1e1900 */
[----:B------:R-:W-:Y:S01]  /*1430*/  ULDC UR5, c[0x0][0x338] ;  /* 0x0000ce0000057ab9 */ /* 0x000fe20000000800 */
[----:B------:R-:W-:Y:S01]  /*1440*/  IMAD.MOV.U32 R25, RZ, RZ, R8 ;  /* 0x000000ffff197224 */ /* 0x000fe200078e0008 */
[----:B------:R-:W-:Y:S08]  /*1450*/  @P1 BRA `(.L_x_452) ;  /* 0x0000000000281947 */ /* 0x000ff00003800000 */
[----:B------:R-:W-:Y:S02]  /*1460*/  ULDC.64 UR6, c[0x0][0xa00] ;  /* 0x0002800000067ab9 */ /* 0x000fe40000000a00 */
[----:B------:R-:W-:-:S04]  /*1470*/  ISETP.NE.U32.AND P1, PT, RZ, UR6, PT ;  /* 0x00000006ff007c0c */ /* 0x000fc8000bf25070 */
[----:B------:R-:W-:-:S13]  /*1480*/  ISETP.NE.AND.EX P1, PT, RZ, UR7, PT, P1 ;  /* 0x00000007ff007c0c */ /* 0x000fda000bf25310 */
[----:B------:R-:W-:Y:S05]  /*1490*/  @!P1 BRA `(.L_x_452) ;  /* 0x0000000000189947 */ /* 0x000fea0003800000 */
[----:B0-----:R-:W0:Y:S01]  /*14a0*/  LDC.64 R2, c[0x0][0xa00] ;  /* 0x00028000ff027b82 */ /* 0x001e220000000a00 */
[----:B------:R-:W-:Y:S01]  /*14b0*/  ULDC.64 UR6, c[0x0][0x208] ;  /* 0x0000820000067ab9 */ /* 0x000fe20000000a00 */
[----:B0-----:R-:W-:-:S05]  /*14c0*/  IMAD.WIDE R2, R25, 0x4, R2 ;  /* 0x0000000419027825 */ /* 0x001fca00078e0202 */
[----:B-----5:R-:W2:Y:S04]  /*14d0*/  LDG.E R151, desc[UR6][R2.64] ;  /* 0x0000000602977981 */ /* 0x020ea8000c1e1900 */
[----:B------:R-:W2:Y:S02]  /*14e0*/  LDG.E R4, desc[UR6][R2.64+0x4] ;  /* 0x0000040602047981 */ /* 0x000ea4000c1e1900 */
[----:B--2---:R-:W-:-:S07]  /*14f0*/  IMAD.IADD R151, R4, 0x1, -R151 ;  /* 0x0000000104977824 */ /* 0x004fce00078e0a97 */
.L_x_452:
[----:B0-----:R-:W-:Y:S02]  /*1500*/  IMAD.U32 R2, RZ, RZ, UR5 ;  /* 0x00000005ff027e24 */ /* 0x001fe4000f8e00ff */
[----:B------:R-:W-:Y:S01]  /*1510*/  IMAD.U32 R27, RZ, RZ, UR4 ;  /* 0x00000004ff1b7e24 */ /* 0x000fe2000f8e00ff */
[----:B------:R-:W-:Y:S06]  /*1520*/  @!P2 BRA `(.L_x_453) ;  /* 0x000000000014a947 */ /* 0x000fec0003800000 */
[----:B------:R-:W-:Y:S01]  /*1530*/  IADD3 R4, P0, R28, UR8, RZ ;  /* 0x000000081c047c10 */ /* 0x000fe2000ff1e0ff */
[----:B------:R-:W-:-:S03]  /*1540*/  ULDC.64 UR4, c[0x0][0x208] ;  /* 0x0000820000047ab9 */ /* 0x000fc60000000a00 */
[----:B------:R-:W-:-:S05]  /*1550*/  IADD3.X R5, R29, UR9, RZ, P0, !PT ;  /* 0x000000091d057c10 */ /* 0x000fca00087fe4ff */
[----:B------:R0:W5:Y:S01]  /*1560*/  LDG.E R27, desc[UR4][R4.64] ;  /* 0x00000004041b7981 */ /* 0x000162000c1e1900 */
[----:B------:R-:W-:Y:S05]  /*1570*/  BRA `(.L_x_454) ;  /* 0x0000000000147947 */ /* 0x000fea0003800000 */
.L_x_453:
[----:B------:R-:W-:Y:S05]  /*1580*/  @!P0 BRA `(.L_x_454) ;  /* 0x0000000000108947 */ /* 0x000fea0003800000 */
[----:B------:R-:W-:Y:S02]  /*1590*/  ULDC.64 UR4, c[0x0][0x208] ;  /* 0x0000820000047ab9 */ /* 0x000fe40000000a00 */
[----:B------:R-:W2:Y:S04]  /*15a0*/  LDG.E R4, desc[UR4][R6.64] ;  /* 0x0000000406047981 */ /* 0x000ea8000c1e1900 */
[----:B------:R-:W2:Y:S02]  /*15b0*/  LDG.E R27, desc[UR4][R6.64+0x4] ;  /* 0x00000404061b7981 */ /* 0x000ea4000c1e1900 */
[----:B--2---:R-:W-:-:S07]  /*15c0*/  IMAD.IADD R27, R27, 0x1, -R4 ;  /* 0x000000011b1b7824 */ /* 0x004fce00078e0a04 */
.L_x_454:
[----:B------:R-:W-:Y:S01]  /*15d0*/  ULDC.64 UR4, c[0x0][0xa10] ;  /* 0x0002840000047ab9 */ /* 0x000fe20000000a00 */
[----:B------:R-:W-:Y:S01]  /*15e0*/  ULDC.64 UR6, c[0x0][0x208] ;  /* 0x0000820000067ab9 */ /* 0x000fe20000000a00 */
[----:B------:R-:W-:-:S04]  /*15f0*/  ISETP.NE.U32.AND P0, PT, RZ, UR4, PT ;  /* 0x00000004ff007c0c */ /* 0x000fc8000bf05070 */
[----:B------:R-:W-:Y:S01]  /*1600*/  ISETP.NE.AND.EX P0, PT, RZ, UR5, PT, P0 ;  /* 0x00000005ff007c0c */ /* 0x000fe2000bf05300 */
[----:B-----5:R-:W-:Y:S01]  /*1610*/  IMAD.IADD R9, R27, 0x1, -R0 ;  /* 0x000000011b097824 */ /* 0x020fe200078e0a00 */
[----:B------:R-:W-:-:S11]  /*1620*/  ULDC.64 UR4, c[0x0][0xa30] ;  /* 0x00028c0000047ab9 */ /* 0x000fd60000000a00 */
[----:B0-----:R-:W0:Y:S02]  /*1630*/  @P0 LDC.64 R4, c[0x0][0xa10] ;  /* 0x00028400ff040b82 */ /* 0x001e240000000a00 */
[----:B0-----:R-:W-:-:S05]  /*1640*/  @P0 IMAD.WIDE R4, R25, 0x4, R4 ;  /* 0x0000000419040825 */ /* 0x001fca00078e0204 */
[----:B------:R-:W2:Y:S04]  /*1650*/  @P0 LDG.E R3, desc[UR6][R4.64] ;  /* 0x0000000604030981 */ /* 0x000ea8000c1e1900 */
[----:B------:R0:W2:Y:S01]  /*1660*/  @P0 LDG.E R8, desc[UR6][R4.64+0x4] ;  /* 0x0000040604080981 */ /* 0x0000a2000c1e1900 */
[----:B------:R-:W-:Y:S01]  /*1670*/  ISETP.NE.U32.AND P1, PT, RZ, UR4, PT ;  /* 0x00000004ff007c0c */ /* 0x000fe2000bf25070 */
[----:B------:R-:W-:-:S03]  /*1680*/  IMAD.MOV.U32 R147, RZ, RZ, R27 ;  /* 0x000000ffff937224 */ /* 0x000fc600078e001b */
[----:B------:R-:W-:Y:S02]  /*1690*/  ISETP.NE.AND.EX P1, PT, RZ, UR5, PT, P1 ;  /* 0x00000005ff007c0c */ /* 0x000fe4000bf25310 */
[----:B0-----:R-:W-:-:S04]  /*16a0*/  IADD3 R4, -R9, RZ, RZ ;  /* 0x000000ff09047210 */ /* 0x001fc80007ffe1ff */
[----:B------:R-:W-:-:S07]  /*16b0*/  VIMNMX R4, RZ, R4, !PT ;  /* 0x00000004ff047248 */ /* 0x000fce0007fe0100 */
[----:B------:R-:W-:-:S04]  /*16c0*/  @P1 IADD3 R6, P2, R28, UR4, RZ ;  /* 0x000000041c061c10 */ /* 0x000fc8000ff5e0ff */
[----:B------:R-:W-:Y:S02]  /*16d0*/  @P1 IADD3.X R7, R29, UR5, RZ, P2, !PT ;  /* 0x000000051d071c10 */ /* 0x000fe400097fe4ff */
[----:B------:R-:W-:-:S03]  /*16e0*/  PLOP3.LUT P2, PT, PT, PT, PT, 0x80, 0x0 ;  /* 0x000000000000781c */ /* 0x000fc60003f4f070 */
[----:B------:R0:W5:Y:S01]  /*16f0*/  @P1 LDG.E R147, desc[UR6][R6.64] ;  /* 0x0000000606931981 */ /* 0x000162000c1e1900 */
[----:B--2---:R-:W-:-:S04]  /*1700*/  @P0 IMAD.IADD R2, R8, 0x1, -R3 ;  /* 0x0000000108020824 */ /* 0x004fc800078e0a03 */
[----:B------:R-:W-:-:S04]  /*1710*/  IMAD.IADD R148, R9, 0x1, R2 ;  /* 0x0000000109947824 */ /* 0x000fc800078e0202 */
[----:B------:R-:W-:-:S04]  /*1720*/  VIADD R0, R148, 0x4f ;  /* 0x0000004f94007836 */ /* 0x000fc80000000000 */
[----:B------:R-:W-:-:S05]  /*1730*/  IMAD.HI R0, R0, 0x66666667, RZ ;  /* 0x6666666700007827 */ /* 0x000fca00078e02ff */
[----:B------:R-:W-:-:S04]  /*1740*/  SHF.R.U32.HI R3, RZ, 0x1f, R0 ;  /* 0x0000001fff037819 */ /* 0x000fc80000011600 */
[----:B------:R-:W-:-:S05]  /*1750*/  LEA.HI.SX32 R180, R0, R3, 0x1b ;  /* 0x0000000300b47211 */ /* 0x000fca00078fdaff */
[----:B------:R-:W-:-:S05]  /*1760*/  IMAD R3, R180, 0x50, -R9 ;  /* 0x00000050b4037824 */ /* 0x000fca00078e0a09 */
[----:B------:R-:W-:-:S04]  /*1770*/  VIMNMX R3, R3, R2, PT ;  /* 0x0000000203037248 */ /* 0x000fc80003fe0100 */
[----:B------:R-:W-:Y:S01]  /*1780*/  ISETP.GT.AND P0, PT, R3, R4, PT ;  /* 0x000000040300720c */ /* 0x000fe20003f04270 */
[----:B------:R-:W-:-:S05]  /*1790*/  IMAD.WIDE.U32 R4, R4, -0x33333333, RZ ;  /* 0xcccccccd04047825 */ /* 0x000fca00078e00ff */
[----:B------:R-:W-:-:S05]  /*17a0*/  SHF.R.U32.HI R121, RZ, 0x6, R5 ;  /* 0x00000006ff797819 */ /* 0x000fca0000011605 */
[----:B------:R-:W-:Y:S02]  /*17b0*/  IMAD.MOV.U32 R24, RZ, RZ, R121 ;  /* 0x000000ffff187224 */ /* 0x000fe400078e0079 */
[----:B------:R-:W-:-:S04]  /*17c0*/  @P0 VIADD R0, R3, 0x4f ;  /* 0x0000004f03000836 */ /* 0x000fc80000000000 */
[----:B------:R-:W-:-:S05]  /*17d0*/  @P0 IMAD.HI R0, R0, 0x66666667, RZ ;  /* 0x6666666700000827 */ /* 0x000fca00078e02ff */
[----:B------:R-:W-:-:S04]  /*17e0*/  @P0 SHF.R.U32.HI R3, RZ, 0x1f, R0 ;  /* 0x0000001fff030819 */ /* 0x000fc80000011600 */
[----:B------:R-:W-:-:S04]  /*17f0*/  @P0 LEA.HI.SX32 R24, R0, R3, 0x1b ;  /* 0x0000000300180211 */ /* 0x000fc800078fdaff */
[----:B------:R-:W-:-:S13]  /*1800*/  ISETP.GT.AND P0, PT, R24, R121, PT ;  /* 0x000000791800720c */ /* 0x000fda0003f04270 */
[----:B0-----:R-:W-:Y:S05]  /*1810*/  @!P0 BRA `(.L_x_455) ;  /* 0x0000009000ec8947 */ /* 0x001fea0003800000 */
[----:B------:R-:W-:Y:S01]  /*1820*/  VIADD R0, R16, 0x24400 ;  /* 0x0002440010007836 */ /* 0x000fe20000000000 */
[----:B------:R-:W-:Y:S04]  /*1830*/  BSSY B6, `(.L_x_456) ;  /* 0x0000013000067945 */ /* 0x000fe80003800000 */
[----:B------:R-:W-:-:S13]  /*1840*/  LOP3.LUT P0, RZ, R0, 0x3ff, RZ, 0xc0, !PT ;  /* 0x000003ff00ff7812 */ /* 0x000fda000780c0ff */
[----:B------:R-:W-:Y:S05]  /*1850*/  @!P0 BRA `(.L_x_457) ;  /* 0x0000000000408947 */ /* 0x000fea0003800000 */
[----:B------:R-:W-:Y:S01]  /*1860*/  MOV R0, 0x0 ;  /* 0x0000000000007802 */ /* 0x000fe20000000f00 */
[----:B------:R-:W-:Y:S01]  /*1870*/  ULDC.64 UR4, c[0x4][0xa8] ;  /* 0x01002a0000047ab9 */ /* 0x000fe20000000a00 */
[----:B------:R-:W-:Y:S01]  /*1880*/  ULDC.64 UR6, c[0x4][0x18] ;  /* 0x0100060000067ab9 */ /* 0x000fe20000000a00 */
[----:B------:R-:W-:Y:S01]  /*1890*/  IMAD.U32 R4, RZ, RZ, UR4 ;  /* 0x00000004ff047e24 */ /* 0x000fe2000f8e00ff */
[----:B------:R0:W1:Y:S01]  /*18a0*/  LDC.64 R14, c[0x4][R0] ;  /* 0x01000000000e7b82 */ /* 0x0000620000000a00 */
[----:B------:R-:W-:Y:S01]  /*18b0*/  IMAD.U32 R5, RZ, RZ, UR5 ;  /* 0x00000005ff057e24 */ /* 0x000fe2000f8e00ff */
[----:B------:R-:W-:Y:S01]  /*18c0*/  ULDC.64 UR4, c[0x4][0xb0] ;  /* 0x01002c0000047ab9 */ /* 0x000fe20000000a00 */
        /* <DEDUP_REMOVED lines=8> */
[----:B-1---5:R-:W-:Y:S05]  /*1950*/  CALL.ABS.NOINC R14 ;  /* 0x000000000e007343 */ /* 0x022fea0003c00000 */
.L_x_457:
[----:B------:R-:W-:Y:S05]  /*1960*/  BSYNC B6 ;  /* 0x0000000000067941 */ /* 0x000fea0003800000 */
.L_x_456:
        /* <DEDUP_REMOVED lines=20> */
.L_x_459:
[----:B------:R-:W-:Y:S05]  /*1ab0*/  BSYNC B6 ;  /* 0x0000000000067941 */ /* 0x000fea0003800000 */
.L_x_458:
[----:B------:R-:W-:Y:S01]  /*1ac0*/  ULDC.64 UR4, c[0x0][0x9f8] ;  /* 0x00027e0000047ab9 */ /* 0x000fe20000000a00 */
[----:B------:R-:W-:Y:S01]  /*1ad0*/  ULDC.64 UR6, c[0x0][0x208] ;  /* 0x0000820000067ab9 */ /* 0x000fe20000000a00 */
[----:B------:R-:W-:Y:S01]  /*1ae0*/  ISETP.NE.U32.AND P0, PT, RZ, UR4, PT ;  /* 0x00000004ff007c0c */ /* 0x000fe2000bf05070 */
[----:B------:R-:W0:Y:S08]  /*1af0*/  LDC R0, c[0x0][0x428] ;  /* 0x00010a00ff007b82 */ /* 0x000e300000000800 */
[----:B------:R-:W1:Y:S01]  /*1b00*/  LDC.64 R98, c[0x0][0x2f0] ;  /* 0x0000bc00ff627b82 */ /* 0x000e620000000a00 */
[----:B------:R-:W-:Y:S01]  /*1b10*/  ISETP.NE.AND.EX P0, PT, RZ, UR5, PT, P0 ;  /* 0x00000005ff007c0c */ /* 0x000fe2000bf05300 */
[----:B------:R-:W-:Y:S01]  /*1b20*/  IMAD.IADD R113, R26, 0x1, R27 ;  /* 0x000000011a717824 */ /* 0x000fe200078e021b */
[----:B------:R-:W-:-:S05]  /*1b30*/  ULDC.64 UR8, c[0x0][0x320] ;  /* 0x0000c80000087ab9 */ /* 0x000fca0000000a00 */
[----:B------:R-:W2:Y:S06]  /*1b40*/  LDC.64 R104, c[0x0][0x3e8] ;  /* 0x0000fa00ff687b82 */ /* 0x000eac0000000a00 */
[----:B------:R-:W-:Y:S02]  /*1b50*/  @P0 IADD3 R4, P1, R28, UR4, RZ ;  /* 0x000000041c040c10 */ /* 0x000fe4000ff3e0ff */
[----:B------:R-:W3:Y:S02]  /*1b60*/  LDC R120, c[0x0][0x3d4] ;  /* 0x0000f500ff787b82 */ /* 0x000ee40000000800 */
[----:B------:R-:W-:Y:S01]  /*1b70*/  @P0 IADD3.X R5, R29, UR5, RZ, P1, !PT ;  /* 0x000000051d050c10 */ /* 0x000fe20008ffe4ff */
[----:B------:R-:W-:-:S04]  /*1b80*/  ULDC.64 UR4, c[0x0][0x2f8] ;  /* 0x0000be0000047ab9 */ /* 0x000fc80000000a00 */
[----:B------:R4:W3:Y:S01]  /*1b90*/  @P0 LDG.E R25, desc[UR6][R4.64] ;  /* 0x0000000604190981 */ /* 0x0008e2000c1e1900 */
[----:B0-----:R-:W-:Y:S01]  /*1ba0*/  ISETP.NE.AND P0, PT, R0, 0x1, PT ;  /* 0x000000010000780c */ /* 0x001fe20003f05270 */
[----:B------:R-:W-:Y:S01]  /*1bb0*/  ULDC UR6, c[0x0][0x2e4] ;  /* 0x0000b90000067ab9 */ /* 0x000fe20000000800 */
[----:B------:R-:W-:Y:S01]  /*1bc0*/  SHF.R.S32.HI R11, RZ, 0x1f, R113 ;  /* 0x0000001fff0b7819 */ /* 0x000fe20000011471 */
[----:B------:R-:W0:Y:S01]  /*1bd0*/  LDC.64 R110, c[0x0][0x3d8] ;  /* 0x0000f600ff6e7b82 */ /* 0x000e220000000a00 */
[----:B------:R-:W-:Y:S01]  /*1be0*/  ISETP.GE.AND P1, PT, R213, UR6, PT ;  /* 0x00000006d5007c0c */ /* 0x000fe2000bf26270 */
[----:B-1----:R-:W-:Y:S01]  /*1bf0*/  IMAD.SHL.U32 R130, R98, 0x20, RZ ;  /* 0x0000002062827824 */ /* 0x002fe200078e00ff */
[----:B------:R-:W-:Y:S01]  /*1c00*/  SHF.R.S32.HI R117, RZ, 0x1f, R18 ;  /* 0x0000001fff757819 */ /* 0x000fe20000011412 */
[-C--:B------:R-:W-:Y:S01]  /*1c10*/  IMAD R6, R11, R98.reuse, RZ ;  /* 0x000000620b067224 */ /* 0x080fe200078e02ff */
[----:B------:R-:W-:Y:S01]  /*1c20*/  SHF.R.S32.HI R23, RZ, 0x1f, R22 ;  /* 0x0000001fff177819 */ /* 0x000fe20000011416 */
[----:B----4-:R-:W-:Y:S01]  /*1c30*/  IMAD.WIDE.U32 R4, R113, R98, RZ ;  /* 0x0000006271047225 */ /* 0x010fe200078e00ff */
[----:B------:R-:W-:-:S02]  /*1c40*/  ISETP.GE.AND P2, PT, R226, UR6, PT ;  /* 0x00000006e2007c0c */ /* 0x000fc4000bf46270 */
[C---:B------:R-:W-:Y:S01]  /*1c50*/  IADD3 R112, P3, R18.reuse, R113, RZ ;  /* 0x0000007112707210 */ /* 0x040fe20007f7e0ff */
[----:B------:R-:W1:Y:S01]  /*1c60*/  @P0 LDC R3, c[0x0][0x42c] ;  /* 0x00010b00ff030b82 */ /* 0x000e620000000800 */
[----:B--2---:R-:W-:Y:S01]  /*1c70*/  IMAD.WIDE.U32 R100, R18, R104, R22 ;  /* 0x0000006812647225 */ /* 0x004fe200078e0016 */
[C-C-:B------:R-:W-:Y:S02]  /*1c80*/  SHF.L.U64.HI R129, R98.reuse, 0x5, R99.reuse ;  /* 0x0000000562817819 */ /* 0x140fe40000010263 */
[C---:B------:R-:W-:Y:S01]  /*1c90*/  SHF.L.U64.HI R131, R98.reuse, 0x6, R99 ;  /* 0x0000000662837819 */ /* 0x040fe20000010263 */
[----:B------:R-:W-:Y:S01]  /*1ca0*/  IMAD.SHL.U32 R132, R98, 0x40, RZ ;  /* 0x0000004062847824 */ /* 0x000fe200078e00ff */
[C-C-:B------:R-:W-:Y:S01]  /*1cb0*/  SHF.L.U64.HI R34, R104.reuse, 0x5, R105.reuse ;  /* 0x0000000568227819 */ /* 0x140fe20000010269 */
[C---:B------:R-:W-:Y:S01]  /*1cc0*/  IMAD.SHL.U32 R32, R104.reuse, 0x20, RZ ;  /* 0x0000002068207824 */ /* 0x040fe200078e00ff */
[----:B------:R-:W2:Y:S01]  /*1cd0*/  @P0 LDC R7, c[0x0][0x430] ;  /* 0x00010c00ff070b82 */ /* 0x000ea20000000800 */
[C---:B------:R-:W-:Y:S01]  /*1ce0*/  SHF.L.U64.HI R33, R104.reuse, 0x6, R105 ;  /* 0x0000000668217819 */ /* 0x040fe20000010269 */
[----:B------:R-:W-:-:S02]  /*1cf0*/  IMAD.SHL.U32 R31, R104, 0x40, RZ ;  /* 0x00000040681f7824 */ /* 0x000fc400078e00ff */
[----:B0-----:R-:W-:Y:S01]  /*1d00*/  IMAD.WIDE.U32 R106, R18, R110, R22 ;  /* 0x0000006e126a7225 */ /* 0x001fe200078e0016 */
[C-C-:B------:R-:W-:Y:S02]  /*1d10*/  SHF.L.U64.HI R30, R110.reuse, 0x5, R111.reuse ;  /* 0x000000056e1e7819 */ /* 0x140fe4000001026f */
[C---:B------:R-:W-:Y:S01]  /*1d20*/  SHF.L.U64.HI R29, R110.reuse, 0x6, R111 ;  /* 0x000000066e1d7819 */ /* 0x040fe2000001026f */
[----:B------:R-:W-:Y:S02]  /*1d30*/  IMAD R127, R111, 0x50, RZ ;  /* 0x000000506f7f7824 */ /* 0x000fe400078e02ff */
[C---:B------:R-:W-:Y:S02]  /*1d40*/  IMAD.SHL.U32 R28, R110.reuse, 0x20, RZ ;  /* 0x000000206e1c7824 */ /* 0x040fe400078e00ff */
[----:B------:R-:W-:Y:S02]  /*1d50*/  IMAD.SHL.U32 R27, R110, 0x40, RZ ;  /* 0x000000406e1b7824 */ /* 0x000fe400078e00ff */
[----:B-1----:R-:W-:-:S04]  /*1d60*/  @P0 IMAD.HI.U32 R0, R150, R3, RZ ;  /* 0x0000000396000227 */ /* 0x002fc800078e00ff */
[----:B------:R-:W-:Y:S02]  /*1d70*/  IMAD R3, R113, R99, R6 ;  /* 0x0000006371037224 */ /* 0x000fe400078e0206 */
[----:B------:R-:W-:Y:S01]  /*1d80*/  IMAD.X R113, R11, 0x1, R117, P3 ;  /* 0x000000010b717824 */ /* 0x000fe200018e0675 */
[----:B--2---:R-:W-:Y:S01]  /*1d90*/  @P0 SHF.R.U32.HI R150, RZ, R7, R0 ;  /* 0x00000007ff960219 */ /* 0x004fe20000011600 */
[----:B------:R-:W-:Y:S01]  /*1da0*/  IMAD.IADD R5, R5, 0x1, R3 ;  /* 0x0000000105057824 */ /* 0x000fe200078e0203 */
[----:B------:R-:W-:Y:S02]  /*1db0*/  SEL R3, RZ, 0xffffffff, P1 ;  /* 0xffffffffff037807 */ /* 0x000fe40000800000 */
[----:B------:R-:W-:Y:S01]  /*1dc0*/  SHF.R.S32.HI R6, RZ, 0x1f, R150 ;  /* 0x0000001fff067819 */ /* 0x000fe20000011496 */
[----:B------:R-:W-:Y:S01]  /*1dd0*/  IMAD.WIDE.U32 R4, R150, UR4, R4 ;  /* 0x0000000496047c25 */ /* 0x000fe2000f8e0004 */
[----:B------:R-:W-:Y:S02]  /*1de0*/  ISETP.GE.AND P0, PT, R212, UR6, PT ;  /* 0x00000006d4007c0c */ /* 0x000fe4000bf06270 */
[----:B---3--:R-:W-:Y:S01]  /*1df0*/  ISETP.GE.AND P1, PT, R213, R120, PT ;  /* 0x00000078d500720c */ /* 0x008fe20003f26270 */
[----:B------:R-:W-:Y:S01]  /*1e00*/  IMAD R7, R6, UR4, RZ ;  /* 0x0000000406077c24 */ /* 0x000fe2000f8e02ff */
[----:B------:R-:W-:Y:S01]  /*1e10*/  SEL R0, RZ, 0x1, P0 ;  /* 0x00000001ff007807 */ /* 0x000fe20000000000 */
[----:B------:R-:W-:Y:S01]  /*1e20*/  IMAD.SHL.U32 R3, R3, 0x2, RZ ;  /* 0x0000000203037824 */ /* 0x000fe200078e00ff */
[----:B------:R-:W-:Y:S01]  /*1e30*/  ISETP.GE.AND P0, PT, R227, UR6, PT ;  /* 0x00000006e3007c0c */ /* 0x000fe2000bf06270 */
[----:B------:R-:W-:Y:S01]  /*1e40*/  IMAD R7, R150, UR5, R7 ;  /* 0x0000000596077c24 */ /* 0x000fe2000f8e0207 */
[----:B------:R-:W-:Y:S01]  /*1e50*/  ULDC.64 UR4, c[0x0][0xa08] ;  /* 0x0002820000047ab9 */ /* 0x000fe20000000a00 */
[----:B------:R-:W-:Y:S01]  /*1e60*/  IMAD.MOV.U32 R38, RZ, RZ, R4 ;  /* 0x000000ffff267224 */ /* 0x000fe200078e0004 */
[----:B------:R-:W-:Y:S01]  /*1e70*/  LOP3.LUT R0, R3, 0x2, R0, 0xe2, !PT ;  /* 0x0000000203007812 */ /* 0x000fe200078ee200 */
[----:B------:R-:W-:Y:S01]  /*1e80*/  IMAD.IADD R39, R5, 0x1, R7 ;  /* 0x0000000105277824 */ /* 0x000fe200078e0207 */
[----:B------:R-:W-:Y:S01]  /*1e90*/  SEL R3, RZ, 0x4, P0 ;  /* 0x00000004ff037807 */ /* 0x000fe20000000000 */
[----:B------:R-:W-:Y:S01]  /*1ea0*/  IMAD R7, R6, UR8, RZ ;  /* 0x0000000806077c24 */ /* 0x000fe2000f8e02ff */
[----:B------:R-:W-:Y:S01]  /*1eb0*/  ISETP.NE.U32.AND P0, PT, RZ, UR4, PT ;  /* 0x00000004ff007c0c */ /* 0x000fe2000bf05070 */
[C---:B------:R-:W-:Y:S01]  /*1ec0*/  IMAD R6, R117.reuse, R104, RZ ;  /* 0x0000006875067224 */ /* 0x040fe200078e02ff */
[----:B------:R-:W-:Y:S01]  /*1ed0*/  LOP3.LUT R3, R0, R3, RZ, 0xfc, !PT ;  /* 0x0000000300037212 */ /* 0x000fe200078efcff */
[----:B------:R-:W-:Y:S01]  /*1ee0*/  IMAD R21, R150, UR9, R7 ;  /* 0x0000000996157c24 */ /* 0x000fe2000f8e0207 */
[----:B------:R-:W-:Y:S01]  /*1ef0*/  ISETP.NE.AND.EX P0, PT, RZ, UR5, PT, P0 ;  /* 0x00000005ff007c0c */ /* 0x000fe2000bf05300 */
[----:B------:R-:W-:Y:S01]  /*1f00*/  ULDC.64 UR4, c[0x0][0x300] ;  /* 0x0000c00000047ab9 */ /* 0x000fe20000000a00 */
[--C-:B------:R-:W-:Y:S01]  /*1f10*/  SHF.R.S32.HI R5, RZ, 0x1f, R212.reuse ;  /* 0x0000001fff057819 */ /* 0x100fe200000114d4 */
[----:B------:R-:W-:Y:S01]  /*1f20*/  IMAD R7, R117, R98, RZ ;  /* 0x0000006275077224 */ /* 0x000fe200078e02ff */
[----:B------:R-:W-:Y:S01]  /*1f30*/  LOP3.LUT R26, R3, 0x1, RZ, 0xc0, !PT ;  /* 0x00000001031a7812 */ /* 0x000fe200078ec0ff */
[----:B------:R-:W-:-:S02]  /*1f40*/  IMAD.MOV.U32 R4, RZ, RZ, R212 ;  /* 0x000000ffff047224 */ /* 0x000fc400078e00d4 */
[C---:B------:R-:W-:Y:S02]  /*1f50*/  IMAD R15, R18.reuse, R105, R6 ;  /* 0x00000069120f7224 */ /* 0x040fe400078e0206 */
[C---:B------:R-:W-:Y:S02]  /*1f60*/  IMAD R35, R18.reuse, R99, R7 ;  /* 0x0000006312237224 */ /* 0x040fe400078e0207 */
[----:B------:R-:W-:-:S04]  /*1f70*/  IMAD.WIDE.U32 R6, R18, R98, R4 ;  /* 0x0000006212067225 */ /* 0x000fc800078e0004 */
[----:B------:R-:W-:Y:S02]  /*1f80*/  IMAD.WIDE.U32 R8, R150, UR8, R4 ;  /* 0x0000000896087c25 */ /* 0x000fe4000f8e0004 */
[----:B------:R-:W0:Y:S02]  /*1f90*/  S2R R150, SR_TID.X ;  /* 0x0000000000967919 */ /* 0x000e240000002100 */
[----:B------:R-:W-:Y:S02]  /*1fa0*/  IMAD.IADD R9, R9, 0x1, R21 ;  /* 0x0000000109097824 */ /* 0x000fe400078e0215 */
[----:B------:R-:W-:-:S04]  /*1fb0*/  IMAD.WIDE.U32 R102, R18, R104, R4 ;  /* 0x0000006812667225 */ /* 0x000fc800078e0004 */
[----:B------:R-:W-:Y:S01]  /*1fc0*/  IMAD.WIDE.U32 R108, R18, R110, R4 ;  /* 0x0000006e126c7225 */ /* 0x000fe200078e0004 */
[----:B------:R-:W-:-:S03]  /*1fd0*/  SEL R4, R120, RZ, P1 ;  /* 0x000000ff78047207 */ /* 0x000fc60000800000 */
[----:B------:R-:W-:Y:S02]  /*1fe0*/  IMAD.IADD R101, R101, 0x1, R15 ;  /* 0x0000000165657824 */ /* 0x000fe400078e020f */
[----:B------:R-:W-:Y:S02]  /*1ff0*/  IMAD.IADD R103, R15, 0x1, R103 ;  /* 0x000000010f677824 */ /* 0x000fe400078e0267 */
[----:B-----5:R-:W-:-:S04]  /*2000*/  IMAD.WIDE.U32 R100, R147, R104, R100 ;  /* 0x0000006893647225 */ /* 0x020fc800078e0064 */
[----:B------:R-:W-:Y:S01]  /*2010*/  IMAD.WIDE.U32 R102, R147, R104, R102 ;  /* 0x0000006893667225 */ /* 0x000fe200078e0066 */
[----:B0-----:R-:W-:Y:S02]  /*2020*/  LEA.HI R150, R150, 0x8, RZ, 0x19 ;  /* 0x0000000896967811 */ /* 0x001fe400078fc8ff */
[----:B------:R-:W-:Y:S02]  /*2030*/  SHF.R.S32.HI R0, RZ, 0x1f, R25 ;  /* 0x0000001fff007819 */ /* 0x000fe40000011419 */
[----:B------:R-:W-:Y:S02]  /*2040*/  SEL R13, R25, RZ, !P0 ;  /* 0x000000ff190d7207 */ /* 0x000fe40004000000 */
[----:B------:R-:W-:-:S03]  /*2050*/  SEL R0, R0, RZ, !P0 ;  /* 0x000000ff00007207 */ /* 0x000fc60004000000 */
[----:B------:R-:W-:-:S04]  /*2060*/  IMAD.WIDE.U32 R38, R13, UR4, R38 ;  /* 0x000000040d267c25 */ /* 0x000fc8000f8e0026 */
[----:B------:R-:W-:Y:S01]  /*2070*/  IMAD R10, R0, UR4, RZ ;  /* 0x00000004000a7c24 */ /* 0x000fe2000f8e02ff */
[----:B------:R-:W-:Y:S01]  /*2080*/  IADD3 R36, P0, R38, R6, RZ ;  /* 0x0000000626247210 */ /* 0x000fe20007f1e0ff */
[----:B------:R-:W-:Y:S02]  /*2090*/  IMAD.IADD R6, R213, 0x1, R4 ;  /* 0x00000001d5067824 */ /* 0x000fe400078e0204 */
[----:B------:R-:W-:Y:S01]  /*20a0*/  IMAD R37, R13, UR5, R10 ;  /* 0x000000050d257c24 */ /* 0x000fe2000f8e020a */
[----:B------:R-:W-:Y:S02]  /*20b0*/  ULDC.64 UR4, c[0x0][0x328] ;  /* 0x0000ca0000047ab9 */ /* 0x000fe40000000a00 */
[----:B------:R-:W-:Y:S02]  /*20c0*/  IMAD R0, R0, UR4, RZ ;  /* 0x0000000400007c24 */ /* 0x000fe4000f8e02ff */
[----:B------:R-:W-:Y:S02]  /*20d0*/  IMAD.IADD R37, R39, 0x1, R37 ;  /* 0x0000000127257824 */ /* 0x000fe400078e0225 */
[----:B------:R-:W-:-:S02]  /*20e0*/  IMAD R41, R13, UR5, R0 ;  /* 0x000000050d297c24 */ /* 0x000fc4000f8e0200 */
[----:B------:R-:W-:Y:S01]  /*20f0*/  IMAD R0, R117, R110, RZ ;  /* 0x0000006e75007224 */ /* 0x000fe200078e02ff */
[----:B------:R-:W-:Y:S01]  /*2100*/  IADD3.X R35, R37, R7, R35, P0, !PT ;  /* 0x0000000725237210 */ /* 0x000fe200007fe423 */
[----:B------:R-:W-:Y:S01]  /*2110*/  IMAD.WIDE.U32 R96, R13, UR4, R8 ;  /* 0x000000040d607c25 */ /* 0x000fe2000f8e0008 */
[----:B------:R-:W-:-:S03]  /*2120*/  ISETP.GE.AND P0, PT, R212, R120, PT ;  /* 0x00000078d400720c */ /* 0x000fc60003f06270 */
[----:B------:R-:W-:Y:S01]  /*2130*/  IMAD R9, R18, R111, R0 ;  /* 0x0000006f12097224 */ /* 0x000fe200078e0200 */
[C---:B------:R-:W-:Y:S01]  /*2140*/  SEL R7, R120.reuse, RZ, P0 ;  /* 0x000000ff78077207 */ /* 0x040fe20000000000 */
[----:B------:R-:W-:Y:S02]  /*2150*/  IMAD.SHL.U32 R120, R120, 0x2, RZ ;  /* 0x0000000278787824 */ /* 0x000fe400078e00ff */
[----:B------:R-:W-:Y:S01]  /*2160*/  IMAD.IADD R107, R107, 0x1, R9 ;  /* 0x000000016b6b7824 */ /* 0x000fe200078e0209 */
[----:B------:R-:W-:Y:S01]  /*2170*/  IADD3 R109, R9, R109, RZ ;  /* 0x0000006d096d7210 */ /* 0x000fe20007ffe0ff */
[----:B------:R-:W-:Y:S01]  /*2180*/  IMAD.IADD R7, R212, 0x1, R7 ;  /* 0x00000001d4077824 */ /* 0x000fe200078e0207 */
[----:B------:R-:W-:Y:S01]  /*2190*/  SHF.R.S32.HI R9, RZ, 0x1f, R6 ;  /* 0x0000001fff097819 */ /* 0x000fe20000011406 */
[----:B------:R-:W-:-:S03]  /*21a0*/  IMAD.WIDE.U32 R106, R147, R110, R106 ;  /* 0x0000006e936a7225 */ /* 0x000fc600078e006a */
[----:B------:R-:W-:Y:S01]  /*21b0*/  SHF.R.S32.HI R0, RZ, 0x1f, R7 ;  /* 0x0000001fff007819 */ /* 0x000fe20000011407 */
[----:B------:R-:W-:Y:S01]  /*21c0*/  IMAD.WIDE.U32 R108, R147, R110, R108 ;  /* 0x0000006e936c7225 */ /* 0x000fe200078e006c */
[----:B------:R-:W-:Y:S02]  /*21d0*/  LEA.HI R8, R9, R6, RZ, 0x3 ;  /* 0x0000000609087211 */ /* 0x000fe400078f18ff */
[CC--:B------:R-:W-:Y:S02]  /*21e0*/  LEA.HI R5, R0.reuse, R7.reuse, RZ, 0x6 ;  /* 0x0000000700057211 */ /* 0x0c0fe400078f30ff */
[----:B------:R-:W-:Y:S02]  /*21f0*/  LEA.HI R4, R0, R7, RZ, 0x3 ;  /* 0x0000000700047211 */ /* 0x000fe400078f18ff */
[----:B------:R-:W-:Y:S02]  /*2200*/  SHF.R.S32.HI R0, RZ, 0x6, R5 ;  /* 0x00000006ff007819 */ /* 0x000fe40000011405 */
[----:B------:R-:W-:-:S02]  /*2210*/  LOP3.LUT R5, R235, 0x38, R4, 0xf8, !PT ;  /* 0x00000038eb057812 */ /* 0x000fc400078ef804 */
[----:B------:R-:W-:Y:S01]  /*2220*/  LEA.HI R6, R9, R6, RZ, 0x6 ;  /* 0x0000000609067211 */ /* 0x000fe200078f30ff */
[C---:B------:R-:W-:Y:S01]  /*2230*/  IMAD R144, R0.reuse, 0x1400, R237 ;  /* 0x0000140000907824 */ /* 0x040fe200078e02ed */
[-C--:B------:R-:W-:Y:S01]  /*2240*/  LOP3.LUT R5, R5, R236.reuse, RZ, 0x3c, !PT ;  /* 0x000000ec05057212 */ /* 0x080fe200078e3cff */
[C---:B------:R-:W-:Y:S01]  /*2250*/  IMAD R142, R0.reuse, 0x1400, R233 ;  /* 0x00001400008e7824 */ /* 0x040fe200078e02e9 */
[----:B------:R-:W-:Y:S01]  /*2260*/  SHF.R.S32.HI R6, RZ, 0x6, R6 ;  /* 0x00000006ff067819 */ /* 0x000fe20000011406 */
[----:B------:R-:W-:Y:S01]  /*2270*/  IMAD R140, R0, 0x1400, R231 ;  /* 0x00001400008c7824 */ /* 0x000fe200078e02e7 */
[----:B------:R-:W-:Y:S01]  /*2280*/  LOP3.LUT R7, R229, 0x38, R4, 0xf8, !PT ;  /* 0x00000038e5077812 */ /* 0x000fe200078ef804 */
[----:B------:R-:W-:Y:S01]  /*2290*/  IMAD.IADD R144, R144, 0x1, R5 ;  /* 0x0000000190907824 */ /* 0x000fe200078e0205 */
[----:B------:R-:W-:Y:S01]  /*22a0*/  LOP3.LUT R5, R235, 0x38, R8, 0xf8, !PT ;  /* 0x00000038eb057812 */ /* 0x000fe200078ef808 */
[----:B------:R-:W-:Y:S01]  /*22b0*/  IMAD R143, R6, 0x1400, R237 ;  /* 0x00001400068f7824 */ /* 0x000fe200078e02ed */
[----:B------:R-:W-:Y:S01]  /*22c0*/  LOP3.LUT R9, R228, 0x38, R4, 0xf8, !PT ;  /* 0x00000038e4097812 */ /* 0x000fe200078ef804 */
[C---:B------:R-:W-:Y:S01]  /*22d0*/  IMAD R141, R6.reuse, 0x1400, R233 ;  /* 0x00001400068d7824 */ /* 0x040fe200078e02e9 */
[----:B------:R-:W-:Y:S01]  /*22e0*/  LOP3.LUT R0, R5, R236, RZ, 0x3c, !PT ;  /* 0x000000ec05007212 */ /* 0x000fe200078e3cff */
[----:B------:R-:W-:Y:S01]  /*22f0*/  IMAD R133, R6, 0x1400, R231 ;  /* 0x0000140006857824 */ /* 0x000fe200078e02e7 */
[----:B------:R-:W-:-:S02]  /*2300*/  SHF.R.S32.HI R5, RZ, 0x1f, R147 ;  /* 0x0000001fff057819 */ /* 0x000fc40000011493 */
[----:B------:R-:W-:Y:S01]  /*2310*/  LOP3.LUT R7, R7, R232, RZ, 0x3c, !PT ;  /* 0x000000e807077212 */ /* 0x000fe200078e3cff */
[----:B------:R-:W-:Y:S01]  /*2320*/  IMAD.IADD R143, R143, 0x1, R0 ;  /* 0x000000018f8f7824 */ /* 0x000fe200078e0200 */
[----:B------:R-:W-:Y:S01]  /*2330*/  LOP3.LUT R9, R9, R230, RZ, 0x3c, !PT ;  /* 0x000000e609097212 */ /* 0x000fe200078e3cff */
[----:B------:R-:W-:Y:S01]  /*2340*/  IMAD R0, R5, R104, RZ ;  /* 0x0000006805007224 */ /* 0x000fe200078e02ff */
[----:B------:R-:W-:Y:S01]  /*2350*/  LOP3.LUT R13, R4, 0xfffffff8, RZ, 0xc0, !PT ;  /* 0xfffffff8040d7812 */ /* 0x000fe200078ec0ff */
[----:B------:R-:W-:Y:S01]  /*2360*/  IMAD.IADD R142, R142, 0x1, R7 ;  /* 0x000000018e8e7824 */ /* 0x000fe200078e0207 */
[----:B------:R-:W-:Y:S01]  /*2370*/  LOP3.LUT R7, R229, 0x38, R8, 0xf8, !PT ;  /* 0x00000038e5077812 */ /* 0x000fe200078ef808 */
[----:B------:R-:W-:Y:S01]  /*2380*/  IMAD R21, R147, R105, R0 ;  /* 0x0000006993157224 */ /* 0x000fe200078e0200 */
[----:B------:R-:W-:Y:S01]  /*2390*/  LOP3.LUT R11, R8, 0xfffffff8, RZ, 0xc0, !PT ;  /* 0xfffffff8080b7812 */ /* 0x000fe200078ec0ff */
[----:B------:R-:W-:Y:S01]  /*23a0*/  IMAD R0, R5, R110, RZ ;  /* 0x0000006e05007224 */ /* 0x000fe200078e02ff */
[----:B------:R-:W-:Y:S01]  /*23b0*/  LOP3.LUT R6, R7, R232, RZ, 0x3c, !PT ;  /* 0x000000e807067212 */ /* 0x000fe200078e3cff */
[----:B------:R-:W-:Y:S01]  /*23c0*/  IMAD.IADD R140, R140, 0x1, R9 ;  /* 0x000000018c8c7824 */ /* 0x000fe200078e0209 */
[----:B------:R-:W-:Y:S01]  /*23d0*/  LOP3.LUT R9, R228, 0x38, R8, 0xf8, !PT ;  /* 0x00000038e4097812 */ /* 0x000fe200078ef808 */
[----:B------:R-:W-:Y:S01]  /*23e0*/  IMAD R15, R147, R111, R0 ;  /* 0x0000006f930f7224 */ /* 0x000fe200078e0200 */
[----:B------:R-:W-:Y:S01]  /*23f0*/  SEL R0, RZ, 0x8, P2 ;  /* 0x00000008ff007807 */ /* 0x000fe20001000000 */
[----:B------:R-:W-:Y:S01]  /*2400*/  IMAD R7, R99, 0x50, RZ ;  /* 0x0000005063077824 */ /* 0x000fe200078e02ff */
[----:B------:R-:W-:Y:S01]  /*2410*/  LOP3.LUT R10, R9, R230, RZ, 0x3c, !PT ;  /* 0x000000e6090a7212 */ /* 0x000fe200078e3cff */
[----:B------:R-:W-:Y:S01]  /*2420*/  IMAD R9, R105, 0x50, RZ ;  /* 0x0000005069097824 */ /* 0x000fe200078e02ff */
[----:B------:R-:W-:Y:S01]  /*2430*/  LOP3.LUT R0, R3, R0, RZ, 0xfc, !PT ;  /* 0x0000000003007212 */ /* 0x000fe200078efcff */
[----:B------:R-:W-:Y:S01]  /*2440*/  IMAD.WIDE.U32 R98, R98, 0x50, RZ ;  /* 0x0000005062627825 */ /* 0x000fe200078e00ff */
[----:B------:R-:W-:-:S02]  /*2450*/  IADD3 R25, R101, R21, RZ ;  /* 0x0000001565197210 */ /* 0x000fc40007ffe0ff */
[----:B------:R-:W-:Y:S01]  /*2460*/  SHF.R.S32.HI R12, RZ, 0x3, R8 ;  /* 0x00000003ff0c7819 */ /* 0x000fe20000011408 */
[----:B------:R-:W-:Y:S01]  /*2470*/  IMAD.WIDE.U32 R104, R104, 0x50, RZ ;  /* 0x0000005068687825 */ /* 0x000fe200078e00ff */
[----:B------:R-:W-:Y:S02]  /*2480*/  SHF.R.S32.HI R14, RZ, 0x3, R4 ;  /* 0x00000003ff0e7819 */ /* 0x000fe40000011404 */
[----:B------:R-:W-:Y:S01]  /*2490*/  LOP3.LUT R8, R0, 0x8, RZ, 0xc0, !PT ;  /* 0x0000000800087812 */ /* 0x000fe200078ec0ff */
[----:B------:R-:W-:-:S04]  /*24a0*/  IMAD.WIDE.U32 R110, R110, 0x50, RZ ;  /* 0x000000506e6e7825 */ /* 0x000fc800078e00ff */
[----:B------:R-:W-:Y:S01]  /*24b0*/  IMAD.IADD R141, R141, 0x1, R6 ;  /* 0x000000018d8d7824 */ /* 0x000fe200078e0206 */
[----:B------:R-:W-:Y:S01]  /*24c0*/  SHF.R.S32.HI R6, RZ, 0x1f, R11 ;  /* 0x0000001fff067819 */ /* 0x000fe2000001140b */
[----:B------:R-:W-:Y:S01]  /*24d0*/  IMAD.IADD R133, R133, 0x1, R10 ;  /* 0x0000000185857824 */ /* 0x000fe200078e020a */
[C---:B------:R-:W-:Y:S01]  /*24e0*/  LOP3.LUT R10, R0.reuse, 0x2, RZ, 0xc0, !PT ;  /* 0x00000002000a7812 */ /* 0x040fe200078ec0ff */
[----:B------:R-:W-:Y:S01]  /*24f0*/  IMAD.IADD R126, R99, 0x1, R7 ;  /* 0x00000001637e7824 */ /* 0x000fe200078e0207 */
[----:B------:R-:W-:Y:S01]  /*2500*/  SHF.R.S32.HI R7, RZ, 0x1f, R13 ;  /* 0x0000001fff077819 */ /* 0x000fe2000001140d */
[----:B------:R-:W-:Y:S01]  /*2510*/  IMAD.IADD R128, R105, 0x1, R9 ;  /* 0x0000000169807824 */ /* 0x000fe200078e0209 */
[----:B------:R-:W-:Y:S01]  /*2520*/  LOP3.LUT R9, R0, 0x4, RZ, 0xc0, !PT ;  /* 0x0000000400097812 */ /* 0x000fe200078ec0ff */
[----:B------:R-:W-:Y:S02]  /*2530*/  IMAD.IADD R20, R107, 0x1, R15 ;  /* 0x000000016b147824 */ /* 0x000fe400078e020f */
[----:B------:R-:W-:-:S02]  /*2540*/  IMAD.IADD R127, R111, 0x1, R127 ;  /* 0x000000016f7f7824 */ /* 0x000fc400078e027f */
[----:B------:R-:W-:Y:S02]  /*2550*/  IMAD.IADD R21, R21, 0x1, R103 ;  /* 0x0000000115157824 */ /* 0x000fe400078e0267 */
[----:B------:R-:W-:Y:S02]  /*2560*/  IMAD.IADD R15, R15, 0x1, R109 ;  /* 0x000000010f0f7824 */ /* 0x000fe400078e026d */
[----:B------:R-:W-:-:S07]  /*2570*/  IMAD.IADD R5, R97, 0x1, R41 ;  /* 0x0000000161057824 */ /* 0x000fce00078e0229 */
.L_x_567:
[----:B---3--:R-:W2:Y:S01]  /*2580*/  LDL R43, [R1+0x58] ;  /* 0x00005800012b7983 */ /* 0x008ea20000100800 */
[----:B------:R-:W0:Y:S01]  /*2590*/  LDC.64 R118, c[0x0][0x2d8] ;  /* 0x0000b600ff767b82 */ /* 0x000e220000000a00 */
[----:B------:R-:W-:Y:S01]  /*25a0*/  VIADD R45, R24, 0xffffffff ;  /* 0xffffffff182d7836 */ /* 0x000fe20000000000 */
[----:B------:R-:W-:Y:S05]  /*25b0*/  YIELD ;  /* 0x0000000000007946 */ /* 0x000fea0003800000 */
[----:B------:R-:W-:Y:S01]  /*25c0*/  SHF.R.S32.HI R42, RZ, 0x1f, R45 ;  /* 0x0000001fff2a7819 */ /* 0x000fe2000001142d */
[----:B-1----:R-:W1:Y:S01]  /*25d0*/  LDC R116, c[0x0][0x3d4] ;  /* 0x0000f500ff747b82 */ /* 0x002e620000000800 */
[-C--:B------:R-:W-:Y:S01]  /*25e0*/  IMAD R3, R126, R45.reuse, RZ ;  /* 0x0000002d7e037224 */ /* 0x080fe200078e02ff */
[----:B------:R-:W-:Y:S01]  /*25f0*/  BSSY B0, `(.L_x_460) ;  /* 0x00007e2000007945 */ /* 0x000fe20003800000 */
[----:B------:R-:W-:-:S04]  /*2600*/  IMAD.WIDE.U32 R124, R98, R45, RZ ;  /* 0x0000002d627c7225 */ /* 0x000fc800078e00ff */
[----:B------:R-:W-:Y:S01]  /*2610*/  IMAD R3, R42, R98, R3 ;  /* 0x000000622a037224 */ /* 0x000fe200078e0203 */
[CC--:B------:R-:W-:Y:S02]  /*2620*/  IADD3 R40, P2, R36.reuse, R124.reuse, RZ ;  /* 0x0000007c24287210 */ /* 0x0c0fe40007f5e0ff */
[CC--:B------:R-:W-:Y:S01]  /*2630*/  IADD3 R0, P3, P4, R36.reuse, R124.reuse, R132 ;  /* 0x0000007c24007210 */ /* 0x0c0fe20007c7e084 */
[----:B------:R-:W-:Y:S01]  /*2640*/  IMAD.IADD R92, R125, 0x1, R3 ;  /* 0x000000017d5c7824 */ /* 0x000fe200078e0203 */
[----:B------:R-:W-:-:S03]  /*2650*/  IADD3 R4, P5, P6, R36, R124, R130 ;  /* 0x0000007c24047210 */ /* 0x000fc60007ebe082 */
[----:B------:R-:W-:Y:S01]  /*2660*/  IMAD.X R41, R92, 0x1, R35, P2 ;  /* 0x000000015c297824 */ /* 0x000fe200010e0623 */
[C---:B0-----:R-:W-:Y:S02]  /*2670*/  LEA R52, P2, R0.reuse, R118, 0x1 ;  /* 0x0000007600347211 */ /* 0x041fe400078408ff */
[CC--:B------:R-:W-:Y:S02]  /*2680*/  IADD3.X R3, R35.reuse, R92.reuse, R131, P3, P4 ;  /* 0x0000005c23037210 */ /* 0x0c0fe40001fe8483 */
[----:B------:R-:W-:Y:S02]  /*2690*/  IADD3.X R24, R35, R92, R129, P5, P6 ;  /* 0x0000005c23187210 */ /* 0x000fe40002fec481 */
[----:B------:R-:W-:Y:S02]  /*26a0*/  LEA.HI.X R53, R0, R119, R3, 0x1, P2 ;  /* 0x0000007700357211 */ /* 0x000fe400010f0c03 */
[----:B-1----:R-:W-:Y:S02]  /*26b0*/  ISETP.GE.AND P2, PT, R116, 0x1, PT ;  /* 0x000000017400780c */ /* 0x002fe40003f46270 */
[----:B------:R-:W-:-:S02]  /*26c0*/  LEA R54, P5, R4, R118, 0x1 ;  /* 0x0000007604367211 */ /* 0x000fc400078a08ff */
[----:B------:R-:W-:Y:S02]  /*26d0*/  LEA R60, P6, R40, R118, 0x1 ;  /* 0x00000076283c7211 */ /* 0x000fe400078c08ff */
[----:B------:R-:W-:Y:S02]  /*26e0*/  ISETP.GT.AND P3, PT, R45, R121, PT ;  /* 0x000000792d00720c */ /* 0x000fe40003f64270 */
[-C--:B------:R-:W-:Y:S01]  /*26f0*/  LEA.HI.X R55, R4, R119.reuse, R24, 0x1, P5 ;  /* 0x0000007704377211 */ /* 0x080fe200028f0c18 */
[----:B------:R-:W-:Y:S01]  /*2700*/  IMAD.MOV.U32 R24, RZ, RZ, R45 ;  /* 0x000000ffff187224 */ /* 0x000fe200078e002d */
[----:B------:R-:W-:Y:S02]  /*2710*/  LEA.HI.X R61, R40, R119, R41, 0x1, P6 ;  /* 0x00000077283d7211 */ /* 0x000fe400030f0c29 */
[----:B------:R-:W-:Y:S01]  /*2720*/  P2R R114, PR, RZ, 0x8 ;  /* 0x00000008ff727803 */ /* 0x000fe20000000000 */
[----:B--2---:R-:W-:-:S04]  /*2730*/  IMAD R3, R17, 0x5000, R43 ;  /* 0x0000500011037824 */ /* 0x004fc800078e022b */
[----:B------:R-:W-:Y:S01]  /*2740*/  IMAD R4, R3, 0x2, R16 ;  /* 0x0000000203047824 */ /* 0x000fe200078e0210 */
[----:B------:R-:W-:Y:S06]  /*2750*/  @!P2 BRA `(.L_x_461) ;  /* 0x00000078003ca947 */ /* 0x000fec0003800000 */
[----:B------:R-:W-:Y:S01]  /*2760*/  ULDC.U8 UR4, c[0x0][0x3f0] ;  /* 0x0000fc0000047ab9 */ /* 0x000fe20000000000 */
[-C--:B------:R-:W-:Y:S01]  /*2770*/  IMAD R3, R127, R45.reuse, RZ ;  /* 0x0000002d7f037224 */ /* 0x080fe200078e02ff */
[----:B------:R-:W-:Y:S01]  /*2780*/  ISETP.NE.AND P2, PT, RZ, UR4, PT ;  /* 0x00000004ff007c0c */ /* 0x000fe2000bf45270 */
[-C--:B------:R-:W-:Y:S02]  /*2790*/  IMAD R43, R128, R45.reuse, RZ ;  /* 0x0000002d802b7224 */ /* 0x080fe400078e02ff */
[----:B------:R-:W-:Y:S02]  /*27a0*/  IMAD R41, R42, R110, R3 ;  /* 0x0000006e2a297224 */ /* 0x000fe400078e0203 */
[----:B------:R-:W-:Y:S02]  /*27b0*/  IMAD R3, R24, -0x50, R2 ;  /* 0xffffffb018037824 */ /* 0x000fe400078e0202 */
[----:B------:R-:W-:Y:S02]  /*27c0*/  IMAD R43, R42, R104, R43 ;  /* 0x000000682a2b7224 */ /* 0x000fe400078e022b */
[----:B------:R-:W-:Y:S01]  /*27d0*/  IMAD.WIDE.U32 R90, R110, R45, RZ ;  /* 0x0000002d6e5a7225 */ /* 0x000fe200078e00ff */
[----:B------:R-:W-:-:S03]  /*27e0*/  VIMNMX R3, R3, 0x50, PT ;  /* 0x0000005003037848 */ /* 0x000fc60003fe0100 */
[----:B------:R-:W-:-:S04]  /*27f0*/  IMAD.WIDE.U32 R88, R104, R45, RZ ;  /* 0x0000002d68587225 */ /* 0x000fc800078e00ff */
[----:B------:R-:W-:Y:S02]  /*2800*/  IMAD.IADD R0, R91, 0x1, R41 ;  /* 0x000000015b007824 */ /* 0x000fe400078e0229 */
[----:B------:R-:W-:Y:S01]  /*2810*/  IMAD.IADD R115, R89, 0x1, R43 ;  /* 0x0000000159737824 */ /* 0x000fe200078e022b */
[----:B------:R-:W-:Y:S06]  /*2820*/  @!P2 BRA `(.L_x_462) ;  /* 0x000000380048a947 */ /* 0x000fec0003800000 */
[----:B------:R-:W-:Y:S01]  /*2830*/  ISETP.GE.AND P3, PT, R18, R3, PT ;  /* 0x000000031200720c */ /* 0x000fe20003f66270 */
[----:B------:R-:W-:Y:S01]  /*2840*/  BSSY B1, `(.L_x_463) ;  /* 0x000002a000017945 */ /* 0x000fe20003800000 */
        /* <DEDUP_REMOVED lines=8> */
[----:B------:R-:W-:Y:S01]  /*28d0*/  CS2R R124, SRZ ;  /* 0x00000000007c7805 */ /* 0x000fe2000001ff00 */
[----:B------:R-:W-:Y:S06]  /*28e0*/  @P3 BRA `(.L_x_464) ;  /* 0x00000000007c3947 */ /* 0x000fec0003800000 */
[----:B------:R-:W-:Y:S01]  /*28f0*/  IADD3 R41, P2, R106, R90, RZ ;  /* 0x0000005a6a297210 */ /* 0x000fe20007f5e0ff */
[----:B------:R-:W-:Y:S01]  /*2900*/  ULDC.64 UR4, c[0x0][0x3c8] ;  /* 0x0000f20000047ab9 */ /* 0x000fe20000000a00 */
[----:B------:R-:W-:Y:S02]  /*2910*/  IADD3 R43, P4, R100, R88, RZ ;  /* 0x00000058642b7210 */ /* 0x000fe40007f9e0ff */
[----:B------:R-:W-:Y:S02]  /*2920*/  CS2R R122, SRZ ;  /* 0x00000000007a7805 */ /* 0x000fe4000001ff00 */
[-C--:B------:R-:W-:Y:S01]  /*2930*/  ISETP.GE.AND P5, PT, R22, R116.reuse, PT ;  /* 0x000000741600720c */ /* 0x080fe20003fa6270 */
[----:B------:R-:W-:Y:S01]  /*2940*/  IMAD.X R42, R0, 0x1, R20, P2 ;  /* 0x00000001002a7824 */ /* 0x000fe200010e0614 */
[----:B------:R-:W-:Y:S01]  /*2950*/  LEA R40, P2, R41, UR4, 0x1 ;  /* 0x0000000429287c11 */ /* 0x000fe2000f8408ff */
[----:B------:R-:W-:Y:S01]  /*2960*/  IMAD.X R44, R115, 0x1, R25, P4 ;  /* 0x00000001732c7824 */ /* 0x000fe200020e0619 */
[----:B------:R-:W-:Y:S01]  /*2970*/  CS2R R124, SRZ ;  /* 0x00000000007c7805 */ /* 0x000fe2000001ff00 */
[----:B------:R-:W-:Y:S01]  /*2980*/  ULDC.64 UR6, c[0x0][0x208] ;  /* 0x0000820000067ab9 */ /* 0x000fe20000000a00 */
[----:B------:R-:W-:Y:S01]  /*2990*/  LEA.HI.X R41, R41, UR5, R42, 0x1, P2 ;  /* 0x0000000529297c11 */ /* 0x000fe200090f0c2a */
[----:B------:R-:W-:Y:S01]  /*29a0*/  ULDC.64 UR4, c[0x0][0x3e0] ;  /* 0x0000f80000047ab9 */ /* 0x000fe20000000a00 */
[----:B------:R-:W-:-:S02]  /*29b0*/  ISETP.GE.AND P4, PT, R215, R116, PT ;  /* 0x00000074d700720c */ /* 0x000fc40003f86270 */
[----:B------:R-:W-:-:S03]  /*29c0*/  LEA R42, P2, R43, UR4, 0x1 ;  /* 0x000000042b2a7c11 */ /* 0x000fc6000f8408ff */
[----:B------:R0:W5:Y:S01]  /*29d0*/  @!P5 LDG.E.64 R122, desc[UR6][R40.64] ;  /* 0x00000006287ad981 */ /* 0x000162000c1e1b00 */
[----:B------:R-:W-:Y:S02]  /*29e0*/  LEA.HI.X R43, R43, UR5, R44, 0x1, P2 ;  /* 0x000000052b2b7c11 */ /* 0x000fe400090f0c2c */
[----:B------:R-:W-:-:S03]  /*29f0*/  ISETP.GE.AND P2, PT, R214, R116, PT ;  /* 0x00000074d600720c */ /* 0x000fc60003f46270 */
[----:B------:R0:W5:Y:S01]  /*2a00*/  @!P5 LDG.E.64 R124, desc[UR6][R42.64] ;  /* 0x000000062a7cd981 */ /* 0x000162000c1e1b00 */
[----:B------:R-:W-:Y:S02]  /*2a10*/  ISETP.GE.AND P5, PT, R216, R116, PT ;  /* 0x00000074d800720c */ /* 0x000fe40003fa6270 */
[----:B------:R-:W-:Y:S02]  /*2a20*/  CS2R R94, SRZ ;  /* 0x00000000005e7805 */ /* 0x000fe4000001ff00 */
[----:B------:R-:W-:Y:S02]  /*2a30*/  CS2R R86, SRZ ;  /* 0x0000000000567805 */ /* 0x000fe4000001ff00 */
[----:B------:R-:W-:Y:S02]  /*2a40*/  CS2R R82, SRZ ;  /* 0x0000000000527805 */ /* 0x000fe4000001ff00 */
[----:B------:R-:W-:Y:S02]  /*2a50*/  CS2R R118, SRZ ;  /* 0x0000000000767805 */ /* 0x000fe4000001ff00 */
[----:B------:R-:W-:-:S02]  /*2a60*/  CS2R R92, SRZ ;  /* 0x00000000005c7805 */ /* 0x000fc4000001ff00 */
[----:B------:R-:W-:Y:S01]  /*2a70*/  CS2R R84, SRZ ;  /* 0x0000000000547805 */ /* 0x000fe2000001ff00 */
[----:B------:R0:W5:Y:S04]  /*2a80*/  @!P4 LDG.E.64 R94, desc[UR6][R40.64+0x40] ;  /* 0x00004006285ec981 */ /* 0x000168000c1e1b00 */
[----:B------:R0:W5:Y:S04]  /*2a90*/  @!P2 LDG.E.64 R86, desc[UR6][R40.64+0x80] ;  /* 0x000080062856a981 */ /* 0x000168000c1e1b00 */
[----:B------:R0:W5:Y:S04]  /*2aa0*/  @!P5 LDG.E.64 R82, desc[UR6][R40.64+0xc0] ;  /* 0x0000c0062852d981 */ /* 0x000168000c1e1b00 */
[----:B------:R0:W5:Y:S04]  /*2ab0*/  @!P4 LDG.E.64 R118, desc[UR6][R42.64+0x40] ;  /* 0x000040062a76c981 */ /* 0x000168000c1e1b00 */
[----:B------:R0:W5:Y:S04]  /*2ac0*/  @!P2 LDG.E.64 R92, desc[UR6][R42.64+0x80] ;  /* 0x000080062a5ca981 */ /* 0x000168000c1e1b00 */
[----:B------:R0:W5:Y:S02]  /*2ad0*/  @!P5 LDG.E.64 R84, desc[UR6][R42.64+0xc0] ;  /* 0x0000c0062a54d981 */ /* 0x000164000c1e1b00 */
.L_x_464:
[----:B------:R-:W-:Y:S05]  /*2ae0*/  BSYNC B1 ;  /* 0x0000000000017941 */ /* 0x000fea0003800000 */
.L_x_463:
[----:B0----5:R-:W-:Y:S01]  /*2af0*/  IMAD.MOV.U32 R40, RZ, RZ, R82 ;  /* 0x000000ffff287224 */ /* 0x021fe200078e0052 */
[----:B------:R-:W-:Y:S01]  /*2b00*/  ISETP.GE.AND P4, PT, R217, R3, PT ;  /* 0x00000003d900720c */ /* 0x000fe20003f86270 */
[----:B------:R-:W-:Y:S01]  /*2b10*/  IMAD.MOV.U32 R41, RZ, RZ, R83 ;  /* 0x000000ffff297224 */ /* 0x000fe200078e0053 */
[----:B------:R-:W-:Y:S01]  /*2b20*/  BSSY B1, `(.L_x_465) ;  /* 0x0000046000017945 */ /* 0x000fe20003800000 */
[----:B------:R-:W-:Y:S01]  /*2b30*/  IMAD.MOV.U32 R42, RZ, RZ, R86 ;  /* 0x000000ffff2a7224 */ /* 0x000fe200078e0056 */
[----:B------:R-:W-:Y:S01]  /*2b40*/  PRMT R181, R40, 0x7610, R181 ;  /* 0x0000761028b57816 */ /* 0x000fe200000000b5 */
[----:B------:R-:W-:Y:S01]  /*2b50*/  IMAD.MOV.U32 R40, RZ, RZ, R87 ;  /* 0x000000ffff287224 */ /* 0x000fe200078e0057 */
[----:B------:R-:W-:Y:S02]  /*2b60*/  PRMT R182, R41, 0x7610, R182 ;  /* 0x0000761029b67816 */ /* 0x000fe400000000b6 */
[----:B------:R-:W-:Y:S02]  /*2b70*/  CS2R R70, SRZ ;  /* 0x0000000000467805 */ /* 0x000fe4000001ff00 */
[----:B------:R-:W-:-:S02]  /*2b80*/  MOV R41, R94 ;  /* 0x0000005e00297202 */ /* 0x000fc40000000f00 */
[----:B------:R-:W-:Y:S02]  /*2b90*/  CS2R R74, SRZ ;  /* 0x00000000004a7805 */ /* 0x000fe4000001ff00 */
[----:B------:R-:W-:Y:S01]  /*2ba0*/  PRMT R184, R40, 0x7610, R184 ;  /* 0x0000761028b87816 */ /* 0x000fe200000000b8 */
[----:B------:R-:W-:Y:S01]  /*2bb0*/  IMAD.MOV.U32 R40, RZ, RZ, R95 ;  /* 0x000000ffff287224 */ /* 0x000fe200078e005f */
        /* <DEDUP_REMOVED lines=20> */
[----:B------:R-:W-:-:S02]  /*2d00*/  PRMT R160, R42, 0x7610, R160 ;  /* 0x000076102aa07816 */ /* 0x000fc400000000a0 */
[----:B------:R-:W-:Y:S02]  /*2d10*/  CS2R R78, SRZ ;  /* 0x00000000004e7805 */ /* 0x000fe4000001ff00 */
[----:B------:R-:W-:Y:S02]  /*2d20*/  PRMT R190, R40, 0x7610, R190 ;  /* 0x0000761028be7816 */ /* 0x000fe400000000be */
[----:B------:R-:W-:Y:S02]  /*2d30*/  CS2R R68, SRZ ;  /* 0x0000000000447805 */ /* 0x000fe4000001ff00 */
[----:B------:R-:W-:Y:S02]  /*2d40*/  PRMT R161, R41, 0x7610, R161 ;  /* 0x0000761029a17816 */ /* 0x000fe400000000a1 */
[----:B------:R-:W-:Y:S02]  /*2d50*/  CS2R R72, SRZ ;  /* 0x0000000000487805 */ /* 0x000fe4000001ff00 */
[----:B------:R-:W-:-:S02]  /*2d60*/  CS2R R76, SRZ ;  /* 0x00000000004c7805 */ /* 0x000fc4000001ff00 */
[----:B------:R-:W-:Y:S01]  /*2d70*/  CS2R R80, SRZ ;  /* 0x0000000000507805 */ /* 0x000fe2000001ff00 */
[----:B------:R-:W-:Y:S06]  /*2d80*/  @P4 BRA `(.L_x_466) ;  /* 0x00000000007c4947 */ /* 0x000fec0003800000 */
[----:B------:R-:W-:Y:S01]  /*2d90*/  IADD3 R41, P2, P5, R106, R90, R28 ;  /* 0x0000005a6a297210 */ /* 0x000fe20007d5e01c */
[----:B------:R-:W-:Y:S01]  /*2da0*/  ULDC.64 UR4, c[0x0][0x3c8] ;  /* 0x0000f20000047ab9 */ /* 0x000fe20000000a00 */
[----:B------:R-:W-:Y:S01]  /*2db0*/  ULDC.64 UR6, c[0x0][0x3e0] ;  /* 0x0000f80000067ab9 */ /* 0x000fe20000000a00 */
[----:B------:R-:W-:Y:S02]  /*2dc0*/  CS2R R78, SRZ ;  /* 0x00000000004e7805 */ /* 0x000fe4000001ff00 */
[----:B------:R-:W-:Y:S02]  /*2dd0*/  IADD3.X R46, R20, R0, R30, P2, P5 ;  /* 0x00000000142e7210 */ /* 0x000fe400017ea41e */
[----:B------:R-:W-:Y:S02]  /*2de0*/  CS2R R74, SRZ ;  /* 0x00000000004a7805 */ /* 0x000fe4000001ff00 */
[----:B------:R-:W-:Y:S02]  /*2df0*/  IADD3 R43, P2, P5, R100, R88, R32 ;  /* 0x00000058642b7210 */ /* 0x000fe40007d5e020 */
[----:B------:R-:W-:-:S02]  /*2e00*/  CS2R R80, SRZ ;  /* 0x0000000000507805 */ /* 0x000fc4000001ff00 */
[----:B------:R-:W-:Y:S01]  /*2e10*/  CS2R R76, SRZ ;  /* 0x00000000004c7805 */ /* 0x000fe2000001ff00 */
[----:B------:R-:W-:Y:S01]  /*2e20*/  ULDC.64 UR8, c[0x0][0x208] ;  /* 0x0000820000087ab9 */ /* 0x000fe20000000a00 */
[----:B------:R-:W-:Y:S02]  /*2e30*/  IADD3.X R44, R25, R115, R34, P2, P5 ;  /* 0x00000073192c7210 */ /* 0x000fe400017ea422 */
[----:B------:R-:W-:Y:S02]  /*2e40*/  LEA R40, P2, R41, UR4, 0x1 ;  /* 0x0000000429287c11 */ /* 0x000fe4000f8408ff */
[----:B------:R-:W-:Y:S02]  /*2e50*/  LEA R42, P5, R43, UR6, 0x1 ;  /* 0x000000062b2a7c11 */ /* 0x000fe4000f8a08ff */
[----:B------:R-:W-:Y:S02]  /*2e60*/  LEA.HI.X R41, R41, UR5, R46, 0x1, P2 ;  /* 0x0000000529297c11 */ /* 0x000fe400090f0c2e */
[----:B------:R-:W-:-:S02]  /*2e70*/  LEA.HI.X R43, R43, UR7, R44, 0x1, P5 ;  /* 0x000000072b2b7c11 */ /* 0x000fc4000a8f0c2c */
[-C--:B------:R-:W-:Y:S02]  /*2e80*/  ISETP.GE.AND P2, PT, R22, R116.reuse, PT ;  /* 0x000000741600720c */ /* 0x080fe40003f46270 */
[----:B------:R-:W-:Y:S02]  /*2e90*/  ISETP.GE.AND P5, PT, R215, R116, PT ;  /* 0x00000074d700720c */ /* 0x000fe40003fa6270 */
[----:B------:R-:W-:Y:S02]  /*2ea0*/  CS2R R70, SRZ ;  /* 0x0000000000467805 */ /* 0x000fe4000001ff00 */
[----:B------:R-:W-:Y:S02]  /*2eb0*/  CS2R R66, SRZ ;  /* 0x0000000000427805 */ /* 0x000fe4000001ff00 */
[----:B------:R-:W-:-:S05]  /*2ec0*/  CS2R R72, SRZ ;  /* 0x0000000000487805 */ /* 0x000fca000001ff00 */
[----:B------:R0:W5:Y:S04]  /*2ed0*/  @!P2 LDG.E.64 R78, desc[UR8][R40.64] ;  /* 0x00000008284ea981 */ /* 0x000168000c1e1b00 */
[----:B------:R0:W5:Y:S01]  /*2ee0*/  @!P2 LDG.E.64 R80, desc[UR8][R42.64] ;  /* 0x000000082a50a981 */ /* 0x000162000c1e1b00 */
[----:B------:R-:W-:-:S03]  /*2ef0*/  ISETP.GE.AND P2, PT, R214, R116, PT ;  /* 0x00000074d600720c */ /* 0x000fc60003f46270 */
[----:B------:R0:W5:Y:S04]  /*2f00*/  @!P5 LDG.E.64 R74, desc[UR8][R40.64+0x40] ;  /* 0x00004008284ad981 */ /* 0x000168000c1e1b00 */
[----:B------:R0:W5:Y:S01]  /*2f10*/  @!P5 LDG.E.64 R76, desc[UR8][R42.64+0x40] ;  /* 0x000040082a4cd981 */ /* 0x000162000c1e1b00 */
[----:B------:R-:W-:Y:S02]  /*2f20*/  ISETP.GE.AND P5, PT, R216, R116, PT ;  /* 0x00000074d800720c */ /* 0x000fe40003fa6270 */
[----:B------:R-:W-:-:S03]  /*2f30*/  CS2R R68, SRZ ;  /* 0x0000000000447805 */ /* 0x000fc6000001ff00 */
[----:B------:R0:W5:Y:S04]  /*2f40*/  @!P2 LDG.E.64 R70, desc[UR8][R40.64+0x80] ;  /* 0x000080082846a981 */ /* 0x000168000c1e1b00 */
[----:B------:R0:W5:Y:S04]  /*2f50*/  @!P2 LDG.E.64 R72, desc[UR8][R42.64+0x80] ;  /* 0x000080082a48a981 */ /* 0x000168000c1e1b00 */
[----:B------:R0:W5:Y:S04]  /*2f60*/  @!P5 LDG.E.64 R66, desc[UR8][R40.64+0xc0] ;  /* 0x0000c0082842d981 */ /* 0x000168000c1e1b00 */
[----:B------:R0:W5:Y:S02]  /*2f70*/  @!P5 LDG.E.64 R68, desc[UR8][R42.64+0xc0] ;  /* 0x0000c0082a44d981 */ /* 0x000164000c1e1b00 */
.L_x_466:
[----:B------:R-:W-:Y:S05]  /*2f80*/  BSYNC B1 ;  /* 0x0000000000017941 */ /* 0x000fea0003800000 */
.L_x_465:
        /* <DEDUP_REMOVED lines=9> */
[----:B------:R-:W-:Y:S01]  /*3020*/  CS2R R64, SRZ ;  /* 0x0000000000407805 */ /* 0x000fe2000001ff00 */
[----:B------:R-:W-:Y:S06]  /*3030*/  @P5 BRA `(.L_x_468) ;  /* 0x00000000007c5947 */ /* 0x000fec0003800000 */
[----:B------:R-:W-:Y:S01]  /*3040*/  IADD3 R90, P2, P6, R106, R27, R90 ;  /* 0x0000001b6a5a7210 */ /* 0x000fe20007e5e05a */
[----:B------:R-:W-:Y:S01]  /*3050*/  ULDC.64 UR4, c[0x0][0x3c8] ;  /* 0x0000f20000047ab9 */ /* 0x000fe20000000a00 */
[----:B------:R-:W-:Y:S01]  /*3060*/  ULDC.64 UR6, c[0x0][0x3e0] ;  /* 0x0000f80000067ab9 */ /* 0x000fe20000000a00 */
[----:B------:R-:W-:Y:S02]  /*3070*/  CS2R R62, SRZ ;  /* 0x00000000003e7805 */ /* 0x000fe4000001ff00 */
[----:B0-----:R-:W-:Y:S02]  /*3080*/  IADD3.X R41, R20, R29, R0, P2, P6 ;  /* 0x0000001d14297210 */ /* 0x001fe400017ec400 */
[----:B------:R-:W-:Y:S02]  /*3090*/  CS2R R64, SRZ ;  /* 0x0000000000407805 */ /* 0x000fe4000001ff00 */
[----:B------:R-:W-:Y:S01]  /*30a0*/  IADD3 R88, P2, P6, R100, R31, R88 ;  /* 0x0000001f64587210 */ /* 0x000fe20007e5e058 */
[----:B------:R-:W-:-:S03]  /*30b0*/  ULDC.64 UR8, c[0x0][0x208] ;  /* 0x0000820000087ab9 */ /* 0x000fc60000000a00 */
[----:B------:R-:W-:Y:S02]  /*30c0*/  IADD3.X R115, R25, R33, R115, P2, P6 ;  /* 0x0000002119737210 */ /* 0x000fe400017ec473 */
[----:B------:R-:W-:-:S04]  /*30d0*/  LEA R40, P2, R90, UR4, 0x1 ;  /* 0x000000045a287c11 */ /* 0x000fc8000f8408ff */
[----:B------:R-:W-:Y:S02]  /*30e0*/  LEA.HI.X R41, R90, UR5, R41, 0x1, P2 ;  /* 0x000000055a297c11 */ /* 0x000fe400090f0c29 */
[----:B------:R-:W-:-:S04]  /*30f0*/  LEA R42, P2, R88, UR6, 0x1 ;  /* 0x00000006582a7c11 */ /* 0x000fc8000f8408ff */
[----:B------:R-:W-:Y:S02]  /*3100*/  LEA.HI.X R43, R88, UR7, R115, 0x1, P2 ;  /* 0x00000007582b7c11 */ /* 0x000fe400090f0c73 */
[----:B------:R-:W-:Y:S02]  /*3110*/  ISETP.GE.AND P2, PT, R22, R116, PT ;  /* 0x000000741600720c */ /* 0x000fe40003f46270 */
[----:B------:R-:W-:Y:S02]  /*3120*/  CS2R R56, SRZ ;  /* 0x0000000000387805 */ /* 0x000fe4000001ff00 */
[----:B------:R-:W-:-:S09]  /*3130*/  CS2R R58, SRZ ;  /* 0x00000000003a7805 */ /* 0x000fd2000001ff00 */
[----:B------:R1:W5:Y:S04]  /*3140*/  @!P2 LDG.E.64 R62, desc[UR8][R40.64] ;  /* 0x00000008283ea981 */ /* 0x000368000c1e1b00 */
[----:B------:R1:W5:Y:S01]  /*3150*/  @!P2 LDG.E.64 R64, desc[UR8][R42.64] ;  /* 0x000000082a40a981 */ /* 0x000362000c1e1b00 */
        /* <DEDUP_REMOVED lines=10> */
[----:B------:R-:W-:-:S13]  /*3200*/  ISETP.GE.AND P2, PT, R216, R116, PT ;  /* 0x00000074d800720c */ /* 0x000fda0003f46270 */
[----:B------:R1:W5:Y:S04]  /*3210*/  @!P2 LDG.E.64 R44, desc[UR8][R40.64+0xc0] ;  /* 0x0000c008282ca981 */ /* 0x000368000c1e1b00 */
[----:B------:R1:W5:Y:S02]  /*3220*/  @!P2 LDG.E.64 R46, desc[UR8][R42.64+0xc0] ;  /* 0x0000c0082a2ea981 */ /* 0x000364000c1e1b00 */
.L_x_468:
[----:B------:R-:W-:Y:S05]  /*3230*/  BSYNC B1 ;  /* 0x0000000000017941 */ /* 0x000fea0003800000 */
.L_x_467:
[----:B-----5:R-:W-:Y:S01]  /*3240*/  IMAD.MOV.U32 R0, RZ, RZ, R66 ;  /* 0x000000ffff007224 */ /* 0x020fe200078e0042 */
[----:B------:R-:W-:Y:S01]  /*3250*/  ISETP.NE.AND P2, PT, R221, 0x3, PT ;  /* 0x00000003dd00780c */ /* 0x000fe20003f45270 */
[----:B01----:R-:W-:Y:S02]  /*3260*/  IMAD.MOV.U32 R40, RZ, RZ, R67 ;  /* 0x000000ffff287224 */ /* 0x003fe400078e0043 */
        /* <DEDUP_REMOVED lines=9> */
[----:B------:R-:W-:-:S02]  /*3300*/  MOV R41, R78 ;  /* 0x0000004e00297202 */ /* 0x000fc40000000f00 */
        /* <DEDUP_REMOVED lines=39> */
[----:B------:R-:W-:Y:S02]  /*3580*/  MOV R42, R46 ;  /* 0x0000002e002a7202 */ /* 0x000fe40000000f00 */
        /* <DEDUP_REMOVED lines=9> */
[----:B------:R-:W-:Y:S02]  /*3620*/  PRMT R146, R41, 0x7610, R146 ;  /* 0x0000761029927816 */ /* 0x000fe40000000092 */
[----:B------:R-:W-:Y:S02]  /*3630*/  PRMT R154, R40, 0x7610, R154 ;  /* 0x00007610289a7816 */ /* 0x000fe4000000009a */
[----:B------:R-:W-:Y:S01]  /*3640*/  PRMT R155, R0, 0x7610, R155 ;  /* 0x00007610009b7816 */ /* 0x000fe2000000009b */
[----:B------:R-:W-:Y:S06]  /*3650*/  @!P2 BRA `(.L_x_469) ;  /* 0x000000000004a947 */ /* 0x000fec0003800000 */
[----:B------:R-:W-:Y:S01]  /*3660*/  BPT.TRAP 0x1 ;  /* 0x000000040000795c */ /* 0x000fe20000300000 */
.L_x_469:
[----:B------:R-:W-:Y:S01]  /*3670*/  IMAD R0, R17, 0x8, R16 ;  /* 0x0000000811007824 */ /* 0x000fe200078e0210 */
[----:B------:R-:W-:Y:S01]  /*3680*/  SHF.L.U32 R115, R219, 0x1f, RZ ;  /* 0x0000001fdb737819 */ /* 0x000fe200000006ff */
[----:B------:R-:W-:Y:S03]  /*3690*/  BSSY B1, `(.L_x_470) ;  /* 0x0000003000017945 */ /* 0x000fe60003800000 */
[----:B------:R-:W0:Y:S02]  /*36a0*/  SYNCS.PHASECHK.TRANS64.TRYWAIT P6, [R0+URZ+0x38890], R115 ;  /* 0x03889073000075a7 */ /* 0x000e2400080c017f */
[----:B0-----:R-:W-:Y:S05]  /*36b0*/  @!P6 BRA `(.L_x_471) ;  /* 0x0000021c00f4e947 */ /* 0x001fea0003800000 */
.L_x_786:
[----:B------:R-:W-:Y:S05]  /*36c0*/  BSYNC B1 ;  /* 0x0000000000017941 */ /* 0x000fea0003800000 */
.L_x_470:
[----:B------:R-:W-:Y:S04]  /*36d0*/  BSSY B1, `(.L_x_472) ;  /* 0x00000df000017945 */ /* 0x000fe80003800000 */
[----:B------:R-:W-:Y:S05]  /*36e0*/  @P3 BRA `(.L_x_473) ;  /* 0x0000000c00743947 */ /* 0x000fea0003800000 */
[----:B------:R-:W-:Y:S01]  /*36f0*/  ISETP.NE.AND P3, PT, R26, RZ, PT ;  /* 0x000000ff1a00720c */ /* 0x000fe20003f65270 */
[----:B------:R-:W-:-:S12]  /*3700*/  BSSY B2, `(.L_x_474) ;  /* 0x0000035000027945 */ /* 0x000fd80003800000 */
[----:B------:R-:W-:Y:S05]  /*3710*/  @!P3 BRA `(.L_x_475) ;  /* 0x0000000000ccb947 */ /* 0x000fea0003800000 */
[----:B------:R1:W2:Y:S01]  /*3720*/  LDS.128 R40, [R4+0x24400] ;  /* 0x0244000004287984 */ /* 0x0002a20000000c00 */
[----:B------:R-:W-:Y:S01]  /*3730*/  ISETP.GE.AND P3, PT, R22, R116, PT ;  /* 0x000000741600720c */ /* 0x000fe20003f66270 */
[----:B------:R-:W-:-:S12]  /*3740*/  BSSY B3, `(.L_x_476) ;  /* 0x000002e000037945 */ /* 0x000fd80003800000 */
[----:B-1----:R-:W-:Y:S05]  /*3750*/  @P3 BRA `(.L_x_477) ;  /* 0x0000000000b03947 */ /* 0x002fea0003800000 */
[----:B------:R-:W-:Y:S02]  /*3760*/  SHF.R.U64 R156, R122, 0x10, R123 ;  /* 0x000000107a9c7819 */ /* 0x000fe4000000127b */
[----:B------:R-:W-:Y:S02]  /*3770*/  SHF.R.U64 R157, R124, 0x10, R125 ;  /* 0x000000107c9d7819 */ /* 0x000fe4000000127d */
[----:B------:R-:W-:Y:S01]  /*3780*/  SHF.R.U32.HI R158, RZ, 0x10, R123 ;  /* 0x00000010ff9e7819 */ /* 0x000fe2000001167b */
[----:B--2---:R-:W-:Y:S01]  /*3790*/  IMAD.U32 R123, R42, 0x10000, RZ ;  /* 0x000100002a7b7824 */ /* 0x004fe200078e00ff */
[----:B------:R-:W-:Y:S02]  /*37a0*/  SHF.R.U32.HI R159, RZ, 0x10, R125 ;  /* 0x00000010ff9f7819 */ /* 0x000fe4000001167d */
[----:B------:R-:W-:Y:S02]  /*37b0*/  PRMT R124, R137, 0x5432, R156 ;  /* 0x00005432897c7816 */ /* 0x000fe4000000009c */
[----:B------:R-:W-:Y:S01]  /*37c0*/  PRMT R156, R160, 0x5410, R157 ;  /* 0x00005410a09c7816 */ /* 0x000fe2000000009d */
[----:B------:R-:W-:Y:S01]  /*37d0*/  IMAD.U32 R160, R40, 0x10000, RZ ;  /* 0x0001000028a07824 */ /* 0x000fe200078e00ff */
[----:B------:R-:W-:Y:S01]  /*37e0*/  PRMT R125, R136, 0x5432, R158 ;  /* 0x00005432887d7816 */ /* 0x000fe2000000009e */
[----:B------:R-:W-:Y:S01]  /*37f0*/  IMAD.U32 R158, R41, 0x10000, RZ ;  /* 0x00010000299e7824 */ /* 0x000fe200078e00ff */
[----:B------:R-:W-:-:S02]  /*3800*/  PRMT R157, R161, 0x5410, R159 ;  /* 0x00005410a19d7816 */ /* 0x000fc4000000009f */
[----:B------:R-:W-:Y:S01]  /*3810*/  LOP3.LUT R168, R41, 0xffff0000, RZ, 0xc0, !PT ;  /* 0xffff000029a87812 */ /* 0x000fe200078ec0ff */
[----:B------:R-:W-:Y:S01]  /*3820*/  IMAD.U32 R162, R125, 0x10000, RZ ;  /* 0x000100007da27824 */ /* 0x000fe200078e00ff */
[----:B------:R-:W-:Y:S01]  /*3830*/  LOP3.LUT R41, R156, 0xffff0000, RZ, 0xc0, !PT ;  /* 0xffff00009c297812 */ /* 0x000fe200078ec0ff */
[----:B------:R-:W-:Y:S01]  /*3840*/  IMAD.U32 R161, R157, 0x10000, RZ ;  /* 0x000100009da17824 */ /* 0x000fe200078e00ff */
[----:B------:R-:W-:Y:S02]  /*3850*/  LOP3.LUT R159, R124, 0xffff0000, RZ, 0xc0, !PT ;  /* 0xffff00007c9f7812 */ /* 0x000fe400078ec0ff */
[----:B------:R-:W-:Y:S01]  /*3860*/  LOP3.LUT R42, R42, 0xffff0000, RZ, 0xc0, !PT ;  /* 0xffff00002a2a7812 */ /* 0x000fe200078ec0ff */
[C---:B------:R-:W-:Y:S01]  /*3870*/  FMUL.FTZ R163, R168.reuse, R41 ;  /* 0x00000029a8a37220 */ /* 0x040fe20000410000 */
[----:B------:R-:W-:Y:S01]  /*3880*/  LOP3.LUT R122, R43, 0xffff0000, RZ, 0xc0, !PT ;  /* 0xffff00002b7a7812 */ /* 0x000fe200078ec0ff */
[----:B------:R-:W-:Y:S01]  /*3890*/  FMUL.FTZ R168, R168, R159 ;  /* 0x0000009fa8a87220 */ /* 0x000fe20000410000 */
[----:B------:R-:W-:Y:S01]  /*38a0*/  LOP3.LUT R157, R157, 0xffff0000, RZ, 0xc0, !PT ;  /* 0xffff00009d9d7812 */ /* 0x000fe200078ec0ff */
[C---:B------:R-:W-:Y:S01]  /*38b0*/  FMUL.FTZ R170, R42.reuse, R161 ;  /* 0x000000a12aaa7220 */ /* 0x040fe20000410000 */
[----:B------:R-:W-:Y:S01]  /*38c0*/  FMUL.FTZ R42, R42, R162 ;  /* 0x000000a22a2a7220 */ /* 0x000fe20000410000 */
[----:B------:R-:W-:Y:S01]  /*38d0*/  LOP3.LUT R40, R40, 0xffff0000, RZ, 0xc0, !PT ;  /* 0xffff000028287812 */ /* 0x000fe200078ec0ff */
[C---:B------:R-:W-:Y:S01]  /*38e0*/  FFMA.FTZ R168, R158.reuse, R41, R168 ;  /* 0x000000299ea87223 */ /* 0x040fe200000100a8 */
[----:B------:R-:W-:Y:S01]  /*38f0*/  LOP3.LUT R125, R125, 0xffff0000, RZ, 0xc0, !PT ;  /* 0xffff00007d7d7812 */ /* 0x000fe200078ec0ff */
[----:B------:R-:W-:Y:S01]  /*3900*/  FFMA.FTZ R163, R158, R159, -R163 ;  /* 0x0000009f9ea37223 */ /* 0x000fe200000108a3 */
[----:B------:R-:W-:-:S02]  /*3910*/  IMAD.U32 R41, R156, 0x10000, RZ ;  /* 0x000100009c297824 */ /* 0x000fc400078e00ff */
[C---:B------:R-:W-:Y:S01]  /*3920*/  FFMA.FTZ R170, R123.reuse, R162, -R170 ;  /* 0x000000a27baa7223 */ /* 0x040fe200000108aa */
[----:B------:R-:W-:Y:S02]  /*3930*/  IMAD.U32 R159, R124, 0x10000, RZ ;  /* 0x000100007c9f7824 */ /* 0x000fe400078e00ff */
[----:B------:R-:W-:Y:S01]  /*3940*/  FFMA.FTZ R123, R123, R161, R42 ;  /* 0x000000a17b7b7223 */ /* 0x000fe2000001002a */
[----:B------:R-:W-:Y:S02]  /*3950*/  IMAD.U32 R43, R43, 0x10000, RZ ;  /* 0x000100002b2b7824 */ /* 0x000fe400078e00ff */
[C---:B------:R-:W-:Y:S01]  /*3960*/  FMUL.FTZ R42, R122.reuse, R157 ;  /* 0x0000009d7a2a7220 */ /* 0x040fe20000410000 */
[----:B------:R-:W-:Y:S01]  /*3970*/  FMUL.FTZ R122, R122, R125 ;  /* 0x0000007d7a7a7220 */ /* 0x000fe20000410000 */
[C---:B------:R-:W-:Y:S01]  /*3980*/  FMUL.FTZ R161, R40.reuse, R41 ;  /* 0x0000002928a17220 */ /* 0x040fe20000410000 */
[----:B------:R-:W-:Y:S01]  /*3990*/  FMUL.FTZ R40, R40, R159 ;  /* 0x0000009f28287220 */ /* 0x000fe20000410000 */
[C---:B------:R-:W-:Y:S01]  /*39a0*/  FFMA.FTZ R42, R43.reuse, R125, -R42 ;  /* 0x0000007d2b2a7223 */ /* 0x040fe2000001082a */
[----:B------:R-:W-:Y:S01]  /*39b0*/  FFMA.FTZ R43, R43, R157, R122 ;  /* 0x0000009d2b2b7223 */ /* 0x000fe2000001007a */
[C---:B------:R-:W-:Y:S01]  /*39c0*/  FFMA.FTZ R161, R160.reuse, R159, -R161 ;  /* 0x0000009fa0a17223 */ /* 0x040fe200000108a1 */
[----:B------:R-:W-:Y:S01]  /*39d0*/  FFMA.FTZ R40, R160, R41, R40 ;  /* 0x00000029a0287223 */ /* 0x000fe20000010028 */
[----:B------:R-:W-:-:S02]  /*39e0*/  F2FP.BF16.F32.PACK_AB R41, R168, R163 ;  /* 0x000000a3a829723e */ /* 0x000fc400000010ff */
[----:B------:R-:W-:Y:S02]  /*39f0*/  F2FP.BF16.F32.PACK_AB R43, R43, R42 ;  /* 0x0000002a2b2b723e */ /* 0x000fe400000010ff */
[----:B------:R-:W-:Y:S02]  /*3a00*/  F2FP.BF16.F32.PACK_AB R42, R123, R170 ;  /* 0x000000aa7b2a723e */ /* 0x000fe400000010ff */
[----:B------:R-:W-:-:S07]  /*3a10*/  F2FP.BF16.F32.PACK_AB R40, R40, R161 ;  /* 0x000000a12828723e */ /* 0x000fce00000010ff */
.L_x_477:
[----:B------:R-:W-:Y:S05]  /*3a20*/  BSYNC B3 ;  /* 0x0000000000037941 */ /* 0x000fea0003800000 */
.L_x_476:
[----:B------:R-:W-:Y:S02]  /*3a30*/  ULDC.64 UR4, c[0x0][0x208] ;  /* 0x0000820000047ab9 */ /* 0x000fe40000000a00 */
[----:B--2---:R1:W-:Y:S03]  /*3a40*/  STG.E.128 desc[UR4][R60.64], R40 ;  /* 0x000000283c007986 */ /* 0x0043e6000c101d04 */
.L_x_475:
[----:B------:R-:W-:Y:S05]  /*3a50*/  BSYNC B2 ;  /* 0x0000000000027941 */ /* 0x000fea0003800000 */
.L_x_474:
[----:B------:R-:W-:Y:S01]  /*3a60*/  ISETP.NE.AND P3, PT, R10, RZ, PT ;  /* 0x000000ff0a00720c */ /* 0x000fe20003f65270 */
[----:B------:R-:W-:-:S12]  /*3a70*/  BSSY B2, `(.L_x_478) ;  /* 0x0000036000027945 */ /* 0x000fd80003800000 */
[----:B------:R-:W-:Y:S05]  /*3a80*/  @!P3 BRA `(.L_x_479) ;  /* 0x0000000000d0b947 */ /* 0x000fea0003800000 */
[----:B-1----:R1:W2:Y:S01]  /*3a90*/  LDS.128 R40, [R4+0x26c00] ;  /* 0x026c000004287984 */ /* 0x0022a20000000c00 */
[----:B------:R-:W-:Y:S01]  /*3aa0*/  ISETP.GE.AND P3, PT, R215, R116, PT ;  /* 0x00000074d700720c */ /* 0x000fe20003f66270 */
[----:B------:R-:W-:-:S12]  /*3ab0*/  BSSY B3, `(.L_x_480) ;  /* 0x000002f000037945 */ /* 0x000fd80003800000 */
[----:B-1----:R-:W-:Y:S05]  /*3ac0*/  @P3 BRA `(.L_x_481) ;  /* 0x0000000000b43947 */ /* 0x002fea0003800000 */
[----:B------:R-:W-:Y:S02]  /*3ad0*/  SHF.R.U64 R122, R118, 0x10, R119 ;  /* 0x00000010767a7819 */ /* 0x000fe40000001277 */
[----:B------:R-:W-:Y:S02]  /*3ae0*/  SHF.R.U64 R123, R94, 0x10, R95 ;  /* 0x000000105e7b7819 */ /* 0x000fe4000000125f */
[----:B------:R-:W-:Y:S02]  /*3af0*/  SHF.R.U32.HI R119, RZ, 0x10, R119 ;  /* 0x00000010ff777819 */ /* 0x000fe40000011677 */
[----:B------:R-:W-:Y:S02]  /*3b00*/  PRMT R122, R135, 0x5432, R122 ;  /* 0x00005432877a7816 */ /* 0x000fe4000000007a */
[----:B------:R-:W-:Y:S01]  /*3b10*/  SHF.R.U32.HI R125, RZ, 0x10, R95 ;  /* 0x00000010ff7d7819 */ /* 0x000fe2000001165f */
[----:B--2---:R-:W-:Y:S01]  /*3b20*/  IMAD.U32 R95, R42, 0x10000, RZ ;  /* 0x000100002a5f7824 */ /* 0x004fe200078e00ff */
[----:B------:R-:W-:-:S02]  /*3b30*/  PRMT R123, R185, 0x5410, R123 ;  /* 0x00005410b97b7816 */ /* 0x000fc4000000007b */
[----:B------:R-:W-:Y:S02]  /*3b40*/  PRMT R119, R190, 0x5410, R119 ;  /* 0x00005410be777816 */ /* 0x000fe40000000077 */
[----:B------:R-:W-:Y:S02]  /*3b50*/  LOP3.LUT R159, R41, 0xffff0000, RZ, 0xc0, !PT ;  /* 0xffff0000299f7812 */ /* 0x000fe400078ec0ff */
[C---:B------:R-:W-:Y:S01]  /*3b60*/  LOP3.LUT R156, R122.reuse, 0xffff0000, RZ, 0xc0, !PT ;  /* 0xffff00007a9c7812 */ /* 0x040fe200078ec0ff */
[----:B------:R-:W-:Y:S01]  /*3b70*/  IMAD.U32 R122, R122, 0x10000, RZ ;  /* 0x000100007a7a7824 */ /* 0x000fe200078e00ff */
[----:B------:R-:W-:Y:S01]  /*3b80*/  PRMT R118, R186, 0x5410, R125 ;  /* 0x00005410ba767816 */ /* 0x000fe2000000007d */
[----:B------:R-:W-:Y:S01]  /*3b90*/  IMAD.U32 R125, R119, 0x10000, RZ ;  /* 0x00010000777d7824 */ /* 0x000fe200078e00ff */
[----:B------:R-:W-:Y:S01]  /*3ba0*/  LOP3.LUT R158, R123, 0xffff0000, RZ, 0xc0, !PT ;  /* 0xffff00007b9e7812 */ /* 0x000fe200078ec0ff */
[----:B------:R-:W-:Y:S01]  /*3bb0*/  FMUL.FTZ R160, R159, R156 ;  /* 0x0000009c9fa07220 */ /* 0x000fe20000410000 */
[----:B------:R-:W-:Y:S01]  /*3bc0*/  LOP3.LUT R42, R42, 0xffff0000, RZ, 0xc0, !PT ;  /* 0xffff00002a2a7812 */ /* 0x000fe200078ec0ff */
[----:B------:R-:W-:Y:S01]  /*3bd0*/  IMAD.U32 R157, R118, 0x10000, RZ ;  /* 0x00010000769d7824 */ /* 0x000fe200078e00ff */
[----:B------:R-:W-:Y:S01]  /*3be0*/  LOP3.LUT R94, R43, 0xffff0000, RZ, 0xc0, !PT ;  /* 0xffff00002b5e7812 */ /* 0x000fe200078ec0ff */
[----:B------:R-:W-:Y:S01]  /*3bf0*/  FMUL.FTZ R159, R159, R158 ;  /* 0x0000009e9f9f7220 */ /* 0x000fe20000410000 */
[----:B------:R-:W-:Y:S01]  /*3c00*/  SHF.L.U32 R124, R43, 0x10, RZ ;  /* 0x000000102b7c7819 */ /* 0x000fe200000006ff */
[----:B------:R-:W-:-:S02]  /*3c10*/  IMAD.U32 R43, R41, 0x10000, RZ ;  /* 0x00010000292b7824 */ /* 0x000fc400078e00ff */
[----:B------:R-:W-:Y:S01]  /*3c20*/  FMUL.FTZ R162, R42, R125 ;  /* 0x0000007d2aa27220 */ /* 0x000fe20000410000 */
[C---:B------:R-:W-:Y:S01]  /*3c30*/  IMAD.U32 R41, R40.reuse, 0x10000, RZ ;  /* 0x0001000028297824 */ /* 0x040fe200078e00ff */
[----:B------:R-:W-:Y:S01]  /*3c40*/  LOP3.LUT R40, R40, 0xffff0000, RZ, 0xc0, !PT ;  /* 0xffff000028287812 */ /* 0x000fe200078ec0ff */
[C---:B------:R-:W-:Y:S01]  /*3c50*/  FFMA.FTZ R160, R43.reuse, R158, -R160 ;  /* 0x0000009e2ba07223 */ /* 0x040fe200000108a0 */
[----:B------:R-:W-:Y:S01]  /*3c60*/  FFMA.FTZ R159, R43, R156, R159 ;  /* 0x0000009c2b9f7223 */ /* 0x000fe2000001009f */
[-C--:B------:R-:W-:Y:S01]  /*3c70*/  FMUL.FTZ R42, R42, R157.reuse ;  /* 0x0000009d2a2a7220 */ /* 0x080fe20000410000 */
[----:B------:R-:W-:Y:S01]  /*3c80*/  LOP3.LUT R119, R119, 0xffff0000, RZ, 0xc0, !PT ;  /* 0xffff000077777812 */ /* 0x000fe200078ec0ff */
[----:B------:R-:W-:Y:S01]  /*3c90*/  IMAD.U32 R123, R123, 0x10000, RZ ;  /* 0x000100007b7b7824 */ /* 0x000fe200078e00ff */
[----:B------:R-:W-:Y:S01]  /*3ca0*/  LOP3.LUT R43, R118, 0xffff0000, RZ, 0xc0, !PT ;  /* 0xffff0000762b7812 */ /* 0x000fe200078ec0ff */
[C---:B------:R-:W-:Y:S01]  /*3cb0*/  FFMA.FTZ R162, R95.reuse, R157, -R162 ;  /* 0x0000009d5fa27223 */ /* 0x040fe200000108a2 */
[----:B------:R-:W-:Y:S01]  /*3cc0*/  FFMA.FTZ R95, R95, R125, R42 ;  /* 0x0000007d5f5f7223 */ /* 0x000fe2000001002a */
[----:B------:R-:W-:Y:S01]  /*3cd0*/  FMUL.FTZ R125, R94, R119 ;  /* 0x000000775e7d7220 */ /* 0x000fe20000410000 */
[CC--:B------:R-:W-:Y:S01]  /*3ce0*/  FMUL.FTZ R42, R40.reuse, R122.reuse ;  /* 0x0000007a282a7220 */ /* 0x0c0fe20000410000 */
[----:B------:R-:W-:Y:S01]  /*3cf0*/  FMUL.FTZ R157, R40, R123 ;  /* 0x0000007b289d7220 */ /* 0x000fe20000410000 */
[-C--:B------:R-:W-:Y:S01]  /*3d00*/  FMUL.FTZ R94, R94, R43.reuse ;  /* 0x0000002b5e5e7220 */ /* 0x080fe20000410000 */
[C---:B------:R-:W-:Y:S01]  /*3d10*/  FFMA.FTZ R125, R124.reuse, R43, -R125 ;  /* 0x0000002b7c7d7223 */ /* 0x040fe2000001087d */
[C---:B------:R-:W-:Y:S01]  /*3d20*/  FFMA.FTZ R42, R41.reuse, R123, -R42 ;  /* 0x0000007b292a7223 */ /* 0x040fe2000001082a */
[----:B------:R-:W-:Y:S01]  /*3d30*/  FFMA.FTZ R157, R41, R122, R157 ;  /* 0x0000007a299d7223 */ /* 0x000fe2000001009d */
[----:B------:R-:W-:Y:S01]  /*3d40*/  FFMA.FTZ R94, R124, R119, R94 ;  /* 0x000000777c5e7223 */ /* 0x000fe2000001005e */
[----:B------:R-:W-:-:S02]  /*3d50*/  F2FP.BF16.F32.PACK_AB R162, R95, R162 ;  /* 0x000000a25fa2723e */ /* 0x000fc400000010ff */
[----:B------:R-:W-:Y:S02]  /*3d60*/  F2FP.BF16.F32.PACK_AB R41, R159, R160 ;  /* 0x000000a09f29723e */ /* 0x000fe400000010ff */
[----:B------:R-:W-:Y:S01]  /*3d70*/  F2FP.BF16.F32.PACK_AB R40, R157, R42 ;  /* 0x0000002a9d28723e */ /* 0x000fe200000010ff */
[----:B------:R-:W-:Y:S01]  /*3d80*/  IMAD.MOV.U32 R42, RZ, RZ, R162 ;  /* 0x000000ffff2a7224 */ /* 0x000fe200078e00a2 */
[----:B------:R-:W-:-:S07]  /*3d90*/  F2FP.BF16.F32.PACK_AB R43, R94, R125 ;  /* 0x0000007d5e2b723e */ /* 0x000fce00000010ff */
.L_x_481:
[----:B------:R-:W-:Y:S05]  /*3da0*/  BSYNC B3 ;  /* 0x0000000000037941 */ /* 0x000fea0003800000 */
.L_x_480:
[----:B------:R-:W-:Y:S02]  /*3db0*/  ULDC.64 UR4, c[0x0][0x208] ;  /* 0x0000820000047ab9 */ /* 0x000fe40000000a00 */
[----:B--2---:R2:W-:Y:S03]  /*3dc0*/  STG.E.128 desc[UR4][R60.64+0x80], R40 ;  /* 0x000080283c007986 */ /* 0x0045e6000c101d04 */
.L_x_479:
[----:B------:R-:W-:Y:S05]  /*3dd0*/  BSYNC B2 ;  /* 0x0000000000027941 */ /* 0x000fea0003800000 */
.L_x_478:
[----:B------:R-:W-:Y:S01]  /*3de0*/  ISETP.NE.AND P3, PT, R9, RZ, PT ;  /* 0x000000ff0900720c */ /* 0x000fe20003f65270 */
[----:B------:R-:W-:-:S12]  /*3df0*/  BSSY B2, `(.L_x_482) ;  /* 0x0000035000027945 */ /* 0x000fd80003800000 */
[----:B------:R-:W-:Y:S05]  /*3e00*/  @!P3 BRA `(.L_x_483) ;  /* 0x0000000000ccb947 */ /* 0x000fea0003800000 */
[----:B-12---:R1:W2:Y:S01]  /*3e10*/  LDS.128 R40, [R4+0x29400] ;  /* 0x0294000004287984 */ /* 0x0062a20000000c00 */
[----:B------:R-:W-:Y:S01]  /*3e20*/  ISETP.GE.AND P3, PT, R214, R116, PT ;  /* 0x00000074d600720c */ /* 0x000fe20003f66270 */
[----:B------:R-:W-:-:S12]  /*3e30*/  BSSY B3, `(.L_x_484) ;  /* 0x000002e000037945 */ /* 0x000fd80003800000 */
[----:B-1----:R-:W-:Y:S05]  /*3e40*/  @P3 BRA `(.L_x_485) ;  /* 0x0000000000b03947 */ /* 0x002fea0003800000 */
[----:B------:R-:W-:Y:S01]  /*3e50*/  SHF.R.U64 R94, R86, 0x10, R87 ;  /* 0x00000010565e7819 */ /* 0x000fe20000001257 */
[----:B--2---:R-:W-:Y:S01]  /*3e60*/  IMAD.U32 R118, R40, 0x10000, RZ ;  /* 0x0001000028767824 */ /* 0x004fe200078e00ff */
[--C-:B------:R-:W-:Y:S02]  /*3e70*/  SHF.R.U64 R92, R92, 0x10, R93.reuse ;  /* 0x000000105c5c7819 */ /* 0x100fe4000000125d */
[----:B------:R-:W-:Y:S02]  /*3e80*/  SHF.R.U32.HI R93, RZ, 0x10, R93 ;  /* 0x00000010ff5d7819 */ /* 0x000fe4000001165d */
[----:B------:R-:W-:Y:S02]  /*3e90*/  PRMT R183, R183, 0x5410, R94 ;  /* 0x00005410b7b77816 */ /* 0x000fe4000000005e */
[----:B------:R-:W-:Y:S01]  /*3ea0*/  SHF.R.U32.HI R95, RZ, 0x10, R87 ;  /* 0x00000010ff5f7819 */ /* 0x000fe20000011657 */
[----:B------:R-:W-:Y:S01]  /*3eb0*/  IMAD.U32 R87, R42, 0x10000, RZ ;  /* 0x000100002a577824 */ /* 0x000fe200078e00ff */
[----:B------:R-:W-:Y:S01]  /*3ec0*/  PRMT R94, R134, 0x5432, R92 ;  /* 0x00005432865e7816 */ /* 0x000fe2000000005c */
[----:B------:R-:W-:Y:S01]  /*3ed0*/  IMAD.U32 R92, R41, 0x10000, RZ ;  /* 0x00010000295c7824 */ /* 0x000fe200078e00ff */
[----:B------:R-:W-:-:S02]  /*3ee0*/  PRMT R93, R189, 0x5410, R93 ;  /* 0x00005410bd5d7816 */ /* 0x000fc4000000005d */
[----:B------:R-:W-:Y:S02]  /*3ef0*/  LOP3.LUT R124, R41, 0xffff0000, RZ, 0xc0, !PT ;  /* 0xffff0000297c7812 */ /* 0x000fe400078ec0ff */
[----:B------:R-:W-:Y:S01]  /*3f00*/  PRMT R184, R184, 0x5410, R95 ;  /* 0x00005410b8b87816 */ /* 0x000fe2000000005f */
[----:B------:R-:W-:Y:S01]  /*3f10*/  IMAD.U32 R119, R93, 0x10000, RZ ;  /* 0x000100005d777824 */ /* 0x000fe200078e00ff */
[----:B------:R-:W-:Y:S02]  /*3f20*/  LOP3.LUT R41, R94, 0xffff0000, RZ, 0xc0, !PT ;  /* 0xffff00005e297812 */ /* 0x000fe400078ec0ff */
[----:B------:R-:W-:Y:S01]  /*3f30*/  LOP3.LUT R95, R183, 0xffff0000, RZ, 0xc0, !PT ;  /* 0xffff0000b75f7812 */ /* 0x000fe200078ec0ff */
[----:B------:R-:W-:Y:S01]  /*3f40*/  IMAD.U32 R122, R184, 0x10000, RZ ;  /* 0x00010000b87a7824 */ /* 0x000fe200078e00ff */
        /* <DEDUP_REMOVED lines=8> */
[----:B------:R-:W-:Y:S01]  /*3fd0*/  FFMA.FTZ R124, R92, R41, R124 ;  /* 0x000000295c7c7223 */ /* 0x000fe2000001007c */
[----:B------:R-:W-:Y:S01]  /*3fe0*/  LOP3.LUT R184, R184, 0xffff0000, RZ, 0xc0, !PT ;  /* 0xffff0000b8b87812 */ /* 0x000fe200078ec0ff */
[----:B------:R-:W-:-:S02]  /*3ff0*/  IMAD.U32 R41, R94, 0x10000, RZ ;  /* 0x000100005e297824 */ /* 0x000fc400078e00ff */
[----:B------:R-:W-:Y:S01]  /*4000*/  FFMA.FTZ R156, R87, R122, -R156 ;  /* 0x0000007a579c7223 */ /* 0x000fe2000001089c */
[----:B------:R-:W-:Y:S02]  /*4010*/  IMAD.U32 R183, R183, 0x10000, RZ ;  /* 0x00010000b7b77824 */ /* 0x000fe400078e00ff */
[----:B------:R-:W-:Y:S01]  /*4020*/  FFMA.FTZ R87, R87, R119, R42 ;  /* 0x0000007757577223 */ /* 0x000fe2000001002a */
[----:B------:R-:W-:Y:S02]  /*4030*/  IMAD.U32 R43, R43, 0x10000, RZ ;  /* 0x000100002b2b7824 */ /* 0x000fe400078e00ff */
[----:B------:R-:W-:Y:S01]  /*4040*/  FFMA.FTZ R123, R92, R95, -R123 ;  /* 0x0000005f5c7b7223 */ /* 0x000fe2000001087b */
[C---:B------:R-:W-:Y:S01]  /*4050*/  FMUL.FTZ R42, R86.reuse, R93 ;  /* 0x0000005d562a7220 */ /* 0x040fe20000410000 */
[-C--:B------:R-:W-:Y:S01]  /*4060*/  FMUL.FTZ R86, R86, R184.reuse ;  /* 0x000000b856567220 */ /* 0x080fe20000410000 */
        /* <DEDUP_REMOVED lines=10> */
.L_x_485:
[----:B------:R-:W-:Y:S05]  /*4110*/  BSYNC B3 ;  /* 0x0000000000037941 */ /* 0x000fea0003800000 */
.L_x_484:
[----:B------:R-:W-:Y:S02]  /*4120*/  ULDC.64 UR4, c[0x0][0x208] ;  /* 0x0000820000047ab9 */ /* 0x000fe40000000a00 */
[----:B--2---:R3:W-:Y:S03]  /*4130*/  STG.E.128 desc[UR4][R60.64+0x100], R40 ;  /* 0x000100283c007986 */ /* 0x0047e6000c101d04 */
.L_x_483:
[----:B------:R-:W-:Y:S05]  /*4140*/  BSYNC B2 ;  /* 0x0000000000027941 */ /* 0x000fea0003800000 */
.L_x_482:
[----:B------:R-:W-:-:S13]  /*4150*/  ISETP.NE.AND P3, PT, R8, RZ, PT ;  /* 0x000000ff0800720c */ /* 0x000fda0003f65270 */
[----:B------:R-:W-:Y:S05]  /*4160*/  @!P3 BRA `(.L_x_473) ;  /* 0x0000000000d4b947 */ /* 0x000fea0003800000 */
[----:B-123--:R1:W2:Y:S01]  /*4170*/  LDS.128 R40, [R4+0x2bc00] ;  /* 0x02bc000004287984 */ /* 0x00e2a20000000c00 */
[----:B------:R-:W-:Y:S01]  /*4180*/  ISETP.GE.AND P3, PT, R216, R116, PT ;  /* 0x00000074d800720c */ /* 0x000fe20003f66270 */
[----:B------:R-:W-:-:S12]  /*4190*/  BSSY B2, `(.L_x_486) ;  /* 0x0000030000027945 */ /* 0x000fd80003800000 */
[----:B-1----:R-:W-:Y:S05]  /*41a0*/  @P3 BRA `(.L_x_487) ;  /* 0x0000000000b83947 */ /* 0x002fea0003800000 */
[--C-:B------:R-:W-:Y:S02]  /*41b0*/  SHF.R.U64 R84, R84, 0x10, R85.reuse ;  /* 0x0000001054547819 */ /* 0x100fe40000001255 */
[----:B------:R-:W-:Y:S02]  /*41c0*/  SHF.R.U32.HI R85, RZ, 0x10, R85 ;  /* 0x00000010ff557819 */ /* 0x000fe40000011655 */
[--C-:B------:R-:W-:Y:S02]  /*41d0*/  SHF.R.U32.HI R87, RZ, 0x10, R83.reuse ;  /* 0x00000010ff577819 */ /* 0x100fe40000011653 */
[----:B------:R-:W-:Y:S01]  /*41e0*/  SHF.R.U64 R86, R82, 0x10, R83 ;  /* 0x0000001052567819 */ /* 0x000fe20000001253 */
[----:B--2---:R-:W-:Y:S01]  /*41f0*/  IMAD.U32 R82, R42, 0x10000, RZ ;  /* 0x000100002a527824 */ /* 0x004fe200078e00ff */
[----:B------:R-:W-:Y:S02]  /*4200*/  PRMT R188, R188, 0x5410, R85 ;  /* 0x00005410bcbc7816 */ /* 0x000fe40000000055 */
[----:B------:R-:W-:-:S02]  /*4210*/  PRMT R182, R182, 0x5410, R87 ;  /* 0x00005410b6b67816 */ /* 0x000fc40000000057 */
[----:B------:R-:W-:Y:S01]  /*4220*/  PRMT R187, R187, 0x5410, R84 ;  /* 0x00005410bbbb7816 */ /* 0x000fe20000000054 */
[----:B------:R-:W-:Y:S01]  /*4230*/  IMAD.U32 R84, R188, 0x10000, RZ ;  /* 0x00010000bc547824 */ /* 0x000fe200078e00ff */
[----:B------:R-:W-:Y:S01]  /*4240*/  LOP3.LUT R83, R42, 0xffff0000, RZ, 0xc0, !PT ;  /* 0xffff00002a537812 */ /* 0x000fe200078ec0ff */
[----:B------:R-:W-:Y:S01]  /*4250*/  IMAD.U32 R87, R182, 0x10000, RZ ;  /* 0x00010000b6577824 */ /* 0x000fe200078e00ff */
[----:B------:R-:W-:Y:S02]  /*4260*/  PRMT R181, R181, 0x5410, R86 ;  /* 0x00005410b5b57816 */ /* 0x000fe40000000056 */
[----:B------:R-:W-:Y:S01]  /*4270*/  LOP3.LUT R85, R41, 0xffff0000, RZ, 0xc0, !PT ;  /* 0xffff000029557812 */ /* 0x000fe200078ec0ff */
[----:B------:R-:W-:Y:S01]  /*4280*/  FMUL.FTZ R119, R83, R84 ;  /* 0x0000005453777220 */ /* 0x000fe20000410000 */
[----:B------:R-:W-:Y:S01]  /*4290*/  LOP3.LUT R93, R187, 0xffff0000, RZ, 0xc0, !PT ;  /* 0xffff0000bb5d7812 */ /* 0x000fe200078ec0ff */
[----:B------:R-:W-:Y:S01]  /*42a0*/  FMUL.FTZ R83, R83, R87 ;  /* 0x0000005753537220 */ /* 0x000fe20000410000 */
[----:B------:R-:W-:Y:S01]  /*42b0*/  LOP3.LUT R92, R181, 0xffff0000, RZ, 0xc0, !PT ;  /* 0xffff0000b55c7812 */ /* 0x000fe200078ec0ff */
[----:B------:R-:W-:Y:S01]  /*42c0*/  IMAD.U32 R187, R187, 0x10000, RZ ;  /* 0x00010000bbbb7824 */ /* 0x000fe200078e00ff */
[----:B------:R-:W-:Y:S01]  /*42d0*/  SHF.L.U32 R86, R41, 0x10, RZ ;  /* 0x0000001029567819 */ /* 0x000fe200000006ff */
[----:B------:R-:W-:Y:S01]  /*42e0*/  IMAD.U32 R41, R40, 0x10000, RZ ;  /* 0x0001000028297824 */ /* 0x000fe200078e00ff */
[----:B------:R-:W-:Y:S01]  /*42f0*/  LOP3.LUT R42, R43, 0xffff0000, RZ, 0xc0, !PT ;  /* 0xffff00002b2a7812 */ /* 0x000fe200078ec0ff */
[C---:B------:R-:W-:Y:S01]  /*4300*/  FMUL.FTZ R95, R85.reuse, R93 ;  /* 0x0000005d555f7220 */ /* 0x040fe20000410000 */
[----:B------:R-:W-:Y:S01]  /*4310*/  LOP3.LUT R188, R188, 0xffff0000, RZ, 0xc0, !PT ;  /* 0xffff0000bcbc7812 */ /* 0x000fe200078ec0ff */
[----:B------:R-:W-:Y:S01]  /*4320*/  FMUL.FTZ R94, R85, R92 ;  /* 0x0000005c555e7220 */ /* 0x000fe20000410000 */
[----:B------:R-:W-:Y:S01]  /*4330*/  LOP3.LUT R182, R182, 0xffff0000, RZ, 0xc0, !PT ;  /* 0xffff0000b6b67812 */ /* 0x000fe200078ec0ff */
[----:B------:R-:W-:Y:S01]  /*4340*/  FFMA.FTZ R87, R82, R87, -R119 ;  /* 0x0000005752577223 */ /* 0x000fe20000010877 */
[----:B------:R-:W-:Y:S01]  /*4350*/  LOP3.LUT R40, R40, 0xffff0000, RZ, 0xc0, !PT ;  /* 0xffff000028287812 */ /* 0x000fe200078ec0ff */
[----:B------:R-:W-:-:S02]  /*4360*/  IMAD.U32 R181, R181, 0x10000, RZ ;  /* 0x00010000b5b57824 */ /* 0x000fc400078e00ff */
[----:B------:R-:W-:Y:S01]  /*4370*/  FFMA.FTZ R82, R82, R84, R83 ;  /* 0x0000005452527223 */ /* 0x000fe20000010053 */
[C---:B------:R-:W-:Y:S01]  /*4380*/  FMUL.FTZ R84, R42.reuse, R188 ;  /* 0x000000bc2a547220 */ /* 0x040fe20000410000 */
[----:B------:R-:W-:Y:S01]  /*4390*/  FMUL.FTZ R83, R42, R182 ;  /* 0x000000b62a537220 */ /* 0x000fe20000410000 */
[----:B------:R-:W-:Y:S01]  /*43a0*/  FFMA.FTZ R85, R86, R92, -R95 ;  /* 0x0000005c56557223 */ /* 0x000fe2000001085f */
[----:B------:R-:W-:Y:S01]  /*43b0*/  FMUL.FTZ R42, R40, R187 ;  /* 0x000000bb282a7220 */ /* 0x000fe20000410000 */
[----:B------:R-:W-:Y:S01]  /*43c0*/  FFMA.FTZ R86, R86, R93, R94 ;  /* 0x0000005d56567223 */ /* 0x000fe2000001005e */
[-C--:B------:R-:W-:Y:S01]  /*43d0*/  FMUL.FTZ R40, R40, R181.reuse ;  /* 0x000000b528287220 */ /* 0x080fe20000410000 */
[----:B------:R-:W-:Y:S02]  /*43e0*/  IMAD.U32 R43, R43, 0x10000, RZ ;  /* 0x000100002b2b7824 */ /* 0x000fe400078e00ff */
[C---:B------:R-:W-:Y:S01]  /*43f0*/  FFMA.FTZ R42, R41.reuse, R181, -R42 ;  /* 0x000000b5292a7223 */ /* 0x040fe2000001082a */
[----:B------:R-:W-:Y:S01]  /*4400*/  F2FP.BF16.F32.PACK_AB R82, R82, R87 ;  /* 0x000000575252723e */ /* 0x000fe200000010ff */
[----:B------:R-:W-:Y:S01]  /*4410*/  FFMA.FTZ R41, R41, R187, R40 ;  /* 0x000000bb29297223 */ /* 0x000fe20000010028 */
[C---:B------:R-:W-:Y:S01]  /*4420*/  FFMA.FTZ R84, R43.reuse, R182, -R84 ;  /* 0x000000b62b547223 */ /* 0x040fe20000010854 */
[----:B------:R-:W-:Y:S01]  /*4430*/  FFMA.FTZ R83, R43, R188, R83 ;  /* 0x000000bc2b537223 */ /* 0x000fe20000010053 */
[----:B------:R-:W-:-:S02]  /*4440*/  F2FP.BF16.F32.PACK_AB R85, R86, R85 ;  /* 0x000000555655723e */ /* 0x000fc400000010ff */
[----:B------:R-:W-:Y:S01]  /*4450*/  F2FP.BF16.F32.PACK_AB R40, R41, R42 ;  /* 0x0000002a2928723e */ /* 0x000fe200000010ff */
[----:B------:R-:W-:Y:S01]  /*4460*/  IMAD.MOV.U32 R42, RZ, RZ, R82 ;  /* 0x000000ffff2a7224 */ /* 0x000fe200078e0052 */
[----:B------:R-:W-:Y:S01]  /*4470*/  F2FP.BF16.F32.PACK_AB R43, R83, R84 ;  /* 0x00000054532b723e */ /* 0x000fe200000010ff */
[----:B------:R-:W-:-:S07]  /*4480*/  IMAD.MOV.U32 R41, RZ, RZ, R85 ;  /* 0x000000ffff297224 */ /* 0x000fce00078e0055 */
.L_x_487:
[----:B------:R-:W-:Y:S05]  /*4490*/  BSYNC B2 ;  /* 0x0000000000027941 */ /* 0x000fea0003800000 */
.L_x_486:
[----:B------:R-:W-:Y:S02]  /*44a0*/  ULDC.64 UR4, c[0x0][0x208] ;  /* 0x0000820000047ab9 */ /* 0x000fe40000000a00 */
[----:B--2---:R4:W-:Y:S03]  /*44b0*/  STG.E.128 desc[UR4][R60.64+0x180], R40 ;  /* 0x000180283c007986 */ /* 0x0049e6000c101d04 */
.L_x_473:
[----:B------:R-:W-:Y:S05]  /*44c0*/  BSYNC B1 ;  /* 0x0000000000017941 */ /* 0x000fea0003800000 */
.L_x_472:
[----:B------:R-:W-:Y:S04]  /*44d0*/  BSSY B1, `(.L_x_488) ;  /* 0x00000e3000017945 */ /* 0x000fe80003800000 */
[----:B------:R-:W-:Y:S05]  /*44e0*/  @P4 BRA `(.L_x_489) ;  /* 0x0000000c00844947 */ /* 0x000fea0003800000 */
[----:B------:R-:W-:Y:S01]  /*44f0*/  ISETP.NE.AND P3, PT, R26, RZ, PT ;  /* 0x000000ff1a00720c */ /* 0x000fe20003f65270 */
[----:B------:R-:W-:-:S12]  /*4500*/  BSSY B2, `(.L_x_490) ;  /* 0x0000037000027945 */ /* 0x000fd80003800000 */
[----:B------:R-:W-:Y:S05]  /*4510*/  @!P3 BRA `(.L_x_491) ;  /* 0x0000000000d4b947 */ /* 0x000fea0003800000 */
[----:B-1234-:R1:W2:Y:S01]  /*4520*/  LDS.128 R40, [R4+0x25400] ;  /* 0x0254000004287984 */ /* 0x01e2a20000000c00 */
[----:B------:R-:W-:Y:S01]  /*4530*/  ISETP.GE.AND P3, PT, R22, R116, PT ;  /* 0x000000741600720c */ /* 0x000fe20003f66270 */
[----:B------:R-:W-:-:S12]  /*4540*/  BSSY B3, `(.L_x_492) ;  /* 0x0000030000037945 */ /* 0x000fd80003800000 */
[----:B-1----:R-:W-:Y:S05]  /*4550*/  @P3 BRA `(.L_x_493) ;  /* 0x0000000000b83947 */ /* 0x002fea0003800000 */
[----:B------:R-:W-:Y:S01]  /*4560*/  SHF.R.U64 R83, R78, 0x10, R79 ;  /* 0x000000104e537819 */ /* 0x000fe2000000124f */
[----:B--2---:R-:W-:Y:S01]  /*4570*/  IMAD.U32 R60, R42, 0x10000, RZ ;  /* 0x000100002a3c7824 */ /* 0x004fe200078e00ff */
[--C-:B------:R-:W-:Y:S02]  /*4580*/  SHF.R.U64 R78, R80, 0x10, R81.reuse ;  /* 0x00000010504e7819 */ /* 0x100fe40000001251 */
[----:B------:R-:W-:Y:S02]  /*4590*/  SHF.R.U32.HI R81, RZ, 0x10, R81 ;  /* 0x00000010ff517819 */ /* 0x000fe40000011651 */
[----:B------:R-:W-:Y:S01]  /*45a0*/  SHF.R.U32.HI R82, RZ, 0x10, R79 ;  /* 0x00000010ff527819 */ /* 0x000fe2000001164f */
[----:B------:R-:W-:Y:S01]  /*45b0*/  IMAD.U32 R79, R41, 0x10000, RZ ;  /* 0x00010000294f7824 */ /* 0x000fe200078e00ff */
[----:B------:R-:W-:Y:S02]  /*45c0*/  PRMT R192, R192, 0x5410, R81 ;  /* 0x00005410c0c07816 */ /* 0x000fe40000000051 */
[----:B------:R-:W-:-:S02]  /*45d0*/  PRMT R178, R178, 0x5410, R83 ;  /* 0x00005410b2b27816 */ /* 0x000fc40000000053 */
[----:B------:R-:W-:Y:S01]  /*45e0*/  PRMT R179, R179, 0x5410, R82 ;  /* 0x00005410b3b37816 */ /* 0x000fe20000000052 */
[----:B------:R-:W-:Y:S01]  /*45f0*/  IMAD.U32 R83, R192, 0x10000, RZ ;  /* 0x00010000c0537824 */ /* 0x000fe200078e00ff */
[----:B------:R-:W-:Y:S02]  /*4600*/  PRMT R191, R191, 0x5410, R78 ;  /* 0x00005410bfbf7816 */ /* 0x000fe4000000004e */
[----:B------:R-:W-:Y:S01]  /*4610*/  LOP3.LUT R61, R42, 0xffff0000, RZ, 0xc0, !PT ;  /* 0xffff00002a3d7812 */ /* 0x000fe200078ec0ff */
[----:B------:R-:W-:Y:S01]  /*4620*/  IMAD.U32 R81, R179, 0x10000, RZ ;  /* 0x00010000b3517824 */ /* 0x000fe200078e00ff */
[----:B------:R-:W-:Y:S01]  /*4630*/  LOP3.LUT R78, R41, 0xffff0000, RZ, 0xc0, !PT ;  /* 0xffff0000294e7812 */ /* 0x000fe200078ec0ff */
[----:B------:R-:W-:Y:S01]  /*4640*/  IMAD.U32 R41, R40, 0x10000, RZ ;  /* 0x0001000028297824 */ /* 0x000fe200078e00ff */
[----:B------:R-:W-:Y:S01]  /*4650*/  LOP3.LUT R82, R191, 0xffff0000, RZ, 0xc0, !PT ;  /* 0xffff0000bf527812 */ /* 0x000fe200078ec0ff */
[C---:B------:R-:W-:Y:S01]  /*4660*/  FMUL.FTZ R87, R61.reuse, R83 ;  /* 0x000000533d577220 */ /* 0x040fe20000410000 */
[----:B------:R-:W-:Y:S01]  /*4670*/  LOP3.LUT R80, R178, 0xffff0000, RZ, 0xc0, !PT ;  /* 0xffff0000b2507812 */ /* 0x000fe200078ec0ff */
[-C--:B------:R-:W-:Y:S01]  /*4680*/  FMUL.FTZ R61, R61, R81.reuse ;  /* 0x000000513d3d7220 */ /* 0x080fe20000410000 */
[----:B------:R-:W-:Y:S01]  /*4690*/  LOP3.LUT R42, R43, 0xffff0000, RZ, 0xc0, !PT ;  /* 0xffff00002b2a7812 */ /* 0x000fe200078ec0ff */
[----:B------:R-:W-:Y:S01]  /*46a0*/  FMUL.FTZ R84, R78, R82 ;  /* 0x000000524e547220 */ /* 0x000fe20000410000 */
[----:B------:R-:W-:Y:S01]  /*46b0*/  LOP3.LUT R192, R192, 0xffff0000, RZ, 0xc0, !PT ;  /* 0xffff0000c0c07812 */ /* 0x000fe200078ec0ff */
[----:B------:R-:W-:Y:S01]  /*46c0*/  FMUL.FTZ R85, R78, R80 ;  /* 0x000000504e557220 */ /* 0x000fe20000410000 */
[----:B------:R-:W-:Y:S01]  /*46d0*/  LOP3.LUT R179, R179, 0xffff0000, RZ, 0xc0, !PT ;  /* 0xffff0000b3b37812 */ /* 0x000fe200078ec0ff */
[----:B------:R-:W-:Y:S01]  /*46e0*/  IMAD.U32 R191, R191, 0x10000, RZ ;  /* 0x00010000bfbf7824 */ /* 0x000fe200078e00ff */
[----:B------:R-:W-:Y:S01]  /*46f0*/  LOP3.LUT R78, R40, 0xffff0000, RZ, 0xc0, !PT ;  /* 0xffff0000284e7812 */ /* 0x000fe200078ec0ff */
[----:B------:R-:W-:Y:S01]  /*4700*/  FFMA.FTZ R87, R60, R81, -R87 ;  /* 0x000000513c577223 */ /* 0x000fe20000010857 */
[----:B------:R-:W-:-:S02]  /*4710*/  IMAD.U32 R178, R178, 0x10000, RZ ;  /* 0x00010000b2b27824 */ /* 0x000fc400078e00ff */
[C---:B------:R-:W-:Y:S01]  /*4720*/  FFMA.FTZ R40, R79.reuse, R80, -R84 ;  /* 0x000000504f287223 */ /* 0x040fe20000010854 */
[----:B------:R-:W-:Y:S01]  /*4730*/  FFMA.FTZ R60, R60, R83, R61 ;  /* 0x000000533c3c7223 */ /* 0x000fe2000001003d */
[C---:B------:R-:W-:Y:S01]  /*4740*/  FMUL.FTZ R80, R42.reuse, R192 ;  /* 0x000000c02a507220 */ /* 0x040fe20000410000 */
[----:B------:R-:W-:Y:S01]  /*4750*/  FMUL.FTZ R61, R42, R179 ;  /* 0x000000b32a3d7220 */ /* 0x000fe20000410000 */
[C---:B------:R-:W-:Y:S01]  /*4760*/  FMUL.FTZ R42, R78.reuse, R191 ;  /* 0x000000bf4e2a7220 */ /* 0x040fe20000410000 */
        /* <DEDUP_REMOVED lines=13> */
.L_x_493:
[----:B------:R-:W-:Y:S05]  /*4840*/  BSYNC B3 ;  /* 0x0000000000037941 */ /* 0x000fea0003800000 */
.L_x_492:
[----:B------:R-:W-:Y:S02]  /*4850*/  ULDC.64 UR4, c[0x0][0x208] ;  /* 0x0000820000047ab9 */ /* 0x000fe40000000a00 */
[----:B--2---:R1:W-:Y:S03]  /*4860*/  STG.E.128 desc[UR4][R54.64], R40 ;  /* 0x0000002836007986 */ /* 0x0043e6000c101d04 */
.L_x_491:
[----:B------:R-:W-:Y:S05]  /*4870*/  BSYNC B2 ;  /* 0x0000000000027941 */ /* 0x000fea0003800000 */
.L_x_490:
[----:B------:R-:W-:Y:S01]  /*4880*/  ISETP.NE.AND P3, PT, R10, RZ, PT ;  /* 0x000000ff0a00720c */ /* 0x000fe20003f65270 */
[----:B------:R-:W-:-:S12]  /*4890*/  BSSY B2, `(.L_x_494) ;  /* 0x0000036000027945 */ /* 0x000fd80003800000 */
[----:B------:R-:W-:Y:S05]  /*48a0*/  @!P3 BRA `(.L_x_495) ;  /* 0x0000000000d0b947 */ /* 0x000fea0003800000 */
[----:B-1234-:R1:W2:Y:S01]  /*48b0*/  LDS.128 R40, [R4+0x27c00] ;  /* 0x027c000004287984 */ /* 0x01e2a20000000c00 */
[----:B------:R-:W-:Y:S01]  /*48c0*/  ISETP.GE.AND P3, PT, R215, R116, PT ;  /* 0x00000074d700720c */ /* 0x000fe20003f66270 */
[----:B------:R-:W-:-:S12]  /*48d0*/  BSSY B3, `(.L_x_496) ;  /* 0x000002f000037945 */ /* 0x000fd80003800000 */
[----:B-1----:R-:W-:Y:S05]  /*48e0*/  @P3 BRA `(.L_x_497) ;  /* 0x0000000000b43947 */ /* 0x002fea0003800000 */
[--C-:B------:R-:W-:Y:S02]  /*48f0*/  SHF.R.U64 R61, R76, 0x10, R77.reuse ;  /* 0x000000104c3d7819 */ /* 0x100fe4000000124d */
[----:B------:R-:W-:Y:S02]  /*4900*/  SHF.R.U32.HI R76, RZ, 0x10, R77 ;  /* 0x00000010ff4c7819 */ /* 0x000fe4000001164d */
[--C-:B------:R-:W-:Y:S02]  /*4910*/  SHF.R.U32.HI R78, RZ, 0x10, R75.reuse ;  /* 0x00000010ff4e7819 */ /* 0x100fe4000001164b */
[----:B------:R-:W-:Y:S02]  /*4920*/  SHF.R.U64 R79, R74, 0x10, R75 ;  /* 0x000000104a4f7819 */ /* 0x000fe4000000124b */
[----:B------:R-:W-:Y:S02]  /*4930*/  PRMT R177, R177, 0x5410, R76 ;  /* 0x00005410b1b17816 */ /* 0x000fe4000000004c */
[----:B------:R-:W-:-:S02]  /*4940*/  PRMT R175, R175, 0x5410, R78 ;  /* 0x00005410afaf7816 */ /* 0x000fc4000000004e */
[----:B------:R-:W-:Y:S02]  /*4950*/  PRMT R176, R176, 0x5410, R61 ;  /* 0x00005410b0b07816 */ /* 0x000fe4000000003d */
[----:B--2---:R-:W-:Y:S01]  /*4960*/  LOP3.LUT R75, R42, 0xffff0000, RZ, 0xc0, !PT ;  /* 0xffff00002a4b7812 */ /* 0x004fe200078ec0ff */
[----:B------:R-:W-:Y:S01]  /*4970*/  IMAD.U32 R77, R175, 0x10000, RZ ;  /* 0x00010000af4d7824 */ /* 0x000fe200078e00ff */
[----:B------:R-:W-:Y:S01]  /*4980*/  PRMT R174, R174, 0x5410, R79 ;  /* 0x00005410aeae7816 */ /* 0x000fe2000000004f */
[----:B------:R-:W-:Y:S01]  /*4990*/  IMAD.U32 R79, R177, 0x10000, RZ ;  /* 0x00010000b14f7824 */ /* 0x000fe200078e00ff */
[----:B------:R-:W-:Y:S02]  /*49a0*/  LOP3.LUT R61, R41, 0xffff0000, RZ, 0xc0, !PT ;  /* 0xffff0000293d7812 */ /* 0x000fe400078ec0ff */
[----:B------:R-:W-:Y:S01]  /*49b0*/  LOP3.LUT R78, R176, 0xffff0000, RZ, 0xc0, !PT ;  /* 0xffff0000b04e7812 */ /* 0x000fe200078ec0ff */
[----:B------:R-:W-:Y:S01]  /*49c0*/  FMUL.FTZ R81, R75, R79 ;  /* 0x0000004f4b517220 */ /* 0x000fe20000410000 */
[----:B------:R-:W-:Y:S01]  /*49d0*/  SHF.L.U32 R74, R42, 0x10, RZ ;  /* 0x000000102a4a7819 */ /* 0x000fe200000006ff */
[C---:B------:R-:W-:Y:S01]  /*49e0*/  IMAD.U32 R42, R43.reuse, 0x10000, RZ ;  /* 0x000100002b2a7824 */ /* 0x040fe200078e00ff */
[----:B------:R-:W-:Y:S01]  /*49f0*/  LOP3.LUT R60, R43, 0xffff0000, RZ, 0xc0, !PT ;  /* 0xffff00002b3c7812 */ /* 0x000fe200078ec0ff */
[----:B------:R-:W-:Y:S01]  /*4a00*/  IMAD.U32 R43, R41, 0x10000, RZ ;  /* 0x00010000292b7824 */ /* 0x000fe200078e00ff */
[----:B------:R-:W-:Y:S01]  /*4a10*/  LOP3.LUT R76, R174, 0xffff0000, RZ, 0xc0, !PT ;  /* 0xffff0000ae4c7812 */ /* 0x000fe200078ec0ff */
[----:B------:R-:W-:Y:S01]  /*4a20*/  FMUL.FTZ R80, R61, R78 ;  /* 0x0000004e3d507220 */ /* 0x000fe20000410000 */
[-C--:B------:R-:W-:Y:S01]  /*4a30*/  FMUL.FTZ R75, R75, R77.reuse ;  /* 0x0000004d4b4b7220 */ /* 0x080fe20000410000 */
[----:B------:R-:W-:Y:S01]  /*4a40*/  LOP3.LUT R177, R177, 0xffff0000, RZ, 0xc0, !PT ;  /* 0xffff0000b1b17812 */ /* 0x000fe200078ec0ff */
[----:B------:R-:W-:Y:S01]  /*4a50*/  IMAD.U32 R41, R40, 0x10000, RZ ;  /* 0x0001000028297824 */ /* 0x000fe200078e00ff */
[----:B------:R-:W-:Y:S01]  /*4a60*/  LOP3.LUT R175, R175, 0xffff0000, RZ, 0xc0, !PT ;  /* 0xffff0000afaf7812 */ /* 0x000fe200078ec0ff */
[----:B------:R-:W-:Y:S01]  /*4a70*/  FFMA.FTZ R81, R74, R77, -R81 ;  /* 0x0000004d4a517223 */ /* 0x000fe20000010851 */
[-C--:B------:R-:W-:Y:S01]  /*4a80*/  FMUL.FTZ R61, R61, R76.reuse ;  /* 0x0000004c3d3d7220 */ /* 0x080fe20000410000 */
[----:B------:R-:W-:Y:S01]  /*4a90*/  LOP3.LUT R40, R40, 0xffff0000, RZ, 0xc0, !PT ;  /* 0xffff000028287812 */ /* 0x000fe200078ec0ff */
[----:B------:R-:W-:Y:S01]  /*4aa0*/  FFMA.FTZ R80, R43, R76, -R80 ;  /* 0x0000004c2b507223 */ /* 0x000fe20000010850 */
[----:B------:R-:W-:Y:S01]  /*4ab0*/  FFMA.FTZ R74, R74, R79, R75 ;  /* 0x0000004f4a4a7223 */ /* 0x000fe2000001004b */
[----:B------:R-:W-:-:S02]  /*4ac0*/  IMAD.U32 R176, R176, 0x10000, RZ ;  /* 0x00010000b0b07824 */ /* 0x000fc400078e00ff */
[----:B------:R-:W-:Y:S01]  /*4ad0*/  FMUL.FTZ R75, R60, R177 ;  /* 0x000000b13c4b7220 */ /* 0x000fe20000410000 */
[----:B------:R-:W-:Y:S02]  /*4ae0*/  IMAD.U32 R174, R174, 0x10000, RZ ;  /* 0x00010000aeae7824 */ /* 0x000fe400078e00ff */
[-C--:B------:R-:W-:Y:S01]  /*4af0*/  FMUL.FTZ R76, R60, R175.reuse ;  /* 0x000000af3c4c7220 */ /* 0x080fe20000410000 */
[----:B------:R-:W-:Y:S01]  /*4b00*/  FFMA.FTZ R61, R43, R78, R61 ;  /* 0x0000004e2b3d7223 */ /* 0x000fe2000001003d */
[C---:B------:R-:W-:Y:S01]  /*4b10*/  FMUL.FTZ R60, R40.reuse, R176 ;  /* 0x000000b0283c7220 */ /* 0x040fe20000410000 */
[-C--:B------:R-:W-:Y:S01]  /*4b20*/  FMUL.FTZ R43, R40, R174.reuse ;  /* 0x000000ae282b7220 */ /* 0x080fe20000410000 */
[C---:B------:R-:W-:Y:S01]  /*4b30*/  FFMA.FTZ R75, R42.reuse, R175, -R75 ;  /* 0x000000af2a4b7223 */ /* 0x040fe2000001084b */
[----:B------:R-:W-:Y:S01]  /*4b40*/  FFMA.FTZ R76, R42, R177, R76 ;  /* 0x000000b12a4c7223 */ /* 0x000fe2000001004c */
[C---:B------:R-:W-:Y:S01]  /*4b50*/  FFMA.FTZ R60, R41.reuse, R174, -R60 ;  /* 0x000000ae293c7223 */ /* 0x040fe2000001083c */
[----:B------:R-:W-:Y:S01]  /*4b60*/  FFMA.FTZ R43, R41, R176, R43 ;  /* 0x000000b0292b7223 */ /* 0x000fe2000001002b */
[----:B------:R-:W-:-:S02]  /*4b70*/  F2FP.BF16.F32.PACK_AB R41, R61, R80 ;  /* 0x000000503d29723e */ /* 0x000fc400000010ff */
[----:B------:R-:W-:Y:S02]  /*4b80*/  F2FP.BF16.F32.PACK_AB R75, R76, R75 ;  /* 0x0000004b4c4b723e */ /* 0x000fe400000010ff */
[----:B------:R-:W-:Y:S02]  /*4b90*/  F2FP.BF16.F32.PACK_AB R40, R43, R60 ;  /* 0x0000003c2b28723e */ /* 0x000fe400000010ff */
[----:B------:R-:W-:Y:S01]  /*4ba0*/  F2FP.BF16.F32.PACK_AB R42, R74, R81 ;  /* 0x000000514a2a723e */ /* 0x000fe200000010ff */
[----:B------:R-:W-:-:S07]  /*4bb0*/  IMAD.MOV.U32 R43, RZ, RZ, R75 ;  /* 0x000000ffff2b7224 */ /* 0x000fce00078e004b */
.L_x_497:
[----:B------:R-:W-:Y:S05]  /*4bc0*/  BSYNC B3 ;  /* 0x0000000000037941 */ /* 0x000fea0003800000 */
.L_x_496:
[----:B------:R-:W-:Y:S02]  /*4bd0*/  ULDC.64 UR4, c[0x0][0x208] ;  /* 0x0000820000047ab9 */ /* 0x000fe40000000a00 */
[----:B--2---:R1:W-:Y:S03]  /*4be0*/  STG.E.128 desc[UR4][R54.64+0x80], R40 ;  /* 0x0000802836007986 */ /* 0x0043e6000c101d04 */
.L_x_495:
[----:B------:R-:W-:Y:S05]  /*4bf0*/  BSYNC B2 ;  /* 0x0000000000027941 */ /* 0x000fea0003800000 */
.L_x_494:
[----:B------:R-:W-:Y:S01]  /*4c00*/  ISETP.NE.AND P3, PT, R9, RZ, PT ;  /* 0x000000ff0900720c */ /* 0x000fe20003f65270 */
[----:B------:R-:W-:-:S12]  /*4c10*/  BSSY B2, `(.L_x_498) ;  /* 0x0000037000027945 */ /* 0x000fd80003800000 */
[----:B------:R-:W-:Y:S05]  /*4c20*/  @!P3 BRA `(.L_x_499) ;  /* 0x0000000000d4b947 */ /* 0x000fea0003800000 */
[----:B-1234-:R1:W2:Y:S01]  /*4c30*/  LDS.128 R40, [R4+0x2a400] ;  /* 0x02a4000004287984 */ /* 0x01e2a20000000c00 */
[----:B------:R-:W-:Y:S01]  /*4c40*/  ISETP.GE.AND P3, PT, R214, R116, PT ;  /* 0x00000074d600720c */ /* 0x000fe20003f66270 */
[----:B------:R-:W-:-:S12]  /*4c50*/  BSSY B3, `(.L_x_500) ;  /* 0x0000030000037945 */ /* 0x000fd80003800000 */
[----:B-1----:R-:W-:Y:S05]  /*4c60*/  @P3 BRA `(.L_x_501) ;  /* 0x0000000000b83947 */ /* 0x002fea0003800000 */
[--C-:B------:R-:W-:Y:S01]  /*4c70*/  SHF.R.U64 R75, R72, 0x10, R73.reuse ;  /* 0x00000010484b7819 */ /* 0x100fe20000001249 */
[----:B--2---:R-:W-:Y:S01]  /*4c80*/  IMAD.U32 R60, R42, 0x10000, RZ ;  /* 0x000100002a3c7824 */ /* 0x004fe200078e00ff */
[----:B------:R-:W-:Y:S02]  /*4c90*/  SHF.R.U32.HI R72, RZ, 0x10, R73 ;  /* 0x00000010ff487819 */ /* 0x000fe40000011649 */
[--C-:B------:R-:W-:Y:S02]  /*4ca0*/  SHF.R.U32.HI R74, RZ, 0x10, R71.reuse ;  /* 0x00000010ff4a7819 */ /* 0x100fe40000011647 */
[----:B------:R-:W-:Y:S01]  /*4cb0*/  SHF.R.U64 R76, R70, 0x10, R71 ;  /* 0x00000010464c7819 */ /* 0x000fe20000001247 */
[----:B------:R-:W-:Y:S01]  /*4cc0*/  IMAD.U32 R70, R43, 0x10000, RZ ;  /* 0x000100002b467824 */ /* 0x000fe200078e00ff */
[----:B------:R-:W-:Y:S02]  /*4cd0*/  PRMT R173, R173, 0x5410, R72 ;  /* 0x00005410adad7816 */ /* 0x000fe40000000048 */
[----:B------:R-:W-:-:S02]  /*4ce0*/  PRMT R169, R169, 0x5410, R74 ;  /* 0x00005410a9a97816 */ /* 0x000fc4000000004a */
[----:B------:R-:W-:Y:S01]  /*4cf0*/  PRMT R172, R172, 0x5410, R75 ;  /* 0x00005410acac7816 */ /* 0x000fe2000000004b */
[----:B------:R-:W-:Y:S01]  /*4d00*/  IMAD.U32 R75, R173, 0x10000, RZ ;  /* 0x00010000ad4b7824 */ /* 0x000fe200078e00ff */
[----:B------:R-:W-:Y:S01]  /*4d10*/  LOP3.LUT R61, R42, 0xffff0000, RZ, 0xc0, !PT ;  /* 0xffff00002a3d7812 */ /* 0x000fe200078ec0ff */
[----:B------:R-:W-:Y:S01]  /*4d20*/  IMAD.U32 R73, R169, 0x10000, RZ ;  /* 0x00010000a9497824 */ /* 0x000fe200078e00ff */
[----:B------:R-:W-:Y:S01]  /*4d30*/  LOP3.LUT R71, R43, 0xffff0000, RZ, 0xc0, !PT ;  /* 0xffff00002b477812 */ /* 0x000fe200078ec0ff */
[----:B------:R-:W-:Y:S01]  /*4d40*/  IMAD.U32 R42, R41, 0x10000, RZ ;  /* 0x00010000292a7824 */ /* 0x000fe200078e00ff */
[----:B------:R-:W-:Y:S01]  /*4d50*/  PRMT R171, R171, 0x5410, R76 ;  /* 0x00005410abab7816 */ /* 0x000fe2000000004c */
[----:B------:R-:W-:Y:S01]  /*4d60*/  FMUL.FTZ R79, R61, R75 ;  /* 0x0000004b3d4f7220 */ /* 0x000fe20000410000 */
[----:B------:R-:W-:Y:S01]  /*4d70*/  LOP3.LUT R43, R41, 0xffff0000, RZ, 0xc0, !PT ;  /* 0xffff0000292b7812 */ /* 0x000fe200078ec0ff */
[-C--:B------:R-:W-:Y:S01]  /*4d80*/  FMUL.FTZ R61, R61, R73.reuse ;  /* 0x000000493d3d7220 */ /* 0x080fe20000410000 */
[----:B------:R-:W-:Y:S01]  /*4d90*/  LOP3.LUT R74, R172, 0xffff0000, RZ, 0xc0, !PT ;  /* 0xffff0000ac4a7812 */ /* 0x000fe200078ec0ff */
[----:B------:R-:W-:Y:S01]  /*4da0*/  IMAD.U32 R41, R40, 0x10000, RZ ;  /* 0x0001000028297824 */ /* 0x000fe200078e00ff */
[----:B------:R-:W-:Y:S01]  /*4db0*/  LOP3.LUT R72, R171, 0xffff0000, RZ, 0xc0, !PT ;  /* 0xffff0000ab487812 */ /* 0x000fe200078ec0ff */
[----:B------:R-:W-:Y:S01]  /*4dc0*/  FFMA.FTZ R79, R60, R73, -R79 ;  /* 0x000000493c4f7223 */ /* 0x000fe2000001084f */
[----:B------:R-:W-:Y:S01]  /*4dd0*/  LOP3.LUT R173, R173, 0xffff0000, RZ, 0xc0, !PT ;  /* 0xffff0000adad7812 */ /* 0x000fe200078ec0ff */
[----:B------:R-:W-:Y:S01]  /*4de0*/  FMUL.FTZ R77, R43, R74 ;  /* 0x0000004a2b4d7220 */ /* 0x000fe20000410000 */
[----:B------:R-:W-:Y:S01]  /*4df0*/  LOP3.LUT R169, R169, 0xffff0000, RZ, 0xc0, !PT ;  /* 0xffff0000a9a97812 */ /* 0x000fe200078ec0ff */
[-C--:B------:R-:W-:Y:S01]  /*4e00*/  FMUL.FTZ R43, R43, R72.reuse ;  /* 0x000000482b2b7220 */ /* 0x080fe20000410000 */
[----:B------:R-:W-:Y:S01]  /*4e10*/  LOP3.LUT R40, R40, 0xffff0000, RZ, 0xc0, !PT ;  /* 0xffff000028287812 */ /* 0x000fe200078ec0ff */
[----:B------:R-:W-:Y:S01]  /*4e20*/  FFMA.FTZ R77, R42, R72, -R77 ;  /* 0x000000482a4d7223 */ /* 0x000fe2000001084d */
[----:B------:R-:W-:-:S02]  /*4e30*/  IMAD.U32 R172, R172, 0x10000, RZ ;  /* 0x00010000acac7824 */ /* 0x000fc400078e00ff */
[----:B------:R-:W-:Y:S01]  /*4e40*/  FFMA.FTZ R60, R60, R75, R61 ;  /* 0x0000004b3c3c7223 */ /* 0x000fe2000001003d */
[----:B------:R-:W-:Y:S02]  /*4e50*/  IMAD.U32 R171, R171, 0x10000, RZ ;  /* 0x00010000abab7824 */ /* 0x000fe400078e00ff */
[C---:B------:R-:W-:Y:S01]  /*4e60*/  FMUL.FTZ R61, R71.reuse, R173 ;  /* 0x000000ad473d7220 */ /* 0x040fe20000410000 */
[----:B------:R-:W-:Y:S01]  /*4e70*/  FMUL.FTZ R72, R71, R169 ;  /* 0x000000a947487220 */ /* 0x000fe20000410000 */
[----:B------:R-:W-:Y:S01]  /*4e80*/  FFMA.FTZ R74, R42, R74, R43 ;  /* 0x0000004a2a4a7223 */ /* 0x000fe2000001002b */
[CC--:B------:R-:W-:Y:S01]  /*4e90*/  FMUL.FTZ R42, R40.reuse, R172.reuse ;  /* 0x000000ac282a7220 */ /* 0x0c0fe20000410000 */
[----:B------:R-:W-:Y:S01]  /*4ea0*/  FMUL.FTZ R43, R40, R171 ;  /* 0x000000ab282b7220 */ /* 0x000fe20000410000 */
[C---:B------:R-:W-:Y:S01]  /*4eb0*/  FFMA.FTZ R61, R70.reuse, R169, -R61 ;  /* 0x000000a9463d7223 */ /* 0x040fe2000001083d */
[----:B------:R-:W-:Y:S01]  /*4ec0*/  FFMA.FTZ R72, R70, R173, R72 ;  /* 0x000000ad46487223 */ /* 0x000fe20000010048 */
[C---:B------:R-:W-:Y:S01]  /*4ed0*/  FFMA.FTZ R42, R41.reuse, R171, -R42 ;  /* 0x000000ab292a7223 */ /* 0x040fe2000001082a */
[----:B------:R-:W-:Y:S01]  /*4ee0*/  FFMA.FTZ R43, R41, R172, R43 ;  /* 0x000000ac292b7223 */ /* 0x000fe2000001002b */
[----:B------:R-:W-:-:S02]  /*4ef0*/  F2FP.BF16.F32.PACK_AB R60, R60, R79 ;  /* 0x0000004f3c3c723e */ /* 0x000fc400000010ff */
[----:B------:R-:W-:Y:S02]  /*4f00*/  F2FP.BF16.F32.PACK_AB R61, R72, R61 ;  /* 0x0000003d483d723e */ /* 0x000fe400000010ff */
[----:B------:R-:W-:Y:S01]  /*4f10*/  F2FP.BF16.F32.PACK_AB R40, R43, R42 ;  /* 0x0000002a2b28723e */ /* 0x000fe200000010ff */
[----:B------:R-:W-:Y:S01]  /*4f20*/  IMAD.MOV.U32 R42, RZ, RZ, R60 ;  /* 0x000000ffff2a7224 */ /* 0x000fe200078e003c */
[----:B------:R-:W-:Y:S02]  /*4f30*/  F2FP.BF16.F32.PACK_AB R41, R74, R77 ;  /* 0x0000004d4a29723e */ /* 0x000fe400000010ff */
[----:B------:R-:W-:-:S07]  /*4f40*/  MOV R43, R61 ;  /* 0x0000003d002b7202 */ /* 0x000fce0000000f00 */
.L_x_501:
[----:B------:R-:W-:Y:S05]  /*4f50*/  BSYNC B3 ;  /* 0x0000000000037941 */ /* 0x000fea0003800000 */
.L_x_500:
[----:B------:R-:W-:Y:S02]  /*4f60*/  ULDC.64 UR4, c[0x0][0x208] ;  /* 0x0000820000047ab9 */ /* 0x000fe40000000a00 */
[----:B--2---:R1:W-:Y:S03]  /*4f70*/  STG.E.128 desc[UR4][R54.64+0x100], R40 ;  /* 0x0001002836007986 */ /* 0x0043e6000c101d04 */
.L_x_499:
[----:B------:R-:W-:Y:S05]  /*4f80*/  BSYNC B2 ;  /* 0x0000000000027941 */ /* 0x000fea0003800000 */
.L_x_498:
[----:B------:R-:W-:-:S13]  /*4f90*/  ISETP.NE.AND P3, PT, R8, RZ, PT ;  /* 0x000000ff0800720c */ /* 0x000fda0003f65270 */
[----:B------:R-:W-:Y:S05]  /*4fa0*/  @!P3 BRA `(.L_x_489) ;  /* 0x0000000000d4b947 */ /* 0x000fea0003800000 */
[----:B-1234-:R1:W2:Y:S01]  /*4fb0*/  LDS.128 R40, [R4+0x2cc00] ;  /* 0x02cc000004287984 */ /* 0x01e2a20000000c00 */
[----:B------:R-:W-:Y:S01]  /*4fc0*/  ISETP.GE.AND P3, PT, R216, R116, PT ;  /* 0x00000074d800720c */ /* 0x000fe20003f66270 */
[----:B------:R-:W-:-:S12]  /*4fd0*/  BSSY B2, `(.L_x_502) ;  /* 0x0000030000027945 */ /* 0x000fd80003800000 */
[----:B-1----:R-:W-:Y:S05]  /*4fe0*/  @P3 BRA `(.L_x_503) ;  /* 0x0000000000b83947 */ /* 0x002fea0003800000 */
[----:B------:R-:W-:Y:S01]  /*4ff0*/  SHF.R.U64 R68, R68, 0x10, R69 ;  /* 0x0000001044447819 */ /* 0x000fe20000001245 */
[----:B--2---:R-:W-:Y:S01]  /*5000*/  IMAD.U32 R60, R42, 0x10000, RZ ;  /* 0x000100002a3c7824 */ /* 0x004fe200078e00ff */
[----:B------:R-:W-:Y:S01]  /*5010*/  SHF.R.U64 R70, R66, 0x10, R67 ;  /* 0x0000001042467819 */ /* 0x000fe20000001243 */
[----:B------:R-:W-:Y:S01]  /*5020*/  IMAD.U32 R66, R43, 0x10000, RZ ;  /* 0x000100002b427824 */ /* 0x000fe200078e00ff */
[----:B------:R-:W-:Y:S02]  /*5030*/  SHF.R.U32.HI R69, RZ, 0x10, R69 ;  /* 0x00000010ff457819 */ /* 0x000fe40000011645 */
[----:B------:R-:W-:Y:S02]  /*5040*/  SHF.R.U32.HI R71, RZ, 0x10, R67 ;  /* 0x00000010ff477819 */ /* 0x000fe40000011643 */
[----:B------:R-:W-:Y:S02]  /*5050*/  PRMT R165, R165, 0x5410, R68 ;  /* 0x00005410a5a57816 */ /* 0x000fe40000000044 */
[----:B------:R-:W-:-:S02]  /*5060*/  PRMT R167, R167, 0x5410, R70 ;  /* 0x00005410a7a77816 */ /* 0x000fc40000000046 */
[----:B------:R-:W-:Y:S02]  /*5070*/  PRMT R164, R164, 0x5410, R69 ;  /* 0x00005410a4a47816 */ /* 0x000fe40000000045 */
[----:B------:R-:W-:Y:S02]  /*5080*/  LOP3.LUT R67, R43, 0xffff0000, RZ, 0xc0, !PT ;  /* 0xffff00002b437812 */ /* 0x000fe400078ec0ff */
[----:B------:R-:W-:Y:S01]  /*5090*/  PRMT R166, R166, 0x5410, R71 ;  /* 0x00005410a6a67816 */ /* 0x000fe20000000047 */
[----:B------:R-:W-:Y:S01]  /*50a0*/  IMAD.U32 R71, R164, 0x10000, RZ ;  /* 0x00010000a4477824 */ /* 0x000fe200078e00ff */
[----:B------:R-:W-:Y:S02]  /*50b0*/  LOP3.LUT R43, R41, 0xffff0000, RZ, 0xc0, !PT ;  /* 0xffff0000292b7812 */ /* 0x000fe400078ec0ff */
[----:B------:R-:W-:Y:S01]  /*50c0*/  LOP3.LUT R70, R165, 0xffff0000, RZ, 0xc0, !PT ;  /* 0xffff0000a5467812 */ /* 0x000fe200078ec0ff */
[----:B------:R-:W-:Y:S01]  /*50d0*/  IMAD.U32 R69, R166, 0x10000, RZ ;  /* 0x00010000a6457824 */ /* 0x000fe200078e00ff */
[----:B------:R-:W-:Y:S01]  /*50e0*/  LOP3.LUT R68, R167, 0xffff0000, RZ, 0xc0, !PT ;  /* 0xffff0000a7447812 */ /* 0x000fe200078ec0ff */
[----:B------:R-:W-:Y:S01]  /*50f0*/  IMAD.U32 R165, R165, 0x10000, RZ ;  /* 0x00010000a5a57824 */ /* 0x000fe200078e00ff */
[----:B------:R-:W-:Y:S01]  /*5100*/  LOP3.LUT R61, R42, 0xffff0000, RZ, 0xc0, !PT ;  /* 0xffff00002a3d7812 */ /* 0x000fe200078ec0ff */
[----:B------:R-:W-:-:S02]  /*5110*/  IMAD.U32 R42, R41, 0x10000, RZ ;  /* 0x00010000292a7824 */ /* 0x000fc400078e00ff */
[C---:B------:R-:W-:Y:S01]  /*5120*/  FMUL.FTZ R73, R43.reuse, R70 ;  /* 0x000000462b497220 */ /* 0x040fe20000410000 */
[C---:B------:R-:W-:Y:S02]  /*5130*/  IMAD.U32 R41, R40.reuse, 0x10000, RZ ;  /* 0x0001000028297824 */ /* 0x040fe400078e00ff */
[-C--:B------:R-:W-:Y:S01]  /*5140*/  FMUL.FTZ R43, R43, R68.reuse ;  /* 0x000000442b2b7220 */ /* 0x080fe20000410000 */
[----:B------:R-:W-:Y:S01]  /*5150*/  LOP3.LUT R40, R40, 0xffff0000, RZ, 0xc0, !PT ;  /* 0xffff000028287812 */ /* 0x000fe200078ec0ff */
[C---:B------:R-:W-:Y:S01]  /*5160*/  FMUL.FTZ R75, R61.reuse, R71 ;  /* 0x000000473d4b7220 */ /* 0x040fe20000410000 */
[----:B------:R-:W-:Y:S01]  /*5170*/  LOP3.LUT R164, R164, 0xffff0000, RZ, 0xc0, !PT ;  /* 0xffff0000a4a47812 */ /* 0x000fe200078ec0ff */
[-C--:B------:R-:W-:Y:S01]  /*5180*/  FMUL.FTZ R61, R61, R69.reuse ;  /* 0x000000453d3d7220 */ /* 0x080fe20000410000 */
[----:B------:R-:W-:Y:S01]  /*5190*/  LOP3.LUT R166, R166, 0xffff0000, RZ, 0xc0, !PT ;  /* 0xffff0000a6a67812 */ /* 0x000fe200078ec0ff */
[----:B------:R-:W-:Y:S02]  /*51a0*/  IMAD.U32 R167, R167, 0x10000, RZ ;  /* 0x00010000a7a77824 */ /* 0x000fe400078e00ff */
[C---:B------:R-:W-:Y:S01]  /*51b0*/  FFMA.FTZ R73, R42.reuse, R68, -R73 ;  /* 0x000000442a497223 */ /* 0x040fe20000010849 */
[----:B------:R-:W-:Y:S01]  /*51c0*/  FFMA.FTZ R70, R42, R70, R43 ;  /* 0x000000462a467223 */ /* 0x000fe2000001002b */
[----:B------:R-:W-:Y:S01]  /*51d0*/  FFMA.FTZ R75, R60, R69, -R75 ;  /* 0x000000453c4b7223 */ /* 0x000fe2000001084b */
[----:B------:R-:W-:Y:S01]  /*51e0*/  FMUL.FTZ R42, R40, R165 ;  /* 0x000000a5282a7220 */ /* 0x000fe20000410000 */
[----:B------:R-:W-:Y:S01]  /*51f0*/  FFMA.FTZ R60, R60, R71, R61 ;  /* 0x000000473c3c7223 */ /* 0x000fe2000001003d */
[C---:B------:R-:W-:Y:S01]  /*5200*/  FMUL.FTZ R43, R67.reuse, R164 ;  /* 0x000000a4432b7220 */ /* 0x040fe20000410000 */
[-C--:B------:R-:W-:Y:S01]  /*5210*/  FMUL.FTZ R40, R40, R167.reuse ;  /* 0x000000a728287220 */ /* 0x080fe20000410000 */
        /* <DEDUP_REMOVED lines=9> */
[----:B------:R-:W-:Y:S01]  /*52b0*/  F2FP.BF16.F32.PACK_AB R43, R66, R43 ;  /* 0x0000002b422b723e */ /* 0x000fe200000010ff */
[----:B------:R-:W-:-:S07]  /*52c0*/  IMAD.MOV.U32 R42, RZ, RZ, R60 ;  /* 0x000000ffff2a7224 */ /* 0x000fce00078e003c */
.L_x_503:
[----:B------:R-:W-:Y:S05]  /*52d0*/  BSYNC B2 ;  /* 0x0000000000027941 */ /* 0x000fea0003800000 */
.L_x_502:
[----:B------:R-:W-:Y:S02]  /*52e0*/  ULDC.64 UR4, c[0x0][0x208] ;  /* 0x0000820000047ab9 */ /* 0x000fe40000000a00 */
[----:B--2---:R1:W-:Y:S03]  /*52f0*/  STG.E.128 desc[UR4][R54.64+0x180], R40 ;  /* 0x0001802836007986 */ /* 0x0043e6000c101d04 */
.L_x_489:
[----:B------:R-:W-:Y:S05]  /*5300*/  BSYNC B1 ;  /* 0x0000000000017941 */ /* 0x000fea0003800000 */
.L_x_488:
        /* <DEDUP_REMOVED lines=10> */
[----:B------:R-:W-:Y:S01]  /*53b0*/  SHF.R.U32.HI R62, RZ, 0x10, R63 ;  /* 0x00000010ff3e7819 */ /* 0x000fe2000001163f */
[----:B------:R-:W-:Y:S01]  /*53c0*/  IMAD.U32 R54, R42, 0x10000, RZ ;  /* 0x000100002a367824 */ /* 0x000fe200078e00ff */
[--C-:B------:R-:W-:Y:S02]  /*53d0*/  SHF.R.U64 R63, R64, 0x10, R65.reuse ;  /* 0x00000010403f7819 */ /* 0x100fe40000001241 */
[----:B------:R-:W-:Y:S02]  /*53e0*/  SHF.R.U32.HI R64, RZ, 0x10, R65 ;  /* 0x00000010ff407819 */ /* 0x000fe40000011641 */
        /* <DEDUP_REMOVED lines=22> */
[----:B------:R-:W-:Y:S01]  /*5550*/  SHF.L.U32 R152, R152, 0x10, RZ ;  /* 0x0000001098987819 */ /* 0x000fe200000006ff */
[----:B------:R-:W-:Y:S01]  /*5560*/  FFMA.FTZ R54, R54, R65, R55 ;  /* 0x0000004136367223 */ /* 0x000fe20000010037 */
[----:B------:R-:W-:-:S02]  /*5570*/  IMAD.U32 R154, R154, 0x10000, RZ ;  /* 0x000100009a9a7824 */ /* 0x000fc400078e00ff */
[C---:B------:R-:W-:Y:S01]  /*5580*/  FMUL.FTZ R55, R61.reuse, R155 ;  /* 0x0000009b3d377220 */ /* 0x040fe20000410000 */
        /* <DEDUP_REMOVED lines=8> */
[----:B------:R-:W-:Y:S02]  /*5610*/  F2FP.BF16.F32.PACK_AB R54, R54, R69 ;  /* 0x000000453636723e */ /* 0x000fe400000010ff */
[----:B------:R-:W-:-:S02]  /*5620*/  F2FP.BF16.F32.PACK_AB R55, R62, R55 ;  /* 0x000000373e37723e */ /* 0x000fc400000010ff */
[----:B------:R-:W-:Y:S01]  /*5630*/  F2FP.BF16.F32.PACK_AB R40, R43, R42 ;  /* 0x0000002a2b28723e */ /* 0x000fe200000010ff */
[----:B------:R-:W-:Y:S01]  /*5640*/  IMAD.MOV.U32 R42, RZ, RZ, R54 ;  /* 0x000000ffff2a7224 */ /* 0x000fe200078e0036 */
[----:B------:R-:W-:Y:S01]  /*5650*/  F2FP.BF16.F32.PACK_AB R41, R64, R67 ;  /* 0x000000434029723e */ /* 0x000fe200000010ff */
[----:B------:R-:W-:-:S07]  /*5660*/  IMAD.MOV.U32 R43, RZ, RZ, R55 ;  /* 0x000000ffff2b7224 */ /* 0x000fce00078e0037 */
.L_x_508:
[----:B------:R-:W-:Y:S05]  /*5670*/  BSYNC B2 ;  /* 0x0000000000027941 */ /* 0x000fea0003800000 */
.L_x_507:
[----:B------:R-:W-:Y:S02]  /*5680*/  ULDC.64 UR4, c[0x0][0x208] ;  /* 0x0000820000047ab9 */ /* 0x000fe40000000a00 */
[----:B--2---:R1:W-:Y:S03]  /*5690*/  STG.E.128 desc[UR4][R52.64], R40 ;  /* 0x0000002834007986 */ /* 0x0043e6000c101d04 */
.L_x_506:
[----:B------:R-:W-:Y:S05]  /*56a0*/  BSYNC B1 ;  /* 0x0000000000017941 */ /* 0x000fea0003800000 */
.L_x_505:
        /* <DEDUP_REMOVED lines=53> */
.L_x_512:
[----:B------:R-:W-:Y:S05]  /*5a00*/  BSYNC B2 ;  /* 0x0000000000027941 */ /* 0x000fea0003800000 */
.L_x_511:
[----:B------:R-:W-:Y:S02]  /*5a10*/  ULDC.64 UR4, c[0x0][0x208] ;  /* 0x0000820000047ab9 */ /* 0x000fe40000000a00 */
[----:B--2---:R1:W-:Y:S03]  /*5a20*/  STG.E.128 desc[UR4][R52.64+0x80], R40 ;  /* 0x0000802834007986 */ /* 0x0043e6000c101d04 */
.L_x_510:
[----:B------:R-:W-:Y:S05]  /*5a30*/  BSYNC B1 ;  /* 0x0000000000017941 */ /* 0x000fea0003800000 */
.L_x_509:
[----:B------:R-:W-:Y:S01]  /*5a40*/  ISETP.NE.AND P3, PT, R9, RZ, PT ;  /* 0x000000ff0900720c */ /* 0x000fe20003f65270 */
[----:B------:R-:W-:-:S12]  /*5a50*/  BSSY B1, `(.L_x_513) ;  /* 0x0000037000017945 */ /* 0x000fd80003800000 */
[----:B------:R-:W-:Y:S05]  /*5a60*/  @!P3 BRA `(.L_x_514) ;  /* 0x0000000000d4b947 */ /* 0x000fea0003800000 */
[----:B-1234-:R1:W2:Y:S01]  /*5a70*/  LDS.128 R40, [R4+0x2b400] ;  /* 0x02b4000004287984 */ /* 0x01e2a20000000c00 */
[----:B------:R-:W-:Y:S01]  /*5a80*/  ISETP.GE.AND P3, PT, R214, R116, PT ;  /* 0x00000074d600720c */ /* 0x000fe20003f66270 */
[----:B------:R-:W-:-:S12]  /*5a90*/  BSSY B2, `(.L_x_515) ;  /* 0x0000030000027945 */ /* 0x000fd80003800000 */
[----:B-1----:R-:W-:Y:S05]  /*5aa0*/  @P3 BRA `(.L_x_516) ;  /* 0x0000000000b83947 */ /* 0x002fea0003800000 */
[----:B------:R-:W-:Y:S02]  /*5ab0*/  SHF.R.U32.HI R54, RZ, 0x10, R49 ;  /* 0x00000010ff367819 */ /* 0x000fe40000011631 */
[----:B------:R-:W-:Y:S02]  /*5ac0*/  SHF.R.U32.HI R56, RZ, 0x10, R51 ;  /* 0x00000010ff387819 */ /* 0x000fe40000011633 */
[----:B------:R-:W-:Y:S01]  /*5ad0*/  SHF.R.U64 R55, R48, 0x10, R49 ;  /* 0x0000001030377819 */ /* 0x000fe20000001231 */
[----:B--2---:R-:W-:Y:S01]  /*5ae0*/  IMAD.U32 R48, R42, 0x10000, RZ ;  /* 0x000100002a307824 */ /* 0x004fe200078e00ff */
[----:B------:R-:W-:Y:S01]  /*5af0*/  SHF.R.U64 R57, R50, 0x10, R51 ;  /* 0x0000001032397819 */ /* 0x000fe20000001233 */
[----:B------:R-:W-:Y:S01]  /*5b00*/  IMAD.U32 R50, R43, 0x10000, RZ ;  /* 0x000100002b327824 */ /* 0x000fe200078e00ff */
[----:B------:R-:W-:Y:S02]  /*5b10*/  PRMT R137, R137, 0x5410, R54 ;  /* 0x0000541089897816 */ /* 0x000fe40000000036 */
[----:B------:R-:W-:-:S02]  /*5b20*/  PRMT R135, R135, 0x5410, R56 ;  /* 0x0000541087877816 */ /* 0x000fc40000000038 */
[----:B------:R-:W-:Y:S02]  /*5b30*/  PRMT R136, R136, 0x5410, R55 ;  /* 0x0000541088887816 */ /* 0x000fe40000000037 */
[----:B------:R-:W-:Y:S01]  /*5b40*/  LOP3.LUT R49, R42, 0xffff0000, RZ, 0xc0, !PT ;  /* 0xffff00002a317812 */ /* 0x000fe200078ec0ff */
[----:B------:R-:W-:Y:S01]  /*5b50*/  IMAD.U32 R42, R41, 0x10000, RZ ;  /* 0x00010000292a7824 */ /* 0x000fe200078e00ff */
[----:B------:R-:W-:Y:S02]  /*5b60*/  LOP3.LUT R51, R43, 0xffff0000, RZ, 0xc0, !PT ;  /* 0xffff00002b337812 */ /* 0x000fe400078ec0ff */
[----:B------:R-:W-:Y:S01]  /*5b70*/  PRMT R134, R134, 0x5410, R57 ;  /* 0x0000541086867816 */ /* 0x000fe20000000039 */
[----:B------:R-:W-:Y:S01]  /*5b80*/  IMAD.U32 R57, R137, 0x10000, RZ ;  /* 0x0001000089397824 */ /* 0x000fe200078e00ff */
[----:B------:R-:W-:Y:S01]  /*5b90*/  LOP3.LUT R43, R41, 0xffff0000, RZ, 0xc0, !PT ;  /* 0xffff0000292b7812 */ /* 0x000fe200078ec0ff */
[----:B------:R-:W-:Y:S01]  /*5ba0*/  IMAD.U32 R41, R40, 0x10000, RZ ;  /* 0x0001000028297824 */ /* 0x000fe200078e00ff */
[C---:B------:R-:W-:Y:S01]  /*5bb0*/  LOP3.LUT R56, R136.reuse, 0xffff0000, RZ, 0xc0, !PT ;  /* 0xffff000088387812 */ /* 0x040fe200078ec0ff */
[----:B------:R-:W-:Y:S01]  /*5bc0*/  FMUL.FTZ R61, R49, R57 ;  /* 0x00000039313d7220 */ /* 0x000fe20000410000 */
[----:B------:R-:W-:Y:S01]  /*5bd0*/  SHF.L.U32 R55, R135, 0x10, RZ ;  /* 0x0000001087377819 */ /* 0x000fe200000006ff */
[----:B------:R-:W-:Y:S01]  /*5be0*/  IMAD.U32 R136, R136, 0x10000, RZ ;  /* 0x0001000088887824 */ /* 0x000fe200078e00ff */
[----:B------:R-:W-:Y:S01]  /*5bf0*/  LOP3.LUT R54, R134, 0xffff0000, RZ, 0xc0, !PT ;  /* 0xffff000086367812 */ /* 0x000fe200078ec0ff */
[----:B------:R-:W-:Y:S01]  /*5c00*/  FMUL.FTZ R59, R43, R56 ;  /* 0x000000382b3b7220 */ /* 0x000fe20000410000 */
[----:B------:R-:W-:Y:S01]  /*5c10*/  LOP3.LUT R137, R137, 0xffff0000, RZ, 0xc0, !PT ;  /* 0xffff000089897812 */ /* 0x000fe200078ec0ff */
[-C--:B------:R-:W-:Y:S01]  /*5c20*/  FMUL.FTZ R49, R49, R55.reuse ;  /* 0x0000003731317220 */ /* 0x080fe20000410000 */
[----:B------:R-:W-:Y:S01]  /*5c30*/  LOP3.LUT R135, R135, 0xffff0000, RZ, 0xc0, !PT ;  /* 0xffff000087877812 */ /* 0x000fe200078ec0ff */
[----:B------:R-:W-:Y:S01]  /*5c40*/  FFMA.FTZ R61, R48, R55, -R61 ;  /* 0x00000037303d7223 */ /* 0x000fe2000001083d */
[-C--:B------:R-:W-:Y:S01]  /*5c50*/  FMUL.FTZ R43, R43, R54.reuse ;  /* 0x000000362b2b7220 */ /* 0x080fe20000410000 */
[----:B------:R-:W-:Y:S01]  /*5c60*/  LOP3.LUT R40, R40, 0xffff0000, RZ, 0xc0, !PT ;  /* 0xffff000028287812 */ /* 0x000fe200078ec0ff */
[----:B------:R-:W-:Y:S01]  /*5c70*/  FFMA.FTZ R59, R42, R54, -R59 ;  /* 0x000000362a3b7223 */ /* 0x000fe2000001083b */
        /* <DEDUP_REMOVED lines=17> */
.L_x_516:
[----:B------:R-:W-:Y:S05]  /*5d90*/  BSYNC B2 ;  /* 0x0000000000027941 */ /* 0x000fea0003800000 */
.L_x_515:
[----:B------:R-:W-:Y:S02]  /*5da0*/  ULDC.64 UR4, c[0x0][0x208] ;  /* 0x0000820000047ab9 */ /* 0x000fe40000000a00 */
[----:B--2---:R1:W-:Y:S03]  /*5db0*/  STG.E.128 desc[UR4][R52.64+0x100], R40 ;  /* 0x0001002834007986 */ /* 0x0043e6000c101d04 */
.L_x_514:
[----:B------:R-:W-:Y:S05]  /*5dc0*/  BSYNC B1 ;  /* 0x0000000000017941 */ /* 0x000fea0003800000 */
.L_x_513:
[----:B------:R-:W-:-:S13]  /*5dd0*/  ISETP.NE.AND P3, PT, R8, RZ, PT ;  /* 0x000000ff0800720c */ /* 0x000fda0003f65270 */
        /* <DEDUP_REMOVED lines=16> */
[----:B------:R-:W-:Y:S01]  /*5ee0*/  LOP3.LUT R47, R43, 0xffff0000, RZ, 0xc0, !PT ;  /* 0xffff00002b2f7812 */ /* 0x000fe200078ec0ff */
[----:B------:R-:W-:Y:S01]  /*5ef0*/  IMAD.U32 R42, R41, 0x10000, RZ ;  /* 0x00010000292a7824 */ /* 0x000fe200078e00ff */
[----:B------:R-:W-:Y:S01]  /*5f00*/  PRMT R88, R88, 0x5410, R51 ;  /* 0x0000541058587816 */ /* 0x000fe20000000033 */
        /* <DEDUP_REMOVED lines=30> */
[----:B------:R-:W-:Y:S01]  /*60f0*/  F2FP.BF16.F32.PACK_AB R41, R50, R55 ;  /* 0x000000373229723e */ /* 0x000fe200000010ff */
[----:B------:R-:W-:-:S07]  /*6100*/  IMAD.MOV.U32 R43, RZ, RZ, R45 ;  /* 0x000000ffff2b7224 */ /* 0x000fce00078e002d */
.L_x_518:
[----:B------:R-:W-:Y:S05]  /*6110*/  BSYNC B1 ;  /* 0x0000000000017941 */ /* 0x000fea0003800000 */
.L_x_517:
[----:B------:R-:W-:Y:S02]  /*6120*/  ULDC.64 UR4, c[0x0][0x208] ;  /* 0x0000820000047ab9 */ /* 0x000fe40000000a00 */
[----:B--2---:R1:W-:Y:S01]  /*6130*/  STG.E.128 desc[UR4][R52.64+0x180], R40 ;  /* 0x0001802834007986 */ /* 0x0043e2000c101d04 */
[----:B------:R-:W-:Y:S05]  /*6140*/  BRA `(.L_x_504) ;  /* 0x0000004000b07947 */ /* 0x000fea0003800000 */
.L_x_462:
        /* <DEDUP_REMOVED lines=14> */
[----:B------:R-:W-:Y:S01]  /*6230*/  IADD3 R40, P4, R102, R88, RZ ;  /* 0x0000005866287210 */ /* 0x000fe20007f9e0ff */
[----:B------:R-:W-:Y:S01]  /*6240*/  ULDC.64 UR6, c[0x0][0x3e0] ;  /* 0x0000f80000067ab9 */ /* 0x000fe20000000a00 */
[----:B------:R-:W-:Y:S01]  /*6250*/  LEA R56, P3, R42, UR4, 0x1 ;  /* 0x000000042a387c11 */ /* 0x000fe2000f8608ff */
[----:B------:R-:W-:Y:S01]  /*6260*/  IMAD.X R43, R0, 0x1, R15, P2 ;  /* 0x00000001002b7824 */ /* 0x000fe200010e060f */
[----:B------:R-:W-:Y:S01]  /*6270*/  LEA R60, P2, R40, UR6, 0x1 ;  /* 0x00000006283c7c11 */ /* 0x000fe2000f8408ff */
[----:B------:R-:W-:Y:S01]  /*6280*/  IMAD.X R41, R115, 0x1, R21, P4 ;  /* 0x0000000173297824 */ /* 0x000fe200020e0615 */
[----:B------:R-:W-:Y:S02]  /*6290*/  ISETP.GE.AND P4, PT, R213, R116, PT ;  /* 0x00000074d500720c */ /* 0x000fe40003f86270 */
[----:B------:R-:W-:-:S02]  /*62a0*/  CS2R R46, SRZ ;  /* 0x00000000002e7805 */ /* 0x000fc4000001ff00 */
[----:B------:R-:W-:Y:S02]  /*62b0*/  LEA.HI.X R57, R42, UR5, R43, 0x1, P3 ;  /* 0x000000052a397c11 */ /* 0x000fe400098f0c2b */
[----:B------:R-:W-:Y:S02]  /*62c0*/  CS2R R44, SRZ ;  /* 0x00000000002c7805 */ /* 0x000fe4000001ff00 */
[----:B------:R-:W-:Y:S02]  /*62d0*/  ISETP.GE.AND P3, PT, R212, R116, PT ;  /* 0x00000074d400720c */ /* 0x000fe40003f66270 */
[----:B------:R-:W-:Y:S02]  /*62e0*/  CS2R R42, SRZ ;  /* 0x00000000002a7805 */ /* 0x000fe4000001ff00 */
[----:B------:R-:W-:Y:S02]  /*62f0*/  LEA.HI.X R61, R40, UR7, R41, 0x1, P2 ;  /* 0x00000007283d7c11 */ /* 0x000fe400090f0c29 */
[----:B------:R-:W-:-:S02]  /*6300*/  CS2R R40, SRZ ;  /* 0x0000000000287805 */ /* 0x000fc4000001ff00 */
[----:B------:R-:W-:Y:S02]  /*6310*/  CS2R R54, SRZ ;  /* 0x0000000000367805 */ /* 0x000fe4000001ff00 */
[----:B------:R-:W-:Y:S02]  /*6320*/  CS2R R52, SRZ ;  /* 0x0000000000347805 */ /* 0x000fe4000001ff00 */
[----:B------:R-:W-:Y:S02]  /*6330*/  CS2R R50, SRZ ;  /* 0x0000000000327805 */ /* 0x000fe4000001ff00 */
[----:B------:R-:W-:Y:S01]  /*6340*/  CS2R R48, SRZ ;  /* 0x0000000000307805 */ /* 0x000fe2000001ff00 */
[----:B------:R-:W-:Y:S02]  /*6350*/  ULDC.64 UR8, c[0x0][0x208] ;  /* 0x0000820000087ab9 */ /* 0x000fe40000000a00 */
[----:B------:R0:W5:Y:S04]  /*6360*/  @!P4 LDG.E.128 R40, desc[UR8][R56.64+0x80] ;  /* 0x000080083828c981 */ /* 0x000168000c1e1d00 */
[----:B------:R0:W5:Y:S04]  /*6370*/  @!P3 LDG.E.128 R44, desc[UR8][R56.64] ;  /* 0x00000008382cb981 */ /* 0x000168000c1e1d00 */
[----:B------:R0:W5:Y:S04]  /*6380*/  @!P3 LDG.E.128 R52, desc[UR8][R60.64] ;  /* 0x000000083c34b981 */ /* 0x000168000c1e1d00 */
[----:B------:R0:W5:Y:S02]  /*6390*/  @!P4 LDG.E.128 R48, desc[UR8][R60.64+0x80] ;  /* 0x000080083c30c981 */ /* 0x000164000c1e1d00 */
.L_x_520:
[----:B------:R-:W-:Y:S05]  /*63a0*/  BSYNC B1 ;  /* 0x0000000000017941 */ /* 0x000fea0003800000 */
.L_x_519:
[----:B0----5:R-:W-:Y:S01]  /*63b0*/  IMAD.MOV.U32 R56, RZ, RZ, R42 ;  /* 0x000000ffff387224 */ /* 0x021fe200078e002a */
[----:B------:R-:W-:Y:S01]  /*63c0*/  MOV R57, R43 ;  /* 0x0000002b00397202 */ /* 0x000fe20000000f00 */
[----:B------:R-:W-:Y:S01]  /*63d0*/  IMAD.MOV.U32 R60, RZ, RZ, R40 ;  /* 0x000000ffff3c7224 */ /* 0x000fe200078e0028 */
[----:B------:R-:W-:Y:S01]  /*63e0*/  ISETP.GE.AND P3, PT, R217, R3, PT ;  /* 0x00000003d900720c */ /* 0x000fe20003f66270 */
[----:B------:R-:W-:Y:S01]  /*63f0*/  BSSY B1, `(.L_x_521) ;  /* 0x000003c000017945 */ /* 0x000fe20003800000 */
[----:B------:R-:W-:Y:S01]  /*6400*/  PRMT R179, R179, 0x5410, R56 ;  /* 0x00005410b3b37816 */ /* 0x000fe20000000038 */
[----:B------:R-:W-:Y:S01]  /*6410*/  IMAD.MOV.U32 R56, RZ, RZ, R41 ;  /* 0x000000ffff387224 */ /* 0x000fe200078e0029 */
[----:B------:R-:W-:Y:S01]  /*6420*/  PRMT R181, R181, 0x5410, R60 ;  /* 0x00005410b5b57816 */ /* 0x000fe2000000003c */
[----:B------:R-:W-:Y:S01]  /*6430*/  IMAD.MOV.U32 R60, RZ, RZ, R44 ;  /* 0x000000ffff3c7224 */ /* 0x000fe200078e002c */
[----:B------:R-:W-:Y:S02]  /*6440*/  CS2R R62, SRZ ;  /* 0x00000000003e7805 */ /* 0x000fe4000001ff00 */
[----:B------:R-:W-:-:S02]  /*6450*/  CS2R R66, SRZ ;  /* 0x0000000000427805 */ /* 0x000fc4000001ff00 */
[----:B------:R-:W-:Y:S01]  /*6460*/  PRMT R178, R56, 0x5410, R57 ;  /* 0x0000541038b27816 */ /* 0x000fe20000000039 */
[----:B------:R-:W-:Y:S01]  /*6470*/  IMAD.MOV.U32 R57, RZ, RZ, R46 ;  /* 0x000000ffff397224 */ /* 0x000fe200078e002e */
[----:B------:R-:W-:Y:S01]  /*6480*/  CS2R R64, SRZ ;  /* 0x0000000000407805 */ /* 0x000fe2000001ff00 */
[----:B------:R-:W-:Y:S01]  /*6490*/  IMAD.MOV.U32 R56, RZ, RZ, R47 ;  /* 0x000000ffff387224 */ /* 0x000fe200078e002f */
[----:B------:R-:W-:Y:S02]  /*64a0*/  CS2R R70, SRZ ;  /* 0x0000000000467805 */ /* 0x000fe4000001ff00 */
[----:B------:R-:W-:Y:S02]  /*64b0*/  CS2R R68, SRZ ;  /* 0x0000000000447805 */ /* 0x000fe4000001ff00 */
[----:B------:R-:W-:Y:S01]  /*64c0*/  PRMT R169, R57, 0x5410, R60 ;  /* 0x0000541039a97816 */ /* 0x000fe2000000003c */
[----:B------:R-:W-:Y:S01]  /*64d0*/  IMAD.MOV.U32 R57, RZ, RZ, R45 ;  /* 0x000000ffff397224 */ /* 0x000fe200078e002d */
[----:B------:R-:W-:Y:S01]  /*64e0*/  PRMT R168, R56, 0x7610, R168 ;  /* 0x0000761038a87816 */ /* 0x000fe200000000a8 */
[----:B------:R-:W-:-:S02]  /*64f0*/  IMAD.MOV.U32 R56, RZ, RZ, R50 ;  /* 0x000000ffff387224 */ /* 0x000fc400078e0032 */
[----:B------:R-:W-:Y:S01]  /*6500*/  IMAD.MOV.U32 R60, RZ, RZ, R48 ;  /* 0x000000ffff3c7224 */ /* 0x000fe200078e0030 */
[----:B------:R-:W-:Y:S01]  /*6510*/  PRMT R163, R163, 0x5410, R57 ;  /* 0x00005410a3a37816 */ /* 0x000fe20000000039 */
[----:B------:R-:W-:-:S03]  /*6520*/  IMAD.MOV.U32 R57, RZ, RZ, R51 ;  /* 0x000000ffff397224 */ /* 0x000fc600078e0033 */
[----:B------:R-:W-:Y:S01]  /*6530*/  PRMT R179, R60, 0x7610, R179 ;  /* 0x000076103cb37816 */ /* 0x000fe200000000b3 */
[----:B------:R-:W-:Y:S01]  /*6540*/  IMAD.MOV.U32 R60, RZ, RZ, R52 ;  /* 0x000000ffff3c7224 */ /* 0x000fe200078e0034 */
[----:B------:R-:W-:Y:S01]  /*6550*/  PRMT R177, R56, 0x5410, R57 ;  /* 0x0000541038b17816 */ /* 0x000fe20000000039 */
[----:B------:R-:W-:Y:S02]  /*6560*/  IMAD.MOV.U32 R56, RZ, RZ, R49 ;  /* 0x000000ffff387224 */ /* 0x000fe400078e0031 */
[----:B------:R-:W-:Y:S01]  /*6570*/  IMAD.MOV.U32 R57, RZ, RZ, R54 ;  /* 0x000000ffff397224 */ /* 0x000fe200078e0036 */
[----:B------:R-:W-:Y:S02]  /*6580*/  PRMT R184, R184, 0x5410, R60 ;  /* 0x00005410b8b87816 */ /* 0x000fe4000000003c */
[----:B------:R-:W-:Y:S02]  /*6590*/  CS2R R60, SRZ ;  /* 0x00000000003c7805 */ /* 0x000fe4000001ff00 */
[----:B------:R-:W-:Y:S01]  /*65a0*/  PRMT R182, R182, 0x5410, R56 ;  /* 0x00005410b6b67816 */ /* 0x000fe20000000038 */
[----:B------:R-:W-:Y:S01]  /*65b0*/  IMAD.MOV.U32 R56, RZ, RZ, R55 ;  /* 0x000000ffff387224 */ /* 0x000fe200078e0037 */
[----:B------:R-:W-:Y:S01]  /*65c0*/  PRMT R183, R183, 0x5410, R57 ;  /* 0x00005410b7b77816 */ /* 0x000fe20000000039 */
[----:B------:R-:W-:-:S03]  /*65d0*/  IMAD.MOV.U32 R57, RZ, RZ, R53 ;  /* 0x000000ffff397224 */ /* 0x000fc600078e0035 */
[----:B------:R-:W-:Y:S02]  /*65e0*/  PRMT R181, R56, 0x7610, R181 ;  /* 0x0000761038b57816 */ /* 0x000fe400000000b5 */
[----:B------:R-:W-:Y:S02]  /*65f0*/  PRMT R165, R165, 0x5410, R57 ;  /* 0x00005410a5a57816 */ /* 0x000fe40000000039 */
        /* <DEDUP_REMOVED lines=10> */
[----:B------:R-:W-:Y:S02]  /*66a0*/  CS2R R68, SRZ ;  /* 0x0000000000447805 */ /* 0x000fe4000001ff00 */
[----:B------:R-:W-:Y:S02]  /*66b0*/  CS2R R66, SRZ ;  /* 0x0000000000427805 */ /* 0x000fe4000001ff00 */
[----:B------:R-:W-:Y:S02]  /*66c0*/  IADD3.X R57, R21, R115, R34, P2, P4 ;  /* 0x0000007315397210 */ /* 0x000fe400017e8422 */
[----:B------:R-:W-:Y:S02]  /*66d0*/  CS2R R64, SRZ ;  /* 0x0000000000407805 */ /* 0x000fe4000001ff00 */
[----:B------:R-:W-:Y:S01]  /*66e0*/  LEA R72, P4, R58, UR4, 0x1 ;  /* 0x000000043a487c11 */ /* 0x000fe2000f8808ff */
[----:B------:R-:W-:Y:S01]  /*66f0*/  ULDC.64 UR8, c[0x0][0x208] ;  /* 0x0000820000087ab9 */ /* 0x000fe20000000a00 */
[----:B------:R-:W-:-:S02]  /*6700*/  LEA R74, P2, R56, UR6, 0x1 ;  /* 0x00000006384a7c11 */ /* 0x000fc4000f8408ff */
[----:B------:R-:W-:Y:S02]  /*6710*/  LEA.HI.X R73, R58, UR5, R59, 0x1, P4 ;  /* 0x000000053a497c11 */ /* 0x000fe4000a0f0c3b */
[----:B------:R-:W-:Y:S02]  /*6720*/  CS2R R58, SRZ ;  /* 0x00000000003a7805 */ /* 0x000fe4000001ff00 */
[----:B------:R-:W-:Y:S02]  /*6730*/  LEA.HI.X R75, R56, UR7, R57, 0x1, P2 ;  /* 0x00000007384b7c11 */ /* 0x000fe400090f0c39 */
[----:B------:R-:W-:Y:S02]  /*6740*/  CS2R R56, SRZ ;  /* 0x0000000000387805 */ /* 0x000fe4000001ff00 */
[-C--:B------:R-:W-:Y:S02]  /*6750*/  ISETP.GE.AND P4, PT, R212, R116.reuse, PT ;  /* 0x00000074d400720c */ /* 0x080fe40003f86270 */
[----:B------:R-:W-:-:S11]  /*6760*/  ISETP.GE.AND P2, PT, R213, R116, PT ;  /* 0x00000074d500720c */ /* 0x000fd60003f46270 */
[----:B------:R0:W5:Y:S04]  /*6770*/  @!P4 LDG.E.128 R60, desc[UR8][R72.64] ;  /* 0x00000008483cc981 */ /* 0x000168000c1e1d00 */
[----:B------:R0:W5:Y:S04]  /*6780*/  @!P2 LDG.E.128 R56, desc[UR8][R72.64+0x80] ;  /* 0x000080084838a981 */ /* 0x000168000c1e1d00 */
[----:B------:R0:W5:Y:S04]  /*6790*/  @!P4 LDG.E.128 R68, desc[UR8][R74.64] ;  /* 0x000000084a44c981 */ /* 0x000168000c1e1d00 */
[----:B------:R0:W5:Y:S02]  /*67a0*/  @!P2 LDG.E.128 R64, desc[UR8][R74.64+0x80] ;  /* 0x000080084a40a981 */ /* 0x000164000c1e1d00 */
.L_x_522:
[----:B------:R-:W-:Y:S05]  /*67b0*/  BSYNC B1 ;  /* 0x0000000000017941 */ /* 0x000fea0003800000 */
.L_x_521:
[----:B------:R-:W-:Y:S01]  /*67c0*/  ISETP.GE.AND P4, PT, R218, R3, PT ;  /* 0x00000003da00720c */ /* 0x000fe20003f86270 */
[----:B------:R-:W-:Y:S01]  /*67d0*/  BSSY B1, `(.L_x_523) ;  /* 0x000001f000017945 */ /* 0x000fe20003800000 */
[----:B0-----:R-:W-:Y:S02]  /*67e0*/  CS2R R74, SRZ ;  /* 0x00000000004a7805 */ /* 0x001fe4000001ff00 */
        /* <DEDUP_REMOVED lines=11> */
[----:B------:R-:W-:Y:S01]  /*68a0*/  ULDC.64 UR8, c[0x0][0x208] ;  /* 0x0000820000087ab9 */ /* 0x000fe20000000a00 */
[----:B------:R-:W-:Y:S02]  /*68b0*/  IADD3.X R73, R15, R29, R0, P2, P6 ;  /* 0x0000001d0f497210 */ /* 0x000fe400017ec400 */
[----:B------:R-:W-:-:S04]  /*68c0*/  IADD3 R0, P2, P6, R102, R31, R88 ;  /* 0x0000001f66007210 */ /* 0x000fc80007e5e058 */
[----:B------:R-:W-:Y:S02]  /*68d0*/  IADD3.X R115, R21, R33, R115, P2, P6 ;  /* 0x0000002115737210 */ /* 0x000fe400017ec473 */
[----:B------:R-:W-:-:S04]  /*68e0*/  LEA R88, P2, R90, UR4, 0x1 ;  /* 0x000000045a587c11 */ /* 0x000fc8000f8408ff */
[----:B------:R-:W-:Y:S02]  /*68f0*/  LEA.HI.X R89, R90, UR5, R73, 0x1, P2 ;  /* 0x000000055a597c11 */ /* 0x000fe400090f0c49 */
[----:B------:R-:W-:-:S04]  /*6900*/  LEA R90, P2, R0, UR6, 0x1 ;  /* 0x00000006005a7c11 */ /* 0x000fc8000f8408ff */
[----:B------:R-:W-:Y:S02]  /*6910*/  LEA.HI.X R91, R0, UR7, R115, 0x1, P2 ;  /* 0x00000007005b7c11 */ /* 0x000fe400090f0c73 */
[----:B------:R-:W-:Y:S02]  /*6920*/  ISETP.GE.AND P2, PT, R212, R116, PT ;  /* 0x00000074d400720c */ /* 0x000fe40003f46270 */
[----:B------:R-:W-:Y:S02]  /*6930*/  CS2R R74, SRZ ;  /* 0x00000000004a7805 */ /* 0x000fe4000001ff00 */
[----:B------:R-:W-:Y:S02]  /*6940*/  CS2R R72, SRZ ;  /* 0x0000000000487805 */ /* 0x000fe4000001ff00 */
[----:B------:R-:W-:Y:S02]  /*6950*/  CS2R R82, SRZ ;  /* 0x0000000000527805 */ /* 0x000fe4000001ff00 */
[----:B------:R-:W-:-:S05]  /*6960*/  CS2R R80, SRZ ;  /* 0x0000000000507805 */ /* 0x000fca000001ff00 */
[----:B------:R0:W5:Y:S04]  /*6970*/  @!P2 LDG.E.128 R76, desc[UR8][R88.64] ;  /* 0x00000008584ca981 */ /* 0x000168000c1e1d00 */
[----:B------:R0:W5:Y:S01]  /*6980*/  @!P2 LDG.E.128 R84, desc[UR8][R90.64] ;  /* 0x000000085a54a981 */ /* 0x000162000c1e1d00 */
[----:B------:R-:W-:-:S13]  /*6990*/  ISETP.GE.AND P2, PT, R213, R116, PT ;  /* 0x00000074d500720c */ /* 0x000fda0003f46270 */
[----:B------:R0:W5:Y:S04]  /*69a0*/  @!P2 LDG.E.128 R72, desc[UR8][R88.64+0x80] ;  /* 0x000080085848a981 */ /* 0x000168000c1e1d00 */
[----:B------:R0:W5:Y:S02]  /*69b0*/  @!P2 LDG.E.128 R80, desc[UR8][R90.64+0x80] ;  /* 0x000080085a50a981 */ /* 0x000164000c1e1d00 */
.L_x_524:
[----:B------:R-:W-:Y:S05]  /*69c0*/  BSYNC B1 ;  /* 0x0000000000017941 */ /* 0x000fea0003800000 */
.L_x_523:
[----:B-----5:R-:W-:Y:S01]  /*69d0*/  IMAD.MOV.U32 R0, RZ, RZ, R58 ;  /* 0x000000ffff007224 */ /* 0x020fe200078e003a */
[----:B0-----:R-:W-:Y:S01]  /*69e0*/  MOV R90, R57 ;  /* 0x00000039005a7202 */ /* 0x001fe20000000f00 */
[----:B------:R-:W-:Y:S01]  /*69f0*/  IMAD.MOV.U32 R88, RZ, RZ, R59 ;  /* 0x000000ffff587224 */ /* 0x000fe200078e003b */
[----:B------:R-:W-:Y:S01]  /*6a00*/  ISETP.NE.AND P2, PT, R221, 0x3, PT ;  /* 0x00000003dd00780c */ /* 0x000fe20003f45270 */
[----:B------:R-:W-:-:S03]  /*6a10*/  IMAD.MOV.U32 R89, RZ, RZ, R56 ;  /* 0x000000ffff597224 */ /* 0x000fc600078e0038 */
[----:B------:R-:W-:Y:S01]  /*6a20*/  PRMT R160, R0, 0x5410, R88 ;  /* 0x0000541000a07816 */ /* 0x000fe20000000058 */
[----:B------:R-:W-:Y:S01]  /*6a30*/  IMAD.MOV.U32 R0, RZ, RZ, R62 ;  /* 0x000000ffff007224 */ /* 0x000fe200078e003e */
[----:B------:R-:W-:Y:S01]  /*6a40*/  PRMT R170, R89, 0x5410, R90 ;  /* 0x0000541059aa7816 */ /* 0x000fe2000000005a */
[----:B------:R-:W-:Y:S02]  /*6a50*/  IMAD.MOV.U32 R88, RZ, RZ, R63 ;  /* 0x000000ffff587224 */ /* 0x000fe400078e003f */
[----:B------:R-:W-:Y:S02]  /*6a60*/  IMAD.MOV.U32 R89, RZ, RZ, R60 ;  /* 0x000000ffff597224 */ /* 0x000fe400078e003c */
[----:B------:R-:W-:Y:S01]  /*6a70*/  IMAD.MOV.U32 R90, RZ, RZ, R61 ;  /* 0x000000ffff5a7224 */ /* 0x000fe200078e003d */
[----:B------:R-:W-:Y:S01]  /*6a80*/  PRMT R173, R88, 0x7610, R173 ;  /* 0x0000761058ad7816 */ /* 0x000fe200000000ad */
[----:B------:R-:W-:Y:S01]  /*6a90*/  IMAD.MOV.U32 R88, RZ, RZ, R67 ;  /* 0x000000ffff587224 */ /* 0x000fe200078e0043 */
[----:B------:R-:W-:Y:S01]  /*6aa0*/  PRMT R175, R89, 0x5410, R0 ;  /* 0x0000541059af7816 */ /* 0x000fe20000000000 */
[----:B------:R-:W-:Y:S01]  /*6ab0*/  IMAD.MOV.U32 R0, RZ, RZ, R66 ;  /* 0x000000ffff007224 */ /* 0x000fe200078e0042 */
[----:B------:R-:W-:Y:S01]  /*6ac0*/  PRMT R176, R90, 0x7610, R176 ;  /* 0x000076105ab07816 */ /* 0x000fe200000000b0 */
[----:B------:R-:W-:-:S02]  /*6ad0*/  IMAD.MOV.U32 R89, RZ, RZ, R64 ;  /* 0x000000ffff597224 */ /* 0x000fc400078e0040 */
[----:B------:R-:W-:Y:S01]  /*6ae0*/  IMAD.MOV.U32 R90, RZ, RZ, R65 ;  /* 0x000000ffff5a7224 */ /* 0x000fe200078e0041 */
[----:B------:R-:W-:Y:S01]  /*6af0*/  PRMT R171, R0, 0x5410, R88 ;  /* 0x0000541000ab7816 */ /* 0x000fe20000000058 */
[----:B------:R-:W-:Y:S02]  /*6b00*/  IMAD.MOV.U32 R0, RZ, RZ, R70 ;  /* 0x000000ffff007224 */ /* 0x000fe400078e0046 */
[----:B------:R-:W-:Y:S01]  /*6b10*/  IMAD.MOV.U32 R88, RZ, RZ, R71 ;  /* 0x000000ffff587224 */ /* 0x000fe200078e0047 */
[----:B------:R-:W-:Y:S01]  /*6b20*/  PRMT R172, R89, 0x5410, R90 ;  /* 0x0000541059ac7816 */ /* 0x000fe2000000005a */
[----:B------:R-:W-:Y:S01]  /*6b30*/  IMAD.MOV.U32 R89, RZ, RZ, R68 ;  /* 0x000000ffff597224 */ /* 0x000fe200078e0044 */
[----:B------:R-:W-:Y:S01]  /*6b40*/  PRMT R173, R173, 0x5410, R0 ;  /* 0x00005410adad7816 */ /* 0x000fe20000000000 */
[----:B------:R-:W-:Y:S02]  /*6b50*/  IMAD.MOV.U32 R90, RZ, RZ, R69 ;  /* 0x000000ffff5a7224 */ /* 0x000fe400078e0045 */
[----:B------:R-:W-:Y:S01]  /*6b60*/  IMAD.MOV.U32 R0, RZ, RZ, R74 ;  /* 0x000000ffff007224 */ /* 0x000fe200078e004a */
[----:B------:R-:W-:Y:S01]  /*6b70*/  PRMT R176, R176, 0x5410, R89 ;  /* 0x00005410b0b07816 */ /* 0x000fe20000000059 */
[----:B------:R-:W-:Y:S01]  /*6b80*/  IMAD.MOV.U32 R89, RZ, RZ, R72 ;  /* 0x000000ffff597224 */ /* 0x000fe200078e0048 */
[----:B------:R-:W-:Y:S01]  /*6b90*/  PRMT R174, R88, 0x5410, R90 ;  /* 0x0000541058ae7816 */ /* 0x000fe2000000005a */
[----:B------:R-:W-:-:S02]  /*6ba0*/  IMAD.MOV.U32 R88, RZ, RZ, R75 ;  /* 0x000000ffff587224 */ /* 0x000fc400078e004b */
[----:B------:R-:W-:-:S03]  /*6bb0*/  IMAD.MOV.U32 R90, RZ, RZ, R73 ;  /* 0x000000ffff5a7224 */ /* 0x000fc600078e0049 */
[----:B------:R-:W-:Y:S01]  /*6bc0*/  PRMT R152, R0, 0x5410, R88 ;  /* 0x0000541000987816 */ /* 0x000fe20000000058 */
[----:B------:R-:W-:Y:S01]  /*6bd0*/  IMAD.MOV.U32 R88, RZ, RZ, R76 ;  /* 0x000000ffff587224 */ /* 0x000fe200078e004c */
[----:B------:R-:W-:Y:S01]  /*6be0*/  PRMT R153, R89, 0x5410, R90 ;  /* 0x0000541059997816 */ /* 0x000fe2000000005a */
[----:B------:R-:W-:Y:S01]  /*6bf0*/  IMAD.MOV.U32 R89, RZ, RZ, R78 ;  /* 0x000000ffff597224 */ /* 0x000fe200078e004e */
[----:B------:R-:W-:Y:S01]  /*6c00*/  MOV R90, R79 ;  /* 0x0000004f005a7202 */ /* 0x000fe20000000f00 */
        /* <DEDUP_REMOVED lines=8> */
[----:B------:R-:W-:Y:S02]  /*6c90*/  IMAD.MOV.U32 R90, RZ, RZ, R86 ;  /* 0x000000ffff5a7224 */ /* 0x000fe400078e0056 */
[----:B------:R-:W-:Y:S01]  /*6ca0*/  IMAD.MOV.U32 R89, RZ, RZ, R87 ;  /* 0x000000ffff597224 */ /* 0x000fe200078e0057 */
[----:B------:R-:W-:Y:S01]  /*6cb0*/  PRMT R155, R88, 0x5410, R0 ;  /* 0x00005410589b7816 */ /* 0x000fe20000000000 */
[----:B------:R-:W-:-:S02]  /*6cc0*/  IMAD.MOV.U32 R88, RZ, RZ, R84 ;  /* 0x000000ffff587224 */ /* 0x000fc400078e0054 */
[----:B------:R-:W-:Y:S01]  /*6cd0*/  IMAD.MOV.U32 R0, RZ, RZ, R85 ;  /* 0x000000ffff007224 */ /* 0x000fe200078e0055 */
[----:B------:R-:W-:-:S04]  /*6ce0*/  PRMT R158, R90, 0x5410, R89 ;  /* 0x000054105a9e7816 */ /* 0x000fc80000000059 */
[----:B------:R-:W-:Y:S01]  /*6cf0*/  PRMT R159, R88, 0x5410, R0 ;  /* 0x00005410589f7816 */ /* 0x000fe20000000000 */
[----:B------:R-:W-:Y:S06]  /*6d00*/  @!P2 BRA `(.L_x_525) ;  /* 0x000000000004a947 */ /* 0x000fec0003800000 */
[----:B------:R-:W-:Y:S01]  /*6d10*/  BPT.TRAP 0x1 ;  /* 0x000000040000795c */ /* 0x000fe20000300000 */
.L_x_525:
[----:B------:R-:W-:Y:S01]  /*6d20*/  IMAD R0, R17, 0x8, R16 ;  /* 0x0000000811007824 */ /* 0x000fe200078e0210 */
[----:B------:R-:W-:Y:S01]  /*6d30*/  SHF.L.U32 R115, R219, 0x1f, RZ ;  /* 0x0000001fdb737819 */ /* 0x000fe200000006ff */
[----:B------:R-:W0:Y:S01]  /*6d40*/  LDC R145, c[0x0][0x2e4] ;  /* 0x0000b900ff917b82 */ /* 0x000e220000000800 */
[----:B------:R-:W-:Y:S02]  /*6d50*/  BSSY B1, `(.L_x_526) ;  /* 0x0000004000017945 */ /* 0x000fe40003800000 */
[----:B------:R-:W1:Y:S05]  /*6d60*/  SYNCS.PHASECHK.TRANS64.TRYWAIT P6, [R0+URZ+0x38890], R115 ;  /* 0x03889073000075a7 */ /* 0x000e6a00080c017f */
[----:B------:R-:W2:Y:S01]  /*6d70*/  LDC.64 R122, c[0x0][0x2f0] ;  /* 0x0000bc00ff7a7b82 */ /* 0x000ea20000000a00 */
[----:B-1----:R-:W-:Y:S05]  /*6d80*/  @!P6 BRA `(.L_x_527) ;  /* 0x000001e80054e947 */ /* 0x002fea0003800000 */
.L_x_787:
[----:B------:R-:W-:Y:S05]  /*6d90*/  BSYNC B1 ;  /* 0x0000000000017941 */ /* 0x000fea0003800000 */
.L_x_526:
[----:B------:R-:W-:Y:S01]  /*6da0*/  BSSY B1, `(.L_x_528) ;  /* 0x0000111000017945 */ /* 0x000fe20003800000 */
[----:B0-----:R-:W-:Y:S02]  /*6db0*/  IMAD.IADD R146, R145, 0x1, -R120 ;  /* 0x0000000191927824 */ /* 0x001fe400078e0a78 */
[----:B------:R-:W-:Y:S01]  /*6dc0*/  IMAD.MOV.U32 R125, RZ, RZ, R92 ;  /* 0x000000ffff7d7224 */ /* 0x000fe200078e005c */
[----:B------:R-:W-:Y:S06]  /*6dd0*/  @P5 BRA `(.L_x_529) ;  /* 0x0000001000345947 */ /* 0x000fec0003800000 */
[----:B------:R-:W-:Y:S01]  /*6de0*/  ISETP.NE.AND P5, PT, R26, RZ, PT ;  /* 0x000000ff1a00720c */ /* 0x000fe20003fa5270 */
[-C--:B--2---:R-:W-:Y:S01]  /*6df0*/  IMAD R88, R117, R122.reuse, RZ ;  /* 0x0000007a75587224 */ /* 0x084fe200078e02ff */
[----:B------:R-:W-:Y:S01]  /*6e00*/  BSSY B2, `(.L_x_530) ;  /* 0x0000086000027945 */ /* 0x000fe20003800000 */
[----:B------:R-:W-:-:S04]  /*6e10*/  IMAD.WIDE.U32 R134, R18, R122, R124 ;  /* 0x0000007a12867225 */ /* 0x000fc800078e007c */
[----:B------:R-:W-:-:S04]  /*6e20*/  IMAD R161, R18, R123, R88 ;  /* 0x0000007b12a17224 */ /* 0x000fc800078e0258 */
[----:B------:R-:W-:Y:S02]  /*6e30*/  IMAD.IADD R161, R161, 0x1, R135 ;  /* 0x00000001a1a17824 */ /* 0x000fe400078e0287 */
[----:B------:R-:W-:Y:S05]  /*6e40*/  @!P5 BRA `(.L_x_531) ;  /* 0x000000080004d947 */ /* 0x000fea0003800000 */
[----:B------:R-:W-:Y:S01]  /*6e50*/  SEL R88, R120, R146, !P0 ;  /* 0x0000009278587207 */ /* 0x000fe20004000000 */
[----:B------:R-:W-:Y:S01]  /*6e60*/  BSSY B3, `(.L_x_532) ;  /* 0x000007c000037945 */ /* 0x000fe20003800000 */
[----:B------:R-:W-:Y:S02]  /*6e70*/  IADD3 R92, P5, P6, R38, R134, R13 ;  /* 0x00000086265c7210 */ /* 0x000fe40007ebe00d */
[----:B------:R-:W-:Y:S02]  /*6e80*/  SHF.R.S32.HI R89, RZ, 0x1f, R88 ;  /* 0x0000001fff597819 */ /* 0x000fe40000011458 */
[----:B------:R-:W-:Y:S02]  /*6e90*/  IADD3.X R93, R37, R161, R7, P5, P6 ;  /* 0x000000a1255d7210 */ /* 0x000fe40002fec407 */
[----:B------:R-:W-:Y:S02]  /*6ea0*/  LEA.HI R88, R89, R88, RZ, 0x4 ;  /* 0x0000005859587211 */ /* 0x000fe400078f20ff */
[----:B------:R-:W-:-:S02]  /*6eb0*/  P2R R94, PR, RZ, 0x2 ;  /* 0x00000002ff5e7803 */ /* 0x000fc40000000000 */
[----:B------:R-:W-:-:S05]  /*6ec0*/  LEA.HI.SX32 R88, R88, R14, 0x1c ;  /* 0x0000000e58587211 */ /* 0x000fca00078fe2ff */
[----:B------:R-:W-:-:S05]  /*6ed0*/  IMAD.SHL.U32 R89, R88, 0x8, RZ ;  /* 0x0000000858597824 */ /* 0x000fca00078e00ff */
[----:B------:R-:W-:-:S13]  /*6ee0*/  ISETP.GE.AND P5, PT, R89, R145, PT ;  /* 0x000000915900720c */ /* 0x000fda0003fa6270 */
[--C-:B------:R-:W-:Y:S02]  /*6ef0*/  @!P5 SHF.R.S32.HI R91, RZ, 0x1f, R89.reuse ;  /* 0x0000001fff5bd819 */ /* 0x100fe40000011459 */
[--C-:B------:R-:W-:Y:S02]  /*6f00*/  @!P5 IADD3 R90, P1, P6, R38, R134, R89.reuse ;  /* 0x00000086265ad210 */ /* 0x100fe40007e3e059 */
[----:B------:R-:W-:Y:S02]  /*6f10*/  LOP3.LUT R89, R235, 0x38, R89, 0xf8, !PT ;  /* 0x00000038eb597812 */ /* 0x000fe400078ef859 */
[----:B------:R-:W-:Y:S02]  /*6f20*/  @!P5 IADD3.X R91, R37, R161, R91, P1, P6 ;  /* 0x000000a1255bd210 */ /* 0x000fe40000fec45b */
[----:B------:R-:W-:Y:S02]  /*6f30*/  LEA R136, P6, R92, R118, 0x1 ;  /* 0x000000765c887211 */ /* 0x000fe400078c08ff */
[----:B------:R-:W-:-:S02]  /*6f40*/  LOP3.LUT R89, R89, R236, RZ, 0x3c, !PT ;  /* 0x000000ec59597212 */ /* 0x000fc400078e3cff */
[-C--:B------:R-:W-:Y:S02]  /*6f50*/  LEA.HI.X R137, R92, R119.reuse, R93, 0x1, P6 ;  /* 0x000000775c897211 */ /* 0x080fe400030f0c5d */
[----:B------:R-:W-:Y:S02]  /*6f60*/  @!P5 LEA R138, P6, R90, R118, 0x1 ;  /* 0x000000765a8ad211 */ /* 0x000fe400078c08ff */
[----:B------:R-:W-:Y:S02]  /*6f70*/  ISETP.NE.AND P1, PT, R94, RZ, PT ;  /* 0x000000ff5e00720c */ /* 0x000fe40003f25270 */
[----:B------:R-:W-:Y:S02]  /*6f80*/  @!P5 LEA.HI.X R139, R90, R119, R91, 0x1, P6 ;  /* 0x000000775a8bd211 */ /* 0x000fe400030f0c5b */
[----:B------:R-:W-:Y:S02]  /*6f90*/  SHF.R.S32.HI R90, RZ, 0x1f, R88 ;  /* 0x0000001fff5a7819 */ /* 0x000fe40000011458 */
[----:B------:R-:W-:-:S02]  /*6fa0*/  ISETP.GE.AND P6, PT, R212, R116, PT ;  /* 0x00000074d400720c */ /* 0x000fc40003fc6270 */
[----:B------:R-:W-:-:S04]  /*6fb0*/  LEA.HI R88, R90, R88, RZ, 0x3 ;  /* 0x000000585a587211 */ /* 0x000fc800078f18ff */
[----:B------:R-:W-:-:S05]  /*6fc0*/  SHF.R.S32.HI R88, RZ, 0x3, R88 ;  /* 0x00000003ff587819 */ /* 0x000fca0000011458 */
[----:B------:R-:W-:-:S04]  /*6fd0*/  IMAD R88, R88, 0x1400, R237 ;  /* 0x0000140058587824 */ /* 0x000fc800078e02ed */
[----:B------:R-:W-:Y:S02]  /*6fe0*/  IMAD.IADD R89, R88, 0x1, R89 ;  /* 0x0000000158597824 */ /* 0x000fe400078e0259 */
[C---:B------:R-:W-:Y:S02]  /*6ff0*/  IMAD R88, R17.reuse, 0x5000, R144 ;  /* 0x0000500011587824 */ /* 0x040fe400078e0290 */
[----:B------:R-:W-:Y:S02]  /*7000*/  IMAD R92, R17, 0x5000, R89 ;  /* 0x00005000115c7824 */ /* 0x000fe400078e0259 */
[----:B------:R-:W-:-:S03]  /*7010*/  IMAD R88, R88, 0x2, R16 ;  /* 0x0000000258587824 */ /* 0x000fc600078e0210 */
[----:B------:R-:W-:-:S03]  /*7020*/  LEA R92, R92, R16, 0x1 ;  /* 0x000000105c5c7211 */ /* 0x000fc600078e08ff */
[----:B------:R-:W0:Y:S04]  /*7030*/  LDS.128 R88, [R88+0x24400] ;  /* 0x0244000058587984 */ /* 0x000e280000000c00 */
[----:B------:R-:W2:Y:S01]  /*7040*/  LDS.128 R92, [R92+0x24400] ;  /* 0x024400005c5c7984 */ /* 0x000ea20000000c00 */
[----:B------:R-:W-:Y:S05]  /*7050*/  @P6 BRA `(.L_x_533) ;  /* 0x0000000400706947 */ /* 0x000fea0003800000 */
[----:B------:R-:W-:Y:S02]  /*7060*/  SHF.R.U32.HI R164, RZ, 0x10, R53 ;  /* 0x00000010ffa47819 */ /* 0x000fe40000011635 */
[--C-:B------:R-:W-:Y:S02]  /*7070*/  SHF.R.U32.HI R162, RZ, 0x10, R45.reuse ;  /* 0x00000010ffa27819 */ /* 0x100fe4000001162d */
[----:B------:R-:W-:Y:S02]  /*7080*/  PRMT R164, R165, 0x5432, R164 ;  /* 0x00005432a5a47816 */ /* 0x000fe400000000a4 */
[----:B------:R-:W-:Y:S02]  /*7090*/  PRMT R162, R163, 0x5432, R162 ;  /* 0x00005432a3a27816 */ /* 0x000fe400000000a2 */
[----:B------:R-:W-:Y:S01]  /*70a0*/  SHF.R.U64 R44, R44, 0x10, R45 ;  /* 0x000000102c2c7819 */ /* 0x000fe2000000122d */
[----:B------:R-:W-:Y:S01]  /*70b0*/  IMAD.U32 R165, R164, 0x10000, RZ ;  /* 0x00010000a4a57824 */ /* 0x000fe200078e00ff */
[--C-:B------:R-:W-:Y:S01]  /*70c0*/  SHF.R.U64 R45, R46, 0x10, R47.reuse ;  /* 0x000000102e2d7819 */ /* 0x100fe2000000122f */
[----:B--2---:R-:W-:Y:S01]  /*70d0*/  IMAD.U32 R46, R93, 0x10000, RZ ;  /* 0x000100005d2e7824 */ /* 0x004fe200078e00ff */
[----:B------:R-:W-:Y:S01]  /*70e0*/  SHF.R.U32.HI R163, RZ, 0x10, R47 ;  /* 0x00000010ffa37819 */ /* 0x000fe2000001162f */
[----:B------:R-:W-:Y:S01]  /*70f0*/  IMAD.U32 R166, R162, 0x10000, RZ ;  /* 0x00010000a2a67824 */ /* 0x000fe200078e00ff */
[----:B------:R-:W-:Y:S01]  /*7100*/  SHF.R.U64 R52, R52, 0x10, R53 ;  /* 0x0000001034347819 */ /* 0x000fe20000001235 */
[----:B0-----:R-:W-:-:S02]  /*7110*/  IMAD.U32 R47, R89, 0x10000, RZ ;  /* 0x00010000592f7824 */ /* 0x001fc400078e00ff */
[CC--:B------:R-:W-:Y:S01]  /*7120*/  FMUL.FTZ R53, R46.reuse, R165.reuse ;  /* 0x000000a52e357220 */ /* 0x0c0fe20000410000 */
[-C--:B------:R-:W-:Y:S01]  /*7130*/  FMUL.FTZ R167, R46, R166.reuse ;  /* 0x000000a62ea77220 */ /* 0x080fe20000410000 */
[----:B------:R-:W-:Y:S02]  /*7140*/  LOP3.LUT R93, R93, 0xffff0000, RZ, 0xc0, !PT ;  /* 0xffff00005d5d7812 */ /* 0x000fe400078ec0ff */
[C---:B------:R-:W-:Y:S01]  /*7150*/  FFMA.FTZ R53, R47.reuse, R166, -R53 ;  /* 0x000000a62f357223 */ /* 0x040fe20000010835 */
[----:B------:R-:W-:Y:S01]  /*7160*/  FFMA.FTZ R47, R47, R165, R167 ;  /* 0x000000a52f2f7223 */ /* 0x000fe200000100a7 */
[----:B------:R-:W-:Y:S01]  /*7170*/  LOP3.LUT R164, R164, 0xffff0000, RZ, 0xc0, !PT ;  /* 0xffff0000a4a47812 */ /* 0x000fe200078ec0ff */
[----:B------:R-:W-:Y:S01]  /*7180*/  IMAD.U32 R167, R91, 0x10000, RZ ;  /* 0x000100005ba77824 */ /* 0x000fe200078e00ff */
[----:B------:R-:W-:Y:S02]  /*7190*/  LOP3.LUT R165, R162, 0xffff0000, RZ, 0xc0, !PT ;  /* 0xffff0000a2a57812 */ /* 0x000fe400078ec0ff */
[--C-:B------:R-:W-:Y:S01]  /*71a0*/  SHF.R.U64 R46, R54, 0x10, R55.reuse ;  /* 0x00000010362e7819 */ /* 0x100fe20000001237 */
[----:B------:R-:W-:Y:S01]  /*71b0*/  IMAD.U32 R54, R88, 0x10000, RZ ;  /* 0x0001000058367824 */ /* 0x000fe200078e00ff */
[----:B------:R-:W-:Y:S01]  /*71c0*/  SHF.R.U32.HI R55, RZ, 0x10, R55 ;  /* 0x00000010ff377819 */ /* 0x000fe20000011637 */
[----:B------:R-:W-:Y:S01]  /*71d0*/  FMUL.FTZ R166, R93, R165 ;  /* 0x000000a55da67220 */ /* 0x000fe20000410000 */
[----:B------:R-:W-:Y:S01]  /*71e0*/  LOP3.LUT R162, R89, 0xffff0000, RZ, 0xc0, !PT ;  /* 0xffff000059a27812 */ /* 0x000fe200078ec0ff */
[----:B------:R-:W-:Y:S01]  /*71f0*/  FMUL.FTZ R89, R93, R164 ;  /* 0x000000a45d597220 */ /* 0x000fe20000410000 */
[----:B------:R-:W-:-:S02]  /*7200*/  PRMT R93, R181, 0x5410, R55 ;  /* 0x00005410b55d7816 */ /* 0x000fc40000000037 */
[----:B------:R-:W-:Y:S01]  /*7210*/  PRMT R163, R168, 0x5410, R163 ;  /* 0x00005410a8a37816 */ /* 0x000fe200000000a3 */
[C---:B------:R-:W-:Y:S01]  /*7220*/  FFMA.FTZ R55, R162.reuse, R164, R166 ;  /* 0x000000a4a2377223 */ /* 0x040fe200000100a6 */
[----:B------:R-:W-:Y:S01]  /*7230*/  FFMA.FTZ R89, R162, R165, -R89 ;  /* 0x000000a5a2597223 */ /* 0x000fe20000010859 */
[C---:B------:R-:W-:Y:S01]  /*7240*/  IMAD.U32 R166, R95.reuse, 0x10000, RZ ;  /* 0x000100005fa67824 */ /* 0x040fe200078e00ff */
[----:B------:R-:W-:Y:S01]  /*7250*/  LOP3.LUT R95, R95, 0xffff0000, RZ, 0xc0, !PT ;  /* 0xffff00005f5f7812 */ /* 0x000fe200078ec0ff */
[C---:B------:R-:W-:Y:S01]  /*7260*/  IMAD.U32 R164, R93.reuse, 0x10000, RZ ;  /* 0x000100005da47824 */ /* 0x040fe200078e00ff */
[----:B------:R-:W-:Y:S01]  /*7270*/  LOP3.LUT R93, R93, 0xffff0000, RZ, 0xc0, !PT ;  /* 0xffff00005d5d7812 */ /* 0x000fe200078ec0ff */
[----:B------:R-:W-:Y:S01]  /*7280*/  IMAD.U32 R165, R163, 0x10000, RZ ;  /* 0x00010000a3a57824 */ /* 0x000fe200078e00ff */
[----:B------:R-:W-:Y:S01]  /*7290*/  PRMT R52, R184, 0x5432, R52 ;  /* 0x00005432b8347816 */ /* 0x000fe20000000034 */
[C---:B------:R-:W-:Y:S01]  /*72a0*/  FMUL.FTZ R168, R166.reuse, R164 ;  /* 0x000000a4a6a87220 */ /* 0x040fe20000410000 */
[----:B------:R-:W-:Y:S01]  /*72b0*/  PRMT R44, R169, 0x5432, R44 ;  /* 0x00005432a92c7816 */ /* 0x000fe2000000002c */
[----:B------:R-:W-:Y:S01]  /*72c0*/  FMUL.FTZ R166, R166, R165 ;  /* 0x000000a5a6a67220 */ /* 0x000fe20000410000 */
[----:B------:R-:W-:-:S02]  /*72d0*/  IMAD.U32 R162, R92, 0x10000, RZ ;  /* 0x000100005ca27824 */ /* 0x000fc400078e00ff */
[----:B------:R-:W-:Y:S01]  /*72e0*/  FFMA.FTZ R165, R167, R165, -R168 ;  /* 0x000000a5a7a57223 */ /* 0x000fe200000108a8 */
[----:B------:R-:W-:Y:S01]  /*72f0*/  FMUL.FTZ R168, R95, R93 ;  /* 0x0000005d5fa87220 */ /* 0x000fe20000410000 */
[----:B------:R-:W-:Y:S01]  /*7300*/  FFMA.FTZ R164, R167, R164, R166 ;  /* 0x000000a4a7a47223 */ /* 0x000fe200000100a6 */
[----:B------:R-:W-:Y:S01]  /*7310*/  LOP3.LUT R167, R163, 0xffff0000, RZ, 0xc0, !PT ;  /* 0xffff0000a3a77812 */ /* 0x000fe200078ec0ff */
[----:B------:R-:W-:Y:S01]  /*7320*/  IMAD.U32 R163, R94, 0x10000, RZ ;  /* 0x000100005ea37824 */ /* 0x000fe200078e00ff */
[----:B------:R-:W-:Y:S01]  /*7330*/  LOP3.LUT R166, R91, 0xffff0000, RZ, 0xc0, !PT ;  /* 0xffff00005ba67812 */ /* 0x000fe200078ec0ff */
[----:B------:R-:W-:Y:S01]  /*7340*/  IMAD.U32 R91, R90, 0x10000, RZ ;  /* 0x000100005a5b7824 */ /* 0x000fe200078e00ff */
[----:B------:R-:W-:Y:S01]  /*7350*/  LOP3.LUT R92, R92, 0xffff0000, RZ, 0xc0, !PT ;  /* 0xffff00005c5c7812 */ /* 0x000fe200078ec0ff */
[-C--:B------:R-:W-:Y:S01]  /*7360*/  FMUL.FTZ R95, R95, R167.reuse ;  /* 0x000000a75f5f7220 */ /* 0x080fe20000410000 */
[----:B------:R-:W-:Y:S01]  /*7370*/  PRMT R46, R183, 0x5432, R46 ;  /* 0x00005432b72e7816 */ /* 0x000fe2000000002e */
[----:B------:R-:W-:Y:S01]  /*7380*/  FFMA.FTZ R168, R166, R167, -R168 ;  /* 0x000000a7a6a87223 */ /* 0x000fe200000108a8 */
[----:B------:R-:W-:Y:S01]  /*7390*/  LOP3.LUT R167, R44, 0xffff0000, RZ, 0xc0, !PT ;  /* 0xffff00002ca77812 */ /* 0x000fe200078ec0ff */
[----:B------:R-:W-:Y:S01]  /*73a0*/  FFMA.FTZ R95, R166, R93, R95 ;  /* 0x0000005da65f7223 */ /* 0x000fe2000001005f */
[C---:B------:R-:W-:Y:S01]  /*73b0*/  IMAD.U32 R166, R52.reuse, 0x10000, RZ ;  /* 0x0001000034a67824 */ /* 0x040fe200078e00ff */
[----:B------:R-:W-:Y:S01]  /*73c0*/  LOP3.LUT R52, R52, 0xffff0000, RZ, 0xc0, !PT ;  /* 0xffff000034347812 */ /* 0x000fe200078ec0ff */
[----:B------:R-:W-:Y:S01]  /*73d0*/  IMAD.U32 R93, R44, 0x10000, RZ ;  /* 0x000100002c5d7824 */ /* 0x000fe200078e00ff */
[----:B------:R-:W-:Y:S01]  /*73e0*/  PRMT R45, R169, 0x5410, R45 ;  /* 0x00005410a92d7816 */ /* 0x000fe2000000002d */
[----:B------:R-:W-:Y:S01]  /*73f0*/  FMUL.FTZ R44, R162, R166 ;  /* 0x000000a6a22c7220 */ /* 0x000fe20000410000 */
[----:B------:R-:W-:Y:S01]  /*7400*/  LOP3.LUT R88, R88, 0xffff0000, RZ, 0xc0, !PT ;  /* 0xffff000058587812 */ /* 0x000fe200078ec0ff */
[-C--:B------:R-:W-:Y:S01]  /*7410*/  FMUL.FTZ R162, R162, R93.reuse ;  /* 0x0000005da2a27220 */ /* 0x080fe20000410000 */
[----:B------:R-:W-:Y:S01]  /*7420*/  FMUL.FTZ R169, R92, R52 ;  /* 0x000000345ca97220 */ /* 0x000fe20000410000 */
[----:B------:R-:W-:Y:S01]  /*7430*/  FFMA.FTZ R44, R54, R93, -R44 ;  /* 0x0000005d362c7223 */ /* 0x000fe2000001082c */
[----:B------:R-:W-:Y:S01]  /*7440*/  LOP3.LUT R94, R94, 0xffff0000, RZ, 0xc0, !PT ;  /* 0xffff00005e5e7812 */ /* 0x000fe200078ec0ff */
[----:B------:R-:W-:Y:S01]  /*7450*/  FFMA.FTZ R162, R54, R166, R162 ;  /* 0x000000a636a27223 */ /* 0x000fe200000100a2 */
[----:B------:R-:W-:-:S02]  /*7460*/  IMAD.U32 R54, R46, 0x10000, RZ ;  /* 0x000100002e367824 */ /* 0x000fc400078e00ff */
[-C--:B------:R-:W-:Y:S01]  /*7470*/  FMUL.FTZ R92, R92, R167.reuse ;  /* 0x000000a75c5c7220 */ /* 0x080fe20000410000 */
[----:B------:R-:W-:Y:S01]  /*7480*/  LOP3.LUT R46, R46, 0xffff0000, RZ, 0xc0, !PT ;  /* 0xffff00002e2e7812 */ /* 0x000fe200078ec0ff */
[C---:B------:R-:W-:Y:S01]  /*7490*/  IMAD.U32 R93, R45.reuse, 0x10000, RZ ;  /* 0x000100002d5d7824 */ /* 0x040fe200078e00ff */
[----:B------:R-:W-:Y:S01]  /*74a0*/  LOP3.LUT R90, R90, 0xffff0000, RZ, 0xc0, !PT ;  /* 0xffff00005a5a7812 */ /* 0x000fe200078ec0ff */
[C---:B------:R-:W-:Y:S01]  /*74b0*/  FFMA.FTZ R169, R88.reuse, R167, -R169 ;  /* 0x000000a758a97223 */ /* 0x040fe200000108a9 */
[----:B------:R-:W-:Y:S01]  /*74c0*/  LOP3.LUT R45, R45, 0xffff0000, RZ, 0xc0, !PT ;  /* 0xffff00002d2d7812 */ /* 0x000fe200078ec0ff */
[----:B------:R-:W-:Y:S01]  /*74d0*/  FFMA.FTZ R92, R88, R52, R92 ;  /* 0x00000034585c7223 */ /* 0x000fe2000001005c */
[C---:B------:R-:W-:Y:S01]  /*74e0*/  FMUL.FTZ R52, R163.reuse, R54 ;  /* 0x00000036a3347220 */ /* 0x040fe20000410000 */
[C---:B------:R-:W-:Y:S01]  /*74f0*/  FMUL.FTZ R88, R94.reuse, R46 ;  /* 0x0000002e5e587220 */ /* 0x040fe20000410000 */
[----:B------:R-:W-:Y:S01]  /*7500*/  FMUL.FTZ R163, R163, R93 ;  /* 0x0000005da3a37220 */ /* 0x000fe20000410000 */
[----:B------:R-:W-:Y:S01]  /*7510*/  FMUL.FTZ R94, R94, R45 ;  /* 0x0000002d5e5e7220 */ /* 0x000fe20000410000 */
        /* <DEDUP_REMOVED lines=9> */
[----:B------:R-:W-:Y:S01]  /*75b0*/  IMAD.MOV.U32 R88, RZ, RZ, R44 ;  /* 0x000000ffff587224 */ /* 0x000fe200078e002c */
[----:B------:R-:W-:Y:S01]  /*75c0*/  F2FP.BF16.F32.PACK_AB R89, R89, R53 ;  /* 0x000000355959723e */ /* 0x000fe200000010ff */
[----:B------:R-:W-:Y:S01]  /*75d0*/  IMAD.MOV.U32 R90, RZ, RZ, R52 ;  /* 0x000000ffff5a7224 */ /* 0x000fe200078e0034 */
[----:B------:R-:W-:Y:S02]  /*75e0*/  F2FP.BF16.F32.PACK_AB R95, R95, R164 ;  /* 0x000000a45f5f723e */ /* 0x000fe400000010ff */
[----:B------:R-:W-:-:S02]  /*75f0*/  F2FP.BF16.F32.PACK_AB R92, R92, R162 ;  /* 0x000000a25c5c723e */ /* 0x000fc400000010ff */
[----:B------:R-:W-:Y:S02]  /*7600*/  F2FP.BF16.F32.PACK_AB R94, R94, R163 ;  /* 0x000000a35e5e723e */ /* 0x000fe400000010ff */
[----:B------:R-:W-:-:S07]  /*7610*/  MOV R93, R47 ;  /* 0x0000002f005d7202 */ /* 0x000fce0000000f00 */
.L_x_533:
[----:B------:R-:W-:Y:S05]  /*7620*/  BSYNC B3 ;  /* 0x0000000000037941 */ /* 0x000fea0003800000 */
.L_x_532:
[----:B------:R-:W-:Y:S02]  /*7630*/  ULDC.64 UR4, c[0x0][0x208] ;  /* 0x0000820000047ab9 */ /* 0x000fe40000000a00 */
[----:B0-----:R0:W-:Y:S04]  /*7640*/  STG.E.128 desc[UR4][R136.64], R88 ;  /* 0x0000005888007986 */ /* 0x0011e8000c101d04 */
[----:B--2---:R0:W-:Y:S02]  /*7650*/  @!P5 STG.E.128 desc[UR4][R138.64], R92 ;  /* 0x0000005c8a00d986 */ /* 0x0041e4000c101d04 */
.L_x_531:
[----:B------:R-:W-:Y:S05]  /*7660*/  BSYNC B2 ;  /* 0x0000000000027941 */ /* 0x000fea0003800000 */
.L_x_530:
[----:B------:R-:W-:-:S13]  /*7670*/  ISETP.NE.AND P5, PT, R10, RZ, PT ;  /* 0x000000ff0a00720c */ /* 0x000fda0003fa5270 */
        /* <DEDUP_REMOVED lines=12> */
[----:B------:R-:W-:-:S04]  /*7740*/  @!P5 IADD3 R134, P0, P6, R38, R134, R44 ;  /* 0x000000862686d210 */ /* 0x000fc80007e1e02c */
[----:B------:R-:W-:Y:S02]  /*7750*/  @!P5 IADD3.X R161, R37, R161, R54, P0, P6 ;  /* 0x000000a125a1d210 */ /* 0x000fe400007ec436 */
[CC--:B0-----:R-:W-:Y:S02]  /*7760*/  LEA R88, P6, R47.reuse, R118.reuse, 0x1 ;  /* 0x000000762f587211 */ /* 0x0c1fe400078c08ff */
[----:B------:R-:W-:Y:S02]  /*7770*/  ISETP.NE.AND P0, PT, R52, RZ, PT ;  /* 0x000000ff3400720c */ /* 0x000fe40003f05270 */
[----:B------:R-:W-:Y:S01]  /*7780*/  LEA.HI.X R89, R47, R119, R46, 0x1, P6 ;  /* 0x000000772f597211 */ /* 0x000fe200030f0c2e */
[----:B------:R-:W-:Y:S01]  /*7790*/  IMAD R47, R17, 0x5000, R143 ;  /* 0x00005000112f7824 */ /* 0x000fe200078e028f */
[----:B------:R-:W-:Y:S02]  /*77a0*/  SHF.R.S32.HI R46, RZ, 0x1f, R45 ;  /* 0x0000001fff2e7819 */ /* 0x000fe4000001142d */
[----:B------:R-:W-:-:S02]  /*77b0*/  @!P5 LEA R90, P6, R134, R118, 0x1 ;  /* 0x00000076865ad211 */ /* 0x000fc400078c08ff */
[----:B------:R-:W-:Y:S02]  /*77c0*/  LEA.HI R46, R46, R45, RZ, 0x3 ;  /* 0x0000002d2e2e7211 */ /* 0x000fe400078f18ff */
[----:B------:R-:W-:Y:S01]  /*77d0*/  LOP3.LUT R45, R235, 0x38, R44, 0xf8, !PT ;  /* 0x00000038eb2d7812 */ /* 0x000fe200078ef82c */
[----:B------:R-:W-:Y:S01]  /*77e0*/  IMAD R44, R47, 0x2, R16 ;  /* 0x000000022f2c7824 */ /* 0x000fe200078e0210 */
[----:B------:R-:W-:Y:S02]  /*77f0*/  SHF.R.S32.HI R46, RZ, 0x3, R46 ;  /* 0x00000003ff2e7819 */ /* 0x000fe4000001142e */
[----:B------:R-:W-:Y:S02]  /*7800*/  LOP3.LUT R45, R45, R236, RZ, 0x3c, !PT ;  /* 0x000000ec2d2d7212 */ /* 0x000fe400078e3cff */
[----:B------:R-:W-:Y:S01]  /*7810*/  @!P5 LEA.HI.X R91, R134, R119, R161, 0x1, P6 ;  /* 0x00000077865bd211 */ /* 0x000fe200030f0ca1 */
[----:B------:R-:W-:Y:S01]  /*7820*/  IMAD R46, R46, 0x1400, R237 ;  /* 0x000014002e2e7824 */ /* 0x000fe200078e02ed */
[----:B------:R-:W-:-:S03]  /*7830*/  ISETP.GE.AND P6, PT, R213, R116, PT ;  /* 0x00000074d500720c */ /* 0x000fc60003fc6270 */
[----:B------:R-:W-:-:S04]  /*7840*/  IMAD.IADD R46, R46, 0x1, R45 ;  /* 0x000000012e2e7824 */ /* 0x000fc800078e022d */
[----:B------:R-:W-:-:S04]  /*7850*/  IMAD R45, R17, 0x5000, R46 ;  /* 0x00005000112d7824 */ /* 0x000fc800078e022e */
[----:B------:R-:W-:Y:S02]  /*7860*/  IMAD R52, R45, 0x2, R16 ;  /* 0x000000022d347824 */ /* 0x000fe400078e0210 */
[----:B------:R-:W0:Y:S04]  /*7870*/  LDS.128 R44, [R44+0x24400] ;  /* 0x024400002c2c7984 */ /* 0x000e280000000c00 */
[----:B------:R-:W2:Y:S01]  /*7880*/  LDS.128 R52, [R52+0x24400] ;  /* 0x0244000034347984 */ /* 0x000ea20000000c00 */
[----:B------:R-:W-:Y:S05]  /*7890*/  @P6 BRA `(.L_x_535) ;  /* 0x0000000400746947 */ /* 0x000fea0003800000 */
[--C-:B------:R-:W-:Y:S01]  /*78a0*/  SHF.R.U64 R42, R42, 0x10, R43.reuse ;  /* 0x000000102a2a7819 */ /* 0x100fe2000000122b */
[----:B--2---:R-:W-:Y:S01]  /*78b0*/  IMAD.U32 R94, R53, 0x10000, RZ ;  /* 0x00010000355e7824 */ /* 0x004fe200078e00ff */
[----:B------:R-:W-:Y:S01]  /*78c0*/  SHF.R.U32.HI R92, RZ, 0x10, R43 ;  /* 0x00000010ff5c7819 */ /* 0x000fe2000001162b */
[----:B------:R-:W-:Y:S01]  /*78d0*/  IMAD.U32 R137, R55, 0x10000, RZ ;  /* 0x0001000037897824 */ /* 0x000fe200078e00ff */
[--C-:B------:R-:W-:Y:S01]  /*78e0*/  SHF.R.U64 R43, R48, 0x10, R49.reuse ;  /* 0x00000010302b7819 */ /* 0x100fe20000001231 */
[----:B0-----:R-:W-:Y:S01]  /*78f0*/  IMAD.U32 R135, R47, 0x10000, RZ ;  /* 0x000100002f877824 */ /* 0x001fe200078e00ff */
[----:B------:R-:W-:Y:S01]  /*7900*/  SHF.R.U32.HI R48, RZ, 0x10, R49 ;  /* 0x00000010ff307819 */ /* 0x000fe20000011631 */
[----:B------:R-:W-:Y:S01]  /*7910*/  IMAD.U32 R134, R46, 0x10000, RZ ;  /* 0x000100002e867824 */ /* 0x000fe200078e00ff */
[--C-:B------:R-:W-:Y:S02]  /*7920*/  SHF.R.U64 R40, R40, 0x10, R41.reuse ;  /* 0x0000001028287819 */ /* 0x100fe40000001229 */
[----:B------:R-:W-:-:S02]  /*7930*/  SHF.R.U32.HI R41, RZ, 0x10, R41 ;  /* 0x00000010ff297819 */ /* 0x000fc40000011629 */
[----:B------:R-:W-:Y:S02]  /*7940*/  PRMT R48, R182, 0x5432, R48 ;  /* 0x00005432b6307816 */ /* 0x000fe40000000030 */
[----:B------:R-:W-:Y:S02]  /*7950*/  PRMT R41, R178, 0x5410, R41 ;  /* 0x00005410b2297816 */ /* 0x000fe40000000029 */
[--C-:B------:R-:W-:Y:S01]  /*7960*/  SHF.R.U64 R49, R50, 0x10, R51.reuse ;  /* 0x0000001032317819 */ /* 0x100fe20000001233 */
[----:B------:R-:W-:Y:S01]  /*7970*/  IMAD.U32 R138, R48, 0x10000, RZ ;  /* 0x00010000308a7824 */ /* 0x000fe200078e00ff */
[----:B------:R-:W-:Y:S01]  /*7980*/  SHF.R.U32.HI R50, RZ, 0x10, R51 ;  /* 0x00000010ff327819 */ /* 0x000fe20000011633 */
[----:B------:R-:W-:Y:S01]  /*7990*/  IMAD.U32 R139, R41, 0x10000, RZ ;  /* 0x00010000298b7824 */ /* 0x000fe200078e00ff */
[----:B------:R-:W-:Y:S01]  /*79a0*/  LOP3.LUT R95, R53, 0xffff0000, RZ, 0xc0, !PT ;  /* 0xffff0000355f7812 */ /* 0x000fe200078ec0ff */
[----:B------:R-:W-:Y:S01]  /*79b0*/  IMAD.U32 R51, R45, 0x10000, RZ ;  /* 0x000100002d337824 */ /* 0x000fe200078e00ff */
[C---:B------:R-:W-:Y:S01]  /*79c0*/  PRMT R161, R177.reuse, 0x5410, R49 ;  /* 0x00005410b1a17816 */ /* 0x040fe20000000031 */
[----:B------:R-:W-:Y:S01]  /*79d0*/  FMUL.FTZ R49, R94, R138 ;  /* 0x0000008a5e317220 */ /* 0x000fe20000410000 */
[----:B------:R-:W-:Y:S01]  /*79e0*/  LOP3.LUT R48, R48, 0xffff0000, RZ, 0xc0, !PT ;  /* 0xffff000030307812 */ /* 0x000fe200078ec0ff */
[-C--:B------:R-:W-:Y:S01]  /*79f0*/  FMUL.FTZ R94, R94, R139.reuse ;  /* 0x0000008b5e5e7220 */ /* 0x080fe20000410000 */
[----:B------:R-:W-:Y:S01]  /*7a00*/  PRMT R50, R177, 0x5432, R50 ;  /* 0x00005432b1327816 */ /* 0x000fe20000000032 */
[----:B------:R-:W-:Y:S01]  /*7a10*/  FFMA.FTZ R49, R51, R139, -R49 ;  /* 0x0000008b33317223 */ /* 0x000fe20000010831 */
[----:B------:R-:W-:Y:S01]  /*7a20*/  LOP3.LUT R41, R41, 0xffff0000, RZ, 0xc0, !PT ;  /* 0xffff000029297812 */ /* 0x000fe200078ec0ff */
[----:B------:R-:W-:Y:S01]  /*7a30*/  FMUL.FTZ R162, R95, R48 ;  /* 0x000000305fa27220 */ /* 0x000fe20000410000 */
[----:B------:R-:W-:Y:S01]  /*7a40*/  LOP3.LUT R93, R45, 0xffff0000, RZ, 0xc0, !PT ;  /* 0xffff00002d5d7812 */ /* 0x000fe200078ec0ff */
[----:B------:R-:W-:Y:S01]  /*7a50*/  IMAD.U32 R139, R50, 0x10000, RZ ;  /* 0x00010000328b7824 */ /* 0x000fe200078e00ff */
[----:B------:R-:W-:Y:S01]  /*7a60*/  PRMT R92, R178, 0x5432, R92 ;  /* 0x00005432b25c7816 */ /* 0x000fe2000000005c */
[----:B------:R-:W-:Y:S01]  /*7a70*/  FFMA.FTZ R94, R51, R138, R94 ;  /* 0x0000008a335e7223 */ /* 0x000fe2000001005e */
[----:B------:R-:W-:Y:S01]  /*7a80*/  LOP3.LUT R55, R55, 0xffff0000, RZ, 0xc0, !PT ;  /* 0xffff000037377812 */ /* 0x000fe200078ec0ff */
[-C--:B------:R-:W-:Y:S01]  /*7a90*/  FMUL.FTZ R95, R95, R41.reuse ;  /* 0x000000295f5f7220 */ /* 0x080fe20000410000 */
[----:B------:R-:W-:Y:S01]  /*7aa0*/  LOP3.LUT R50, R50, 0xffff0000, RZ, 0xc0, !PT ;  /* 0xffff000032327812 */ /* 0x000fe200078ec0ff */
[----:B------:R-:W-:Y:S01]  /*7ab0*/  FFMA.FTZ R162, R93, R41, -R162 ;  /* 0x000000295da27223 */ /* 0x000fe200000108a2 */
[C---:B------:R-:W-:Y:S01]  /*7ac0*/  SHF.L.U32 R51, R92.reuse, 0x10, RZ ;  /* 0x000000105c337819 */ /* 0x040fe200000006ff */
[----:B------:R-:W-:Y:S01]  /*7ad0*/  FMUL.FTZ R41, R137, R139 ;  /* 0x0000008b89297220 */ /* 0x000fe20000410000 */
[----:B------:R-:W-:Y:S01]  /*7ae0*/  PRMT R43, R179, 0x5410, R43 ;  /* 0x00005410b32b7816 */ /* 0x000fe2000000002b */
[----:B------:R-:W-:Y:S01]  /*7af0*/  FFMA.FTZ R95, R93, R48, R95 ;  /* 0x000000305d5f7223 */ /* 0x000fe2000001005f */
[----:B------:R-:W-:Y:S01]  /*7b00*/  PRMT R40, R181, 0x5432, R40 ;  /* 0x00005432b5287816 */ /* 0x000fe20000000028 */
[----:B------:R-:W-:Y:S01]  /*7b10*/  FMUL.FTZ R93, R55, R50 ;  /* 0x00000032375d7220 */ /* 0x000fe20000410000 */
[----:B------:R-:W-:Y:S01]  /*7b20*/  LOP3.LUT R47, R47, 0xffff0000, RZ, 0xc0, !PT ;  /* 0xffff00002f2f7812 */ /* 0x000fe200078ec0ff */
[-C--:B------:R-:W-:Y:S01]  /*7b30*/  FMUL.FTZ R137, R137, R51.reuse ;  /* 0x0000003389897220 */ /* 0x080fe20000410000 */
[----:B------:R-:W-:Y:S01]  /*7b40*/  LOP3.LUT R92, R92, 0xffff0000, RZ, 0xc0, !PT ;  /* 0xffff00005c5c7812 */ /* 0x000fe200078ec0ff */
[----:B------:R-:W-:Y:S01]  /*7b50*/  FFMA.FTZ R41, R135, R51, -R41 ;  /* 0x0000003387297223 */ /* 0x000fe20000010829 */
[C---:B------:R-:W-:Y:S01]  /*7b60*/  IMAD.U32 R53, R52.reuse, 0x10000, RZ ;  /* 0x0001000034357824 */ /* 0x040fe200078e00ff */
[----:B------:R-:W-:Y:S01]  /*7b70*/  LOP3.LUT R52, R52, 0xffff0000, RZ, 0xc0, !PT ;  /* 0xffff000034347812 */ /* 0x000fe200078ec0ff */
[----:B------:R-:W-:-:S02]  /*7b80*/  IMAD.U32 R51, R43, 0x10000, RZ ;  /* 0x000100002b337824 */ /* 0x000fc400078e00ff */
[-C--:B------:R-:W-:Y:S01]  /*7b90*/  FMUL.FTZ R55, R55, R92.reuse ;  /* 0x0000005c37377220 */ /* 0x080fe20000410000 */
[C---:B------:R-:W-:Y:S02]  /*7ba0*/  IMAD.U32 R48, R40.reuse, 0x10000, RZ ;  /* 0x0001000028307824 */ /* 0x040fe400078e00ff */
[----:B------:R-:W-:Y:S01]  /*7bb0*/  FFMA.FTZ R93, R47, R92, -R93 ;  /* 0x0000005c2f5d7223 */ /* 0x000fe2000001085d */
[----:B------:R-:W-:Y:S01]  /*7bc0*/  LOP3.LUT R92, R40, 0xffff0000, RZ, 0xc0, !PT ;  /* 0xffff0000285c7812 */ /* 0x000fe200078ec0ff */
[-C--:B------:R-:W-:Y:S01]  /*7bd0*/  FMUL.FTZ R40, R53, R51.reuse ;  /* 0x0000003335287220 */ /* 0x080fe20000410000 */
[----:B------:R-:W-:Y:S01]  /*7be0*/  IMAD.U32 R45, R44, 0x10000, RZ ;  /* 0x000100002c2d7824 */ /* 0x000fe200078e00ff */
[----:B------:R-:W-:Y:S01]  /*7bf0*/  LOP3.LUT R43, R43, 0xffff0000, RZ, 0xc0, !PT ;  /* 0xffff00002b2b7812 */ /* 0x000fe200078ec0ff */
[----:B------:R-:W-:Y:S01]  /*7c00*/  FMUL.FTZ R53, R53, R48 ;  /* 0x0000003035357220 */ /* 0x000fe20000410000 */
[----:B------:R-:W-:Y:S01]  /*7c10*/  LOP3.LUT R136, R46, 0xffff0000, RZ, 0xc0, !PT ;  /* 0xffff00002e887812 */ /* 0x000fe200078ec0ff */
[----:B------:R-:W-:Y:S01]  /*7c20*/  FFMA.FTZ R55, R47, R50, R55 ;  /* 0x000000322f377223 */ /* 0x000fe20000010037 */
[----:B------:R-:W-:Y:S01]  /*7c30*/  PRMT R42, R179, 0x5432, R42 ;  /* 0x00005432b32a7816 */ /* 0x000fe2000000002a */
[C---:B------:R-:W-:Y:S01]  /*7c40*/  FFMA.FTZ R40, R45.reuse, R48, -R40 ;  /* 0x000000302d287223 */ /* 0x040fe20000010828 */
[----:B------:R-:W-:Y:S01]  /*7c50*/  FFMA.FTZ R53, R45, R51, R53 ;  /* 0x000000332d357223 */ /* 0x000fe20000010035 */
[----:B------:R-:W-:Y:S01]  /*7c60*/  LOP3.LUT R44, R44, 0xffff0000, RZ, 0xc0, !PT ;  /* 0xffff00002c2c7812 */ /* 0x000fe200078ec0ff */
[----:B------:R-:W-:-:S02]  /*7c70*/  IMAD.U32 R46, R54, 0x10000, RZ ;  /* 0x00010000362e7824 */ /* 0x000fc400078e00ff */
[-C--:B------:R-:W-:Y:S01]  /*7c80*/  FMUL.FTZ R47, R52, R43.reuse ;  /* 0x0000002b342f7220 */ /* 0x080fe20000410000 */
[C---:B------:R-:W-:Y:S01]  /*7c90*/  IMAD.U32 R45, R161.reuse, 0x10000, RZ ;  /* 0x00010000a12d7824 */ /* 0x040fe200078e00ff */
[----:B------:R-:W-:Y:S01]  /*7ca0*/  LOP3.LUT R54, R54, 0xffff0000, RZ, 0xc0, !PT ;  /* 0xffff000036367812 */ /* 0x000fe200078ec0ff */
[-C--:B------:R-:W-:Y:S01]  /*7cb0*/  FMUL.FTZ R52, R52, R92.reuse ;  /* 0x0000005c34347220 */ /* 0x080fe20000410000 */
[----:B------:R-:W-:Y:S01]  /*7cc0*/  LOP3.LUT R161, R161, 0xffff0000, RZ, 0xc0, !PT ;  /* 0xffff0000a1a17812 */ /* 0x000fe200078ec0ff */
[----:B------:R-:W-:Y:S02]  /*7cd0*/  IMAD.U32 R48, R42, 0x10000, RZ ;  /* 0x000100002a307824 */ /* 0x000fe400078e00ff */
[----:B------:R-:W-:Y:S01]  /*7ce0*/  FFMA.FTZ R47, R44, R92, -R47 ;  /* 0x0000005c2c2f7223 */ /* 0x000fe2000001082f */
[----:B------:R-:W-:Y:S01]  /*7cf0*/  LOP3.LUT R42, R42, 0xffff0000, RZ, 0xc0, !PT ;  /* 0xffff00002a2a7812 */ /* 0x000fe200078ec0ff */
[----:B------:R-:W-:Y:S01]  /*7d00*/  FFMA.FTZ R52, R44, R43, R52 ;  /* 0x0000002b2c347223 */ /* 0x000fe20000010034 */
[----:B------:R-:W-:Y:S01]  /*7d10*/  FMUL.FTZ R43, R46, R45 ;  /* 0x0000002d2e2b7220 */ /* 0x000fe20000410000 */
[----:B------:R-:W-:Y:S01]  /*7d20*/  FMUL.FTZ R44, R54, R161 ;  /* 0x000000a1362c7220 */ /* 0x000fe20000410000 */
[----:B------:R-:W-:Y:S01]  /*7d30*/  FMUL.FTZ R46, R46, R48 ;  /* 0x000000302e2e7220 */ /* 0x000fe20000410000 */
[----:B------:R-:W-:Y:S01]  /*7d40*/  FMUL.FTZ R54, R54, R42 ;  /* 0x0000002a36367220 */ /* 0x000fe20000410000 */
[----:B------:R-:W-:Y:S01]  /*7d50*/  FFMA.FTZ R43, R134, R48, -R43 ;  /* 0x00000030862b7223 */ /* 0x000fe2000001082b */
[----:B------:R-:W-:Y:S01]  /*7d60*/  FFMA.FTZ R44, R136, R42, -R44 ;  /* 0x0000002a882c7223 */ /* 0x000fe2000001082c */
[----:B------:R-:W-:Y:S01]  /*7d70*/  FFMA.FTZ R46, R134, R45, R46 ;  /* 0x0000002d862e7223 */ /* 0x000fe2000001002e */
[----:B------:R-:W-:Y:S01]  /*7d80*/  FFMA.FTZ R54, R136, R161, R54 ;  /* 0x000000a188367223 */ /* 0x000fe20000010036 */
[----:B------:R-:W-:Y:S01]  /*7d90*/  F2FP.BF16.F32.PACK_AB R48, R47, R40 ;  /* 0x000000282f30723e */ /* 0x000fe200000010ff */
        /* <DEDUP_REMOVED lines=9> */
[----:B------:R-:W-:Y:S01]  /*7e30*/  F2FP.BF16.F32.PACK_AB R54, R54, R46 ;  /* 0x0000002e3636723e */ /* 0x000fe200000010ff */
[----:B------:R-:W-:Y:S01]  /*7e40*/  IMAD.MOV.U32 R46, RZ, RZ, R40 ;  /* 0x000000ffff2e7224 */ /* 0x000fe200078e0028 */
[----:B------:R-:W-:Y:S01]  /*7e50*/  F2FP.BF16.F32.PACK_AB R55, R55, R137 ;  /* 0x000000893737723e */ /* 0x000fe200000010ff */
[----:B------:R-:W-:-:S07]  /*7e60*/  IMAD.MOV.U32 R47, RZ, RZ, R41 ;  /* 0x000000ffff2f7224 */ /* 0x000fce00078e0029 */
.L_x_535:
[----:B------:R-:W-:Y:S05]  /*7e70*/  BSYNC B2 ;  /* 0x0000000000027941 */ /* 0x000fea0003800000 */
.L_x_534:
[----:B------:R-:W-:Y:S02]  /*7e80*/  ULDC.64 UR4, c[0x0][0x208] ;  /* 0x0000820000047ab9 */ /* 0x000fe40000000a00 */
[----:B0-----:R3:W-:Y:S04]  /*7e90*/  STG.E.128 desc[UR4][R88.64], R44 ;  /* 0x0000002c58007986 */ /* 0x0017e8000c101d04 */
[----:B--2---:R3:W-:Y:S02]  /*7ea0*/  @!P5 STG.E.128 desc[UR4][R90.64], R52 ;  /* 0x000000345a00d986 */ /* 0x0047e4000c101d04 */
.L_x_529:
[----:B------:R-:W-:Y:S05]  /*7eb0*/  BSYNC B1 ;  /* 0x0000000000017941 */ /* 0x000fea0003800000 */
.L_x_528:
[----:B------:R-:W-:Y:S04]  /*7ec0*/  BSSY B1, `(.L_x_536) ;  /* 0x000010c000017945 */ /* 0x000fe80003800000 */
[----:B------:R-:W-:Y:S05]  /*7ed0*/  @P3 BRA `(.L_x_537) ;  /* 0x0000001000283947 */ /* 0x000fea0003800000 */
[----:B------:R-:W4:Y:S01]  /*7ee0*/  LDL R40, [R1+0x60] ;  /* 0x0000600001287983 */ /* 0x000f220000100800 */
[----:B------:R-:W-:Y:S01]  /*7ef0*/  ISETP.NE.AND P3, PT, R26, RZ, PT ;  /* 0x000000ff1a00720c */ /* 0x000fe20003f65270 */
[-C--:B--2---:R-:W-:Y:S01]  /*7f00*/  IMAD.WIDE.U32 R48, R217, R122.reuse, R124 ;  /* 0x0000007ad9307225 */ /* 0x084fe200078e007c */
[----:B------:R-:W-:Y:S03]  /*7f10*/  BSSY B2, `(.L_x_538) ;  /* 0x0000086000027945 */ /* 0x000fe60003800000 */
[----:B----4-:R-:W-:-:S04]  /*7f20*/  IMAD R40, R40, R122, RZ ;  /* 0x0000007a28287224 */ /* 0x010fc800078e02ff */
[----:B------:R-:W-:-:S04]  /*7f30*/  IMAD R41, R217, R123, R40 ;  /* 0x0000007bd9297224 */ /* 0x000fc800078e0228 */
[----:B---3--:R-:W-:Y:S01]  /*7f40*/  IMAD.IADD R54, R49, 0x1, R41 ;  /* 0x0000000131367824 */ /* 0x008fe200078e0229 */
[----:B------:R-:W-:Y:S06]  /*7f50*/  @!P3 BRA `(.L_x_539) ;  /* 0x000000080004b947 */ /* 0x000fec0003800000 */
[----:B------:R-:W-:Y:S01]  /*7f60*/  SEL R40, R120, R146, !P0 ;  /* 0x0000009278287207 */ /* 0x000fe20004000000 */
[----:B------:R-:W-:Y:S01]  /*7f70*/  BSSY B3, `(.L_x_540) ;  /* 0x000007c000037945 */ /* 0x000fe20003800000 */
[----:B------:R-:W-:Y:S02]  /*7f80*/  IADD3 R42, P3, P5, R38, R48, R13 ;  /* 0x00000030262a7210 */ /* 0x000fe40007d7e00d */
[----:B------:R-:W-:Y:S02]  /*7f90*/  SHF.R.S32.HI R41, RZ, 0x1f, R40 ;  /* 0x0000001fff297819 */ /* 0x000fe40000011428 */
[----:B------:R-:W-:Y:S02]  /*7fa0*/  IADD3.X R43, R37, R54, R7, P3, P5 ;  /* 0x00000036252b7210 */ /* 0x000fe40001fea407 */
[----:B------:R-:W-:-:S04]  /*7fb0*/  LEA.HI R41, R41, R40, RZ, 0x4 ;  /* 0x0000002829297211 */ /* 0x000fc800078f20ff */
[----:B------:R-:W-:-:S04]  /*7fc0*/  LEA.HI.SX32 R44, R41, R14, 0x1c ;  /* 0x0000000e292c7211 */ /* 0x000fc800078fe2ff */
[----:B------:R-:W-:Y:S01]  /*7fd0*/  SHF.R.S32.HI R47, RZ, 0x1f, R44 ;  /* 0x0000001fff2f7819 */ /* 0x000fe2000001142c */
[----:B------:R-:W-:-:S03]  /*7fe0*/  IMAD.SHL.U32 R45, R44, 0x8, RZ ;  /* 0x000000082c2d7824 */ /* 0x000fc600078e00ff */
[----:B------:R-:W-:Y:S02]  /*7ff0*/  LEA.HI R47, R47, R44, RZ, 0x3 ;  /* 0x0000002c2f2f7211 */ /* 0x000fe400078f18ff */
[----:B------:R-:W-:Y:S02]  /*8000*/  ISETP.GE.AND P3, PT, R45, R145, PT ;  /* 0x000000912d00720c */ /* 0x000fe40003f66270 */
[----:B------:R-:W-:-:S05]  /*8010*/  SHF.R.S32.HI R44, RZ, 0x3, R47 ;  /* 0x00000003ff2c7819 */ /* 0x000fca000001142f */
[----:B------:R-:W-:-:S06]  /*8020*/  IMAD R44, R44, 0x1400, R233 ;  /* 0x000014002c2c7824 */ /* 0x000fcc00078e02e9 */
[--C-:B------:R-:W-:Y:S02]  /*8030*/  @!P3 SHF.R.S32.HI R41, RZ, 0x1f, R45.reuse ;  /* 0x0000001fff29b819 */ /* 0x100fe4000001142d */
[--C-:B------:R-:W-:Y:S02]  /*8040*/  @!P3 IADD3 R40, P5, P6, R38, R48, R45.reuse ;  /* 0x000000302628b210 */ /* 0x100fe40007ebe02d */
[----:B------:R-:W-:Y:S02]  /*8050*/  LOP3.LUT R45, R229, 0x38, R45, 0xf8, !PT ;  /* 0x00000038e52d7812 */ /* 0x000fe400078ef82d */
[----:B------:R-:W-:Y:S02]  /*8060*/  @!P3 IADD3.X R41, R37, R54, R41, P5, P6 ;  /* 0x000000362529b210 */ /* 0x000fe40002fec429 */
[----:B------:R-:W-:Y:S02]  /*8070*/  LOP3.LUT R45, R45, R232, RZ, 0x3c, !PT ;  /* 0x000000e82d2d7212 */ /* 0x000fe400078e3cff */
[----:B------:R-:W-:-:S03]  /*8080*/  LEA R50, P5, R42, R118, 0x1 ;  /* 0x000000762a327211 */ /* 0x000fc600078a08ff */
[----:B------:R-:W-:Y:S01]  /*8090*/  IMAD.IADD R44, R44, 0x1, R45 ;  /* 0x000000012c2c7824 */ /* 0x000fe200078e022d */
[-C--:B------:R-:W-:Y:S01]  /*80a0*/  LEA.HI.X R51, R42, R119.reuse, R43, 0x1, P5 ;  /* 0x000000772a337211 */ /* 0x080fe200028f0c2b */
[C---:B------:R-:W-:Y:S01]  /*80b0*/  IMAD R45, R17.reuse, 0x5000, R142 ;  /* 0x00005000112d7824 */ /* 0x040fe200078e028e */
[C---:B------:R-:W-:Y:S01]  /*80c0*/  @!P3 LEA R52, P5, R40.reuse, R118, 0x1 ;  /* 0x000000762834b211 */ /* 0x040fe200078a08ff */
[----:B------:R-:W-:Y:S02]  /*80d0*/  IMAD R47, R17, 0x5000, R44 ;  /* 0x00005000112f7824 */ /* 0x000fe400078e022c */
[--C-:B------:R-:W-:Y:S01]  /*80e0*/  IMAD R42, R45, 0x2, R16.reuse ;  /* 0x000000022d2a7824 */ /* 0x100fe200078e0210 */
[----:B------:R-:W-:Y:S01]  /*80f0*/  @!P3 LEA.HI.X R53, R40, R119, R41, 0x1, P5 ;  /* 0x000000772835b211 */ /* 0x000fe200028f0c29 */
[----:B------:R-:W-:Y:S01]  /*8100*/  IMAD R47, R47, 0x2, R16 ;  /* 0x000000022f2f7824 */ /* 0x000fe200078e0210 */
[----:B------:R-:W-:-:S03]  /*8110*/  ISETP.GE.AND P5, PT, R212, R116, PT ;  /* 0x00000074d400720c */ /* 0x000fc60003fa6270 */
[----:B------:R-:W2:Y:S04]  /*8120*/  LDS.128 R40, [R42+0x24400] ;  /* 0x024400002a287984 */ /* 0x000ea80000000c00 */
[----:B------:R-:W3:Y:S06]  /*8130*/  LDS.128 R44, [R47+0x24400] ;  /* 0x024400002f2c7984 */ /* 0x000eec0000000c00 */
[----:B------:R-:W-:Y:S05]  /*8140*/  @P5 BRA `(.L_x_541) ;  /* 0x0000000400785947 */ /* 0x000fea0003800000 */
[--C-:B------:R-:W-:Y:S01]  /*8150*/  SHF.R.U64 R55, R60, 0x10, R61.reuse ;  /* 0x000000103c377819 */ /* 0x100fe2000000123d */
[----:B0--3--:R-:W-:Y:S01]  /*8160*/  IMAD.U32 R89, R45, 0x10000, RZ ;  /* 0x000100002d597824 */ /* 0x009fe200078e00ff */
[----:B------:R-:W-:Y:S01]  /*8170*/  SHF.R.U32.HI R60, RZ, 0x10, R61 ;  /* 0x00000010ff3c7819 */ /* 0x000fe2000001163d */
[----:B------:R-:W-:Y:S01]  /*8180*/  IMAD.U32 R93, R47, 0x10000, RZ ;  /* 0x000100002f5d7824 */ /* 0x000fe200078e00ff */
[----:B------:R-:W-:Y:S01]  /*8190*/  SHF.R.U64 R61, R62, 0x10, R63 ;  /* 0x000000103e3d7819 */ /* 0x000fe2000000123f */
[----:B--2---:R-:W-:Y:S01]  /*81a0*/  IMAD.U32 R92, R43, 0x10000, RZ ;  /* 0x000100002b5c7824 */ /* 0x004fe200078e00ff */
[--C-:B------:R-:W-:Y:S01]  /*81b0*/  SHF.R.U64 R62, R68, 0x10, R69.reuse ;  /* 0x00000010443e7819 */ /* 0x100fe20000001245 */
[----:B------:R-:W-:Y:S01]  /*81c0*/  IMAD.U32 R94, R46, 0x10000, RZ ;  /* 0x000100002e5e7824 */ /* 0x000fe200078e00ff */
[----:B------:R-:W-:Y:S01]  /*81d0*/  SHF.R.U32.HI R68, RZ, 0x10, R69 ;  /* 0x00000010ff447819 */ /* 0x000fe20000011645 */
[----:B------:R-:W-:Y:S01]  /*81e0*/  IMAD.U32 R91, R42, 0x10000, RZ ;  /* 0x000100002a5b7824 */ /* 0x000fe200078e00ff */
[----:B------:R-:W-:-:S02]  /*81f0*/  PRMT R60, R176, 0x5410, R60 ;  /* 0x00005410b03c7816 */ /* 0x000fc4000000003c */
[----:B------:R-:W-:Y:S02]  /*8200*/  PRMT R68, R174, 0x5432, R68 ;  /* 0x00005432ae447816 */ /* 0x000fe40000000044 */
[--C-:B------:R-:W-:Y:S01]  /*8210*/  SHF.R.U64 R69, R70, 0x10, R71.reuse ;  /* 0x0000001046457819 */ /* 0x100fe20000001247 */
[----:B------:R-:W-:Y:S01]  /*8220*/  IMAD.U32 R136, R60, 0x10000, RZ ;  /* 0x000100003c887824 */ /* 0x000fe200078e00ff */
[----:B------:R-:W-:Y:S01]  /*8230*/  SHF.R.U32.HI R70, RZ, 0x10, R71 ;  /* 0x00000010ff467819 */ /* 0x000fe20000011647 */
[C---:B------:R-:W-:Y:S01]  /*8240*/  IMAD.U32 R134, R68.reuse, 0x10000, RZ ;  /* 0x0001000044867824 */ /* 0x040fe200078e00ff */
[----:B------:R-:W-:Y:S01]  /*8250*/  LOP3.LUT R90, R45, 0xffff0000, RZ, 0xc0, !PT ;  /* 0xffff00002d5a7812 */ /* 0x000fe200078ec0ff */
[----:B------:R-:W-:Y:S01]  /*8260*/  IMAD.U32 R71, R41, 0x10000, RZ ;  /* 0x0001000029477824 */ /* 0x000fe200078e00ff */
[----:B------:R-:W-:Y:S01]  /*8270*/  LOP3.LUT R95, R68, 0xffff0000, RZ, 0xc0, !PT ;  /* 0xffff0000445f7812 */ /* 0x000fe200078ec0ff */
[C---:B------:R-:W-:Y:S01]  /*8280*/  FMUL.FTZ R138, R89.reuse, R134 ;  /* 0x00000086598a7220 */ /* 0x040fe20000410000 */
[----:B------:R-:W-:Y:S01]  /*8290*/  SHF.R.U32.HI R63, RZ, 0x10, R63 ;  /* 0x00000010ff3f7819 */ /* 0x000fe2000001163f */
[-C--:B------:R-:W-:Y:S01]  /*82a0*/  FMUL.FTZ R68, R89, R136.reuse ;  /* 0x0000008859447220 */ /* 0x080fe20000410000 */
[----:B------:R-:W-:Y:S01]  /*82b0*/  PRMT R174, R174, 0x5410, R70 ;  /* 0x00005410aeae7816 */ /* 0x000fe20000000046 */
[----:B------:R-:W-:Y:S01]  /*82c0*/  FMUL.FTZ R89, R90, R95 ;  /* 0x0000005f5a597220 */ /* 0x000fe20000410000 */
[----:B------:R-:W-:Y:S01]  /*82d0*/  LOP3.LUT R88, R41, 0xffff0000, RZ, 0xc0, !PT ;  /* 0xffff000029587812 */ /* 0x000fe200078ec0ff */
[----:B------:R-:W-:Y:S01]  /*82e0*/  FFMA.FTZ R138, R71, R136, -R138 ;  /* 0x00000088478a7223 */ /* 0x000fe2000001088a */
[----:B------:R-:W-:Y:S01]  /*82f0*/  LOP3.LUT R135, R60, 0xffff0000, RZ, 0xc0, !PT ;  /* 0xffff00003c877812 */ /* 0x000fe200078ec0ff */
[----:B------:R-:W-:Y:S01]  /*8300*/  IMAD.U32 R60, R174, 0x10000, RZ ;  /* 0x00010000ae3c7824 */ /* 0x000fe200078e00ff */
[----:B------:R-:W-:Y:S01]  /*8310*/  PRMT R63, R173, 0x5410, R63 ;  /* 0x00005410ad3f7816 */ /* 0x000fe2000000003f */
[----:B------:R-:W-:Y:S01]  /*8320*/  FFMA.FTZ R68, R71, R134, R68 ;  /* 0x0000008647447223 */ /* 0x000fe20000010044 */
[----:B------:R-:W-:Y:S01]  /*8330*/  PRMT R62, R176, 0x5432, R62 ;  /* 0x00005432b03e7816 */ /* 0x000fe2000000003e */
[-C--:B------:R-:W-:Y:S01]  /*8340*/  FMUL.FTZ R71, R90, R135.reuse ;  /* 0x000000875a477220 */ /* 0x080fe20000410000 */
[----:B------:R-:W-:Y:S01]  /*8350*/  FFMA.FTZ R89, R88, R135, -R89 ;  /* 0x0000008758597223 */ /* 0x000fe20000010859 */
[----:B------:R-:W-:-:S02]  /*8360*/  IMAD.U32 R70, R63, 0x10000, RZ ;  /* 0x000100003f467824 */ /* 0x000fc400078e00ff */
[----:B------:R-:W-:Y:S01]  /*8370*/  FMUL.FTZ R135, R93, R60 ;  /* 0x0000003c5d877220 */ /* 0x000fe20000410000 */
[----:B------:R-:W-:Y:S01]  /*8380*/  PRMT R55, R175, 0x5410, R55 ;  /* 0x00005410af377816 */ /* 0x000fe20000000037 */
[----:B------:R-:W-:Y:S01]  /*8390*/  FFMA.FTZ R71, R88, R95, R71 ;  /* 0x0000005f58477223 */ /* 0x000fe20000010047 */
[-C--:B------:R-:W-:Y:S01]  /*83a0*/  FMUL.FTZ R93, R93, R70.reuse ;  /* 0x000000465d5d7220 */ /* 0x080fe20000410000 */
[----:B------:R-:W-:Y:S01]  /*83b0*/  FFMA.FTZ R135, R92, R70, -R135 ;  /* 0x000000465c877223 */ /* 0x000fe20000010887 */
[----:B------:R-:W-:Y:S01]  /*83c0*/  LOP3.LUT R47, R47, 0xffff0000, RZ, 0xc0, !PT ;  /* 0xffff00002f2f7812 */ /* 0x000fe200078ec0ff */
[----:B------:R-:W-:Y:S01]  /*83d0*/  IMAD.U32 R88, R62, 0x10000, RZ ;  /* 0x000100003e587824 */ /* 0x000fe200078e00ff */
[----:B------:R-:W-:Y:S01]  /*83e0*/  LOP3.LUT R174, R174, 0xffff0000, RZ, 0xc0, !PT ;  /* 0xffff0000aeae7812 */ /* 0x000fe200078ec0ff */
[----:B------:R-:W-:Y:S01]  /*83f0*/  FFMA.FTZ R60, R92, R60, R93 ;  /* 0x0000003c5c3c7223 */ /* 0x000fe2000001005d */
[----:B------:R-:W-:Y:S01]  /*8400*/  LOP3.LUT R70, R63, 0xffff0000, RZ, 0xc0, !PT ;  /* 0xffff00003f467812 */ /* 0x000fe200078ec0ff */
[----:B------:R-:W-:Y:S01]  /*8410*/  IMAD.U32 R90, R55, 0x10000, RZ ;  /* 0x00010000375a7824 */ /* 0x000fe200078e00ff */
[C---:B------:R-:W-:Y:S01]  /*8420*/  SHF.L.U32 R45, R44.reuse, 0x10, RZ ;  /* 0x000000102c2d7819 */ /* 0x040fe200000006ff */
[C---:B------:R-:W-:Y:S01]  /*8430*/  FMUL.FTZ R134, R47.reuse, R174 ;  /* 0x000000ae2f867220 */ /* 0x040fe20000410000 */
[----:B------:R-:W-:Y:S01]  /*8440*/  LOP3.LUT R44, R44, 0xffff0000, RZ, 0xc0, !PT ;  /* 0xffff00002c2c7812 */ /* 0x000fe200078ec0ff */
[----:B------:R-:W-:Y:S01]  /*8450*/  FMUL.FTZ R92, R47, R70 ;  /* 0x000000462f5c7220 */ /* 0x000fe20000410000 */
[----:B------:R-:W-:Y:S01]  /*8460*/  LOP3.LUT R47, R62, 0xffff0000, RZ, 0xc0, !PT ;  /* 0xffff00003e2f7812 */ /* 0x000fe200078ec0ff */
[----:B------:R-:W-:Y:S01]  /*8470*/  IMAD.U32 R41, R40, 0x10000, RZ ;  /* 0x0001000028297824 */ /* 0x000fe200078e00ff */
[----:B------:R-:W-:Y:S01]  /*8480*/  LOP3.LUT R55, R55, 0xffff0000, RZ, 0xc0, !PT ;  /* 0xffff000037377812 */ /* 0x000fe200078ec0ff */
[----:B------:R-:W-:Y:S01]  /*8490*/  FMUL.FTZ R62, R45, R88 ;  /* 0x000000582d3e7220 */ /* 0x000fe20000410000 */
[----:B------:R-:W-:Y:S01]  /*84a0*/  PRMT R69, R173, 0x5432, R69 ;  /* 0x00005432ad457816 */ /* 0x000fe20000000045 */
[-C--:B------:R-:W-:Y:S01]  /*84b0*/  FMUL.FTZ R45, R45, R90.reuse ;  /* 0x0000005a2d2d7220 */ /* 0x080fe20000410000 */
[----:B------:R-:W-:Y:S01]  /*84c0*/  PRMT R61, R175, 0x5432, R61 ;  /* 0x00005432af3d7816 */ /* 0x000fe2000000003d */
[----:B------:R-:W-:Y:S01]  /*84d0*/  FMUL.FTZ R63, R44, R47 ;  /* 0x0000002f2c3f7220 */ /* 0x000fe20000410000 */
[----:B------:R-:W-:Y:S01]  /*84e0*/  LOP3.LUT R40, R40, 0xffff0000, RZ, 0xc0, !PT ;  /* 0xffff000028287812 */ /* 0x000fe200078ec0ff */
[----:B------:R-:W-:Y:S01]  /*84f0*/  FFMA.FTZ R90, R41, R90, -R62 ;  /* 0x0000005a295a7223 */ /* 0x000fe2000001083e */
[----:B------:R-:W-:Y:S01]  /*8500*/  LOP3.LUT R43, R43, 0xffff0000, RZ, 0xc0, !PT ;  /* 0xffff00002b2b7812 */ /* 0x000fe200078ec0ff */
[-C--:B------:R-:W-:Y:S01]  /*8510*/  FMUL.FTZ R93, R44, R55.reuse ;  /* 0x000000372c5d7220 */ /* 0x080fe20000410000 */
[----:B------:R-:W-:Y:S01]  /*8520*/  FFMA.FTZ R41, R41, R88, R45 ;  /* 0x0000005829297223 */ /* 0x000fe2000001002d */
[----:B------:R-:W-:Y:S01]  /*8530*/  IMAD.U32 R44, R69, 0x10000, RZ ;  /* 0x00010000452c7824 */ /* 0x000fe200078e00ff */
[----:B------:R-:W-:Y:S01]  /*8540*/  LOP3.LUT R46, R46, 0xffff0000, RZ, 0xc0, !PT ;  /* 0xffff00002e2e7812 */ /* 0x000fe200078ec0ff */
[----:B------:R-:W-:Y:S01]  /*8550*/  IMAD.U32 R45, R61, 0x10000, RZ ;  /* 0x000100003d2d7824 */ /* 0x000fe200078e00ff */
[----:B------:R-:W-:Y:S01]  /*8560*/  LOP3.LUT R69, R69, 0xffff0000, RZ, 0xc0, !PT ;  /* 0xffff000045457812 */ /* 0x000fe200078ec0ff */
[C---:B------:R-:W-:Y:S01]  /*8570*/  FFMA.FTZ R55, R40.reuse, R55, -R63 ;  /* 0x0000003728377223 */ /* 0x040fe2000001083f */
[----:B------:R-:W-:Y:S01]  /*8580*/  LOP3.LUT R61, R61, 0xffff0000, RZ, 0xc0, !PT ;  /* 0xffff00003d3d7812 */ /* 0x000fe200078ec0ff */
[C---:B------:R-:W-:Y:S01]  /*8590*/  FFMA.FTZ R70, R43.reuse, R70, -R134 ;  /* 0x000000462b467223 */ /* 0x040fe20000010886 */
[----:B------:R-:W-:Y:S01]  /*85a0*/  FFMA.FTZ R40, R40, R47, R93 ;  /* 0x0000002f28287223 */ /* 0x000fe2000001005d */
[----:B------:R-:W-:Y:S01]  /*85b0*/  LOP3.LUT R42, R42, 0xffff0000, RZ, 0xc0, !PT ;  /* 0xffff00002a2a7812 */ /* 0x000fe200078ec0ff */
[----:B------:R-:W-:Y:S01]  /*85c0*/  FFMA.FTZ R43, R43, R174, R92 ;  /* 0x000000ae2b2b7223 */ /* 0x000fe2000001005c */
[C---:B------:R-:W-:Y:S01]  /*85d0*/  FMUL.FTZ R47, R94.reuse, R45 ;  /* 0x0000002d5e2f7220 */ /* 0x040fe20000410000 */
[-C--:B------:R-:W-:Y:S01]  /*85e0*/  FMUL.FTZ R62, R94, R44.reuse ;  /* 0x0000002c5e3e7220 */ /* 0x080fe20000410000 */
[C---:B------:R-:W-:Y:S01]  /*85f0*/  FMUL.FTZ R63, R46.reuse, R69 ;  /* 0x000000452e3f7220 */ /* 0x040fe20000410000 */
[----:B------:R-:W-:Y:S01]  /*8600*/  FMUL.FTZ R46, R46, R61 ;  /* 0x0000003d2e2e7220 */ /* 0x000fe20000410000 */
[C---:B------:R-:W-:Y:S01]  /*8610*/  FFMA.FTZ R47, R91.reuse, R44, R47 ;  /* 0x0000002c5b2f7223 */ /* 0x040fe2000001002f */
[----:B------:R-:W-:Y:S01]  /*8620*/  FFMA.FTZ R45, R91, R45, -R62 ;  /* 0x0000002d5b2d7223 */ /* 0x000fe2000001083e */
[C---:B------:R-:W-:Y:S01]  /*8630*/  FFMA.FTZ R44, R42.reuse, R61, -R63 ;  /* 0x0000003d2a2c7223 */ /* 0x040fe2000001083f */
[----:B------:R-:W-:Y:S01]  /*8640*/  F2FP.BF16.F32.PACK_AB R60, R43, R60 ;  /* 0x0000003c2b3c723e */ /* 0x000fe200000010ff */
[----:B------:R-:W-:Y:S01]  /*8650*/  FFMA.FTZ R46, R42, R69, R46 ;  /* 0x000000452a2e7223 */ /* 0x000fe2000001002e */
[----:B------:R-:W-:-:S02]  /*8660*/  F2FP.BF16.F32.PACK_AB R43, R40, R41 ;  /* 0x00000029282b723e */ /* 0x000fc400000010ff */
[----:B------:R-:W-:Y:S02]  /*8670*/  F2FP.BF16.F32.PACK_AB R89, R89, R138 ;  /* 0x0000008a5959723e */ /* 0x000fe400000010ff */
[----:B------:R-:W-:Y:S02]  /*8680*/  F2FP.BF16.F32.PACK_AB R70, R70, R135 ;  /* 0x000000874646723e */ /* 0x000fe400000010ff */
[----:B------:R-:W-:Y:S01]  /*8690*/  F2FP.BF16.F32.PACK_AB R68, R71, R68 ;  /* 0x000000444744723e */ /* 0x000fe200000010ff */
[----:B------:R-:W-:Y:S01]  /*86a0*/  IMAD.MOV.U32 R41, RZ, RZ, R89 ;  /* 0x000000ffff297224 */ /* 0x000fe200078e0059 */
[----:B------:R-:W-:Y:S02]  /*86b0*/  F2FP.BF16.F32.PACK_AB R88, R55, R90 ;  /* 0x0000005a3758723e */ /* 0x000fe400000010ff */
[----:B------:R-:W-:Y:S01]  /*86c0*/  F2FP.BF16.F32.PACK_AB R42, R44, R45 ;  /* 0x0000002d2c2a723e */ /* 0x000fe200000010ff */
[----:B------:R-:W-:Y:S01]  /*86d0*/  IMAD.MOV.U32 R44, RZ, RZ, R43 ;  /* 0x000000ffff2c7224 */ /* 0x000fe200078e002b */
[----:B------:R-:W-:Y:S01]  /*86e0*/  F2FP.BF16.F32.PACK_AB R46, R46, R47 ;  /* 0x0000002f2e2e723e */ /* 0x000fe200000010ff */
[----:B------:R-:W-:Y:S01]  /*86f0*/  IMAD.MOV.U32 R40, RZ, RZ, R88 ;  /* 0x000000ffff287224 */ /* 0x000fe200078e0058 */
[----:B------:R-:W-:Y:S01]  /*8700*/  MOV R47, R60 ;  /* 0x0000003c002f7202 */ /* 0x000fe20000000f00 */
[----:B------:R-:W-:-:S02]  /*8710*/  IMAD.MOV.U32 R45, RZ, RZ, R68 ;  /* 0x000000ffff2d7224 */ /* 0x000fc400078e0044 */
[----:B------:R-:W-:-:S07]  /*8720*/  IMAD.MOV.U32 R43, RZ, RZ, R70 ;  /* 0x000000ffff2b7224 */ /* 0x000fce00078e0046 */
.L_x_541:
[----:B------:R-:W-:Y:S05]  /*8730*/  BSYNC B3 ;  /* 0x0000000000037941 */ /* 0x000fea0003800000 */
.L_x_540:
[----:B------:R-:W-:Y:S02]  /*8740*/  ULDC.64 UR4, c[0x0][0x208] ;  /* 0x0000820000047ab9 */ /* 0x000fe40000000a00 */
[----:B--2---:R2:W-:Y:S04]  /*8750*/  STG.E.128 desc[UR4][R50.64], R40 ;  /* 0x0000002832007986 */ /* 0x0045e8000c101d04 */
[----:B---3--:R2:W-:Y:S02]  /*8760*/  @!P3 STG.E.128 desc[UR4][R52.64], R44 ;  /* 0x0000002c3400b986 */ /* 0x0085e4000c101d04 */
.L_x_539:
[----:B------:R-:W-:Y:S05]  /*8770*/  BSYNC B2 ;  /* 0x0000000000027941 */ /* 0x000fea0003800000 */
.L_x_538:
[----:B------:R-:W-:-:S13]  /*8780*/  ISETP.NE.AND P3, PT, R10, RZ, PT ;  /* 0x000000ff0a00720c */ /* 0x000fda0003f65270 */
[----:B------:R-:W-:Y:S05]  /*8790*/  @!P3 BRA `(.L_x_537) ;  /* 0x0000000400f8b947 */ /* 0x000fea0003800000 */
[----:B--2---:R-:W-:Y:S01]  /*87a0*/  SEL R40, R120, R146, !P1 ;  /* 0x0000009278287207 */ /* 0x004fe20004800000 */
        /* <DEDUP_REMOVED lines=10> */
[----:B------:R-:W-:Y:S02]  /*8850*/  SHF.R.S32.HI R46, RZ, 0x3, R46 ;  /* 0x00000003ff2e7819 */ /* 0x000fe4000001142e */
[----:B------:R-:W-:-:S04]  /*8860*/  LOP3.LUT R41, R229, 0x38, R40, 0xf8, !PT ;  /* 0x00000038e5297812 */ /* 0x000fc800078ef828 */
[----:B------:R-:W-:-:S05]  /*8870*/  LOP3.LUT R41, R41, R232, RZ, 0x3c, !PT ;  /* 0x000000e829297212 */ /* 0x000fca00078e3cff */
[--C-:B------:R-:W-:Y:S02]  /*8880*/  @!P3 SHF.R.S32.HI R43, RZ, 0x1f, R40.reuse ;  /* 0x0000001fff2bb819 */ /* 0x100fe40000011428 */
[----:B------:R-:W-:Y:S01]  /*8890*/  @!P3 IADD3 R42, P5, P6, R38, R48, R40 ;  /* 0x00000030262ab210 */ /* 0x000fe20007ebe028 */
[----:B------:R-:W-:-:S03]  /*88a0*/  IMAD R40, R46, 0x1400, R233 ;  /* 0x000014002e287824 */ /* 0x000fc600078e02e9 */
[----:B------:R-:W-:Y:S01]  /*88b0*/  @!P3 IADD3.X R54, R37, R54, R43, P5, P6 ;  /* 0x000000362536b210 */ /* 0x000fe20002fec42b */
[----:B------:R-:W-:Y:S01]  /*88c0*/  IMAD.IADD R40, R40, 0x1, R41 ;  /* 0x0000000128287824 */ /* 0x000fe200078e0229 */
[CC--:B------:R-:W-:Y:S01]  /*88d0*/  LEA R48, P5, R44.reuse, R118.reuse, 0x1 ;  /* 0x000000762c307211 */ /* 0x0c0fe200078a08ff */
[C---:B------:R-:W-:Y:S02]  /*88e0*/  IMAD R41, R17.reuse, 0x5000, R141 ;  /* 0x0000500011297824 */ /* 0x040fe400078e028d */
[----:B------:R-:W-:Y:S01]  /*88f0*/  IMAD R43, R17, 0x5000, R40 ;  /* 0x00005000112b7824 */ /* 0x000fe200078e0228 */
[----:B------:R-:W-:Y:S01]  /*8900*/  LEA.HI.X R49, R44, R119, R45, 0x1, P5 ;  /* 0x000000772c317211 */ /* 0x000fe200028f0c2d */
[--C-:B------:R-:W-:Y:S01]  /*8910*/  IMAD R41, R41, 0x2, R16.reuse ;  /* 0x0000000229297824 */ /* 0x100fe200078e0210 */
[----:B------:R-:W-:Y:S01]  /*8920*/  @!P3 LEA R50, P5, R42, R118, 0x1 ;  /* 0x000000762a32b211 */ /* 0x000fe200078a08ff */
[----:B------:R-:W-:-:S03]  /*8930*/  IMAD R44, R43, 0x2, R16 ;  /* 0x000000022b2c7824 */ /* 0x000fc600078e0210 */
[----:B------:R-:W-:Y:S02]  /*8940*/  @!P3 LEA.HI.X R51, R42, R119, R54, 0x1, P5 ;  /* 0x000000772a33b211 */ /* 0x000fe400028f0c36 */
[----:B------:R-:W2:Y:S01]  /*8950*/  LDS.128 R40, [R41+0x24400] ;  /* 0x0244000029287984 */ /* 0x000ea20000000c00 */
[----:B------:R-:W-:-:S03]  /*8960*/  ISETP.GE.AND P5, PT, R213, R116, PT ;  /* 0x00000074d500720c */ /* 0x000fc60003fa6270 */
[----:B------:R-:W3:Y:S10]  /*8970*/  LDS.128 R44, [R44+0x24400] ;  /* 0x024400002c2c7984 */ /* 0x000ef40000000c00 */
[----:B------:R-:W-:Y:S05]  /*8980*/  @P5 BRA `(.L_x_543) ;  /* 0x00000004006c5947 */ /* 0x000fea0003800000 */
[----:B------:R-:W-:Y:S01]  /*8990*/  SHF.R.U64 R61, R64, 0x10, R65 ;  /* 0x00000010403d7819 */ /* 0x000fe20000001241 */
[----:B---3--:R-:W-:Y:S01]  /*89a0*/  IMAD.U32 R63, R45, 0x10000, RZ ;  /* 0x000100002d3f7824 */ /* 0x008fe200078e00ff */
[----:B0-----:R-:W-:Y:S01]  /*89b0*/  SHF.R.U64 R89, R56, 0x10, R57 ;  /* 0x0000001038597819 */ /* 0x001fe20000001239 */
[----:B------:R-:W-:Y:S01]  /*89c0*/  IMAD.U32 R62, R47, 0x10000, RZ ;  /* 0x000100002f3e7824 */ /* 0x000fe200078e00ff */
[----:B------:R-:W-:Y:S01]  /*89d0*/  SHF.R.U32.HI R65, RZ, 0x10, R65 ;  /* 0x00000010ff417819 */ /* 0x000fe20000011641 */
[----:B--2---:R-:W-:Y:S01]  /*89e0*/  IMAD.U32 R55, R43, 0x10000, RZ ;  /* 0x000100002b377824 */ /* 0x004fe200078e00ff */
[----:B------:R-:W-:Y:S02]  /*89f0*/  SHF.R.U32.HI R71, RZ, 0x10, R57 ;  /* 0x00000010ff477819 */ /* 0x000fe40000011639 */
[----:B------:R-:W-:Y:S02]  /*8a00*/  PRMT R56, R170, 0x5410, R89 ;  /* 0x00005410aa387816 */ /* 0x000fe40000000059 */
[----:B------:R-:W-:-:S02]  /*8a10*/  PRMT R64, R172, 0x5432, R65 ;  /* 0x00005432ac407816 */ /* 0x000fc40000000041 */
[----:B------:R-:W-:Y:S02]  /*8a20*/  PRMT R170, R170, 0x5432, R71 ;  /* 0x00005432aaaa7816 */ /* 0x000fe40000000047 */
[--C-:B------:R-:W-:Y:S01]  /*8a30*/  SHF.R.U64 R60, R66, 0x10, R67.reuse ;  /* 0x00000010423c7819 */ /* 0x100fe20000001243 */
[----:B------:R-:W-:Y:S01]  /*8a40*/  IMAD.U32 R65, R64, 0x10000, RZ ;  /* 0x0001000040417824 */ /* 0x000fe200078e00ff */
[----:B------:R-:W-:Y:S02]  /*8a50*/  SHF.R.U32.HI R66, RZ, 0x10, R67 ;  /* 0x00000010ff427819 */ /* 0x000fe40000011643 */
[----:B------:R-:W-:Y:S01]  /*8a60*/  PRMT R172, R172, 0x5410, R61 ;  /* 0x00005410acac7816 */ /* 0x000fe2000000003d */
[----:B------:R-:W-:Y:S01]  /*8a70*/  IMAD.U32 R61, R170, 0x10000, RZ ;  /* 0x00010000aa3d7824 */ /* 0x000fe200078e00ff */
[--C-:B------:R-:W-:Y:S01]  /*8a80*/  SHF.R.U32.HI R69, RZ, 0x10, R59.reuse ;  /* 0x00000010ff457819 */ /* 0x100fe2000001163b */
[----:B------:R-:W-:Y:S01]  /*8a90*/  FMUL.FTZ R67, R63, R65 ;  /* 0x000000413f437220 */ /* 0x000fe20000410000 */
[----:B------:R-:W-:Y:S01]  /*8aa0*/  SHF.R.U64 R57, R58, 0x10, R59 ;  /* 0x000000103a397819 */ /* 0x000fe2000000123b */
[----:B------:R-:W-:Y:S01]  /*8ab0*/  IMAD.U32 R58, R41, 0x10000, RZ ;  /* 0x00010000293a7824 */ /* 0x000fe200078e00ff */
[----:B------:R-:W-:Y:S01]  /*8ac0*/  PRMT R60, R171, 0x5410, R60 ;  /* 0x00005410ab3c7816 */ /* 0x000fe2000000003c */
[-C--:B------:R-:W-:Y:S01]  /*8ad0*/  FMUL.FTZ R63, R63, R61.reuse ;  /* 0x0000003d3f3f7220 */ /* 0x080fe20000410000 */
[----:B------:R-:W-:Y:S01]  /*8ae0*/  PRMT R171, R171, 0x5432, R66 ;  /* 0x00005432abab7816 */ /* 0x000fe20000000042 */
[----:B------:R-:W-:Y:S01]  /*8af0*/  FFMA.FTZ R61, R58, R61, -R67 ;  /* 0x0000003d3a3d7223 */ /* 0x000fe20000010843 */
[----:B------:R-:W-:Y:S01]  /*8b00*/  PRMT R69, R160, 0x5432, R69 ;  /* 0x00005432a0457816 */ /* 0x000fe20000000045 */
[----:B------:R-:W-:Y:S01]  /*8b10*/  FFMA.FTZ R58, R58, R65, R63 ;  /* 0x000000413a3a7223 */ /* 0x000fe2000001003f */
[----:B------:R-:W-:Y:S01]  /*8b20*/  LOP3.LUT R59, R45, 0xffff0000, RZ, 0xc0, !PT ;  /* 0xffff00002d3b7812 */ /* 0x000fe200078ec0ff */
[----:B------:R-:W-:Y:S01]  /*8b30*/  IMAD.U32 R67, R171, 0x10000, RZ ;  /* 0x00010000ab437824 */ /* 0x000fe200078e00ff */
[----:B------:R-:W-:Y:S01]  /*8b40*/  LOP3.LUT R66, R64, 0xffff0000, RZ, 0xc0, !PT ;  /* 0xffff000040427812 */ /* 0x000fe200078ec0ff */
[----:B------:R-:W-:Y:S01]  /*8b50*/  IMAD.U32 R63, R69, 0x10000, RZ ;  /* 0x00010000453f7824 */ /* 0x000fe200078e00ff */
[----:B------:R-:W-:Y:S01]  /*8b60*/  LOP3.LUT R64, R170, 0xffff0000, RZ, 0xc0, !PT ;  /* 0xffff0000aa407812 */ /* 0x000fe200078ec0ff */
[C---:B------:R-:W-:Y:S01]  /*8b70*/  FMUL.FTZ R68, R62.reuse, R67 ;  /* 0x000000433e447220 */ /* 0x040fe20000410000 */
[----:B------:R-:W-:Y:S01]  /*8b80*/  LOP3.LUT R54, R41, 0xffff0000, RZ, 0xc0, !PT ;  /* 0xffff000029367812 */ /* 0x000fe200078ec0ff */
[----:B------:R-:W-:Y:S01]  /*8b90*/  FMUL.FTZ R71, R59, R66 ;  /* 0x000000423b477220 */ /* 0x000fe20000410000 */
[----:B------:R-:W-:Y:S01]  /*8ba0*/  LOP3.LUT R47, R47, 0xffff0000, RZ, 0xc0, !PT ;  /* 0xffff00002f2f7812 */ /* 0x000fe200078ec0ff */
[-C--:B------:R-:W-:Y:S01]  /*8bb0*/  FMUL.FTZ R59, R59, R64.reuse ;  /* 0x000000403b3b7220 */ /* 0x080fe20000410000 */
[----:B------:R-:W-:Y:S01]  /*8bc0*/  LOP3.LUT R171, R171, 0xffff0000, RZ, 0xc0, !PT ;  /* 0xffff0000abab7812 */ /* 0x000fe200078ec0ff */
[-C--:B------:R-:W-:Y:S01]  /*8bd0*/  FMUL.FTZ R62, R62, R63.reuse ;  /* 0x0000003f3e3e7220 */ /* 0x080fe20000410000 */
[----:B------:R-:W-:Y:S01]  /*8be0*/  LOP3.LUT R69, R69, 0xffff0000, RZ, 0xc0, !PT ;  /* 0xffff000045457812 */ /* 0x000fe200078ec0ff */
[C---:B------:R-:W-:Y:S01]  /*8bf0*/  FFMA.FTZ R64, R54.reuse, R64, -R71 ;  /* 0x0000004036407223 */ /* 0x040fe20000010847 */
[----:B------:R-:W-:Y:S01]  /*8c00*/  FFMA.FTZ R59, R54, R66, R59 ;  /* 0x00000042363b7223 */ /* 0x000fe2000001003b */
[----:B------:R-:W-:Y:S01]  /*8c10*/  LOP3.LUT R52, R43, 0xffff0000, RZ, 0xc0, !PT ;  /* 0xffff00002b347812 */ /* 0x000fe200078ec0ff */
[----:B------:R-:W-:Y:S01]  /*8c20*/  FFMA.FTZ R54, R55, R63, -R68 ;  /* 0x0000003f37367223 */ /* 0x000fe20000010844 */
[----:B------:R-:W-:Y:S01]  /*8c30*/  SHF.L.U32 R66, R172, 0x10, RZ ;  /* 0x00000010ac427819 */ /* 0x000fe200000006ff */
[----:B------:R-:W-:-:S02]  /*8c40*/  IMAD.U32 R45, R44, 0x10000, RZ ;  /* 0x000100002c2d7824 */ /* 0x000fc400078e00ff */
[----:B------:R-:W-:Y:S01]  /*8c50*/  FFMA.FTZ R55, R55, R67, R62 ;  /* 0x0000004337377223 */ /* 0x000fe2000001003e */
[C---:B------:R-:W-:Y:S01]  /*8c60*/  FMUL.FTZ R63, R47.reuse, R171 ;  /* 0x000000ab2f3f7220 */ /* 0x040fe20000410000 */
[C---:B------:R-:W-:Y:S02]  /*8c70*/  IMAD.U32 R62, R56.reuse, 0x10000, RZ ;  /* 0x00010000383e7824 */ /* 0x040fe400078e00ff */
[-C--:B------:R-:W-:Y:S01]  /*8c80*/  FMUL.FTZ R65, R47, R69.reuse ;  /* 0x000000452f417220 */ /* 0x080fe20000410000 */
[----:B------:R-:W-:Y:S01]  /*8c90*/  LOP3.LUT R47, R56, 0xffff0000, RZ, 0xc0, !PT ;  /* 0xffff0000382f7812 */ /* 0x000fe200078ec0ff */
[----:B------:R-:W-:Y:S01]  /*8ca0*/  FFMA.FTZ R69, R52, R69, -R63 ;  /* 0x0000004534457223 */ /* 0x000fe2000001083f */
[C---:B------:R-:W-:Y:S01]  /*8cb0*/  FMUL.FTZ R56, R45.reuse, R66 ;  /* 0x000000422d387220 */ /* 0x040fe20000410000 */
[----:B------:R-:W-:Y:S01]  /*8cc0*/  IMAD.U32 R41, R40, 0x10000, RZ ;  /* 0x0001000028297824 */ /* 0x000fe200078e00ff */
[----:B------:R-:W-:Y:S01]  /*8cd0*/  LOP3.LUT R44, R44, 0xffff0000, RZ, 0xc0, !PT ;  /* 0xffff00002c2c7812 */ /* 0x000fe200078ec0ff */
[-C--:B------:R-:W-:Y:S01]  /*8ce0*/  FMUL.FTZ R45, R45, R62.reuse ;  /* 0x0000003e2d2d7220 */ /* 0x080fe20000410000 */
[----:B------:R-:W-:Y:S01]  /*8cf0*/  PRMT R57, R160, 0x5410, R57 ;  /* 0x00005410a0397816 */ /* 0x000fe20000000039 */
[----:B------:R-:W-:Y:S01]  /*8d00*/  IMAD.U32 R43, R42, 0x10000, RZ ;  /* 0x000100002a2b7824 */ /* 0x000fe200078e00ff */
[----:B------:R-:W-:Y:S01]  /*8d10*/  LOP3.LUT R63, R172, 0xffff0000, RZ, 0xc0, !PT ;  /* 0xffff0000ac3f7812 */ /* 0x000fe200078ec0ff */
[----:B------:R-:W-:Y:S01]  /*8d20*/  FFMA.FTZ R68, R52, R171, R65 ;  /* 0x000000ab34447223 */ /* 0x000fe20000010041 */
[----:B------:R-:W-:Y:S01]  /*8d30*/  LOP3.LUT R40, R40, 0xffff0000, RZ, 0xc0, !PT ;  /* 0xffff000028287812 */ /* 0x000fe200078ec0ff */
[C---:B------:R-:W-:Y:S01]  /*8d40*/  FFMA.FTZ R56, R41.reuse, R62, -R56 ;  /* 0x0000003e29387223 */ /* 0x040fe20000010838 */
[----:B------:R-:W-:Y:S01]  /*8d50*/  LOP3.LUT R53, R42, 0xffff0000, RZ, 0xc0, !PT ;  /* 0xffff00002a357812 */ /* 0x000fe200078ec0ff */
[----:B------:R-:W-:Y:S01]  /*8d60*/  FFMA.FTZ R45, R41, R66, R45 ;  /* 0x00000042292d7223 */ /* 0x000fe2000001002d */
[----:B------:R-:W-:-:S02]  /*8d70*/  IMAD.U32 R42, R46, 0x10000, RZ ;  /* 0x000100002e2a7824 */ /* 0x000fc400078e00ff */
[C---:B------:R-:W-:Y:S01]  /*8d80*/  FMUL.FTZ R65, R44.reuse, R63 ;  /* 0x0000003f2c417220 */ /* 0x040fe20000410000 */
[-C--:B------:R-:W-:Y:S01]  /*8d90*/  FMUL.FTZ R67, R44, R47.reuse ;  /* 0x0000002f2c437220 */ /* 0x080fe20000410000 */
[C---:B------:R-:W-:Y:S01]  /*8da0*/  IMAD.U32 R41, R57.reuse, 0x10000, RZ ;  /* 0x0001000039297824 */ /* 0x040fe200078e00ff */
[----:B------:R-:W-:Y:S01]  /*8db0*/  LOP3.LUT R46, R46, 0xffff0000, RZ, 0xc0, !PT ;  /* 0xffff00002e2e7812 */ /* 0x000fe200078ec0ff */
[----:B------:R-:W-:Y:S01]  /*8dc0*/  IMAD.U32 R44, R60, 0x10000, RZ ;  /* 0x000100003c2c7824 */ /* 0x000fe200078e00ff */
[----:B------:R-:W-:Y:S01]  /*8dd0*/  LOP3.LUT R57, R57, 0xffff0000, RZ, 0xc0, !PT ;  /* 0xffff000039397812 */ /* 0x000fe200078ec0ff */
[----:B------:R-:W-:Y:S01]  /*8de0*/  FFMA.FTZ R65, R40, R47, -R65 ;  /* 0x0000002f28417223 */ /* 0x000fe20000010841 */
[----:B------:R-:W-:Y:S01]  /*8df0*/  LOP3.LUT R60, R60, 0xffff0000, RZ, 0xc0, !PT ;  /* 0xffff00003c3c7812 */ /* 0x000fe200078ec0ff */
[----:B------:R-:W-:Y:S01]  /*8e00*/  FFMA.FTZ R40, R40, R63, R67 ;  /* 0x0000003f28287223 */ /* 0x000fe20000010043 */
[C---:B------:R-:W-:Y:S01]  /*8e10*/  FMUL.FTZ R52, R42.reuse, R44 ;  /* 0x0000002c2a347220 */ /* 0x040fe20000410000 */
[----:B------:R-:W-:Y:S01]  /*8e20*/  FMUL.FTZ R47, R42, R41 ;  /* 0x000000292a2f7220 */ /* 0x000fe20000410000 */
[C---:B------:R-:W-:Y:S01]  /*8e30*/  FMUL.FTZ R63, R46.reuse, R57 ;  /* 0x000000392e3f7220 */ /* 0x040fe20000410000 */
[----:B------:R-:W-:Y:S01]  /*8e40*/  FMUL.FTZ R42, R46, R60 ;  /* 0x0000003c2e2a7220 */ /* 0x000fe20000410000 */
[C---:B------:R-:W-:Y:S01]  /*8e50*/  FFMA.FTZ R52, R43.reuse, R41, -R52 ;  /* 0x000000292b347223 */ /* 0x040fe20000010834 */
[----:B------:R-:W-:Y:S01]  /*8e60*/  FFMA.FTZ R47, R43, R44, R47 ;  /* 0x0000002c2b2f7223 */ /* 0x000fe2000001002f */
[C---:B------:R-:W-:Y:S01]  /*8e70*/  FFMA.FTZ R60, R53.reuse, R60, R63 ;  /* 0x0000003c353c7223 */ /* 0x040fe2000001003f */
[----:B------:R-:W-:Y:S01]  /*8e80*/  FFMA.FTZ R57, R53, R57, -R42 ;  /* 0x0000003935397223 */ /* 0x000fe2000001082a */
[----:B------:R-:W-:-:S02]  /*8e90*/  F2FP.BF16.F32.PACK_AB R58, R59, R58 ;  /* 0x0000003a3b3a723e */ /* 0x000fc400000010ff */
[----:B------:R-:W-:Y:S02]  /*8ea0*/  F2FP.BF16.F32.PACK_AB R55, R68, R55 ;  /* 0x000000374437723e */ /* 0x000fe400000010ff */
[----:B------:R-:W-:Y:S02]  /*8eb0*/  F2FP.BF16.F32.PACK_AB R56, R65, R56 ;  /* 0x000000384138723e */ /* 0x000fe400000010ff */
[----:B------:R-:W-:Y:S01]  /*8ec0*/  F2FP.BF16.F32.PACK_AB R44, R40, R45 ;  /* 0x0000002d282c723e */ /* 0x000fe200000010ff */
[----:B------:R-:W-:Y:S01]  /*8ed0*/  IMAD.MOV.U32 R45, RZ, RZ, R58 ;  /* 0x000000ffff2d7224 */ /* 0x000fe200078e003a */
[----:B------:R-:W-:Y:S01]  /*8ee0*/  F2FP.BF16.F32.PACK_AB R46, R60, R47 ;  /* 0x0000002f3c2e723e */ /* 0x000fe200000010ff */
[----:B------:R-:W-:Y:S01]  /*8ef0*/  IMAD.MOV.U32 R40, RZ, RZ, R56 ;  /* 0x000000ffff287224 */ /* 0x000fe200078e0038 */
[----:B------:R-:W-:Y:S01]  /*8f00*/  F2FP.BF16.F32.PACK_AB R41, R64, R61 ;  /* 0x0000003d4029723e */ /* 0x000fe200000010ff */
[----:B------:R-:W-:Y:S01]  /*8f10*/  IMAD.MOV.U32 R47, RZ, RZ, R55 ;  /* 0x000000ffff2f7224 */ /* 0x000fe200078e0037 */
[----:B------:R-:W-:-:S02]  /*8f20*/  F2FP.BF16.F32.PACK_AB R43, R69, R54 ;  /* 0x00000036452b723e */ /* 0x000fc400000010ff */
[----:B------:R-:W-:-:S07]  /*8f30*/  F2FP.BF16.F32.PACK_AB R42, R57, R52 ;  /* 0x00000034392a723e */ /* 0x000fce00000010ff */
.L_x_543:
[----:B------:R-:W-:Y:S05]  /*8f40*/  BSYNC B2 ;  /* 0x0000000000027941 */ /* 0x000fea0003800000 */
.L_x_542:
[----:B------:R-:W-:Y:S02]  /*8f50*/  ULDC.64 UR4, c[0x0][0x208] ;  /* 0x0000820000047ab9 */ /* 0x000fe40000000a00 */
[----:B--2---:R4:W-:Y:S04]  /*8f60*/  STG.E.128 desc[UR4][R48.64], R40 ;  /* 0x0000002830007986 */ /* 0x0049e8000c101d04 */
[----:B---3--:R4:W-:Y:S02]  /*8f70*/  @!P3 STG.E.128 desc[UR4][R50.64], R44 ;  /* 0x0000002c3200b986 */ /* 0x0089e4000c101d04 */
.L_x_537:
[----:B------:R-:W-:Y:S05]  /*8f80*/  BSYNC B1 ;  /* 0x0000000000017941 */ /* 0x000fea0003800000 */
.L_x_536:
[----:B--2-4-:R-:W2:Y:S01]  /*8f90*/  LDL R40, [R1+0x5c] ;  /* 0x00005c0001287983 */ /* 0x014ea20000100800 */
[----:B------:R-:W-:-:S04]  /*8fa0*/  IMAD.WIDE.U32 R124, R218, R122, R124 ;  /* 0x0000007ada7c7225 */ /* 0x000fc800078e007c */
[----:B--2---:R-:W-:-:S04]  /*8fb0*/  IMAD R40, R40, R122, RZ ;  /* 0x0000007a28287224 */ /* 0x004fc800078e02ff */
[----:B------:R-:W-:Y:S01]  /*8fc0*/  IMAD R123, R218, R123, R40 ;  /* 0x0000007bda7b7224 */ /* 0x000fe200078e0228 */
[----:B------:R-:W-:Y:S06]  /*8fd0*/  @P4 BRA `(.L_x_504) ;  /* 0x00000014000c4947 */ /* 0x000fec0003800000 */
[----:B------:R-:W-:Y:S01]  /*8fe0*/  ISETP.NE.AND P3, PT, R26, RZ, PT ;  /* 0x000000ff1a00720c */ /* 0x000fe20003f65270 */
[----:B------:R-:W-:Y:S01]  /*8ff0*/  BSSY B1, `(.L_x_544) ;  /* 0x0000082000017945 */ /* 0x000fe20003800000 */
[----:B---3--:R-:W-:-:S11]  /*9000*/  IMAD.IADD R52, R125, 0x1, R123 ;  /* 0x000000017d347824 */ /* 0x008fd600078e027b */
[----:B------:R-:W-:Y:S05]  /*9010*/  @!P3 BRA `(.L_x_545) ;  /* 0x0000000400fcb947 */ /* 0x000fea0003800000 */
[----:B------:R-:W-:Y:S01]  /*9020*/  SEL R40, R120, R146, !P0 ;  /* 0x0000009278287207 */ /* 0x000fe20004000000 */
[----:B------:R-:W-:Y:S01]  /*9030*/  BSSY B2, `(.L_x_546) ;  /* 0x000007a000027945 */ /* 0x000fe20003800000 */
[----:B------:R-:W-:Y:S02]  /*9040*/  IADD3 R42, P4, P5, R38, R124, R13 ;  /* 0x0000007c262a7210 */ /* 0x000fe40007d9e00d */
[----:B------:R-:W-:Y:S02]  /*9050*/  SHF.R.S32.HI R41, RZ, 0x1f, R40 ;  /* 0x0000001fff297819 */ /* 0x000fe40000011428 */
[----:B------:R-:W-:Y:S02]  /*9060*/  IADD3.X R43, R37, R52, R7, P4, P5 ;  /* 0x00000034252b7210 */ /* 0x000fe400027ea407 */
[----:B------:R-:W-:Y:S02]  /*9070*/  LEA.HI R41, R41, R40, RZ, 0x4 ;  /* 0x0000002829297211 */ /* 0x000fe400078f20ff */
[----:B------:R-:W-:-:S02]  /*9080*/  LEA R48, P4, R42, R118, 0x1 ;  /* 0x000000762a307211 */ /* 0x000fc400078808ff */
[----:B------:R-:W-:Y:S02]  /*9090*/  LEA.HI.SX32 R41, R41, R14, 0x1c ;  /* 0x0000000e29297211 */ /* 0x000fe400078fe2ff */
[----:B------:R-:W-:Y:S02]  /*90a0*/  LEA.HI.X R49, R42, R119, R43, 0x1, P4 ;  /* 0x000000772a317211 */ /* 0x000fe400020f0c2b */
[----:B------:R-:W-:Y:S01]  /*90b0*/  SHF.R.S32.HI R40, RZ, 0x1f, R41 ;  /* 0x0000001fff287819 */ /* 0x000fe20000011429 */
[----:B------:R-:W-:-:S03]  /*90c0*/  IMAD.SHL.U32 R51, R41, 0x8, RZ ;  /* 0x0000000829337824 */ /* 0x000fc600078e00ff */
[----:B------:R-:W-:Y:S02]  /*90d0*/  LEA.HI R40, R40, R41, RZ, 0x3 ;  /* 0x0000002928287211 */ /* 0x000fe400078f18ff */
[----:B------:R-:W-:Y:S02]  /*90e0*/  LOP3.LUT R41, R228, 0x38, R51, 0xf8, !PT ;  /* 0x00000038e4297812 */ /* 0x000fe400078ef833 */
[----:B------:R-:W-:Y:S02]  /*90f0*/  SHF.R.S32.HI R40, RZ, 0x3, R40 ;  /* 0x00000003ff287819 */ /* 0x000fe40000011428 */
[----:B------:R-:W-:Y:S02]  /*9100*/  LOP3.LUT R41, R41, R230, RZ, 0x3c, !PT ;  /* 0x000000e629297212 */ /* 0x000fe400078e3cff */
[----:B------:R-:W-:Y:S01]  /*9110*/  ISETP.GE.AND P3, PT, R51, R145, PT ;  /* 0x000000913300720c */ /* 0x000fe20003f66270 */
[----:B------:R-:W-:-:S04]  /*9120*/  IMAD R40, R40, 0x1400, R231 ;  /* 0x0000140028287824 */ /* 0x000fc800078e02e7 */
[----:B------:R-:W-:Y:S02]  /*9130*/  IMAD.IADD R40, R40, 0x1, R41 ;  /* 0x0000000128287824 */ /* 0x000fe400078e0229 */
[C---:B------:R-:W-:Y:S02]  /*9140*/  IMAD R41, R17.reuse, 0x5000, R140 ;  /* 0x0000500011297824 */ /* 0x040fe400078e028c */
[----:B------:R-:W-:Y:S02]  /*9150*/  IMAD R43, R17, 0x5000, R40 ;  /* 0x00005000112b7824 */ /* 0x000fe400078e0228 */
[--C-:B------:R-:W-:Y:S02]  /*9160*/  IMAD R41, R41, 0x2, R16.reuse ;  /* 0x0000000229297824 */ /* 0x100fe400078e0210 */
[----:B------:R-:W-:Y:S01]  /*9170*/  IMAD R44, R43, 0x2, R16 ;  /* 0x000000022b2c7824 */ /* 0x000fe200078e0210 */
[--C-:B------:R-:W-:Y:S02]  /*9180*/  @!P3 SHF.R.S32.HI R54, RZ, 0x1f, R51.reuse ;  /* 0x0000001fff36b819 */ /* 0x100fe40000011433 */
[----:B------:R-:W-:Y:S01]  /*9190*/  @!P3 IADD3 R51, P4, P5, R38, R124, R51 ;  /* 0x0000007c2633b210 */ /* 0x000fe20007d9e033 */
[----:B------:R-:W2:Y:S03]  /*91a0*/  LDS.128 R40, [R41+0x24400] ;  /* 0x0244000029287984 */ /* 0x000ea60000000c00 */
[----:B------:R-:W-:Y:S01]  /*91b0*/  @!P3 IADD3.X R54, R37, R52, R54, P4, P5 ;  /* 0x000000342536b210 */ /* 0x000fe200027ea436 */
[----:B------:R-:W3:Y:S01]  /*91c0*/  LDS.128 R44, [R44+0x24400] ;  /* 0x024400002c2c7984 */ /* 0x000ee20000000c00 */
[----:B------:R-:W-:-:S02]  /*91d0*/  ISETP.GE.AND P5, PT, R212, R116, PT ;  /* 0x00000074d400720c */ /* 0x000fc40003fa6270 */
[----:B------:R-:W-:-:S04]  /*91e0*/  @!P3 LEA R50, P4, R51, R118, 0x1 ;  /* 0x000000763332b211 */ /* 0x000fc800078808ff */
[----:B------:R-:W-:-:S07]  /*91f0*/  @!P3 LEA.HI.X R51, R51, R119, R54, 0x1, P4 ;  /* 0x000000773333b211 */ /* 0x000fce00020f0c36 */
[----:B------:R-:W-:Y:S05]  /*9200*/  @P5 BRA `(.L_x_547) ;  /* 0x0000000400705947 */ /* 0x000fea0003800000 */
[--C-:B------:R-:W-:Y:S01]  /*9210*/  SHF.R.U64 R64, R84, 0x10, R85.reuse ;  /* 0x0000001054407819 */ /* 0x100fe20000001255 */
[----:B---3--:R-:W-:Y:S01]  /*9220*/  IMAD.U32 R59, R45, 0x10000, RZ ;  /* 0x000100002d3b7824 */ /* 0x008fe200078e00ff */
[----:B------:R-:W-:Y:S01]  /*9230*/  SHF.R.U32.HI R84, RZ, 0x10, R85 ;  /* 0x00000010ff547819 */ /* 0x000fe20000011655 */
[----:B--2---:R-:W-:Y:S01]  /*9240*/  IMAD.U32 R55, R41, 0x10000, RZ ;  /* 0x0001000029377824 */ /* 0x004fe200078e00ff */
[--C-:B------:R-:W-:Y:S01]  /*9250*/  SHF.R.U64 R66, R76, 0x10, R77.reuse ;  /* 0x000000104c427819 */ /* 0x100fe2000000124d */
[----:B------:R-:W-:Y:S01]  /*9260*/  IMAD.U32 R61, R47, 0x10000, RZ ;  /* 0x000100002f3d7824 */ /* 0x000fe200078e00ff */
[----:B------:R-:W-:Y:S01]  /*9270*/  LOP3.LUT R60, R45, 0xffff0000, RZ, 0xc0, !PT ;  /* 0xffff00002d3c7812 */ /* 0x000fe200078ec0ff */
[----:B------:R-:W-:Y:S01]  /*9280*/  IMAD.U32 R58, R43, 0x10000, RZ ;  /* 0x000100002b3a7824 */ /* 0x000fe200078e00ff */
[----:B------:R-:W-:Y:S01]  /*9290*/  SHF.R.U32.HI R76, RZ, 0x10, R77 ;  /* 0x00000010ff4c7819 */ /* 0x000fe2000001164d */
[----:B------:R-:W-:Y:S01]  /*92a0*/  IMAD.U32 R54, R44, 0x10000, RZ ;  /* 0x000100002c367824 */ /* 0x000fe200078e00ff */
[----:B------:R-:W-:Y:S01]  /*92b0*/  PRMT R45, R159, 0x5432, R84 ;  /* 0x000054329f2d7816 */ /* 0x000fe20000000054 */
[----:B------:R-:W-:Y:S01]  /*92c0*/  IMAD.U32 R53, R40, 0x10000, RZ ;  /* 0x0001000028357824 */ /* 0x000fe200078e00ff */
[----:B------:R-:W-:-:S02]  /*92d0*/  PRMT R63, R157, 0x5410, R66 ;  /* 0x000054109d3f7816 */ /* 0x000fc40000000042 */
[--C-:B------:R-:W-:Y:S01]  /*92e0*/  SHF.R.U64 R67, R86, 0x10, R87.reuse ;  /* 0x0000001056437819 */ /* 0x100fe20000001257 */
[----:B------:R-:W-:Y:S01]  /*92f0*/  IMAD.U32 R66, R45, 0x10000, RZ ;  /* 0x000100002d427824 */ /* 0x000fe200078e00ff */
[----:B------:R-:W-:Y:S02]  /*9300*/  PRMT R157, R157, 0x5432, R76 ;  /* 0x000054329d9d7816 */ /* 0x000fe4000000004c */
[----:B------:R-:W-:Y:S01]  /*9310*/  SHF.R.U32.HI R87, RZ, 0x10, R87 ;  /* 0x00000010ff577819 */ /* 0x000fe20000011657 */
[----:B------:R-:W-:Y:S01]  /*9320*/  FMUL.FTZ R68, R59, R66 ;  /* 0x000000423b447220 */ /* 0x000fe20000410000 */
[--C-:B------:R-:W-:Y:S02]  /*9330*/  SHF.R.U64 R65, R78, 0x10, R79.reuse ;  /* 0x000000104e417819 */ /* 0x100fe4000000124f */
[----:B------:R-:W-:Y:S02]  /*9340*/  SHF.R.U32.HI R79, RZ, 0x10, R79 ;  /* 0x00000010ff4f7819 */ /* 0x000fe4000001164f */
[----:B------:R-:W-:Y:S01]  /*9350*/  PRMT R159, R159, 0x5410, R64 ;  /* 0x000054109f9f7816 */ /* 0x000fe20000000040 */
[----:B------:R-:W-:Y:S01]  /*9360*/  IMAD.U32 R64, R157, 0x10000, RZ ;  /* 0x000100009d407824 */ /* 0x000fe200078e00ff */
[----:B------:R-:W-:-:S02]  /*9370*/  PRMT R67, R158, 0x5410, R67 ;  /* 0x000054109e437816 */ /* 0x000fc40000000043 */
[----:B------:R-:W-:Y:S01]  /*9380*/  LOP3.LUT R62, R47, 0xffff0000, RZ, 0xc0, !PT ;  /* 0xffff00002f3e7812 */ /* 0x000fe200078ec0ff */
[-C--:B------:R-:W-:Y:S01]  /*9390*/  FMUL.FTZ R70, R59, R64.reuse ;  /* 0x000000403b467220 */ /* 0x080fe20000410000 */
[----:B------:R-:W-:Y:S02]  /*93a0*/  PRMT R158, R158, 0x5432, R87 ;  /* 0x000054329e9e7816 */ /* 0x000fe40000000057 */
[C---:B------:R-:W-:Y:S02]  /*93b0*/  PRMT R47, R156.reuse, 0x5410, R65 ;  /* 0x000054109c2f7816 */ /* 0x040fe40000000041 */
[----:B------:R-:W-:Y:S02]  /*93c0*/  PRMT R156, R156, 0x5432, R79 ;  /* 0x000054329c9c7816 */ /* 0x000fe4000000004f */
[----:B------:R-:W-:Y:S01]  /*93d0*/  LOP3.LUT R65, R45, 0xffff0000, RZ, 0xc0, !PT ;  /* 0xffff00002d417812 */ /* 0x000fe200078ec0ff */
[----:B------:R-:W-:Y:S01]  /*93e0*/  FFMA.FTZ R45, R55, R64, -R68 ;  /* 0x00000040372d7223 */ /* 0x000fe20000010844 */
[----:B------:R-:W-:Y:S01]  /*93f0*/  IMAD.U32 R64, R158, 0x10000, RZ ;  /* 0x000100009e407824 */ /* 0x000fe200078e00ff */
[----:B------:R-:W-:Y:S01]  /*9400*/  LOP3.LUT R157, R157, 0xffff0000, RZ, 0xc0, !PT ;  /* 0xffff00009d9d7812 */ /* 0x000fe200078ec0ff */
[----:B------:R-:W-:Y:S01]  /*9410*/  IMAD.U32 R59, R156, 0x10000, RZ ;  /* 0x000100009c3b7824 */ /* 0x000fe200078e00ff */
[----:B------:R-:W-:Y:S01]  /*9420*/  LOP3.LUT R57, R41, 0xffff0000, RZ, 0xc0, !PT ;  /* 0xffff000029397812 */ /* 0x000fe200078ec0ff */
[C---:B------:R-:W-:Y:S01]  /*9430*/  FMUL.FTZ R71, R61.reuse, R64 ;  /* 0x000000403d477220 */ /* 0x040fe20000410000 */
[----:B------:R-:W-:Y:S01]  /*9440*/  FMUL.FTZ R68, R60, R65 ;  /* 0x000000413c447220 */ /* 0x000fe20000410000 */
[----:B------:R-:W-:Y:S01]  /*9450*/  LOP3.LUT R69, R158, 0xffff0000, RZ, 0xc0, !PT ;  /* 0xffff00009e457812 */ /* 0x000fe200078ec0ff */
[----:B------:R-:W-:Y:S01]  /*9460*/  FMUL.FTZ R61, R61, R59 ;  /* 0x0000003b3d3d7220 */ /* 0x000fe20000410000 */
[----:B------:R-:W-:Y:S01]  /*9470*/  FMUL.FTZ R60, R60, R157 ;  /* 0x0000009d3c3c7220 */ /* 0x000fe20000410000 */
[----:B------:R-:W-:Y:S01]  /*9480*/  FFMA.FTZ R71, R58, R59, -R71 ;  /* 0x0000003b3a477223 */ /* 0x000fe20000010847 */
[----:B------:R-:W-:Y:S01]  /*9490*/  LOP3.LUT R59, R156, 0xffff0000, RZ, 0xc0, !PT ;  /* 0xffff00009c3b7812 */ /* 0x000fe200078ec0ff */
[----:B------:R-:W-:Y:S01]  /*94a0*/  FFMA.FTZ R55, R55, R66, R70 ;  /* 0x0000004237377223 */ /* 0x000fe20000010046 */
[----:B------:R-:W-:Y:S01]  /*94b0*/  LOP3.LUT R56, R43, 0xffff0000, RZ, 0xc0, !PT ;  /* 0xffff00002b387812 */ /* 0x000fe200078ec0ff */
[----:B------:R-:W-:Y:S01]  /*94c0*/  FFMA.FTZ R64, R58, R64, R61 ;  /* 0x000000403a407223 */ /* 0x000fe2000001003d */
[C---:B------:R-:W-:Y:S01]  /*94d0*/  FFMA.FTZ R68, R57.reuse, R157, -R68 ;  /* 0x0000009d39447223 */ /* 0x040fe20000010844 */
[----:B------:R-:W-:Y:S01]  /*94e0*/  FFMA.FTZ R66, R57, R65, R60 ;  /* 0x0000004139427223 */ /* 0x000fe2000001003c */
[----:B------:R-:W-:Y:S01]  /*94f0*/  FMUL.FTZ R61, R62, R69 ;  /* 0x000000453e3d7220 */ /* 0x000fe20000410000 */
[----:B------:R-:W-:-:S02]  /*9500*/  IMAD.U32 R57, R63, 0x10000, RZ ;  /* 0x000100003f397824 */ /* 0x000fc400078e00ff */
[-C--:B------:R-:W-:Y:S01]  /*9510*/  FMUL.FTZ R65, R62, R59.reuse ;  /* 0x0000003b3e417220 */ /* 0x080fe20000410000 */
[C---:B------:R-:W-:Y:S02]  /*9520*/  IMAD.U32 R58, R159.reuse, 0x10000, RZ ;  /* 0x000100009f3a7824 */ /* 0x040fe400078e00ff */
[----:B------:R-:W-:Y:S01]  /*9530*/  FFMA.FTZ R62, R56, R59, -R61 ;  /* 0x0000003b383e7223 */ /* 0x000fe2000001083d */
[-C--:B------:R-:W-:Y:S01]  /*9540*/  FMUL.FTZ R59, R54, R57.reuse ;  /* 0x00000039363b7220 */ /* 0x080fe20000410000 */
[----:B------:R-:W-:Y:S01]  /*9550*/  LOP3.LUT R44, R44, 0xffff0000, RZ, 0xc0, !PT ;  /* 0xffff00002c2c7812 */ /* 0x000fe200078ec0ff */
[-C--:B------:R-:W-:Y:S01]  /*9560*/  FMUL.FTZ R60, R54, R58.reuse ;  /* 0x0000003a363c7220 */ /* 0x080fe20000410000 */
[----:B------:R-:W-:Y:S01]  /*9570*/  LOP3.LUT R159, R159, 0xffff0000, RZ, 0xc0, !PT ;  /* 0xffff00009f9f7812 */ /* 0x000fe200078ec0ff */
[C---:B------:R-:W-:Y:S01]  /*9580*/  IMAD.U32 R41, R42.reuse, 0x10000, RZ ;  /* 0x000100002a297824 */ /* 0x040fe200078e00ff */
[----:B------:R-:W-:Y:S01]  /*9590*/  LOP3.LUT R63, R63, 0xffff0000, RZ, 0xc0, !PT ;  /* 0xffff00003f3f7812 */ /* 0x000fe200078ec0ff */
[C---:B------:R-:W-:Y:S01]  /*95a0*/  FFMA.FTZ R60, R53.reuse, R57, -R60 ;  /* 0x00000039353c7223 */ /* 0x040fe2000001083c */
[----:B------:R-:W-:Y:S01]  /*95b0*/  LOP3.LUT R43, R42, 0xffff0000, RZ, 0xc0, !PT ;  /* 0xffff00002a2b7812 */ /* 0x000fe200078ec0ff */
[----:B------:R-:W-:Y:S01]  /*95c0*/  FFMA.FTZ R59, R53, R58, R59 ;  /* 0x0000003a353b7223 */ /* 0x000fe2000001003b */
[C---:B------:R-:W-:Y:S01]  /*95d0*/  SHF.L.U32 R42, R46.reuse, 0x10, RZ ;  /* 0x000000102e2a7819 */ /* 0x040fe200000006ff */
[C---:B------:R-:W-:Y:S01]  /*95e0*/  IMAD.U32 R53, R67.reuse, 0x10000, RZ ;  /* 0x0001000043357824 */ /* 0x040fe200078e00ff */
[----:B------:R-:W-:Y:S01]  /*95f0*/  LOP3.LUT R46, R46, 0xffff0000, RZ, 0xc0, !PT ;  /* 0xffff00002e2e7812 */ /* 0x000fe200078ec0ff */
[C---:B------:R-:W-:Y:S01]  /*9600*/  FMUL.FTZ R61, R44.reuse, R159 ;  /* 0x0000009f2c3d7220 */ /* 0x040fe20000410000 */
[----:B------:R-:W-:Y:S01]  /*9610*/  LOP3.LUT R67, R67, 0xffff0000, RZ, 0xc0, !PT ;  /* 0xffff000043437812 */ /* 0x000fe200078ec0ff */
[----:B------:R-:W-:Y:S01]  /*9620*/  FMUL.FTZ R57, R44, R63 ;  /* 0x0000003f2c397220 */ /* 0x000fe20000410000 */
[C---:B------:R-:W-:Y:S01]  /*9630*/  IMAD.U32 R44, R47.reuse, 0x10000, RZ ;  /* 0x000100002f2c7824 */ /* 0x040fe200078e00ff */
[----:B------:R-:W-:Y:S01]  /*9640*/  LOP3.LUT R47, R47, 0xffff0000, RZ, 0xc0, !PT ;  /* 0xffff00002f2f7812 */ /* 0x000fe200078ec0ff */
[----:B------:R-:W-:Y:S01]  /*9650*/  FFMA.FTZ R65, R56, R69, R65 ;  /* 0x0000004538417223 */ /* 0x000fe20000010041 */
[----:B------:R-:W-:Y:S01]  /*9660*/  LOP3.LUT R40, R40, 0xffff0000, RZ, 0xc0, !PT ;  /* 0xffff000028287812 */ /* 0x000fe200078ec0ff */
[----:B------:R-:W-:Y:S01]  /*9670*/  FMUL.FTZ R54, R42, R53 ;  /* 0x000000352a367220 */ /* 0x000fe20000410000 */
[C---:B------:R-:W-:Y:S01]  /*9680*/  FMUL.FTZ R56, R46.reuse, R67 ;  /* 0x000000432e387220 */ /* 0x040fe20000410000 */
[-C--:B------:R-:W-:Y:S01]  /*9690*/  FMUL.FTZ R46, R46, R47.reuse ;  /* 0x0000002f2e2e7220 */ /* 0x080fe20000410000 */
[-C--:B------:R-:W-:Y:S01]  /*96a0*/  FMUL.FTZ R42, R42, R44.reuse ;  /* 0x0000002c2a2a7220 */ /* 0x080fe20000410000 */
[----:B------:R-:W-:Y:S01]  /*96b0*/  FFMA.FTZ R54, R41, R44, -R54 ;  /* 0x0000002c29367223 */ /* 0x000fe20000010836 */
[----:B------:R-:W-:Y:S01]  /*96c0*/  FFMA.FTZ R47, R43, R47, -R56 ;  /* 0x0000002f2b2f7223 */ /* 0x000fe20000010838 */
[C---:B------:R-:W-:Y:S01]  /*96d0*/  FFMA.FTZ R61, R40.reuse, R63, -R61 ;  /* 0x0000003f283d7223 */ /* 0x040fe2000001083d */
[----:B------:R-:W-:Y:S01]  /*96e0*/  FFMA.FTZ R42, R41, R53, R42 ;  /* 0x00000035292a7223 */ /* 0x000fe2000001002a */
[----:B------:R-:W-:Y:S01]  /*96f0*/  FFMA.FTZ R43, R43, R67, R46 ;  /* 0x000000432b2b7223 */ /* 0x000fe2000001002e */
[----:B------:R-:W-:Y:S01]  /*9700*/  FFMA.FTZ R40, R40, R159, R57 ;  /* 0x0000009f28287223 */ /* 0x000fe20000010039 */
[----:B------:R-:W-:-:S02]  /*9710*/  F2FP.BF16.F32.PACK_AB R47, R47, R54 ;  /* 0x000000362f2f723e */ /* 0x000fc400000010ff */
[----:B------:R-:W-:Y:S02]  /*9720*/  F2FP.BF16.F32.PACK_AB R62, R62, R71 ;  /* 0x000000473e3e723e */ /* 0x000fe400000010ff */
        /* <DEDUP_REMOVED lines=10> */
.L_x_547:
[----:B------:R-:W-:Y:S05]  /*97d0*/  BSYNC B2 ;  /* 0x0000000000027941 */ /* 0x000fea0003800000 */
.L_x_546:
[----:B------:R-:W-:Y:S02]  /*97e0*/  ULDC.64 UR4, c[0x0][0x208] ;  /* 0x0000820000047ab9 */ /* 0x000fe40000000a00 */
[----:B--2---:R2:W-:Y:S04]  /*97f0*/  STG.E.128 desc[UR4][R48.64], R40 ;  /* 0x0000002830007986 */ /* 0x0045e8000c101d04 */
[----:B---3--:R2:W-:Y:S02]  /*9800*/  @!P3 STG.E.128 desc[UR4][R50.64], R44 ;  /* 0x0000002c3200b986 */ /* 0x0085e4000c101d04 */
.L_x_545:
[----:B------:R-:W-:Y:S05]  /*9810*/  BSYNC B1 ;  /* 0x0000000000017941 */ /* 0x000fea0003800000 */
.L_x_544:
[----:B------:R-:W-:-:S13]  /*9820*/  ISETP.NE.AND P3, PT, R10, RZ, PT ;  /* 0x000000ff0a00720c */ /* 0x000fda0003f65270 */
[----:B------:R-:W-:Y:S05]  /*9830*/  @!P3 BRA `(.L_x_504) ;  /* 0x0000000800f4b947 */ /* 0x000fea0003800000 */
[----:B------:R-:W-:Y:S01]  /*9840*/  SEL R146, R120, R146, !P1 ;  /* 0x0000009278927207 */ /* 0x000fe20004800000 */
[----:B------:R-:W-:Y:S01]  /*9850*/  BSSY B1, `(.L_x_548) ;  /* 0x0000073000017945 */ /* 0x000fe20003800000 */
[----:B--2---:R-:W-:Y:S02]  /*9860*/  IADD3 R49, P3, P4, R38, R124, R11 ;  /* 0x0000007c26317210 */ /* 0x004fe40007c7e00b */
[----:B------:R-:W-:Y:S02]  /*9870*/  SHF.R.S32.HI R41, RZ, 0x1f, R146 ;  /* 0x0000001fff297819 */ /* 0x000fe40000011492 */
[----:B------:R-:W-:Y:S02]  /*9880*/  IADD3.X R50, R37, R52, R6, P3, P4 ;  /* 0x0000003425327210 */ /* 0x000fe40001fe8406 */
[----:B------:R-:W-:Y:S02]  /*9890*/  LEA.HI R41, R41, R146, RZ, 0x4 ;  /* 0x0000009229297211 */ /* 0x000fe400078f20ff */
[----:B------:R-:W-:-:S02]  /*98a0*/  ISETP.GE.AND P4, PT, R213, R116, PT ;  /* 0x00000074d500720c */ /* 0x000fc40003f86270 */
[----:B------:R-:W-:Y:S02]  /*98b0*/  LEA.HI.SX32 R41, R41, R12, 0x1c ;  /* 0x0000000c29297211 */ /* 0x000fe400078fe2ff */
[----:B------:R-:W-:Y:S02]  /*98c0*/  LEA R48, P3, R49, R118, 0x1 ;  /* 0x0000007631307211 */ /* 0x000fe400078608ff */
[----:B------:R-:W-:Y:S01]  /*98d0*/  SHF.R.S32.HI R40, RZ, 0x1f, R41 ;  /* 0x0000001fff287819 */ /* 0x000fe20000011429 */
[----:B------:R-:W-:Y:S01]  /*98e0*/  IMAD.SHL.U32 R51, R41, 0x8, RZ ;  /* 0x0000000829337824 */ /* 0x000fe200078e00ff */
[----:B------:R-:W-:Y:S02]  /*98f0*/  LEA.HI.X R49, R49, R119, R50, 0x1, P3 ;  /* 0x0000007731317211 */ /* 0x000fe400018f0c32 */
[----:B------:R-:W-:Y:S02]  /*9900*/  LEA.HI R40, R40, R41, RZ, 0x3 ;  /* 0x0000002928287211 */ /* 0x000fe400078f18ff */
[----:B------:R-:W-:-:S02]  /*9910*/  LOP3.LUT R41, R228, 0x38, R51, 0xf8, !PT ;  /* 0x00000038e4297812 */ /* 0x000fc400078ef833 */
[----:B------:R-:W-:Y:S02]  /*9920*/  SHF.R.S32.HI R40, RZ, 0x3, R40 ;  /* 0x00000003ff287819 */ /* 0x000fe40000011428 */
[----:B------:R-:W-:-:S03]  /*9930*/  LOP3.LUT R41, R41, R230, RZ, 0x3c, !PT ;  /* 0x000000e629297212 */ /* 0x000fc600078e3cff */
[----:B------:R-:W-:-:S04]  /*9940*/  IMAD R40, R40, 0x1400, R231 ;  /* 0x0000140028287824 */ /* 0x000fc800078e02e7 */
[----:B------:R-:W-:Y:S02]  /*9950*/  IMAD.IADD R40, R40, 0x1, R41 ;  /* 0x0000000128287824 */ /* 0x000fe400078e0229 */
[C---:B------:R-:W-:Y:S02]  /*9960*/  IMAD R41, R17.reuse, 0x5000, R133 ;  /* 0x0000500011297824 */ /* 0x040fe400078e0285 */
[----:B------:R-:W-:Y:S02]  /*9970*/  IMAD R43, R17, 0x5000, R40 ;  /* 0x00005000112b7824 */ /* 0x000fe400078e0228 */
[--C-:B------:R-:W-:Y:S02]  /*9980*/  IMAD R41, R41, 0x2, R16.reuse ;  /* 0x0000000229297824 */ /* 0x100fe400078e0210 */
[----:B------:R-:W-:-:S04]  /*9990*/  IMAD R44, R43, 0x2, R16 ;  /* 0x000000022b2c7824 */ /* 0x000fc800078e0210 */
[----:B------:R-:W2:Y:S04]  /*99a0*/  LDS.128 R40, [R41+0x24400] ;  /* 0x0244000029287984 */ /* 0x000ea80000000c00 */
[----:B------:R-:W3:Y:S01]  /*99b0*/  LDS.128 R44, [R44+0x24400] ;  /* 0x024400002c2c7984 */ /* 0x000ee20000000c00 */
[----:B------:R-:W-:Y:S05]  /*99c0*/  @P4 BRA `(.L_x_549) ;  /* 0x00000004006c4947 */ /* 0x000fea0003800000 */
[--C-:B------:R-:W-:Y:S01]  /*99d0*/  SHF.R.U64 R66, R80, 0x10, R81.reuse ;  /* 0x0000001050427819 */ /* 0x100fe20000001251 */
[----:B---3--:R-:W-:Y:S01]  /*99e0*/  IMAD.U32 R56, R45, 0x10000, RZ ;  /* 0x000100002d387824 */ /* 0x008fe200078e00ff */
[----:B------:R-:W-:Y:S01]  /*99f0*/  SHF.R.U32.HI R80, RZ, 0x10, R81 ;  /* 0x00000010ff507819 */ /* 0x000fe20000011651 */
[----:B--2---:R-:W-:Y:S01]  /*9a00*/  IMAD.U32 R53, R41, 0x10000, RZ ;  /* 0x0001000029357824 */ /* 0x004fe200078e00ff */
[--C-:B------:R-:W-:Y:S01]  /*9a10*/  SHF.R.U64 R60, R72, 0x10, R73.reuse ;  /* 0x00000010483c7819 */ /* 0x100fe20000001249 */
[----:B------:R-:W-:Y:S01]  /*9a20*/  IMAD.U32 R58, R47, 0x10000, RZ ;  /* 0x000100002f3a7824 */ /* 0x000fe200078e00ff */
[----:B------:R-:W-:Y:S02]  /*9a30*/  SHF.R.U32.HI R72, RZ, 0x10, R73 ;  /* 0x00000010ff487819 */ /* 0x000fe40000011649 */
[----:B------:R-:W-:Y:S02]  /*9a40*/  PRMT R63, R155, 0x5432, R80 ;  /* 0x000054329b3f7816 */ /* 0x000fe40000000050 */
[----:B------:R-:W-:-:S02]  /*9a50*/  PRMT R60, R153, 0x5410, R60 ;  /* 0x00005410993c7816 */ /* 0x000fc4000000003c */
[----:B------:R-:W-:Y:S01]  /*9a60*/  SHF.R.U64 R61, R74, 0x10, R75 ;  /* 0x000000104a3d7819 */ /* 0x000fe2000000124b */
[----:B------:R-:W-:Y:S01]  /*9a70*/  IMAD.U32 R64, R63, 0x10000, RZ ;  /* 0x000100003f407824 */ /* 0x000fe200078e00ff */
[--C-:B------:R-:W-:Y:S02]  /*9a80*/  SHF.R.U64 R65, R82, 0x10, R83.reuse ;  /* 0x0000001052417819 */ /* 0x100fe40000001253 */
[----:B------:R-:W-:Y:S02]  /*9a90*/  PRMT R153, R153, 0x5432, R72 ;  /* 0x0000543299997816 */ /* 0x000fe40000000048 */
[----:B------:R-:W-:Y:S02]  /*9aa0*/  SHF.R.U32.HI R83, RZ, 0x10, R83 ;  /* 0x00000010ff537819 */ /* 0x000fe40000011653 */
[----:B------:R-:W-:Y:S01]  /*9ab0*/  PRMT R62, R152, 0x5410, R61 ;  /* 0x00005410983e7816 */ /* 0x000fe2000000003d */
[----:B------:R-:W-:Y:S01]  /*9ac0*/  IMAD.U32 R61, R153, 0x10000, RZ ;  /* 0x00010000993d7824 */ /* 0x000fe200078e00ff */
[----:B------:R-:W-:Y:S01]  /*9ad0*/  PRMT R155, R155, 0x5410, R66 ;  /* 0x000054109b9b7816 */ /* 0x000fe20000000042 */
[-C--:B------:R-:W-:Y:S01]  /*9ae0*/  FMUL.FTZ R66, R56, R64.reuse ;  /* 0x0000004038427220 */ /* 0x080fe20000410000 */
[----:B------:R-:W-:Y:S01]  /*9af0*/  PRMT R65, R154, 0x5410, R65 ;  /* 0x000054109a417816 */ /* 0x000fe20000000041 */
[-C--:B------:R-:W-:Y:S01]  /*9b00*/  FMUL.FTZ R56, R56, R61.reuse ;  /* 0x0000003d38387220 */ /* 0x080fe20000410000 */
[----:B------:R-:W-:Y:S01]  /*9b10*/  SHF.R.U32.HI R75, RZ, 0x10, R75 ;  /* 0x00000010ff4b7819 */ /* 0x000fe2000001164b */
[C---:B------:R-:W-:Y:S01]  /*9b20*/  FFMA.FTZ R66, R53.reuse, R61, -R66 ;  /* 0x0000003d35427223 */ /* 0x040fe20000010842 */
[----:B------:R-:W-:Y:S01]  /*9b30*/  PRMT R154, R154, 0x5432, R83 ;  /* 0x000054329a9a7816 */ /* 0x000fe20000000053 */
[----:B------:R-:W-:Y:S01]  /*9b40*/  FFMA.FTZ R64, R53, R64, R56 ;  /* 0x0000004035407223 */ /* 0x000fe20000010038 */
[----:B------:R-:W-:-:S02]  /*9b50*/  PRMT R152, R152, 0x5432, R75 ;  /* 0x0000543298987816 */ /* 0x000fc4000000004b */
[----:B------:R-:W-:Y:S01]  /*9b60*/  LOP3.LUT R57, R45, 0xffff0000, RZ, 0xc0, !PT ;  /* 0xffff00002d397812 */ /* 0x000fe200078ec0ff */
[----:B------:R-:W-:Y:S01]  /*9b70*/  IMAD.U32 R61, R154, 0x10000, RZ ;  /* 0x000100009a3d7824 */ /* 0x000fe200078e00ff */
[----:B------:R-:W-:Y:S01]  /*9b80*/  LOP3.LUT R63, R63, 0xffff0000, RZ, 0xc0, !PT ;  /* 0xffff00003f3f7812 */ /* 0x000fe200078ec0ff */
[----:B------:R-:W-:Y:S01]  /*9b90*/  IMAD.U32 R45, R44, 0x10000, RZ ;  /* 0x000100002c2d7824 */ /* 0x000fe200078e00ff */
[----:B------:R-:W-:Y:S01]  /*9ba0*/  LOP3.LUT R153, R153, 0xffff0000, RZ, 0xc0, !PT ;  /* 0xffff000099997812 */ /* 0x000fe200078ec0ff */
[----:B------:R-:W-:Y:S01]  /*9bb0*/  IMAD.U32 R53, R152, 0x10000, RZ ;  /* 0x0001000098357824 */ /* 0x000fe200078e00ff */
[----:B------:R-:W-:Y:S01]  /*9bc0*/  LOP3.LUT R55, R44, 0xffff0000, RZ, 0xc0, !PT ;  /* 0xffff00002c377812 */ /* 0x000fe200078ec0ff */
[----:B------:R-:W-:Y:S02]  /*9bd0*/  IMAD.U32 R44, R43, 0x10000, RZ ;  /* 0x000100002b2c7824 */ /* 0x000fe400078e00ff */
[----:B------:R-:W-:Y:S01]  /*9be0*/  FMUL.FTZ R69, R58, R61 ;  /* 0x0000003d3a457220 */ /* 0x000fe20000410000 */
[----:B------:R-:W-:Y:S01]  /*9bf0*/  LOP3.LUT R54, R41, 0xffff0000, RZ, 0xc0, !PT ;  /* 0xffff000029367812 */ /* 0x000fe200078ec0ff */
[----:B------:R-:W-:Y:S01]  /*9c00*/  FMUL.FTZ R67, R57, R63 ;  /* 0x0000003f39437220 */ /* 0x000fe20000410000 */
[----:B------:R-:W-:Y:S01]  /*9c10*/  LOP3.LUT R59, R47, 0xffff0000, RZ, 0xc0, !PT ;  /* 0xffff00002f3b7812 */ /* 0x000fe200078ec0ff */
[----:B------:R-:W-:Y:S01]  /*9c20*/  FMUL.FTZ R57, R57, R153 ;  /* 0x0000009939397220 */ /* 0x000fe20000410000 */
[----:B------:R-:W-:Y:S01]  /*9c30*/  LOP3.LUT R154, R154, 0xffff0000, RZ, 0xc0, !PT ;  /* 0xffff00009a9a7812 */ /* 0x000fe200078ec0ff */
[-C--:B------:R-:W-:Y:S01]  /*9c40*/  FMUL.FTZ R58, R58, R53.reuse ;  /* 0x000000353a3a7220 */ /* 0x080fe20000410000 */
[----:B------:R-:W-:Y:S01]  /*9c50*/  FFMA.FTZ R69, R44, R53, -R69 ;  /* 0x000000352c457223 */ /* 0x000fe20000010845 */
[----:B------:R-:W-:Y:S01]  /*9c60*/  LOP3.LUT R152, R152, 0xffff0000, RZ, 0xc0, !PT ;  /* 0xffff000098987812 */ /* 0x000fe200078ec0ff */
[----:B------:R-:W-:Y:S01]  /*9c70*/  IMAD.U32 R53, R155, 0x10000, RZ ;  /* 0x000100009b357824 */ /* 0x000fe200078e00ff */
[----:B------:R-:W-:Y:S01]  /*9c80*/  LOP3.LUT R43, R43, 0xffff0000, RZ, 0xc0, !PT ;  /* 0xffff00002b2b7812 */ /* 0x000fe200078ec0ff */
[C---:B------:R-:W-:Y:S01]  /*9c90*/  FFMA.FTZ R67, R54.reuse, R153, -R67 ;  /* 0x0000009936437223 */ /* 0x040fe20000010843 */
[----:B------:R-:W-:Y:S01]  /*9ca0*/  FFMA.FTZ R63, R54, R63, R57 ;  /* 0x0000003f363f7223 */ /* 0x000fe20000010039 */
[----:B------:R-:W-:Y:S01]  /*9cb0*/  FMUL.FTZ R54, R59, R154 ;  /* 0x0000009a3b367220 */ /* 0x000fe20000410000 */
[----:B------:R-:W-:Y:S01]  /*9cc0*/  SHF.L.U32 R50, R40, 0x10, RZ ;  /* 0x0000001028327819 */ /* 0x000fe200000006ff */
[----:B------:R-:W-:Y:S01]  /*9cd0*/  FFMA.FTZ R61, R44, R61, R58 ;  /* 0x0000003d2c3d7223 */ /* 0x000fe2000001003a */
[----:B------:R-:W-:-:S02]  /*9ce0*/  IMAD.U32 R44, R60, 0x10000, RZ ;  /* 0x000100003c2c7824 */ /* 0x000fc400078e00ff */
[-C--:B------:R-:W-:Y:S01]  /*9cf0*/  FMUL.FTZ R57, R45, R53.reuse ;  /* 0x000000352d397220 */ /* 0x080fe20000410000 */
[-C--:B------:R-:W-:Y:S01]  /*9d00*/  FMUL.FTZ R58, R59, R152.reuse ;  /* 0x000000983b3a7220 */ /* 0x080fe20000410000 */
[----:B------:R-:W-:Y:S01]  /*9d10*/  FFMA.FTZ R152, R43, R152, -R54 ;  /* 0x000000982b987223 */ /* 0x000fe20000010836 */
[----:B------:R-:W-:Y:S01]  /*9d20*/  LOP3.LUT R54, R155, 0xffff0000, RZ, 0xc0, !PT ;  /* 0xffff00009b367812 */ /* 0x000fe200078ec0ff */
[-C--:B------:R-:W-:Y:S01]  /*9d30*/  FMUL.FTZ R56, R45, R44.reuse ;  /* 0x0000002c2d387220 */ /* 0x080fe20000410000 */
[----:B------:R-:W-:Y:S01]  /*9d40*/  FFMA.FTZ R57, R50, R44, -R57 ;  /* 0x0000002c32397223 */ /* 0x000fe20000010839 */
[----:B------:R-:W-:Y:S01]  /*9d50*/  IMAD.U32 R47, R46, 0x10000, RZ ;  /* 0x000100002e2f7824 */ /* 0x000fe200078e00ff */
[----:B------:R-:W-:Y:S01]  /*9d60*/  LOP3.LUT R60, R60, 0xffff0000, RZ, 0xc0, !PT ;  /* 0xffff00003c3c7812 */ /* 0x000fe200078ec0ff */
[----:B------:R-:W-:Y:S01]  /*9d70*/  IMAD.U32 R44, R65, 0x10000, RZ ;  /* 0x00010000412c7824 */ /* 0x000fe200078e00ff */
[----:B------:R-:W-:Y:S01]  /*9d80*/  LOP3.LUT R46, R46, 0xffff0000, RZ, 0xc0, !PT ;  /* 0xffff00002e2e7812 */ /* 0x000fe200078ec0ff */
[----:B------:R-:W-:Y:S01]  /*9d90*/  FFMA.FTZ R154, R43, R154, R58 ;  /* 0x0000009a2b9a7223 */ /* 0x000fe2000001003a */
[----:B------:R-:W-:Y:S01]  /*9da0*/  LOP3.LUT R65, R65, 0xffff0000, RZ, 0xc0, !PT ;  /* 0xffff000041417812 */ /* 0x000fe200078ec0ff */
[----:B------:R-:W-:Y:S01]  /*9db0*/  IMAD.U32 R43, R62, 0x10000, RZ ;  /* 0x000100003e2b7824 */ /* 0x000fe200078e00ff */
[----:B------:R-:W-:Y:S01]  /*9dc0*/  LOP3.LUT R41, R40, 0xffff0000, RZ, 0xc0, !PT ;  /* 0xffff000028297812 */ /* 0x000fe200078ec0ff */
[----:B------:R-:W-:Y:S01]  /*9dd0*/  FMUL.FTZ R58, R55, R54 ;  /* 0x00000036373a7220 */ /* 0x000fe20000410000 */
[----:B------:R-:W-:Y:S01]  /*9de0*/  LOP3.LUT R45, R62, 0xffff0000, RZ, 0xc0, !PT ;  /* 0xffff00003e2d7812 */ /* 0x000fe200078ec0ff */
[----:B------:R-:W-:Y:S01]  /*9df0*/  FFMA.FTZ R56, R50, R53, R56 ;  /* 0x0000003532387223 */ /* 0x000fe20000010038 */
[----:B------:R-:W-:-:S02]  /*9e00*/  IMAD.U32 R40, R42, 0x10000, RZ ;  /* 0x000100002a287824 */ /* 0x000fc400078e00ff */
[----:B------:R-:W-:Y:S01]  /*9e10*/  FMUL.FTZ R50, R55, R60 ;  /* 0x0000003c37327220 */ /* 0x000fe20000410000 */
[C---:B------:R-:W-:Y:S01]  /*9e20*/  FMUL.FTZ R53, R47.reuse, R44 ;  /* 0x0000002c2f357220 */ /* 0x040fe20000410000 */
[----:B------:R-:W-:Y:S01]  /*9e30*/  LOP3.LUT R42, R42, 0xffff0000, RZ, 0xc0, !PT ;  /* 0xffff00002a2a7812 */ /* 0x000fe200078ec0ff */
[----:B------:R-:W-:Y:S01]  /*9e40*/  FMUL.FTZ R47, R47, R43 ;  /* 0x0000002b2f2f7220 */ /* 0x000fe20000410000 */
[C---:B------:R-:W-:Y:S01]  /*9e50*/  FMUL.FTZ R55, R46.reuse, R65 ;  /* 0x000000412e377220 */ /* 0x040fe20000410000 */
[C---:B------:R-:W-:Y:S01]  /*9e60*/  FFMA.FTZ R58, R41.reuse, R60, -R58 ;  /* 0x0000003c293a7223 */ /* 0x040fe2000001083a */
[----:B------:R-:W-:Y:S01]  /*9e70*/  FMUL.FTZ R46, R46, R45 ;  /* 0x0000002d2e2e7220 */ /* 0x000fe20000410000 */
[C---:B------:R-:W-:Y:S01]  /*9e80*/  FFMA.FTZ R53, R40.reuse, R43, -R53 ;  /* 0x0000002b28357223 */ /* 0x040fe20000010835 */
[----:B------:R-:W-:Y:S01]  /*9e90*/  FFMA.FTZ R47, R40, R44, R47 ;  /* 0x0000002c282f7223 */ /* 0x000fe2000001002f */
[----:B------:R-:W-:Y:S01]  /*9ea0*/  FFMA.FTZ R41, R41, R54, R50 ;  /* 0x0000003629297223 */ /* 0x000fe20000010032 */
[C---:B------:R-:W-:Y:S01]  /*9eb0*/  FFMA.FTZ R40, R42.reuse, R45, -R55 ;  /* 0x0000002d2a287223 */ /* 0x040fe20000010837 */
[----:B------:R-:W-:Y:S01]  /*9ec0*/  FFMA.FTZ R46, R42, R65, R46 ;  /* 0x000000412a2e7223 */ /* 0x000fe2000001002e */
        /* <DEDUP_REMOVED lines=11> */
.L_x_549:
[----:B------:R-:W-:Y:S05]  /*9f80*/  BSYNC B1 ;  /* 0x0000000000017941 */ /* 0x000fea0003800000 */
.L_x_548:
[----:B------:R-:W-:Y:S01]  /*9f90*/  ISETP.GE.AND P3, PT, R51, R145, PT ;  /* 0x000000913300720c */ /* 0x000fe20003f66270 */
[----:B------:R-:W-:Y:S02]  /*9fa0*/  ULDC.64 UR4, c[0x0][0x208] ;  /* 0x0000820000047ab9 */ /* 0x000fe40000000a00 */
[----:B--2---:R2:W-:Y:S10]  /*9fb0*/  STG.E.128 desc[UR4][R48.64], R40 ;  /* 0x0000002830007986 */ /* 0x0045f4000c101d04 */
[----:B------:R-:W-:Y:S05]  /*9fc0*/  @P3 BRA `(.L_x_504) ;  /* 0x0000000400103947 */ /* 0x000fea0003800000 */
[--C-:B------:R-:W-:Y:S01]  /*9fd0*/  IADD3 R124, P3, P4, R38, R124, R51.reuse ;  /* 0x0000007c267c7210 */ /* 0x100fe20007c7e033 */
[----:B------:R-:W-:Y:S01]  /*9fe0*/  ULDC.64 UR4, c[0x0][0x208] ;  /* 0x0000820000047ab9 */ /* 0x000fe20000000a00 */
[----:B------:R-:W-:-:S04]  /*9ff0*/  SHF.R.S32.HI R51, RZ, 0x1f, R51 ;  /* 0x0000001fff337819 */ /* 0x000fc80000011433 */
[----:B------:R-:W-:Y:S02]  /*a000*/  IADD3.X R52, R37, R52, R51, P3, P4 ;  /* 0x0000003425347210 */ /* 0x000fe40001fe8433 */
[----:B------:R-:W-:-:S04]  /*a010*/  LEA R118, P3, R124, R118, 0x1 ;  /* 0x000000767c767211 */ /* 0x000fc800078608ff */
[----:B------:R-:W-:-:S05]  /*a020*/  LEA.HI.X R119, R124, R119, R52, 0x1, P3 ;  /* 0x000000777c777211 */ /* 0x000fca00018f0c34 */
[----:B---3--:R3:W-:Y:S01]  /*a030*/  STG.E.128 desc[UR4][R118.64], R44 ;  /* 0x0000002c76007986 */ /* 0x0087e2000c101d04 */
[----:B------:R-:W-:Y:S05]  /*a040*/  BRA `(.L_x_504) ;  /* 0x0000000000f07947 */ /* 0x000fea0003800000 */
.L_x_461:
[----:B------:R-:W-:-:S13]  /*a050*/  ISETP.NE.AND P2, PT, R221, 0x3, PT ;  /* 0x00000003dd00780c */ /* 0x000fda0003f45270 */
[----:B------:R-:W-:Y:S05]  /*a060*/  @!P2 BRA `(.L_x_550) ;  /* 0x000000000004a947 */ /* 0x000fea0003800000 */
[----:B------:R-:W-:Y:S01]  /*a070*/  BPT.TRAP 0x1 ;  /* 0x000000040000795c */ /* 0x000fe20000300000 */
.L_x_550:
[----:B------:R-:W-:Y:S01]  /*a080*/  LEA R0, R17, R16, 0x3 ;  /* 0x0000001011007211 */ /* 0x000fe200078e18ff */
[----:B------:R-:W-:Y:S01]  /*a090*/  IMAD R3, R24, -0x50, R2 ;  /* 0xffffffb018037824 */ /* 0x000fe200078e0202 */
[----:B------:R-:W-:Y:S01]  /*a0a0*/  SHF.L.U32 R115, R219, 0x1f, RZ ;  /* 0x0000001fdb737819 */ /* 0x000fe200000006ff */
[----:B------:R-:W-:Y:S03]  /*a0b0*/  BSSY B1, `(.L_x_551) ;  /* 0x0000005000017945 */ /* 0x000fe60003800000 */
[----:B------:R-:W0:Y:S01]  /*a0c0*/  SYNCS.PHASECHK.TRANS64.TRYWAIT P3, [R0+URZ+0x38890], R115 ;  /* 0x03889073000075a7 */ /* 0x000e22000806017f */
[----:B------:R-:W-:-:S04]  /*a0d0*/  VIMNMX R3, R3, 0x50, PT ;  /* 0x0000005003037848 */ /* 0x000fc80003fe0100 */
[----:B------:R-:W-:Y:S01]  /*a0e0*/  ISETP.GE.AND P4, PT, R18, R3, PT ;  /* 0x000000031200720c */ /* 0x000fe20003f86270 */
[----:B0-----:R-:W-:-:S12]  /*a0f0*/  @!P3 BRA `(.L_x_552) ;  /* 0x000001b4008cb947 */ /* 0x001fd80003800000 */
.L_x_788:
[----:B------:R-:W-:Y:S05]  /*a100*/  BSYNC B1 ;  /* 0x0000000000017941 */ /* 0x000fea0003800000 */
.L_x_551:
[----:B------:R-:W-:Y:S04]  /*a110*/  BSSY B1, `(.L_x_553) ;  /* 0x000000f000017945 */ /* 0x000fe80003800000 */
[----:B------:R-:W-:Y:S05]  /*a120*/  @P4 BRA `(.L_x_554) ;  /* 0x0000000000344947 */ /* 0x000fea0003800000 */
[----:B------:R-:W-:Y:S01]  /*a130*/  ISETP.NE.AND P5, PT, R26, RZ, PT ;  /* 0x000000ff1a00720c */ /* 0x000fe20003fa5270 */
[----:B------:R-:W-:Y:S01]  /*a140*/  ULDC.64 UR4, c[0x0][0x208] ;  /* 0x0000820000047ab9 */ /* 0x000fe20000000a00 */
[----:B------:R-:W-:Y:S02]  /*a150*/  ISETP.NE.AND P4, PT, R10, RZ, PT ;  /* 0x000000ff0a00720c */ /* 0x000fe40003f85270 */
[----:B------:R-:W-:-:S09]  /*a160*/  ISETP.NE.AND P3, PT, R9, RZ, PT ;  /* 0x000000ff0900720c */ /* 0x000fd20003f65270 */
[----:B------:R-:W1:Y:S04]  /*a170*/  @P5 LDS.128 R40, [R4+0x24400] ;  /* 0x0244000004285984 */ /* 0x000e680000000c00 */
[----:B------:R-:W2:Y:S04]  /*a180*/  @P3 LDS.128 R44, [R4+0x29400] ;  /* 0x02940000042c3984 */ /* 0x000ea80000000c00 */
[----:B-1----:R-:W-:Y:S01]  /*a190*/  @P5 STG.E.128 desc[UR4][R60.64], R40 ;  /* 0x000000283c005986 */ /* 0x002fe2000c101d04 */
[----:B------:R-:W-:-:S03]  /*a1a0*/  ISETP.NE.AND P5, PT, R8, RZ, PT ;  /* 0x000000ff0800720c */ /* 0x000fc60003fa5270 */
[----:B------:R-:W1:Y:S04]  /*a1b0*/  @P4 LDS.128 R40, [R4+0x26c00] ;  /* 0x026c000004284984 */ /* 0x000e680000000c00 */
[----:B--2---:R-:W-:Y:S06]  /*a1c0*/  @P3 STG.E.128 desc[UR4][R60.64+0x100], R44 ;  /* 0x0001002c3c003986 */ /* 0x004fec000c101d04 */
[----:B------:R-:W2:Y:S04]  /*a1d0*/  @P5 LDS.128 R48, [R4+0x2bc00] ;  /* 0x02bc000004305984 */ /* 0x000ea80000000c00 */
[----:B-1----:R1:W-:Y:S04]  /*a1e0*/  @P4 STG.E.128 desc[UR4][R60.64+0x80], R40 ;  /* 0x000080283c004986 */ /* 0x0023e8000c101d04 */
[----:B--2---:R1:W-:Y:S02]  /*a1f0*/  @P5 STG.E.128 desc[UR4][R60.64+0x180], R48 ;  /* 0x000180303c005986 */ /* 0x0043e4000c101d04 */
.L_x_554:
[----:B------:R-:W-:Y:S05]  /*a200*/  BSYNC B1 ;  /* 0x0000000000017941 */ /* 0x000fea0003800000 */
.L_x_553:
[----:B------:R-:W-:Y:S01]  /*a210*/  ISETP.GE.AND P3, PT, R217, R3, PT ;  /* 0x00000003d900720c */ /* 0x000fe20003f66270 */
[----:B------:R-:W-:-:S12]  /*a220*/  BSSY B1, `(.L_x_555) ;  /* 0x000000f000017945 */ /* 0x000fd80003800000 */
[----:B------:R-:W-:Y:S05]  /*a230*/  @P3 BRA `(.L_x_556) ;  /* 0x0000000000343947 */ /* 0x000fea0003800000 */
[----:B------:R-:W-:Y:S01]  /*a240*/  ISETP.NE.AND P5, PT, R26, RZ, PT ;  /* 0x000000ff1a00720c */ /* 0x000fe20003fa5270 */
[----:B------:R-:W-:Y:S01]  /*a250*/  ULDC.64 UR4, c[0x0][0x208] ;  /* 0x0000820000047ab9 */ /* 0x000fe20000000a00 */
[----:B------:R-:W-:Y:S02]  /*a260*/  ISETP.NE.AND P4, PT, R10, RZ, PT ;  /* 0x000000ff0a00720c */ /* 0x000fe40003f85270 */
[----:B------:R-:W-:-:S09]  /*a270*/  ISETP.NE.AND P3, PT, R9, RZ, PT ;  /* 0x000000ff0900720c */ /* 0x000fd20003f65270 */
[----:B-1----:R-:W1:Y:S04]  /*a280*/  @P5 LDS.128 R40, [R4+0x25400] ;  /* 0x0254000004285984 */ /* 0x002e680000000c00 */
        /* <DEDUP_REMOVED lines=8> */
.L_x_556:
[----:B------:R-:W-:Y:S05]  /*a310*/  BSYNC B1 ;  /* 0x0000000000017941 */ /* 0x000fea0003800000 */
.L_x_555:
[----:B------:R-:W-:-:S13]  /*a320*/  ISETP.GE.AND P3, PT, R218, R3, PT ;  /* 0x00000003da00720c */ /* 0x000fda0003f66270 */
[----:B------:R-:W-:Y:S05]  /*a330*/  @P3 BRA `(.L_x_504) ;  /* 0x0000000000343947 */ /* 0x000fea0003800000 */
[----:B------:R-:W-:Y:S01]  /*a340*/  ISETP.NE.AND P5, PT, R26, RZ, PT ;  /* 0x000000ff1a00720c */ /* 0x000fe20003fa5270 */
[----:B------:R-:W-:Y:S01]  /*a350*/  ULDC.64 UR4, c[0x0][0x208] ;  /* 0x0000820000047ab9 */ /* 0x000fe20000000a00 */
[----:B------:R-:W-:Y:S02]  /*a360*/  ISETP.NE.AND P4, PT, R10, RZ, PT ;  /* 0x000000ff0a00720c */ /* 0x000fe40003f85270 */
[----:B------:R-:W-:-:S09]  /*a370*/  ISETP.NE.AND P3, PT, R9, RZ, PT ;  /* 0x000000ff0900720c */ /* 0x000fd20003f65270 */
[----:B-1-3--:R-:W1:Y:S04]  /*a380*/  @P5 LDS.128 R40, [R4+0x26400] ;  /* 0x0264000004285984 */ /* 0x00ae680000000c00 */
        /* <DEDUP_REMOVED lines=8> */
.L_x_504:
[----:B------:R-:W-:Y:S05]  /*a410*/  BSYNC B0 ;  /* 0x0000000000007941 */ /* 0x000fea0003800000 */
.L_x_460:
[----:B-1234-:R-:W1:Y:S01]  /*a420*/  S2R R40, SR_TID.X ;  /* 0x0000000000287919 */ /* 0x01ee620000002100 */
[----:B------:R-:W-:Y:S01]  /*a430*/  @!PT LDS RZ, [RZ] ;  /* 0x00000000fffff984 */ /* 0x000fe20000000800 */
[----:B------:R-:W-:Y:S01]  /*a440*/  @!PT LDS RZ, [RZ] ;  /* 0x00000000fffff984 */ /* 0x000fe20000000800 */
[----:B------:R-:W-:Y:S01]  /*a450*/  @!PT LDS RZ, [RZ] ;  /* 0x00000000fffff984 */ /* 0x000fe20000000800 */
[----:B------:R-:W-:Y:S01]  /*a460*/  @!PT LDS RZ, [RZ] ;  /* 0x00000000fffff984 */ /* 0x000fe20000000800 */
[----:B------:R2:W-:Y:S06]  /*a470*/  MEMBAR.ALL.CTA ;  /* 0x0000000000007992 */ /* 0x0005ec0000008000 */
[----:B--2---:R-:W2:Y:S01]  /*a480*/  FENCE.VIEW.ASYNC.S ;  /* 0x00000000000073c6 */ /* 0x004ea20000000000 */
[----:B------:R-:W-:Y:S05]  /*a490*/  WARPSYNC.ALL ;  /* 0x0000000000007948 */ /* 0x000fea0003800000 */
[----:B------:R-:W-:Y:S01]  /*a4a0*/  BSSY B0, `(.L_x_557) ;  /* 0x0000009000007945 */ /* 0x000fe20003800000 */
[----:B-1----:R-:W-:Y:S01]  /*a4b0*/  LOP3.LUT R40, R40, 0x7f, RZ, 0xc0, !PT ;  /* 0x0000007f28287812 */ /* 0x002fe200078ec0ff */
[----:B--2---:R1:W-:Y:S03]  /*a4c0*/  BAR.SYNC.DEFER_BLOCKING R150, 0x80 ;  /* 0x000200960000751d */ /* 0x0043e60000010000 */
[----:B------:R-:W-:-:S13]  /*a4d0*/  ISETP.NE.AND P3, PT, R40, RZ, PT ;  /* 0x000000ff2800720c */ /* 0x000fda0003f65270 */
[----:B------:R-:W-:-:S05]  /*a4e0*/  @!P3 VIADD R40, R0, 0x388a0 ;  /* 0x000388a00028b836 */ /* 0x000fca0000000000 */
[----:B------:R-:W-:-:S04]  /*a4f0*/  @!P3 PRMT R40, RZ, 0x654, R40 ;  /* 0x00000654ff28b816 */ /* 0x000fc80000000028 */
[----:B------:R1:W-:Y:S01]  /*a500*/  @!P3 SYNCS.ARRIVE.TRANS64.RED.A1T0 RZ, [R40+URZ], RZ ;  /* 0x000000ff28ffb9a7 */ /* 0x0003e2000810043f */
[----:B------:R-:W-:Y:S05]  /*a510*/  @!P2 BRA `(.L_x_558) ;  /* 0x000000000004a947 */ /* 0x000fea0003800000 */
[----:B------:R-:W-:Y:S01]  /*a520*/  BPT.TRAP 0x1 ;  /* 0x000000040000795c */ /* 0x000fe20000300000 */
.L_x_558:
[----:B------:R-:W-:Y:S05]  /*a530*/  BSYNC B0 ;  /* 0x0000000000007941 */ /* 0x000fea0003800000 */
.L_x_557:
[----:B------:R-:W2:Y:S01]  /*a540*/  SYNCS.PHASECHK.TRANS64.TRYWAIT P2, [R0+URZ+0x388b0], R115 ;  /* 0x0388b073000075a7 */ /* 0x000ea2000804017f */
[----:B------:R-:W-:Y:S01]  /*a550*/  ULDC UR60, c[0x0][0x2e4] ;  /* 0x0000b900003c7ab9 */ /* 0x000fe20000000800 */
[----:B------:R-:W-:Y:S01]  /*a560*/  ULDC.64 UR56, c[0x0][0x318] ;  /* 0x0000c60000387ab9 */ /* 0x000fe20000000a00 */
[----:B------:R-:W-:Y:S01]  /*a570*/  ULDC.64 UR58, c[0x0][0x308] ;  /* 0x0000c200003a7ab9 */ /* 0x000fe20000000a00 */
[----:B------:R-:W-:Y:S01]  /*a580*/  BSSY B0, `(.L_x_559) ;  /* 0x0000004000007945 */ /* 0x000fe20003800000 */
[----:B------:R-:W-:Y:S01]  /*a590*/  ISETP.GE.AND P4, PT, R18, R3, PT ;  /* 0x000000031200720c */ /* 0x000fe20003f86270 */
[----:B------:R-:W-:Y:S02]  /*a5a0*/  IMAD.WIDE R52, R24, 0x50, R112 ;  /* 0x0000005018347825 */ /* 0x000fe400078e0270 */
[----:B--2---:R-:W-:Y:S10]  /*a5b0*/  @!P2 BRA `(.L_x_560) ;  /* 0x000001b00070a947 */ /* 0x004ff40003800000 */
.L_x_789:
[----:B------:R-:W-:Y:S05]  /*a5c0*/  BSYNC B0 ;  /* 0x0000000000007941 */ /* 0x000fea0003800000 */
.L_x_559:
[----:B------:R-:W-:Y:S04]  /*a5d0*/  BSSY B0, `(.L_x_561) ;  /* 0x0000017000007945 */ /* 0x000fe80003800000 */
[----:B------:R-:W-:Y:S05]  /*a5e0*/  @P4 BRA `(.L_x_562) ;  /* 0x0000000000544947 */ /* 0x000fea0003800000 */
[----:B------:R-:W-:Y:S01]  /*a5f0*/  ISETP.GE.AND P5, PT, R212, UR60, PT ;  /* 0x0000003cd4007c0c */ /* 0x000fe2000bfa6270 */
[----:B------:R-:W-:Y:S01]  /*a600*/  IMAD R47, R53, UR56, RZ ;  /* 0x00000038352f7c24 */ /* 0x000fe2000f8e02ff */
[----:B------:R-:W-:Y:S01]  /*a610*/  ULDC.64 UR4, c[0x0][0x208] ;  /* 0x0000820000047ab9 */ /* 0x000fe20000000a00 */
[----:B------:R-:W-:Y:S01]  /*a620*/  IMAD.MOV.U32 R44, RZ, RZ, R96 ;  /* 0x000000ffff2c7224 */ /* 0x000fe200078e0060 */
[----:B------:R-:W-:Y:S01]  /*a630*/  ISETP.GE.AND P4, PT, R213, UR60, PT ;  /* 0x0000003cd5007c0c */ /* 0x000fe2000bf86270 */
[----:B------:R-:W-:Y:S02]  /*a640*/  IMAD.MOV.U32 R45, RZ, RZ, R5 ;  /* 0x000000ffff2d7224 */ /* 0x000fe400078e0005 */
[C---:B------:R-:W-:Y:S02]  /*a650*/  IMAD R47, R52.reuse, UR57, R47 ;  /* 0x00000039342f7c24 */ /* 0x040fe4000f8e022f */
[----:B------:R-:W-:-:S04]  /*a660*/  IMAD.WIDE.U32 R44, R52, UR56, R44 ;  /* 0x00000038342c7c25 */ /* 0x000fc8000f8e002c */
[----:B-1----:R-:W1:Y:S01]  /*a670*/  @!P5 LDS.128 R40, [R4+0x400] ;  /* 0x000400000428d984 */ /* 0x002e620000000c00 */
[----:B------:R-:W-:Y:S01]  /*a680*/  IMAD.IADD R45, R45, 0x1, R47 ;  /* 0x000000012d2d7824 */ /* 0x000fe200078e022f */
[----:B------:R-:W-:-:S04]  /*a690*/  LEA R54, P2, R44, UR58, 0x1 ;  /* 0x0000003a2c367c11 */ /* 0x000fc8000f8408ff */
[----:B------:R-:W-:Y:S02]  /*a6a0*/  LEA.HI.X R55, R44, UR59, R45, 0x1, P2 ;  /* 0x0000003b2c377c11 */ /* 0x000fe400090f0c2d */
[----:B------:R-:W-:-:S13]  /*a6b0*/  ISETP.GE.AND P2, PT, R227, UR60, PT ;  /* 0x0000003ce3007c0c */ /* 0x000fda000bf46270 */
[----:B------:R-:W3:Y:S04]  /*a6c0*/  @!P2 LDS.128 R44, [R4+0x5400] ;  /* 0x00540000042ca984 */ /* 0x000ee80000000c00 */
[----:B-1----:R-:W-:Y:S01]  /*a6d0*/  @!P5 STG.E.128 desc[UR4][R54.64], R40 ;  /* 0x000000283600d986 */ /* 0x002fe2000c101d04 */
[----:B------:R-:W-:-:S03]  /*a6e0*/  ISETP.GE.AND P5, PT, R226, UR60, PT ;  /* 0x0000003ce2007c0c */ /* 0x000fc6000bfa6270 */
[----:B------:R-:W1:Y:S10]  /*a6f0*/  @!P4 LDS.128 R40, [R4+0x2c00] ;  /* 0x002c00000428c984 */ /* 0x000e740000000c00 */
[----:B------:R-:W4:Y:S04]  /*a700*/  @!P5 LDS.128 R48, [R4+0x7c00] ;  /* 0x007c00000430d984 */ /* 0x000f280000000c00 */
[----:B---3--:R3:W-:Y:S04]  /*a710*/  @!P2 STG.E.128 desc[UR4][R54.64+0x100], R44 ;  /* 0x0001002c3600a986 */ /* 0x0087e8000c101d04 */
[----:B-1----:R3:W-:Y:S04]  /*a720*/  @!P4 STG.E.128 desc[UR4][R54.64+0x80], R40 ;  /* 0x000080283600c986 */ /* 0x0027e8000c101d04 */
[----:B----4-:R3:W-:Y:S02]  /*a730*/  @!P5 STG.E.128 desc[UR4][R54.64+0x180], R48 ;  /* 0x000180303600d986 */ /* 0x0107e4000c101d04 */
.L_x_562:
[----:B------:R-:W-:Y:S05]  /*a740*/  BSYNC B0 ;  /* 0x0000000000007941 */ /* 0x000fea0003800000 */
.L_x_561:
[----:B------:R-:W-:Y:S01]  /*a750*/  ISETP.GE.AND P2, PT, R217, R3, PT ;  /* 0x00000003d900720c */ /* 0x000fe20003f46270 */
[----:B------:R-:W-:-:S12]  /*a760*/  BSSY B0, `(.L_x_563) ;  /* 0x0000019000007945 */ /* 0x000fd80003800000 */
[----:B------:R-:W-:Y:S05]  /*a770*/  @P2 BRA `(.L_x_564) ;  /* 0x00000000005c2947 */ /* 0x000fea0003800000 */
[----:B------:R-:W-:Y:S01]  /*a780*/  ISETP.GE.AND P2, PT, R212, UR60, PT ;  /* 0x0000003cd4007c0c */ /* 0x000fe2000bf46270 */
[----:B---3--:R-:W-:Y:S01]  /*a790*/  IMAD.MOV.U32 R45, RZ, RZ, R5 ;  /* 0x000000ffff2d7224 */ /* 0x008fe200078e0005 */
[----:B------:R-:W-:Y:S01]  /*a7a0*/  IADD3 R47, P4, R52, 0x20, RZ ;  /* 0x00000020342f7810 */ /* 0x000fe20007f9e0ff */
[----:B------:R-:W-:Y:S01]  /*a7b0*/  ULDC.64 UR4, c[0x0][0x208] ;  /* 0x0000820000047ab9 */ /* 0x000fe20000000a00 */
[----:B------:R-:W-:-:S03]  /*a7c0*/  ISETP.GE.AND P5, PT, R213, UR60, PT ;  /* 0x0000003cd5007c0c */ /* 0x000fc6000bfa6270 */
[----:B------:R-:W-:-:S04]  /*a7d0*/  IMAD.X R44, RZ, RZ, R53, P4 ;  /* 0x000000ffff2c7224 */ /* 0x000fc800020e0635 */
[----:B------:R-:W-:Y:S02]  /*a7e0*/  IMAD R46, R44, UR56, RZ ;  /* 0x000000382c2e7c24 */ /* 0x000fe4000f8e02ff */
[----:B-1----:R-:W1:Y:S01]  /*a7f0*/  @!P2 LDS.128 R40, [R4+0x1400] ;  /* 0x001400000428a984 */ /* 0x002e620000000c00 */
[----:B------:R-:W-:-:S04]  /*a800*/  IMAD.MOV.U32 R44, RZ, RZ, R96 ;  /* 0x000000ffff2c7224 */ /* 0x000fc800078e0060 */
[----:B------:R-:W-:-:S04]  /*a810*/  IMAD.WIDE.U32 R44, R47, UR56, R44 ;  /* 0x000000382f2c7c25 */ /* 0x000fc8000f8e002c */
[----:B------:R-:W-:Y:S01]  /*a820*/  IMAD R47, R47, UR57, R46 ;  /* 0x000000392f2f7c24 */ /* 0x000fe2000f8e022e */
[----:B------:R-:W-:-:S03]  /*a830*/  LEA R54, P4, R44, UR58, 0x1 ;  /* 0x0000003a2c367c11 */ /* 0x000fc6000f8808ff */
[----:B------:R-:W-:-:S05]  /*a840*/  IMAD.IADD R45, R45, 0x1, R47 ;  /* 0x000000012d2d7824 */ /* 0x000fca00078e022f */
        /* <DEDUP_REMOVED lines=10> */
.L_x_564:
[----:B------:R-:W-:Y:S05]  /*a8f0*/  BSYNC B0 ;  /* 0x0000000000007941 */ /* 0x000fea0003800000 */
.L_x_563:
[----:B------:R-:W-:Y:S01]  /*a900*/  ISETP.GE.AND P2, PT, R218, R3, PT ;  /* 0x00000003da00720c */ /* 0x000fe20003f46270 */
[----:B------:R-:W-:-:S12]  /*a910*/  BSSY B0, `(.L_x_565) ;  /* 0x0000019000007945 */ /* 0x000fd80003800000 */
[----:B------:R-:W-:Y:S05]  /*a920*/  @P2 BRA `(.L_x_566) ;  /* 0x00000000005c2947 */ /* 0x000fea0003800000 */
[----:B------:R-:W-:Y:S01]  /*a930*/  ISETP.GE.AND P2, PT, R212, UR60, PT ;  /* 0x0000003cd4007c0c */ /* 0x000fe2000bf46270 */
[----:B---3--:R-:W-:Y:S01]  /*a940*/  IMAD.MOV.U32 R44, RZ, RZ, R96 ;  /* 0x000000ffff2c7224 */ /* 0x008fe200078e0060 */
[----:B------:R-:W-:Y:S01]  /*a950*/  IADD3 R3, P4, R52, 0x40, RZ ;  /* 0x0000004034037810 */ /* 0x000fe20007f9e0ff */
[----:B------:R-:W-:Y:S01]  /*a960*/  IMAD.MOV.U32 R45, RZ, RZ, R5 ;  /* 0x000000ffff2d7224 */ /* 0x000fe200078e0005 */
[----:B------:R-:W-:Y:S01]  /*a970*/  ULDC.64 UR4, c[0x0][0x208] ;  /* 0x0000820000047ab9 */ /* 0x000fe20000000a00 */
[----:B------:R-:W-:Y:S02]  /*a980*/  ISETP.GE.AND P5, PT, R213, UR60, PT ;  /* 0x0000003cd5007c0c */ /* 0x000fe4000bfa6270 */
[----:B------:R-:W-:Y:S02]  /*a990*/  IMAD.X R52, RZ, RZ, R53, P4 ;  /* 0x000000ffff347224 */ /* 0x000fe400020e0635 */
[----:B------:R-:W-:-:S04]  /*a9a0*/  IMAD.WIDE.U32 R44, R3, UR56, R44 ;  /* 0x00000038032c7c25 */ /* 0x000fc8000f8e002c */
[----:B-1----:R-:W1:Y:S01]  /*a9b0*/  @!P2 LDS.128 R40, [R4+0x2400] ;  /* 0x002400000428a984 */ /* 0x002e620000000c00 */
[----:B------:R-:W-:-:S04]  /*a9c0*/  IMAD R52, R52, UR56, RZ ;  /* 0x0000003834347c24 */ /* 0x000fc8000f8e02ff */
[----:B------:R-:W-:Y:S01]  /*a9d0*/  IMAD R3, R3, UR57, R52 ;  /* 0x0000003903037c24 */ /* 0x000fe2000f8e0234 */
[----:B------:R-:W-:-:S03]  /*a9e0*/  LEA R52, P4, R44, UR58, 0x1 ;  /* 0x0000003a2c347c11 */ /* 0x000fc6000f8808ff */
[----:B------:R-:W-:-:S05]  /*a9f0*/  IMAD.IADD R3, R45, 0x1, R3 ;  /* 0x000000012d037824 */ /* 0x000fca00078e0203 */
[----:B------:R-:W-:Y:S02]  /*aa00*/  LEA.HI.X R53, R44, UR59, R3, 0x1, P4 ;  /* 0x0000003b2c357c11 */ /* 0x000fe4000a0f0c03 */
[----:B------:R-:W-:Y:S01]  /*aa10*/  ISETP.GE.AND P4, PT, R227, UR60, PT ;  /* 0x0000003ce3007c0c */ /* 0x000fe2000bf86270 */
[----:B------:R-:W3:Y:S04]  /*aa20*/  @!P5 LDS.128 R44, [R4+0x4c00] ;  /* 0x004c0000042cd984 */ /* 0x000ee80000000c00 */
[----:B-1----:R-:W-:Y:S01]  /*aa30*/  @!P2 STG.E.128 desc[UR4][R52.64], R40 ;  /* 0x000000283400a986 */ /* 0x002fe2000c101d04 */
[----:B------:R-:W-:-:S07]  /*aa40*/  ISETP.GE.AND P2, PT, R226, UR60, PT ;  /* 0x0000003ce2007c0c */ /* 0x000fce000bf46270 */
[----:B------:R-:W1:Y:S06]  /*aa50*/  @!P4 LDS.128 R40, [R4+0x7400] ;  /* 0x007400000428c984 */ /* 0x000e6c0000000c00 */
[----:B------:R-:W4:Y:S04]  /*aa60*/  @!P2 LDS.128 R48, [R4+0x9c00] ;  /* 0x009c00000430a984 */ /* 0x000f280000000c00 */
[----:B---3--:R3:W-:Y:S04]  /*aa70*/  @!P5 STG.E.128 desc[UR4][R52.64+0x80], R44 ;  /* 0x0000802c3400d986 */ /* 0x0087e8000c101d04 */
[----:B-1----:R3:W-:Y:S04]  /*aa80*/  @!P4 STG.E.128 desc[UR4][R52.64+0x100], R40 ;  /* 0x000100283400c986 */ /* 0x0027e8000c101d04 */
[----:B----4-:R3:W-:Y:S02]  /*aa90*/  @!P2 STG.E.128 desc[UR4][R52.64+0x180], R48 ;  /* 0x000180303400a986 */ /* 0x0107e4000c101d04 */
.L_x_566:
[----:B------:R-:W-:Y:S05]  /*aaa0*/  BSYNC B0 ;  /* 0x0000000000007941 */ /* 0x000fea0003800000 */
.L_x_565:
[----:B------:R-:W-:Y:S01]  /*aab0*/  @!PT LDS RZ, [RZ] ;  /* 0x00000000fffff984 */ /* 0x000fe20000000800 */
[----:B------:R-:W-:Y:S01]  /*aac0*/  @!PT LDS RZ, [RZ] ;  /* 0x00000000fffff984 */ /* 0x000fe20000000800 */
[----:B------:R-:W-:Y:S01]  /*aad0*/  @!PT LDS RZ, [RZ] ;  /* 0x00000000fffff984 */ /* 0x000fe20000000800 */
[----:B------:R-:W-:Y:S01]  /*aae0*/  @!PT LDS RZ, [RZ] ;  /* 0x00000000fffff984 */ /* 0x000fe20000000800 */
[----:B------:R4:W-:Y:S06]  /*aaf0*/  MEMBAR.ALL.CTA ;  /* 0x0000000000007992 */ /* 0x0009ec0000008000 */
[----:B----4-:R-:W4:Y:S01]  /*ab00*/  FENCE.VIEW.ASYNC.S ;  /* 0x00000000000073c6 */ /* 0x010f220000000000 */
[----:B0-2---:R-:W-:Y:S01]  /*ab10*/  @!P3 VIADD R0, R0, 0x388c0 ;  /* 0x000388c00000b836 */ /* 0x005fe20000000000 */
[----:B----4-:R0:W-:Y:S01]  /*ab20*/  BAR.SYNC.DEFER_BLOCKING R150, 0x80 ;  /* 0x000200960000751d */ /* 0x0101e20000010000 */
[----:B------:R-:W-:Y:S01]  /*ab30*/  ISETP.NE.AND P4, PT, R114, RZ, PT ;  /* 0x000000ff7200720c */ /* 0x000fe20003f85270 */
[----:B------:R-:W-:-:S02]  /*ab40*/  VIADD R17, R17, 0x1 ;  /* 0x0000000111117836 */ /* 0x000fc40000000000 */
[----:B------:R-:W-:Y:S02]  /*ab50*/  @!P3 PRMT R0, RZ, 0x654, R0 ;  /* 0x00000654ff00b816 */ /* 0x000fe40000000000 */
[----:B------:R-:W-:Y:S02]  /*ab60*/  PLOP3.LUT P2, PT, PT, PT, PT, 0x8, 0x0 ;  /* 0x000000000000781c */ /* 0x000fe40003f4e170 */
[----:B------:R2:W-:Y:S01]  /*ab70*/  @!P3 SYNCS.ARRIVE.TRANS64.RED.A1T0 RZ, [R0+URZ], RZ ;  /* 0x000000ff00ffb9a7 */ /* 0x0005e2000810043f */
[----:B------:R-:W-:-:S04]  /*ab80*/  ISETP.NE.AND P3, PT, R17, 0x2, PT ;  /* 0x000000021100780c */ /* 0x000fc80003f65270 */
[----:B------:R-:W-:Y:S02]  /*ab90*/  SEL R17, R17, RZ, P3 ;  /* 0x000000ff11117207 */ /* 0x000fe40001800000 */
[----:B--2---:R-:W-:-:S04]  /*aba0*/  SEL R0, RZ, 0x1, P3 ;  /* 0x00000001ff007807 */ /* 0x004fc80001800000 */
[----:B------:R-:W-:Y:S01]  /*abb0*/  LOP3.LUT R219, R219, R0, RZ, 0x3c, !PT ;  /* 0x00000000dbdb7212 */ /* 0x000fe200078e3cff */
[----:B0-----:R-:W-:Y:S06]  /*abc0*/  @P4 BRA `(.L_x_567) ;  /* 0xffffff78006c4947 */ /* 0x001fec000383ffff */
.L_x_455:
[----:B------:R-:W-:Y:S01]  /*abd0*/  BSSY B0, `(.L_x_568) ;  /* 0x000004a000007945 */ /* 0x000fe20003800000 */
[----:B------:R-:W-:Y:S02]  /*abe0*/  ISETP.GE.AND P1, PT, R148, 0x1, PT ;  /* 0x000000019400780c */ /* 0x000fe40003f26270 */
[----:B------:R-:W-:Y:S02]  /*abf0*/  CS2R R2, SRZ ;  /* 0x0000000000027805 */ /* 0x000fe4000001ff00 */
[----:B------:R-:W-:Y:S01]  /*ac00*/  PLOP3.LUT P0, PT, PT, PT, PT, 0x80, 0x0 ;  /* 0x000000000000781c */ /* 0x000fe20003f0f070 */
[----:B------:R-:W-:Y:S01]  /*ac10*/  IMAD.MOV.U32 R0, RZ, RZ, RZ ;  /* 0x000000ffff007224 */ /* 0x000fe200078e00ff */
        /* <DEDUP_REMOVED lines=23> */
[----:B---3--:R-:W-:Y:S02]  /*ad90*/  CS2R R54, SRZ ;  /* 0x0000000000367805 */ /* 0x008fe4000001ff00 */
[----:B------:R-:W-:Y:S02]  /*ada0*/  CS2R R176, SRZ ;  /* 0x0000000000b07805 */ /* 0x000fe4000001ff00 */
[----:B------:R-:W-:Y:S02]  /*adb0*/  CS2R R52, SRZ ;  /* 0x0000000000347805 */ /* 0x000fe4000001ff00 */
[----:B------:R-:W-:Y:S02]  /*adc0*/  CS2R R48, SRZ ;  /* 0x0000000000307805 */ /* 0x000fe4000001ff00 */
[----:B------:R-:W-:-:S02]  /*add0*/  CS2R R154, SRZ ;  /* 0x00000000009a7805 */ /* 0x000fc4000001ff00 */
[----:B------:R-:W-:Y:S02]  /*ade0*/  CS2R R42, SRZ ;  /* 0x00000000002a7805 */ /* 0x000fe4000001ff00 */
[----:B-1----:R-:W-:Y:S02]  /*adf0*/  CS2R R40, SRZ ;  /* 0x0000000000287805 */ /* 0x002fe4000001ff00 */
        /* <DEDUP_REMOVED lines=20> */
[----:B------:R-:W-:Y:S01]  /*af40*/  IMAD.MOV.U32 R31, RZ, RZ, RZ ;  /* 0x000000ffff1f7224 */ /* 0x000fe200078e00ff */
[----:B------:R-:W-:Y:S02]  /*af50*/  CS2R R58, SRZ ;  /* 0x00000000003a7805 */ /* 0x000fe4000001ff00 */
[----:B------:R-:W-:-:S02]  /*af60*/  CS2R R162, SRZ ;  /* 0x0000000000a27805 */ /* 0x000fc4000001ff00 */
[----:B------:R-:W-:Y:S02]  /*af70*/  MOV R27, RZ ;  /* 0x000000ff001b7202 */ /* 0x000fe40000000f00 */
[----:B------:R-:W-:Y:S02]  /*af80*/  CS2R R50, SRZ ;  /* 0x0000000000327805 */ /* 0x000fe4000001ff00 */
[----:B------:R-:W-:Y:S01]  /*af90*/  CS2R R160, SRZ ;  /* 0x0000000000a07805 */ /* 0x000fe2000001ff00 */
[----:B------:R-:W-:Y:S01]  /*afa0*/  IMAD.MOV.U32 R47, RZ, RZ, RZ ;  /* 0x000000ffff2f7224 */ /* 0x000fe200078e00ff */
[----:B------:R-:W-:Y:S02]  /*afb0*/  CS2R R10, SRZ ;  /* 0x00000000000a7805 */ /* 0x000fe4000001ff00 */
[----:B------:R-:W-:Y:S02]  /*afc0*/  CS2R R8, SRZ ;  /* 0x0000000000087805 */ /* 0x000fe4000001ff00 */
[----:B------:R-:W-:Y:S01]  /*afd0*/  CS2R R38, SRZ ;  /* 0x0000000000267805 */ /* 0x000fe2000001ff00 */
[----:B------:R-:W-:Y:S01]  /*afe0*/  IMAD.MOV.U32 R24, RZ, RZ, RZ ;  /* 0x000000ffff187224 */ /* 0x000fe200078e00ff */
[----:B------:R-:W-:-:S02]  /*aff0*/  CS2R R34, SRZ ;  /* 0x0000000000227805 */ /* 0x000fc4000001ff00 */
[----:B------:R-:W-:Y:S01]  /*b000*/  CS2R R32, SRZ ;  /* 0x0000000000207805 */ /* 0x000fe2000001ff00 */
[----:B------:R-:W-:Y:S01]  /*b010*/  IMAD.MOV.U32 R7, RZ, RZ, RZ ;  /* 0x000000ffff077224 */ /* 0x000fe200078e00ff */
[----:B------:R-:W-:Y:S01]  /*b020*/  CS2R R28, SRZ ;  /* 0x00000000001c7805 */ /* 0x000fe2000001ff00 */
[----:B------:R-:W-:Y:S01]  /*b030*/  IMAD.MOV.U32 R5, RZ, RZ, RZ ;  /* 0x000000ffff057224 */ /* 0x000fe200078e00ff */
[----:B------:R-:W-:Y:S06]  /*b040*/  @P2 BRA `(.L_x_569) ;  /* 0x0000000000082947 */ /* 0x000fec0003800000 */
[----:B------:R-:W0:Y:S02]  /*b050*/  FENCE.VIEW.ASYNC.G ;  /* 0x00000000000073c6 */ /* 0x000e240000000100 */
[----:B0-----:R-:W-:Y:S06]  /*b060*/  BAR.ARV 0xc, 0x120 ;  /* 0x0304800000007b1d */ /* 0x001fec0000002000 */
.L_x_569:
[----:B------:R-:W-:Y:S05]  /*b070*/  BSYNC B0 ;  /* 0x0000000000007941 */ /* 0x000fea0003800000 */
.L_x_568:
[----:B------:R-:W-:Y:S02]  /*b080*/  IMAD.MOV.U32 R25, RZ, RZ, RZ ;  /* 0x000000ffff197224 */ /* 0x000fe400078e00ff */
[----:B------:R-:W-:Y:S01]  /*b090*/  IMAD.MOV.U32 R4, RZ, RZ, RZ ;  /* 0x000000ffff047224 */ /* 0x000fe200078e00ff */
[----:B------:R-:W-:Y:S06]  /*b0a0*/  @!P1 BRA `(.L_x_570) ;  /* 0x0000011800389947 */ /* 0x000fec0003800000 */
[----:B------:R-:W2:Y:S04]  /*b0b0*/  LDL R14, [R1+0x90] ;  /* 0x00009000010e7983 */ /* 0x000ea80000100800 */
[----:B------:R-:W3:Y:S04]  /*b0c0*/  LDL R6, [R1+0x6c] ;  /* 0x00006c0001067983 */ /* 0x000ee80000100800 */
[----:B--2---:R-:W0:Y:S01]  /*b0d0*/  SHFL.IDX PT, R0, R14, RZ, 0x1f ;  /* 0x00001fff0e007589 */ /* 0x004e2200000e0000 */
[----:B---3--:R-:W-:Y:S02]  /*b0e0*/  LOP3.LUT P0, RZ, R6, 0x9f, RZ, 0xc0, !PT ;  /* 0x0000009f06ff7812 */ /* 0x008fe4000780c0ff */
[----:B0-----:R-:W-:-:S04]  /*b0f0*/  LEA.HI R2, R0, R0, RZ, 0x1 ;  /* 0x0000000000027211 */ /* 0x001fc800078f08ff */
[----:B------:R-:W-:-:S05]  /*b100*/  LOP3.LUT R3, R2, 0x1e, RZ, 0xc0, !PT ;  /* 0x0000001e02037812 */ /* 0x000fca00078ec0ff */
[----:B------:R-:W-:-:S04]  /*b110*/  IMAD.IADD R3, R0, 0x1, -R3 ;  /* 0x0000000100037824 */ /* 0x000fc800078e0a03 */
[----:B------:R-:W-:-:S05]  /*b120*/  IMAD R3, R3, 0x2000, R6 ;  /* 0x0000200003037824 */ /* 0x000fca00078e0206 */
[----:B------:R-:W-:-:S04]  /*b130*/  SHF.R.U32.HI R2, RZ, 0x4, R3 ;  /* 0x00000004ff027819 */ /* 0x000fc80000011603 */
[----:B------:R-:W-:Y:S01]  /*b140*/  LOP3.LUT R2, R2, 0x3fff, RZ, 0xc0, !PT ;  /* 0x00003fff02027812 */ /* 0x000fe200078ec0ff */
[----:B------:R-:W-:Y:S06]  /*b150*/  @!P0 BRA `(.L_x_571) ;  /* 0x0000000000408947 */ /* 0x000fec0003800000 */
        /* <DEDUP_REMOVED lines=16> */
.L_x_571:
[----:B------:R-:W-:Y:S02]  /*b260*/  ULDC UR4, c[0x0][0x3d4] ;  /* 0x0000f50000047ab9 */ /* 0x000fe40000000800 */
[----:B------:R-:W-:-:S13]  /*b270*/  ISETP.LT.AND P0, PT, RZ, UR4, PT ;  /* 0x00000004ff007c0c */ /* 0x000fda000bf01270 */
[----:B------:R-:W-:Y:S05]  /*b280*/  @P0 BRA `(.L_x_572) ;  /* 0x0000000000400947 */ /* 0x000fea0003800000 */
[----:B------:R-:W2:Y:S02]  /*b290*/  LDL R20, [R1+0x70] ;  /* 0x0000700001147983 */ /* 0x000ea40000100800 */
[----:B--2---:R-:W-:-:S04]  /*b2a0*/  LEA.HI R0, R20, R20, RZ, 0x1 ;  /* 0x0000001414007211 */ /* 0x004fc800078f08ff */
[----:B------:R-:W-:-:S04]  /*b2b0*/  LOP3.LUT R0, R0, 0xfffffffe, RZ, 0xc0, !PT ;  /* 0xfffffffe00007812 */ /* 0x000fc800078ec0ff */
[----:B------:R-:W-:-:S04]  /*b2c0*/  IADD3 R0, R20, -R0, RZ ;  /* 0x8000000014007210 */ /* 0x000fc80007ffe0ff */
[----:B------:R-:W-:-:S04]  /*b2d0*/  SHF.L.U32 R3, R0, 0x1f, RZ ;  /* 0x0000001f00037819 */ /* 0x000fc800000006ff */
[----:B------:R0:W1:Y:S03]  /*b2e0*/  SYNCS.PHASECHK.TRANS64.TRYWAIT P0, [R16+URZ+0x38800], R3 ;  /* 0x03880003100075a7 */ /* 0x000066000800017f */
[----:B-1----:R-:W-:Y:S05]  /*b2f0*/  @!P0 NANOSLEEP.SYNCS 0x989680 ;  /* 0x009896800000895d */ /* 0x002fea0003900000 */
[----:B------:R-:W1:Y:S01]  /*b300*/  @!P0 SYNCS.PHASECHK.TRANS64 P0, [R16+URZ+0x38800], R3 ;  /* 0x03880003100085a7 */ /* 0x000e62000800007f */
[----:B------:R-:W-:Y:S04]  /*b310*/  BSSY B0, `(.L_x_573) ;  /* 0x0000006000007945 */ /* 0x000fe80003800000 */
[----:B-1----:R-:W-:Y:S05]  /*b320*/  @P0 BRA `(.L_x_574) ;  /* 0x0000000000100947 */ /* 0x002fea0003800000 */
.L_x_575:
[----:B-1----:R1:W2:Y:S02]  /*b330*/  SYNCS.PHASECHK.TRANS64.TRYWAIT P0, [R16+URZ+0x38800], R3 ;  /* 0x03880003100075a7 */ /* 0x0022a4000800017f */
[----:B--2---:R-:W-:Y:S05]  /*b340*/  @!P0 NANOSLEEP.SYNCS 0x989680 ;  /* 0x009896800000895d */ /* 0x004fea0003900000 */
[----:B------:R-:W2:Y:S02]  /*b350*/  @!P0 SYNCS.PHASECHK.TRANS64 P0, [R16+URZ+0x38800], R3 ;  /* 0x03880003100085a7 */ /* 0x000ea4000800007f */
[----:B--2---:R-:W-:Y:S05]  /*b360*/  @!P0 BRA `(.L_x_575) ;  /* 0xfffffffc00f08947 */ /* 0x004fea000383ffff */
.L_x_574:
[----:B------:R-:W-:Y:S05]  /*b370*/  BSYNC B0 ;  /* 0x0000000000007941 */ /* 0x000fea0003800000 */
.L_x_573:
[----:B------:R-:W-:Y:S05]  /*b380*/  BRA `(.L_x_576) ;  /* 0x0000006800d47947 */ /* 0x000fea0003800000 */
.L_x_572:
[----:B------:R-:W2:Y:S01]  /*b390*/  LDL R24, [R1+0x6c] ;  /* 0x00006c0001187983 */ /* 0x000ea20000100800 */
[----:B-----5:R-:W-:Y:S01]  /*b3a0*/  SHF.R.S32.HI R0, RZ, 0x1f, R147 ;  /* 0x0000001fff007819 */ /* 0x020fe20000011493 */
[----:B------:R-:W-:Y:S01]  /*b3b0*/  ULDC.64 UR4, c[0x0][0x3d8] ;  /* 0x0000f60000047ab9 */ /* 0x000fe20000000a00 */
[----:B------:R-:W-:Y:S01]  /*b3c0*/  ULDC.64 UR6, c[0x0][0x3e8] ;  /* 0x0000fa0000067ab9 */ /* 0x000fe20000000a00 */
[----:B------:R-:W-:Y:S01]  /*b3d0*/  IMAD.WIDE.U32 R4, R147, UR4, RZ ;  /* 0x0000000493047c25 */ /* 0x000fe2000f8e00ff */
[----:B------:R-:W-:Y:S02]  /*b3e0*/  SHF.R.S32.HI R10, RZ, 0x1f, R22 ;  /* 0x0000001fff0a7819 */ /* 0x000fe40000011416 */
[----:B------:R-:W-:Y:S01]  /*b3f0*/  SHF.R.S32.HI R12, RZ, 0x1f, R212 ;  /* 0x0000001fff0c7819 */ /* 0x000fe200000114d4 */
[----:B------:R-:W-:-:S04]  /*b400*/  IMAD R6, R0, UR4, RZ ;  /* 0x0000000400067c24 */ /* 0x000fc8000f8e02ff */
[----:B------:R-:W-:Y:S01]  /*b410*/  IMAD R9, R147, UR5, R6 ;  /* 0x0000000593097c24 */ /* 0x000fe2000f8e0206 */
[----:B------:R-:W-:Y:S01]  /*b420*/  ULDC.64 UR4, c[0x0][0x3c8] ;  /* 0x0000f20000047ab9 */ /* 0x000fe20000000a00 */
[----:B------:R-:W-:Y:S01]  /*b430*/  IMAD R6, R0, UR6, RZ ;  /* 0x0000000600067c24 */ /* 0x000fe2000f8e02ff */
[-C--:B------:R-:W-:Y:S01]  /*b440*/  IADD3 R0, P0, R22, R4.reuse, RZ ;  /* 0x0000000416007210 */ /* 0x080fe20007f1e0ff */
[----:B------:R-:W-:Y:S01]  /*b450*/  IMAD.IADD R9, R9, 0x1, R5 ;  /* 0x0000000109097824 */ /* 0x000fe200078e0205 */
[----:B------:R-:W-:Y:S01]  /*b460*/  LEA R28, P1, R4, UR4, 0x1 ;  /* 0x00000004041c7c11 */ /* 0x000fe2000f8208ff */
[C---:B------:R-:W-:Y:S01]  /*b470*/  IMAD R31, R147.reuse, UR7, R6 ;  /* 0x00000007931f7c24 */ /* 0x040fe2000f8e0206 */
[----:B------:R-:W-:Y:S01]  /*b480*/  LEA R26, P2, R0, UR4, 0x1 ;  /* 0x00000004001a7c11 */ /* 0x000fe2000f8408ff */
[--C-:B------:R-:W-:Y:S01]  /*b490*/  IMAD.X R3, R10, 0x1, R9.reuse, P0 ;  /* 0x000000010a037824 */ /* 0x100fe200000e0609 */
[----:B------:R-:W-:Y:S01]  /*b4a0*/  LEA.HI.X R29, R4, UR5, R9, 0x1, P1 ;  /* 0x00000005041d7c11 */ /* 0x000fe200088f0c09 */
[----:B------:R-:W-:Y:S01]  /*b4b0*/  IMAD.WIDE.U32 R6, R147, UR6, RZ ;  /* 0x0000000693067c25 */ /* 0x000fe2000f8e00ff */
[----:B------:R-:W-:Y:S01]  /*b4c0*/  IADD3 R5, P0, R212, R4, RZ ;  /* 0x00000004d4057210 */ /* 0x000fe20007f1e0ff */
[----:B------:R-:W-:Y:S01]  /*b4d0*/  ULDC.64 UR6, c[0x0][0x3e0] ;  /* 0x0000f80000067ab9 */ /* 0x000fe20000000a00 */
[----:B------:R-:W-:Y:S01]  /*b4e0*/  LEA.HI.X R27, R0, UR5, R3, 0x1, P2 ;  /* 0x00000005001b7c11 */ /* 0x000fe200090f0c03 */
[----:B------:R-:W-:Y:S01]  /*b4f0*/  IMAD.IADD R31, R31, 0x1, R7 ;  /* 0x000000011f1f7824 */ /* 0x000fe200078e0207 */
[-C--:B------:R-:W-:Y:S01]  /*b500*/  IADD3 R8, P4, R22, R6.reuse, RZ ;  /* 0x0000000616087210 */ /* 0x080fe20007f9e0ff */
[----:B------:R-:W-:Y:S01]  /*b510*/  IMAD.X R4, R12, 0x1, R9, P0 ;  /* 0x000000010c047824 */ /* 0x000fe200000e0609 */
[----:B------:R-:W-:-:S02]  /*b520*/  IADD3 R0, P5, R212, R6, RZ ;  /* 0x00000006d4007210 */ /* 0x000fc40007fbe0ff */
[----:B------:R-:W-:Y:S01]  /*b530*/  LEA R32, P2, R8, UR6, 0x1 ;  /* 0x0000000608207c11 */ /* 0x000fe2000f8408ff */
[--C-:B------:R-:W-:Y:S01]  /*b540*/  IMAD.X R7, R10, 0x1, R31.reuse, P4 ;  /* 0x000000010a077824 */ /* 0x100fe200020e061f */
[C---:B------:R-:W-:Y:S01]  /*b550*/  LEA R34, P3, R5.reuse, UR4, 0x1 ;  /* 0x0000000405227c11 */ /* 0x040fe2000f8608ff */
[----:B------:R-:W-:Y:S01]  /*b560*/  IMAD.X R3, R12, 0x1, R31, P5 ;  /* 0x000000010c037824 */ /* 0x000fe200028e061f */
[----:B------:R-:W-:Y:S02]  /*b570*/  LEA R36, P4, R0, UR6, 0x1 ;  /* 0x0000000600247c11 */ /* 0x000fe4000f8808ff */
[----:B------:R-:W-:Y:S02]  /*b580*/  LEA R30, P0, R6, UR6, 0x1 ;  /* 0x00000006061e7c11 */ /* 0x000fe4000f8008ff */
[----:B------:R-:W-:Y:S02]  /*b590*/  LEA.HI.X R33, R8, UR7, R7, 0x1, P2 ;  /* 0x0000000708217c11 */ /* 0x000fe400090f0c07 */
[----:B------:R-:W-:-:S02]  /*b5a0*/  LEA.HI.X R35, R5, UR5, R4, 0x1, P3 ;  /* 0x0000000505237c11 */ /* 0x000fc400098f0c04 */
[----:B------:R-:W-:Y:S02]  /*b5b0*/  LEA.HI.X R37, R0, UR7, R3, 0x1, P4 ;  /* 0x0000000700257c11 */ /* 0x000fe4000a0f0c03 */
[----:B------:R-:W-:Y:S02]  /*b5c0*/  LEA.HI.X R31, R6, UR7, R31, 0x1, P0 ;  /* 0x00000007061f7c11 */ /* 0x000fe400080f0c1f */
[----:B--2---:R-:W-:-:S13]  /*b5d0*/  LOP3.LUT P1, RZ, R24, 0x3ff, RZ, 0xc0, !PT ;  /* 0x000003ff18ff7812 */ /* 0x004fda000782c0ff */
        /* <DEDUP_REMOVED lines=17> */
.L_x_577:
[----:B------:R-:W2:Y:S01]  /*b6f0*/  LDL R20, [R1+0x58] ;  /* 0x0000580001147983 */ /* 0x000ea20000100800 */
[----:B------:R-:W-:Y:S01]  /*b700*/  ULDC.U8 UR4, c[0x0][0x3f0] ;  /* 0x0000fc0000047ab9 */ /* 0x000fe20000000000 */
[----:B------:R-:W-:Y:S01]  /*b710*/  IMAD R0, R149, -0x80, R151 ;  /* 0xffffff8095007824 */ /* 0x000fe200078e0297 */
[----:B------:R-:W-:Y:S01]  /*b720*/  ISETP.NE.AND P0, PT, RZ, UR4, PT ;  /* 0x00000004ff007c0c */ /* 0x000fe2000bf05270 */
[----:B------:R-:W-:Y:S03]  /*b730*/  BSSY B0, `(.L_x_578) ;  /* 0x0000672000007945 */ /* 0x000fe60003800000 */
[----:B------:R-:W-:Y:S01]  /*b740*/  VIMNMX R0, R0, 0x80, PT ;  /* 0x0000008000007848 */ /* 0x000fe20003fe0100 */
[----:B--2---:R-:W-:-:S08]  /*b750*/  IMAD R3, R20, 0x2, R24 ;  /* 0x0000000214037824 */ /* 0x004fd000078e0218 */
[----:B------:R-:W-:Y:S05]  /*b760*/  @!P0 BRA `(.L_x_579) ;  /* 0x0000003000388947 */ /* 0x000fea0003800000 */
        /* <DEDUP_REMOVED lines=11> */
[----:B------:R-:W-:Y:S01]  /*b820*/  ULDC UR4, c[0x0][0x3d4] ;  /* 0x0000f50000047ab9 */ /* 0x000fe20000000800 */
[----:B------:R-:W-:Y:S02]  /*b830*/  CS2R R12, SRZ ;  /* 0x00000000000c7805 */ /* 0x000fe4000001ff00 */
[----:B------:R-:W-:Y:S02]  /*b840*/  ISETP.GE.AND P1, PT, R22, UR4, PT ;  /* 0x0000000416007c0c */ /* 0x000fe4000bf26270 */
[----:B------:R-:W-:Y:S02]  /*b850*/  CS2R R14, SRZ ;  /* 0x00000000000e7805 */ /* 0x000fe4000001ff00 */
[----:B------:R-:W-:Y:S02]  /*b860*/  ISETP.GE.AND P2, PT, R215, UR4, PT ;  /* 0x00000004d7007c0c */ /* 0x000fe4000bf46270 */
[----:B------:R-:W-:Y:S02]  /*b870*/  CS2R R20, SRZ ;  /* 0x0000000000147805 */ /* 0x000fe4000001ff00 */
[----:B------:R-:W-:-:S02]  /*b880*/  ISETP.GE.AND P3, PT, R214, UR4, PT ;  /* 0x00000004d6007c0c */ /* 0x000fc4000bf66270 */
[----:B------:R-:W-:Y:S02]  /*b890*/  CS2R R24, SRZ ;  /* 0x0000000000187805 */ /* 0x000fe4000001ff00 */
[----:B------:R-:W-:Y:S02]  /*b8a0*/  ISETP.GE.AND P4, PT, R216, UR4, PT ;  /* 0x00000004d8007c0c */ /* 0x000fe4000bf86270 */
[----:B------:R-:W-:Y:S02]  /*b8b0*/  CS2R R10, SRZ ;  /* 0x00000000000a7805 */ /* 0x000fe4000001ff00 */
[----:B------:R-:W-:Y:S02]  /*b8c0*/  CS2R R8, SRZ ;  /* 0x0000000000087805 */ /* 0x000fe4000001ff00 */
[----:B------:R-:W-:Y:S02]  /*b8d0*/  CS2R R6, SRZ ;  /* 0x0000000000067805 */ /* 0x000fe4000001ff00 */
[----:B------:R-:W-:Y:S01]  /*b8e0*/  CS2R R4, SRZ ;  /* 0x0000000000047805 */ /* 0x000fe2000001ff00 */
[----:B------:R-:W-:-:S02]  /*b8f0*/  ULDC.64 UR6, c[0x0][0x208] ;  /* 0x0000820000067ab9 */ /* 0x000fc40000000a00 */
[----:B------:R0:W5:Y:S04]  /*b900*/  @!P1 LDG.E.64 R12, desc[UR6][R26.64] ;  /* 0x000000061a0c9981 */ /* 0x000168000c1e1b00 */
[----:B------:R0:W5:Y:S04]  /*b910*/  @!P2 LDG.E.64 R14, desc[UR6][R26.64+0x40] ;  /* 0x000040061a0ea981 */ /* 0x000168000c1e1b00 */
[----:B------:R0:W5:Y:S04]  /*b920*/  @!P3 LDG.E.64 R20, desc[UR6][R26.64+0x80] ;  /* 0x000080061a14b981 */ /* 0x000168000c1e1b00 */
[----:B------:R0:W5:Y:S04]  /*b930*/  @!P4 LDG.E.64 R24, desc[UR6][R26.64+0xc0] ;  /* 0x0000c0061a18c981 */ /* 0x000168000c1e1b00 */
[----:B------:R0:W5:Y:S04]  /*b940*/  @!P1 LDG.E.64 R10, desc[UR6][R32.64] ;  /* 0x00000006200a9981 */ /* 0x000168000c1e1b00 */
[----:B------:R0:W5:Y:S04]  /*b950*/  @!P2 LDG.E.64 R8, desc[UR6][R32.64+0x40] ;  /* 0x000040062008a981 */ /* 0x000168000c1e1b00 */
[----:B------:R0:W5:Y:S04]  /*b960*/  @!P3 LDG.E.64 R6, desc[UR6][R32.64+0x80] ;  /* 0x000080062006b981 */ /* 0x000168000c1e1b00 */
[----:B------:R0:W5:Y:S02]  /*b970*/  @!P4 LDG.E.64 R4, desc[UR6][R32.64+0xc0] ;  /* 0x0000c0062004c981 */ /* 0x000164000c1e1b00 */
.L_x_581:
[----:B------:R-:W-:Y:S05]  /*b980*/  BSYNC B1 ;  /* 0x0000000000017941 */ /* 0x000fea0003800000 */
.L_x_580:
[----:B------:R-:W2:Y:S01]  /*b990*/  LDL R56, [R1+0x70] ;  /* 0x0000700001387983 */ /* 0x000ea20000100800 */
[----:B------:R-:W-:Y:S01]  /*b9a0*/  UMOV UR4, 0xffffffff ;  /* 0xffffffff00047882 */ /* 0x000fe20000000000 */
[----:B-----5:R-:W-:Y:S01]  /*b9b0*/  IMAD.MOV.U32 R40, RZ, RZ, R24 ;  /* 0x000000ffff287224 */ /* 0x020fe200078e0018 */
[--C-:B------:R-:W-:Y:S01]  /*b9c0*/  SHF.R.U64 R48, R24, 0x10, R25.reuse ;  /* 0x0000001018307819 */ /* 0x100fe20000001219 */
[--C-:B------:R-:W-:Y:S01]  /*b9d0*/  IMAD.MOV.U32 R41, RZ, RZ, R25.reuse ;  /* 0x000000ffff297224 */ /* 0x100fe200078e0019 */
[----:B------:R-:W-:Y:S01]  /*b9e0*/  SHF.R.U32.HI R49, RZ, 0x10, R25 ;  /* 0x00000010ff317819 */ /* 0x000fe20000011619 */
[----:B0-----:R-:W-:Y:S01]  /*b9f0*/  IMAD.MOV.U32 R32, RZ, RZ, R6 ;  /* 0x000000ffff207224 */ /* 0x001fe200078e0006 */
[----:B------:R-:W-:Y:S01]  /*ba00*/  SHF.R.U64 R54, R6, 0x10, R7 ;  /* 0x0000001006367819 */ /* 0x000fe20000001207 */
[----:B------:R-:W-:Y:S01]  /*ba10*/  IMAD.MOV.U32 R26, RZ, RZ, R12 ;  /* 0x000000ffff1a7224 */ /* 0x000fe200078e000c */
[----:B------:R-:W-:Y:S01]  /*ba20*/  MOV R27, R13 ;  /* 0x0000000d001b7202 */ /* 0x000fe20000000f00 */
[----:B------:R-:W-:Y:S01]  /*ba30*/  IMAD.MOV.U32 R36, RZ, RZ, R14 ;  /* 0x000000ffff247224 */ /* 0x000fe200078e000e */
[----:B------:R-:W-:Y:S01]  /*ba40*/  SHF.R.U64 R42, R12, 0x10, R13 ;  /* 0x000000100c2a7819 */ /* 0x000fe2000000120d */
[----:B------:R-:W-:Y:S01]  /*ba50*/  IMAD.MOV.U32 R37, RZ, RZ, R15 ;  /* 0x000000ffff257224 */ /* 0x000fe200078e000f */
[----:B------:R-:W-:Y:S01]  /*ba60*/  SHF.R.U32.HI R43, RZ, 0x10, R13 ;  /* 0x00000010ff2b7819 */ /* 0x000fe2000001160d */
        /* <DEDUP_REMOVED lines=13> */
[----:B------:R-:W-:-:S02]  /*bb40*/  SHF.R.U64 R52, R8, 0x10, R9 ;  /* 0x0000001008347819 */ /* 0x000fc40000001209 */
[----:B------:R-:W-:Y:S02]  /*bb50*/  SHF.R.U32.HI R53, RZ, 0x10, R9 ;  /* 0x00000010ff357819 */ /* 0x000fe40000011609 */
[----:B------:R-:W-:Y:S02]  /*bb60*/  SHF.R.U32.HI R55, RZ, 0x10, R7 ;  /* 0x00000010ff377819 */ /* 0x000fe40000011607 */
[----:B--2---:R-:W-:Y:S01]  /*bb70*/  LEA.HI R6, R56, R56, RZ, 0x1 ;  /* 0x0000003838067211 */ /* 0x004fe200078f08ff */
[----:B------:R-:W-:Y:S06]  /*bb80*/  BRA.DIV UR4, `(.L_x_582) ;  /* 0x0000019e04107947 */ /* 0x000fec000b800000 */
.L_x_792:
[----:B------:R-:W-:Y:S01]  /*bb90*/  UMOV UR4, 0xffffffff ;  /* 0xffffffff00047882 */ /* 0x000fe20000000000 */
[----:B------:R-:W-:Y:S02]  /*bba0*/  LOP3.LUT R6, R6, 0xfffffffe, RZ, 0xc0, !PT ;  /* 0xfffffffe06067812 */ /* 0x000fe400078ec0ff */
[----:B------:R-:W-:Y:S05]  /*bbb0*/  BRA.DIV UR4, `(.L_x_583) ;  /* 0x0000019e042c7947 */ /* 0x000fea000b800000 */
.L_x_795:
[----:B------:R-:W-:Y:S01]  /*bbc0*/  UMOV UR4, 0xffffffff ;  /* 0xffffffff00047882 */ /* 0x000fe20000000000 */
[----:B------:R-:W-:Y:S02]  /*bbd0*/  IMAD.IADD R6, R56, 0x1, -R6 ;  /* 0x0000000138067824 */ /* 0x000fe400078e0a06 */
[----:B------:R-:W-:Y:S05]  /*bbe0*/  BRA.DIV UR4, `(.L_x_584) ;  /* 0x0000019e04487947 */ /* 0x000fea000b800000 */
.L_x_798:
[----:B------:R-:W-:Y:S01]  /*bbf0*/  UMOV UR4, 0xffffffff ;  /* 0xffffffff00047882 */ /* 0x000fe20000000000 */
[----:B------:R-:W-:Y:S02]  /*bc00*/  SHF.L.U32 R7, R6, 0x1f, RZ ;  /* 0x0000001f06077819 */ /* 0x000fe400000006ff */
[----:B------:R-:W-:Y:S05]  /*bc10*/  BRA.DIV UR4, `(.L_x_585) ;  /* 0x0000019e04647947 */ /* 0x000fea000b800000 */
.L_x_801:
[----:B------:R-:W0:Y:S01]  /*bc20*/  SYNCS.PHASECHK.TRANS64.TRYWAIT P1, [R16+URZ+0x38800], R7 ;  /* 0x03880007100075a7 */ /* 0x000e22000802017f */
[----:B------:R-:W-:Y:S01]  /*bc30*/  IMAD.MOV.U32 R10, RZ, RZ, R4 ;  /* 0x000000ffff0a7224 */ /* 0x000fe200078e0004 */
[--C-:B------:R-:W-:Y:S01]  /*bc40*/  SHF.R.U64 R4, R4, 0x10, R5.reuse ;  /* 0x0000001004047819 */ /* 0x100fe20000001205 */
[--C-:B------:R-:W-:Y:S01]  /*bc50*/  IMAD.MOV.U32 R11, RZ, RZ, R5.reuse ;  /* 0x000000ffff0b7224 */ /* 0x100fe200078e0005 */
[----:B------:R-:W-:Y:S01]  /*bc60*/  SHF.R.U32.HI R5, RZ, 0x10, R5 ;  /* 0x00000010ff057819 */ /* 0x000fe20000011605 */
[----:B------:R-:W-:Y:S01]  /*bc70*/  BSSY B1, `(.L_x_586) ;  /* 0x0000012000017945 */ /* 0x000fe20003800000 */
[----:B------:R-:W-:Y:S02]  /*bc80*/  PRMT R26, R26, 0x5410, R42 ;  /* 0x000054101a1a7816 */ /* 0x000fe4000000002a */
[----:B------:R-:W-:Y:S02]  /*bc90*/  PRMT R27, R27, 0x5410, R43 ;  /* 0x000054101b1b7816 */ /* 0x000fe4000000002b */
[----:B------:R-:W-:-:S02]  /*bca0*/  PRMT R20, R36, 0x5410, R44 ;  /* 0x0000541024147816 */ /* 0x000fc4000000002c */
[----:B------:R-:W-:Y:S02]  /*bcb0*/  PRMT R21, R37, 0x5410, R45 ;  /* 0x0000541025157816 */ /* 0x000fe4000000002d */
[----:B------:R-:W-:Y:S02]  /*bcc0*/  PRMT R12, R38, 0x5410, R46 ;  /* 0x00005410260c7816 */ /* 0x000fe4000000002e */
[----:B------:R-:W-:Y:S02]  /*bcd0*/  PRMT R13, R39, 0x5410, R47 ;  /* 0x00005410270d7816 */ /* 0x000fe4000000002f */
        /* <DEDUP_REMOVED lines=9> */
[----:B------:R-:W-:Y:S01]  /*bd70*/  PRMT R11, R11, 0x5410, R5 ;  /* 0x000054100b0b7816 */ /* 0x000fe20000000005 */
[----:B0-----:R-:W-:Y:S06]  /*bd80*/  @!P1 BRA `(.L_x_587) ;  /* 0x0000019c00309947 */ /* 0x001fec0003800000 */
.L_x_802:
[----:B------:R-:W-:Y:S05]  /*bd90*/  BSYNC B1 ;  /* 0x0000000000017941 */ /* 0x000fea0003800000 */
.L_x_586:
[----:B------:R-:W-:Y:S04]  /*bda0*/  BSSY B1, `(.L_x_588) ;  /* 0x00000a9000017945 */ /* 0x000fe80003800000 */
[----:B------:R-:W-:Y:S05]  /*bdb0*/  @P0 BRA `(.L_x_589) ;  /* 0x00000008009c0947 */ /* 0x000fea0003800000 */
[----:B------:R-:W1:Y:S01]  /*bdc0*/  LDC R5, c[0x0][0x3d4] ;  /* 0x0000f500ff057b82 */ /* 0x000e620000000800 */
[----:B------:R-:W-:Y:S01]  /*bdd0*/  BSSY B2, `(.L_x_590) ;  /* 0x000002c000027945 */ /* 0x000fe20003800000 */
[-C--:B-1----:R-:W-:Y:S02]  /*bde0*/  ISETP.GE.AND P0, PT, R22, R5.reuse, PT ;  /* 0x000000051600720c */ /* 0x082fe40003f06270 */
[-C--:B------:R-:W-:Y:S02]  /*bdf0*/  ISETP.GE.AND P1, PT, R215, R5.reuse, PT ;  /* 0x00000005d700720c */ /* 0x080fe40003f26270 */
[-C--:B------:R-:W-:Y:S02]  /*be00*/  ISETP.GE.AND P2, PT, R214, R5.reuse, PT ;  /* 0x00000005d600720c */ /* 0x080fe40003f46270 */
[----:B------:R-:W-:-:S07]  /*be10*/  ISETP.GE.AND P3, PT, R216, R5, PT ;  /* 0x00000005d800720c */ /* 0x000fce0003f66270 */
[----:B------:R-:W-:Y:S06]  /*be20*/  @P0 BRA `(.L_x_591) ;  /* 0x0000000000980947 */ /* 0x000fec0003800000 */
[----:B0-----:R-:W0:Y:S01]  /*be30*/  LDS.128 R4, [R3] ;  /* 0x0000000003047984 */ /* 0x001e220000000c00 */
[----:B------:R-:W-:Y:S01]  /*be40*/  SHF.L.U32 R35, R26, 0x10, RZ ;  /* 0x000000101a237819 */ /* 0x000fe200000006ff */
[C---:B------:R-:W-:Y:S01]  /*be50*/  IMAD.U32 R37, R28.reuse, 0x10000, RZ ;  /* 0x000100001c257824 */ /* 0x040fe200078e00ff */
[----:B------:R-:W-:Y:S02]  /*be60*/  LOP3.LUT R36, R28, 0xffff0000, RZ, 0xc0, !PT ;  /* 0xffff00001c247812 */ /* 0x000fe400078ec0ff */
[----:B------:R-:W-:Y:S01]  /*be70*/  LOP3.LUT R34, R26, 0xffff0000, RZ, 0xc0, !PT ;  /* 0xffff00001a227812 */ /* 0x000fe200078ec0ff */
[C---:B0-----:R-:W-:Y:S01]  /*be80*/  IMAD.U32 R30, R4.reuse, 0x10000, RZ ;  /* 0x00010000041e7824 */ /* 0x041fe200078e00ff */
[----:B------:R-:W-:Y:S01]  /*be90*/  LOP3.LUT R4, R4, 0xffff0000, RZ, 0xc0, !PT ;  /* 0xffff000004047812 */ /* 0x000fe200078ec0ff */
[C---:B------:R-:W-:Y:S01]  /*bea0*/  IMAD.U32 R31, R5.reuse, 0x10000, RZ ;  /* 0x00010000051f7824 */ /* 0x040fe200078e00ff */
[----:B------:R-:W-:Y:S01]  /*beb0*/  LOP3.LUT R5, R5, 0xffff0000, RZ, 0xc0, !PT ;  /* 0xffff000005057812 */ /* 0x000fe200078ec0ff */
[C---:B------:R-:W-:Y:S01]  /*bec0*/  IMAD.U32 R32, R6.reuse, 0x10000, RZ ;  /* 0x0001000006207824 */ /* 0x040fe200078e00ff */
[----:B------:R-:W-:Y:S01]  /*bed0*/  LOP3.LUT R6, R6, 0xffff0000, RZ, 0xc0, !PT ;  /* 0xffff000006067812 */ /* 0x000fe200078ec0ff */
[C---:B------:R-:W-:Y:S01]  /*bee0*/  FMUL.FTZ R39, R4.reuse, R37 ;  /* 0x0000002504277220 */ /* 0x040fe20000410000 */
[----:B------:R-:W-:Y:S01]  /*bef0*/  FMUL.FTZ R4, R4, R35 ;  /* 0x0000002304047220 */ /* 0x000fe20000410000 */
[----:B------:R-:W-:-:S02]  /*bf00*/  IMAD.U32 R33, R7, 0x10000, RZ ;  /* 0x0001000007217824 */ /* 0x000fc400078e00ff */
[----:B------:R-:W-:Y:S01]  /*bf10*/  FMUL.FTZ R40, R5, R36 ;  /* 0x0000002405287220 */ /* 0x000fe20000410000 */
[C---:B------:R-:W-:Y:S01]  /*bf20*/  FFMA.FTZ R39, R30.reuse, R35, -R39 ;  /* 0x000000231e277223 */ /* 0x040fe20000010827 */
[----:B------:R-:W-:Y:S01]  /*bf30*/  FFMA.FTZ R38, R30, R37, R4 ;  /* 0x000000251e267223 */ /* 0x000fe20000010004 */
[----:B------:R-:W-:Y:S01]  /*bf40*/  LOP3.LUT R7, R7, 0xffff0000, RZ, 0xc0, !PT ;  /* 0xffff000007077812 */ /* 0x000fe200078ec0ff */
[-C--:B------:R-:W-:Y:S01]  /*bf50*/  FMUL.FTZ R42, R5, R34.reuse ;  /* 0x00000022052a7220 */ /* 0x080fe20000410000 */
[C---:B------:R-:W-:Y:S01]  /*bf60*/  LOP3.LUT R30, R29.reuse, 0xffff0000, RZ, 0xc0, !PT ;  /* 0xffff00001d1e7812 */ /* 0x040fe200078ec0ff */
[----:B------:R-:W-:Y:S01]  /*bf70*/  IMAD.U32 R35, R29, 0x10000, RZ ;  /* 0x000100001d237824 */ /* 0x000fe200078e00ff */
[C---:B------:R-:W-:Y:S01]  /*bf80*/  LOP3.LUT R4, R27.reuse, 0xffff0000, RZ, 0xc0, !PT ;  /* 0xffff00001b047812 */ /* 0x040fe200078ec0ff */
[----:B------:R-:W-:Y:S02]  /*bf90*/  IMAD.U32 R5, R27, 0x10000, RZ ;  /* 0x000100001b057824 */ /* 0x000fe400078e00ff */
[C---:B------:R-:W-:Y:S01]  /*bfa0*/  FFMA.FTZ R40, R31.reuse, R34, -R40 ;  /* 0x000000221f287223 */ /* 0x040fe20000010828 */
[----:B------:R-:W-:Y:S01]  /*bfb0*/  FFMA.FTZ R31, R31, R36, R42 ;  /* 0x000000241f1f7223 */ /* 0x000fe2000001002a */
[C---:B------:R-:W-:Y:S01]  /*bfc0*/  FMUL.FTZ R37, R6.reuse, R35 ;  /* 0x0000002306257220 */ /* 0x040fe20000410000 */
[-C--:B------:R-:W-:Y:S01]  /*bfd0*/  FMUL.FTZ R34, R6, R5.reuse ;  /* 0x0000000506227220 */ /* 0x080fe20000410000 */
        /* <DEDUP_REMOVED lines=9> */
[----:B------:R-:W-:-:S05]  /*c070*/  F2FP.BF16.F32.PACK_AB R7, R30, R7 ;  /* 0x000000071e07723e */ /* 0x000fca00000010ff */
[----:B------:R1:W-:Y:S02]  /*c080*/  STS.128 [R3], R4 ;  /* 0x0000000403007388 */ /* 0x0003e40000000c00 */
.L_x_591:
[----:B------:R-:W-:Y:S05]  /*c090*/  BSYNC B2 ;  /* 0x0000000000027941 */ /* 0x000fea0003800000 */
.L_x_590:
[----:B------:R-:W-:Y:S04]  /*c0a0*/  BSSY B2, `(.L_x_592) ;  /* 0x0000028000027945 */ /* 0x000fe80003800000 */
[----:B------:R-:W-:Y:S05]  /*c0b0*/  @P1 BRA `(.L_x_593) ;  /* 0x0000000000981947 */ /* 0x000fea0003800000 */
[----:B01----:R-:W0:Y:S01]  /*c0c0*/  LDS.128 R4, [R3+0x4000] ;  /* 0x0040000003047984 */ /* 0x003e220000000c00 */
[C---:B------:R-:W-:Y:S01]  /*c0d0*/  IMAD.U32 R37, R24.reuse, 0x10000, RZ ;  /* 0x0001000018257824 */ /* 0x040fe200078e00ff */
[----:B------:R-:W-:Y:S01]  /*c0e0*/  LOP3.LUT R36, R24, 0xffff0000, RZ, 0xc0, !PT ;  /* 0xffff000018247812 */ /* 0x000fe200078ec0ff */
[C---:B------:R-:W-:Y:S01]  /*c0f0*/  IMAD.U32 R35, R20.reuse, 0x10000, RZ ;  /* 0x0001000014237824 */ /* 0x040fe200078e00ff */
        /* <DEDUP_REMOVED lines=33> */
[----:B------:R2:W-:Y:S02]  /*c310*/  STS.128 [R3+0x4000], R4 ;  /* 0x0040000403007388 */ /* 0x0005e40000000c00 */
.L_x_593:
[----:B------:R-:W-:Y:S05]  /*c320*/  BSYNC B2 ;  /* 0x0000000000027941 */ /* 0x000fea0003800000 */
.L_x_592:
[----:B------:R-:W-:Y:S04]  /*c330*/  BSSY B2, `(.L_x_594) ;  /* 0x0000028000027945 */ /* 0x000fe80003800000 */
[----:B------:R-:W-:Y:S05]  /*c340*/  @P2 BRA `(.L_x_595) ;  /* 0x0000000000982947 */ /* 0x000fea0003800000 */
[----:B012---:R-:W0:Y:S01]  /*c350*/  LDS.128 R4, [R3+0x8000] ;  /* 0x0080000003047984 */ /* 0x007e220000000c00 */
        /* <DEDUP_REMOVED lines=8> */
[----:B------:R-:W-:Y:S01]  /*c3e0*/  IMAD.U32 R33, R7, 0x10000, RZ ;  /* 0x0001000007217824 */ /* 0x000fe200078e00ff */
[----:B------:R-:W-:Y:S01]  /*c3f0*/  SHF.L.U32 R32, R6, 0x10, RZ ;  /* 0x0000001006207819 */ /* 0x000fe200000006ff */
[C---:B------:R-:W-:Y:S01]  /*c400*/  FMUL.FTZ R39, R4.reuse, R37 ;  /* 0x0000002504277220 */ /* 0x040fe20000410000 */
[-C--:B------:R-:W-:Y:S01]  /*c410*/  FMUL.FTZ R4, R4, R35.reuse ;  /* 0x0000002304047220 */ /* 0x080fe20000410000 */
[----:B------:R-:W-:Y:S01]  /*c420*/  FMUL.FTZ R40, R5, R36 ;  /* 0x0000002405287220 */ /* 0x000fe20000410000 */
[----:B------:R-:W-:Y:S01]  /*c430*/  LOP3.LUT R6, R6, 0xffff0000, RZ, 0xc0, !PT ;  /* 0xffff000006067812 */ /* 0x000fe200078ec0ff */
[C---:B------:R-:W-:Y:S01]  /*c440*/  FFMA.FTZ R39, R30.reuse, R35, -R39 ;  /* 0x000000231e277223 */ /* 0x040fe20000010827 */
[----:B------:R-:W-:Y:S01]  /*c450*/  FFMA.FTZ R38, R30, R37, R4 ;  /* 0x000000251e267223 */ /* 0x000fe20000010004 */
[----:B------:R-:W-:Y:S01]  /*c460*/  LOP3.LUT R7, R7, 0xffff0000, RZ, 0xc0, !PT ;  /* 0xffff000007077812 */ /* 0x000fe200078ec0ff */
[----:B------:R-:W-:Y:S01]  /*c470*/  FMUL.FTZ R42, R5, R34 ;  /* 0x00000022052a7220 */ /* 0x000fe20000410000 */
[C---:B------:R-:W-:Y:S01]  /*c480*/  LOP3.LUT R30, R15.reuse, 0xffff0000, RZ, 0xc0, !PT ;  /* 0xffff00000f1e7812 */ /* 0x040fe200078ec0ff */
[----:B------:R-:W-:Y:S01]  /*c490*/  IMAD.U32 R35, R15, 0x10000, RZ ;  /* 0x000100000f237824 */ /* 0x000fe200078e00ff */
[C---:B------:R-:W-:Y:S01]  /*c4a0*/  LOP3.LUT R4, R13.reuse, 0xffff0000, RZ, 0xc0, !PT ;  /* 0xffff00000d047812 */ /* 0x040fe200078ec0ff */
[----:B------:R-:W-:-:S02]  /*c4b0*/  IMAD.U32 R5, R13, 0x10000, RZ ;  /* 0x000100000d057824 */ /* 0x000fc400078e00ff */
        /* <DEDUP_REMOVED lines=15> */
.L_x_595:
[----:B------:R-:W-:Y:S05]  /*c5b0*/  BSYNC B2 ;  /* 0x0000000000027941 */ /* 0x000fea0003800000 */
.L_x_594:
[----:B------:R-:W-:Y:S05]  /*c5c0*/  @P3 BRA `(.L_x_589) ;  /* 0x0000000000983947 */ /* 0x000fea0003800000 */
[----:B0123--:R-:W0:Y:S01]  /*c5d0*/  LDS.128 R4, [R3+0xc000] ;  /* 0x00c0000003047984 */ /* 0x00fe220000000c00 */
        /* <DEDUP_REMOVED lines=37> */
.L_x_589:
[----:B------:R-:W-:Y:S05]  /*c830*/  BSYNC B1 ;  /* 0x0000000000017941 */ /* 0x000fea0003800000 */
.L_x_588:
[----:B------:R-:W-:Y:S01]  /*c840*/  ISETP.GE.AND P0, PT, R217, R0, PT ;  /* 0x00000000d900720c */ /* 0x000fe20003f06270 */
[----:B------:R-:W-:-:S12]  /*c850*/  BSSY B1, `(.L_x_596) ;  /* 0x00000a9000017945 */ /* 0x000fd80003800000 */
[----:B------:R-:W-:Y:S05]  /*c860*/  @P0 BRA `(.L_x_597) ;  /* 0x00000008009c0947 */ /* 0x000fea0003800000 */
[----:B-1234-:R-:W1:Y:S01]  /*c870*/  LDC R5, c[0x0][0x3d4] ;  /* 0x0000f500ff057b82 */ /* 0x01ee620000000800 */
[----:B------:R-:W-:Y:S01]  /*c880*/  BSSY B2, `(.L_x_598) ;  /* 0x000002c000027945 */ /* 0x000fe20003800000 */
[-C--:B-1----:R-:W-:Y:S02]  /*c890*/  ISETP.GE.AND P0, PT, R22, R5.reuse, PT ;  /* 0x000000051600720c */ /* 0x082fe40003f06270 */
[-C--:B------:R-:W-:Y:S02]  /*c8a0*/  ISETP.GE.AND P1, PT, R215, R5.reuse, PT ;  /* 0x00000005d700720c */ /* 0x080fe40003f26270 */
[-C--:B------:R-:W-:Y:S02]  /*c8b0*/  ISETP.GE.AND P2, PT, R214, R5.reuse, PT ;  /* 0x00000005d600720c */ /* 0x080fe40003f46270 */
[----:B------:R-:W-:-:S07]  /*c8c0*/  ISETP.GE.AND P3, PT, R216, R5, PT ;  /* 0x00000005d800720c */ /* 0x000fce0003f66270 */
[----:B------:R-:W-:Y:S06]  /*c8d0*/  @P0 BRA `(.L_x_599) ;  /* 0x0000000000980947 */ /* 0x000fec0003800000 */
[----:B0-----:R-:W0:Y:S01]  /*c8e0*/  LDS.128 R4, [R3+0x1000] ;  /* 0x0010000003047984 */ /* 0x001e220000000c00 */
[----:B------:R-:W-:Y:S01]  /*c8f0*/  IMAD.U32 R36, R26, 0x10000, RZ ;  /* 0x000100001a247824 */ /* 0x000fe200078e00ff */
[C---:B------:R-:W-:Y:S01]  /*c900*/  LOP3.LUT R41, R28.reuse, 0xffff0000, RZ, 0xc0, !PT ;  /* 0xffff00001c297812 */ /* 0x040fe200078ec0ff */
[----:B------:R-:W-:Y:S01]  /*c910*/  IMAD.U32 R38, R28, 0x10000, RZ ;  /* 0x000100001c267824 */ /* 0x000fe200078e00ff */
[----:B------:R-:W-:Y:S02]  /*c920*/  LOP3.LUT R39, R26, 0xffff0000, RZ, 0xc0, !PT ;  /* 0xffff00001a277812 */ /* 0x000fe400078ec0ff */
[C---:B------:R-:W-:Y:S02]  /*c930*/  SHF.L.U32 R40, R29.reuse, 0x10, RZ ;  /* 0x000000101d287819 */ /* 0x040fe400000006ff */
[----:B------:R-:W-:Y:S01]  /*c940*/  LOP3.LUT R43, R29, 0xffff0000, RZ, 0xc0, !PT ;  /* 0xffff00001d2b7812 */ /* 0x000fe200078ec0ff */
[C---:B0-----:R-:W-:Y:S01]  /*c950*/  IMAD.U32 R30, R4.reuse, 0x10000, RZ ;  /* 0x00010000041e7824 */ /* 0x041fe200078e00ff */
[----:B------:R-:W-:Y:S01]  /*c960*/  LOP3.LUT R4, R4, 0xffff0000, RZ, 0xc0, !PT ;  /* 0xffff000004047812 */ /* 0x000fe200078ec0ff */
[C---:B------:R-:W-:Y:S01]  /*c970*/  IMAD.U32 R31, R5.reuse, 0x10000, RZ ;  /* 0x00010000051f7824 */ /* 0x040fe200078e00ff */
[----:B------:R-:W-:Y:S01]  /*c980*/  LOP3.LUT R5, R5, 0xffff0000, RZ, 0xc0, !PT ;  /* 0xffff000005057812 */ /* 0x000fe200078ec0ff */
[C---:B------:R-:W-:Y:S01]  /*c990*/  IMAD.U32 R32, R6.reuse, 0x10000, RZ ;  /* 0x0001000006207824 */ /* 0x040fe200078e00ff */
[----:B------:R-:W-:Y:S01]  /*c9a0*/  LOP3.LUT R6, R6, 0xffff0000, RZ, 0xc0, !PT ;  /* 0xffff000006067812 */ /* 0x000fe200078ec0ff */
[-C--:B------:R-:W-:Y:S01]  /*c9b0*/  FMUL.FTZ R35, R38, R4.reuse ;  /* 0x0000000426237220 */ /* 0x080fe20000410000 */
[----:B------:R-:W-:Y:S01]  /*c9c0*/  FMUL.FTZ R37, R36, R4 ;  /* 0x0000000424257220 */ /* 0x000fe20000410000 */
[----:B------:R-:W-:Y:S01]  /*c9d0*/  FMUL.FTZ R34, R41, R5 ;  /* 0x0000000529227220 */ /* 0x000fe20000410000 */
[----:B------:R-:W-:-:S02]  /*c9e0*/  IMAD.U32 R33, R7, 0x10000, RZ ;  /* 0x0001000007217824 */ /* 0x000fc400078e00ff */
[-C--:B------:R-:W-:Y:S01]  /*c9f0*/  FFMA.FTZ R4, R36, R30.reuse, -R35 ;  /* 0x0000001e24047223 */ /* 0x080fe20000010823 */
[----:B------:R-:W-:Y:S01]  /*ca00*/  FFMA.FTZ R37, R38, R30, R37 ;  /* 0x0000001e26257223 */ /* 0x000fe20000010025 */
[C---:B------:R-:W-:Y:S01]  /*ca10*/  FMUL.FTZ R30, R39.reuse, R5 ;  /* 0x00000005271e7220 */ /* 0x040fe20000410000 */
[-C--:B------:R-:W-:Y:S01]  /*ca20*/  FFMA.FTZ R5, R39, R31.reuse, -R34 ;  /* 0x0000001f27057223 */ /* 0x080fe20000010822 */
[----:B------:R-:W-:Y:S01]  /*ca30*/  LOP3.LUT R7, R7, 0xffff0000, RZ, 0xc0, !PT ;  /* 0xffff000007077812 */ /* 0x000fe200078ec0ff */
[C---:B------:R-:W-:Y:S01]  /*ca40*/  IMAD.U32 R38, R27.reuse, 0x10000, RZ ;  /* 0x000100001b267824 */ /* 0x040fe200078e00ff */
[----:B------:R-:W-:Y:S01]  /*ca50*/  LOP3.LUT R39, R27, 0xffff0000, RZ, 0xc0, !PT ;  /* 0xffff00001b277812 */ /* 0x000fe200078ec0ff */
[----:B------:R-:W-:Y:S01]  /*ca60*/  FFMA.FTZ R30, R41, R31, R30 ;  /* 0x0000001f291e7223 */ /* 0x000fe2000001001e */
[-C--:B------:R-:W-:Y:S01]  /*ca70*/  FMUL.FTZ R31, R40, R6.reuse ;  /* 0x00000006281f7220 */ /* 0x080fe20000410000 */
[C---:B------:R-:W-:Y:S01]  /*ca80*/  FMUL.FTZ R35, R38.reuse, R6 ;  /* 0x0000000626237220 */ /* 0x040fe20000410000 */
[-C--:B------:R-:W-:Y:S01]  /*ca90*/  FMUL.FTZ R34, R43, R7.reuse ;  /* 0x000000072b227220 */ /* 0x080fe20000410000 */
[C---:B------:R-:W-:Y:S01]  /*caa0*/  FMUL.FTZ R36, R39.reuse, R7 ;  /* 0x0000000727247220 */ /* 0x040fe20000410000 */
[-C--:B------:R-:W-:Y:S01]  /*cab0*/  FFMA.FTZ R6, R38, R32.reuse, -R31 ;  /* 0x0000002026067223 */ /* 0x080fe2000001081f */
[----:B------:R-:W-:Y:S01]  /*cac0*/  FFMA.FTZ R35, R40, R32, R35 ;  /* 0x0000002028237223 */ /* 0x000fe20000010023 */
[-C--:B------:R-:W-:Y:S01]  /*cad0*/  FFMA.FTZ R7, R39, R33.reuse, -R34 ;  /* 0x0000002127077223 */ /* 0x080fe20000010822 */
[----:B------:R-:W-:Y:S01]  /*cae0*/  FFMA.FTZ R36, R43, R33, R36 ;  /* 0x000000212b247223 */ /* 0x000fe20000010024 */
[----:B------:R-:W-:-:S02]  /*caf0*/  F2FP.BF16.F32.PACK_AB R4, R37, R4 ;  /* 0x000000042504723e */ /* 0x000fc400000010ff */
[----:B------:R-:W-:Y:S02]  /*cb00*/  F2FP.BF16.F32.PACK_AB R5, R30, R5 ;  /* 0x000000051e05723e */ /* 0x000fe400000010ff */
[----:B------:R-:W-:Y:S02]  /*cb10*/  F2FP.BF16.F32.PACK_AB R6, R35, R6 ;  /* 0x000000062306723e */ /* 0x000fe400000010ff */
[----:B------:R-:W-:-:S05]  /*cb20*/  F2FP.BF16.F32.PACK_AB R7, R36, R7 ;  /* 0x000000072407723e */ /* 0x000fca00000010ff */
[----:B------:R1:W-:Y:S02]  /*cb30*/  STS.128 [R3+0x1000], R4 ;  /* 0x0010000403007388 */ /* 0x0003e40000000c00 */
.L_x_599:
[----:B------:R-:W-:Y:S05]  /*cb40*/  BSYNC B2 ;  /* 0x0000000000027941 */ /* 0x000fea0003800000 */
.L_x_598:
[----:B------:R-:W-:Y:S04]  /*cb50*/  BSSY B2, `(.L_x_600) ;  /* 0x0000028000027945 */ /* 0x000fe80003800000 */
[----:B------:R-:W-:Y:S05]  /*cb60*/  @P1 BRA `(.L_x_601) ;  /* 0x0000000000981947 */ /* 0x000fea0003800000 */
[----:B01----:R-:W0:Y:S01]  /*cb70*/  LDS.128 R4, [R3+0x5000] ;  /* 0x0050000003047984 */ /* 0x003e220000000c00 */
[----:B------:R-:W-:Y:S01]  /*cb80*/  IMAD.U32 R36, R20, 0x10000, RZ ;  /* 0x0001000014247824 */ /* 0x000fe200078e00ff */
[C---:B------:R-:W-:Y:S01]  /*cb90*/  LOP3.LUT R41, R24.reuse, 0xffff0000, RZ, 0xc0, !PT ;  /* 0xffff000018297812 */ /* 0x040fe200078ec0ff */
[----:B------:R-:W-:Y:S01]  /*cba0*/  IMAD.U32 R38, R24, 0x10000, RZ ;  /* 0x0001000018267824 */ /* 0x000fe200078e00ff */
        /* <DEDUP_REMOVED lines=34> */
.L_x_601:
[----:B------:R-:W-:Y:S05]  /*cdd0*/  BSYNC B2 ;  /* 0x0000000000027941 */ /* 0x000fea0003800000 */
.L_x_600:
[----:B------:R-:W-:Y:S04]  /*cde0*/  BSSY B2, `(.L_x_602) ;  /* 0x0000028000027945 */ /* 0x000fe80003800000 */
[----:B------:R-:W-:Y:S05]  /*cdf0*/  @P2 BRA `(.L_x_603) ;  /* 0x0000000000982947 */ /* 0x000fea0003800000 */
[----:B012---:R-:W0:Y:S01]  /*ce00*/  LDS.128 R4, [R3+0x9000] ;  /* 0x0090000003047984 */ /* 0x007e220000000c00 */
        /* <DEDUP_REMOVED lines=37> */
.L_x_603:
[----:B------:R-:W-:Y:S05]  /*d060*/  BSYNC B2 ;  /* 0x0000000000027941 */ /* 0x000fea0003800000 */
.L_x_602:
[----:B------:R-:W-:Y:S05]  /*d070*/  @P3 BRA `(.L_x_597) ;  /* 0x0000000000983947 */ /* 0x000fea0003800000 */
[----:B0123--:R-:W0:Y:S01]  /*d080*/  LDS.128 R4, [R3+0xd000] ;  /* 0x00d0000003047984 */ /* 0x00fe220000000c00 */
[----:B------:R-:W-:Y:S01]  /*d090*/  IMAD.U32 R36, R8, 0x10000, RZ ;  /* 0x0001000008247824 */ /* 0x000fe200078e00ff */
[C---:B------:R-:W-:Y:S01]  /*d0a0*/  LOP3.LUT R41, R10.reuse, 0xffff0000, RZ, 0xc0, !PT ;  /* 0xffff00000a297812 */ /* 0x040fe200078ec0ff */
[----:B------:R-:W-:Y:S01]  /*d0b0*/  IMAD.U32 R38, R10, 0x10000, RZ ;  /* 0x000100000a267824 */ /* 0x000fe200078e00ff */
[----:B------:R-:W-:Y:S01]  /*d0c0*/  LOP3.LUT R39, R8, 0xffff0000, RZ, 0xc0, !PT ;  /* 0xffff000008277812 */ /* 0x000fe200078ec0ff */
[C---:B------:R-:W-:Y:S01]  /*d0d0*/  IMAD.U32 R40, R11.reuse, 0x10000, RZ ;  /* 0x000100000b287824 */ /* 0x040fe200078e00ff */
[----:B------:R-:W-:Y:S02]  /*d0e0*/  LOP3.LUT R43, R11, 0xffff0000, RZ, 0xc0, !PT ;  /* 0xffff00000b2b7812 */ /* 0x000fe400078ec0ff */
[C---:B0-----:R-:W-:Y:S01]  /*d0f0*/  SHF.L.U32 R30, R4.reuse, 0x10, RZ ;  /* 0x00000010041e7819 */ /* 0x041fe200000006ff */
[C---:B------:R-:W-:Y:S01]  /*d100*/  IMAD.U32 R31, R5.reuse, 0x10000, RZ ;  /* 0x00010000051f7824 */ /* 0x040fe200078e00ff */
[----:B------:R-:W-:Y:S01]  /*d110*/  LOP3.LUT R4, R4, 0xffff0000, RZ, 0xc0, !PT ;  /* 0xffff000004047812 */ /* 0x000fe200078ec0ff */
[C---:B------:R-:W-:Y:S01]  /*d120*/  IMAD.U32 R32, R6.reuse, 0x10000, RZ ;  /* 0x0001000006207824 */ /* 0x040fe200078e00ff */
[----:B------:R-:W-:Y:S01]  /*d130*/  LOP3.LUT R5, R5, 0xffff0000, RZ, 0xc0, !PT ;  /* 0xffff000005057812 */ /* 0x000fe200078ec0ff */
[----:B------:R-:W-:Y:S01]  /*d140*/  IMAD.U32 R33, R7, 0x10000, RZ ;  /* 0x0001000007217824 */ /* 0x000fe200078e00ff */
[----:B------:R-:W-:Y:S01]  /*d150*/  LOP3.LUT R6, R6, 0xffff0000, RZ, 0xc0, !PT ;  /* 0xffff000006067812 */ /* 0x000fe200078ec0ff */
[-C--:B------:R-:W-:Y:S01]  /*d160*/  FMUL.FTZ R35, R38, R4.reuse ;  /* 0x0000000426237220 */ /* 0x080fe20000410000 */
[C---:B------:R-:W-:Y:S01]  /*d170*/  FMUL.FTZ R37, R36.reuse, R4 ;  /* 0x0000000424257220 */ /* 0x040fe20000410000 */
[-C--:B------:R-:W-:Y:S01]  /*d180*/  FMUL.FTZ R34, R41, R5.reuse ;  /* 0x0000000529227220 */ /* 0x080fe20000410000 */
[----:B------:R-:W-:Y:S01]  /*d190*/  LOP3.LUT R7, R7, 0xffff0000, RZ, 0xc0, !PT ;  /* 0xffff000007077812 */ /* 0x000fe200078ec0ff */
[-C--:B------:R-:W-:Y:S01]  /*d1a0*/  FFMA.FTZ R4, R36, R30.reuse, -R35 ;  /* 0x0000001e24047223 */ /* 0x080fe20000010823 */
[----:B------:R-:W-:Y:S01]  /*d1b0*/  FFMA.FTZ R37, R38, R30, R37 ;  /* 0x0000001e26257223 */ /* 0x000fe20000010025 */
[C---:B------:R-:W-:Y:S01]  /*d1c0*/  FMUL.FTZ R30, R39.reuse, R5 ;  /* 0x00000005271e7220 */ /* 0x040fe20000410000 */
[----:B------:R-:W-:Y:S01]  /*d1d0*/  FFMA.FTZ R5, R39, R31, -R34 ;  /* 0x0000001f27057223 */ /* 0x000fe20000010822 */
[C---:B------:R-:W-:Y:S01]  /*d1e0*/  LOP3.LUT R39, R9.reuse, 0xffff0000, RZ, 0xc0, !PT ;  /* 0xffff000009277812 */ /* 0x040fe200078ec0ff */
[----:B------:R-:W-:-:S02]  /*d1f0*/  IMAD.U32 R38, R9, 0x10000, RZ ;  /* 0x0001000009267824 */ /* 0x000fc400078e00ff */
[----:B------:R-:W-:Y:S01]  /*d200*/  FFMA.FTZ R30, R41, R31, R30 ;  /* 0x0000001f291e7223 */ /* 0x000fe2000001001e */
[-C--:B------:R-:W-:Y:S01]  /*d210*/  FMUL.FTZ R31, R40, R6.reuse ;  /* 0x00000006281f7220 */ /* 0x080fe20000410000 */
[-C--:B------:R-:W-:Y:S01]  /*d220*/  FMUL.FTZ R34, R43, R7.reuse ;  /* 0x000000072b227220 */ /* 0x080fe20000410000 */
[C---:B------:R-:W-:Y:S01]  /*d230*/  FMUL.FTZ R35, R38.reuse, R6 ;  /* 0x0000000626237220 */ /* 0x040fe20000410000 */
[C---:B------:R-:W-:Y:S01]  /*d240*/  FMUL.FTZ R36, R39.reuse, R7 ;  /* 0x0000000727247220 */ /* 0x040fe20000410000 */
[-C--:B------:R-:W-:Y:S01]  /*d250*/  FFMA.FTZ R6, R38, R32.reuse, -R31 ;  /* 0x0000002026067223 */ /* 0x080fe2000001081f */
[-C--:B------:R-:W-:Y:S01]  /*d260*/  FFMA.FTZ R7, R39, R33.reuse, -R34 ;  /* 0x0000002127077223 */ /* 0x080fe20000010822 */
[----:B------:R-:W-:Y:S01]  /*d270*/  FFMA.FTZ R35, R40, R32, R35 ;  /* 0x0000002028237223 */ /* 0x000fe20000010023 */
[----:B------:R-:W-:Y:S01]  /*d280*/  FFMA.FTZ R36, R43, R33, R36 ;  /* 0x000000212b247223 */ /* 0x000fe20000010024 */
[----:B------:R-:W-:Y:S02]  /*d290*/  F2FP.BF16.F32.PACK_AB R4, R37, R4 ;  /* 0x000000042504723e */ /* 0x000fe400000010ff */
[----:B------:R-:W-:-:S02]  /*d2a0*/  F2FP.BF16.F32.PACK_AB R5, R30, R5 ;  /* 0x000000051e05723e */ /* 0x000fc400000010ff */
[----:B------:R-:W-:Y:S02]  /*d2b0*/  F2FP.BF16.F32.PACK_AB R6, R35, R6 ;  /* 0x000000062306723e */ /* 0x000fe400000010ff */
[----:B------:R-:W-:-:S05]  /*d2c0*/  F2FP.BF16.F32.PACK_AB R7, R36, R7 ;  /* 0x000000072407723e */ /* 0x000fca00000010ff */
[----:B------:R0:W-:Y:S02]  /*d2d0*/  STS.128 [R3+0xd000], R4 ;  /* 0x00d0000403007388 */ /* 0x0001e40000000c00 */
.L_x_597:
[----:B------:R-:W-:Y:S05]  /*d2e0*/  BSYNC B1 ;  /* 0x0000000000017941 */ /* 0x000fea0003800000 */
.L_x_596:
[----:B------:R-:W-:Y:S01]  /*d2f0*/  ISETP.GE.AND P0, PT, R218, R0, PT ;  /* 0x00000000da00720c */ /* 0x000fe20003f06270 */
[----:B------:R-:W-:-:S12]  /*d300*/  BSSY B1, `(.L_x_604) ;  /* 0x00000a9000017945 */ /* 0x000fd80003800000 */
[----:B------:R-:W-:Y:S05]  /*d310*/  @P0 BRA `(.L_x_605) ;  /* 0x00000008009c0947 */ /* 0x000fea0003800000 */
[----:B01234-:R-:W0:Y:S01]  /*d320*/  LDC R5, c[0x0][0x3d4] ;  /* 0x0000f500ff057b82 */ /* 0x01fe220000000800 */
[----:B------:R-:W-:Y:S01]  /*d330*/  BSSY B2, `(.L_x_606) ;  /* 0x000002c000027945 */ /* 0x000fe20003800000 */
[-C--:B0-----:R-:W-:Y:S02]  /*d340*/  ISETP.GE.AND P0, PT, R22, R5.reuse, PT ;  /* 0x000000051600720c */ /* 0x081fe40003f06270 */
[-C--:B------:R-:W-:Y:S02]  /*d350*/  ISETP.GE.AND P1, PT, R215, R5.reuse, PT ;  /* 0x00000005d700720c */ /* 0x080fe40003f26270 */
[-C--:B------:R-:W-:Y:S02]  /*d360*/  ISETP.GE.AND P2, PT, R214, R5.reuse, PT ;  /* 0x00000005d600720c */ /* 0x080fe40003f46270 */
[----:B------:R-:W-:-:S07]  /*d370*/  ISETP.GE.AND P3, PT, R216, R5, PT ;  /* 0x00000005d800720c */ /* 0x000fce0003f66270 */
[----:B------:R-:W-:Y:S06]  /*d380*/  @P0 BRA `(.L_x_607) ;  /* 0x0000000000980947 */ /* 0x000fec0003800000 */
[----:B------:R-:W0:Y:S01]  /*d390*/  LDS.128 R4, [R3+0x2000] ;  /* 0x0020000003047984 */ /* 0x000e220000000c00 */
        /* <DEDUP_REMOVED lines=37> */
.L_x_607:
[----:B------:R-:W-:Y:S05]  /*d5f0*/  BSYNC B2 ;  /* 0x0000000000027941 */ /* 0x000fea0003800000 */
.L_x_606:
[----:B------:R-:W-:Y:S04]  /*d600*/  BSSY B2, `(.L_x_608) ;  /* 0x0000028000027945 */ /* 0x000fe80003800000 */
[----:B------:R-:W-:Y:S05]  /*d610*/  @P1 BRA `(.L_x_609) ;  /* 0x0000000000981947 */ /* 0x000fea0003800000 */
[----:B0-----:R-:W0:Y:S01]  /*d620*/  LDS.128 R4, [R3+0x6000] ;  /* 0x0060000003047984 */ /* 0x001e220000000c00 */
[----:B------:R-:W-:Y:S01]  /*d630*/  SHF.L.U32 R36, R20, 0x10, RZ ;  /* 0x0000001014247819 */ /* 0x000fe200000006ff */
[C---:B------:R-:W-:Y:S01]  /*d640*/  IMAD.U32 R38, R24.reuse, 0x10000, RZ ;  /* 0x0001000018267824 */ /* 0x040fe200078e00ff */
[----:B------:R-:W-:Y:S01]  /*d650*/  LOP3.LUT R41, R24, 0xffff0000, RZ, 0xc0, !PT ;  /* 0xffff000018297812 */ /* 0x000fe200078ec0ff */
        /* <DEDUP_REMOVED lines=34> */
.L_x_609:
[----:B------:R-:W-:Y:S05]  /*d880*/  BSYNC B2 ;  /* 0x0000000000027941 */ /* 0x000fea0003800000 */
.L_x_608:
        /* <DEDUP_REMOVED lines=40> */
.L_x_611:
[----:B------:R-:W-:Y:S05]  /*db10*/  BSYNC B2 ;  /* 0x0000000000027941 */ /* 0x000fea0003800000 */
.L_x_610:
        /* <DEDUP_REMOVED lines=14> */
[-C--:B------:R-:W-:Y:S01]  /*dc00*/  FMUL.FTZ R35, R38, R4.reuse ;  /* 0x0000000426237220 */ /* 0x080fe20000410000 */
[----:B------:R-:W-:Y:S01]  /*dc10*/  FMUL.FTZ R37, R36, R4 ;  /* 0x0000000424257220 */ /* 0x000fe20000410000 */
[-C--:B------:R-:W-:Y:S01]  /*dc20*/  FMUL.FTZ R34, R41, R5.reuse ;  /* 0x0000000529227220 */ /* 0x080fe20000410000 */
[----:B------:R-:W-:Y:S01]  /*dc30*/  LOP3.LUT R6, R6, 0xffff0000, RZ, 0xc0, !PT ;  /* 0xffff000006067812 */ /* 0x000fe200078ec0ff */
        /* <DEDUP_REMOVED lines=21> */
.L_x_605:
[----:B------:R-:W-:Y:S05]  /*dd90*/  BSYNC B1 ;  /* 0x0000000000017941 */ /* 0x000fea0003800000 */
.L_x_604:
[----:B01234-:R-:W2:Y:S02]  /*dda0*/  LDL R4, [R1+0x7c] ;  /* 0x00007c0001047983 */ /* 0x01fea40000100800 */
[----:B--2---:R-:W-:-:S13]  /*ddb0*/  ISETP.GE.AND P0, PT, R4, R0, PT ;  /* 0x000000000400720c */ /* 0x004fda0003f06270 */
[----:B------:R-:W-:Y:S05]  /*ddc0*/  @P0 BRA `(.L_x_612) ;  /* 0x0000004000200947 */ /* 0x000fea0003800000 */
[----:B------:R-:W0:Y:S01]  /*ddd0*/  LDC R5, c[0x0][0x3d4] ;  /* 0x0000f500ff057b82 */ /* 0x000e220000000800 */
        /* <DEDUP_REMOVED lines=24> */
[C---:B------:R-:W-:Y:S01]  /*df60*/  LOP3.LUT R36, R29.reuse, 0xffff0000, RZ, 0xc0, !PT ;  /* 0xffff00001d247812 */ /* 0x040fe200078ec0ff */
[-C--:B------:R-:W-:Y:S01]  /*df70*/  FFMA.FTZ R5, R34, R30.reuse, -R35 ;  /* 0x0000001e22057223 */ /* 0x080fe20000010823 */
[----:B------:R-:W-:Y:S01]  /*df80*/  LOP3.LUT R6, R6, 0xffff0000, RZ, 0xc0, !PT ;  /* 0xffff000006067812 */ /* 0x000fe200078ec0ff */
[----:B------:R-:W-:Y:S01]  /*df90*/  IMAD.U32 R34, R29, 0x10000, RZ ;  /* 0x000100001d227824 */ /* 0x000fe200078e00ff */
[C---:B------:R-:W-:Y:S01]  /*dfa0*/  LOP3.LUT R32, R27.reuse, 0xffff0000, RZ, 0xc0, !PT ;  /* 0xffff00001b207812 */ /* 0x040fe200078ec0ff */
[----:B------:R-:W-:Y:S02]  /*dfb0*/  IMAD.U32 R0, R27, 0x10000, RZ ;  /* 0x000100001b007824 */ /* 0x000fe400078e00ff */
[----:B------:R-:W-:Y:S01]  /*dfc0*/  FFMA.FTZ R30, R38, R30, R31 ;  /* 0x0000001e261e7223 */ /* 0x000fe2000001001f */
[-C--:B------:R-:W-:Y:S01]  /*dfd0*/  FMUL.FTZ R31, R36, R7.reuse ;  /* 0x00000007241f7220 */ /* 0x080fe20000410000 */
[-C--:B------:R-:W-:Y:S01]  /*dfe0*/  FMUL.FTZ R27, R34, R6.reuse ;  /* 0x00000006221b7220 */ /* 0x080fe20000410000 */
[----:B------:R-:W-:Y:S01]  /*dff0*/  FMUL.FTZ R29, R0, R6 ;  /* 0x00000006001d7220 */ /* 0x000fe20000410000 */
[C---:B------:R-:W-:Y:S01]  /*e000*/  FMUL.FTZ R35, R32.reuse, R7 ;  /* 0x0000000720237220 */ /* 0x040fe20000410000 */
[----:B------:R-:W-:Y:S01]  /*e010*/  FFMA.FTZ R7, R32, R28, -R31 ;  /* 0x0000001c20077223 */ /* 0x000fe2000001081f */
[-C--:B------:R-:W-:Y:S01]  /*e020*/  FFMA.FTZ R6, R0, R26.reuse, -R27 ;  /* 0x0000001a00067223 */ /* 0x080fe2000001081b */
[----:B------:R-:W-:Y:S01]  /*e030*/  FFMA.FTZ R29, R34, R26, R29 ;  /* 0x0000001a221d7223 */ /* 0x000fe2000001001d */
[----:B------:R-:W-:Y:S01]  /*e040*/  FFMA.FTZ R28, R36, R28, R35 ;  /* 0x0000001c241c7223 */ /* 0x000fe20000010023 */
[----:B------:R-:W-:-:S02]  /*e050*/  F2FP.BF16.F32.PACK_AB R4, R33, R4 ;  /* 0x000000042104723e */ /* 0x000fc400000010ff */
[----:B------:R-:W-:Y:S02]  /*e060*/  F2FP.BF16.F32.PACK_AB R5, R30, R5 ;  /* 0x000000051e05723e */ /* 0x000fe400000010ff */
[----:B------:R-:W-:Y:S02]  /*e070*/  F2FP.BF16.F32.PACK_AB R6, R29, R6 ;  /* 0x000000061d06723e */ /* 0x000fe400000010ff */
[----:B------:R-:W-:-:S05]  /*e080*/  F2FP.BF16.F32.PACK_AB R7, R28, R7 ;  /* 0x000000071c07723e */ /* 0x000fca00000010ff */
[----:B------:R0:W-:Y:S02]  /*e090*/  STS.128 [R3+0x3000], R4 ;  /* 0x0030000403007388 */ /* 0x0001e40000000c00 */
.L_x_614:
[----:B------:R-:W-:Y:S05]  /*e0a0*/  BSYNC B1 ;  /* 0x0000000000017941 */ /* 0x000fea0003800000 */
.L_x_613:
[----:B------:R-:W-:Y:S04]  /*e0b0*/  BSSY B1, `(.L_x_615) ;  /* 0x0000028000017945 */ /* 0x000fe80003800000 */
[----:B------:R-:W-:Y:S05]  /*e0c0*/  @P1 BRA `(.L_x_616) ;  /* 0x0000000000981947 */ /* 0x000fea0003800000 */
[----:B0-----:R-:W0:Y:S01]  /*e0d0*/  LDS.128 R4, [R3+0x7000] ;  /* 0x0070000003047984 */ /* 0x001e220000000c00 */
        /* <DEDUP_REMOVED lines=19> */
[----:B------:R-:W-:Y:S01]  /*e210*/  IMAD.U32 R0, R21, 0x10000, RZ ;  /* 0x0001000015007824 */ /* 0x000fe200078e00ff */
[----:B------:R-:W-:Y:S01]  /*e220*/  LOP3.LUT R6, R6, 0xffff0000, RZ, 0xc0, !PT ;  /* 0xffff000006067812 */ /* 0x000fe200078ec0ff */
[----:B------:R-:W-:Y:S01]  /*e230*/  FFMA.FTZ R26, R34, R26, R27 ;  /* 0x0000001a221a7223 */ /* 0x000fe2000001001b */
[----:B------:R-:W-:Y:S01]  /*e240*/  SHF.L.U32 R30, R25, 0x10, RZ ;  /* 0x00000010191e7819 */ /* 0x000fe200000006ff */
[----:B------:R-:W-:Y:S01]  /*e250*/  FMUL.FTZ R27, R32, R7 ;  /* 0x00000007201b7220 */ /* 0x000fe20000410000 */
[----:B------:R-:W-:Y:S01]  /*e260*/  LOP3.LUT R28, R21, 0xffff0000, RZ, 0xc0, !PT ;  /* 0xffff0000151c7812 */ /* 0x000fe200078ec0ff */
[----:B------:R-:W-:Y:S01]  /*e270*/  FMUL.FTZ R25, R0, R6 ;  /* 0x0000000600197220 */ /* 0x000fe20000410000 */
[----:B------:R-:W-:Y:S01]  /*e280*/  F2FP.BF16.F32.PACK_AB R4, R29, R4 ;  /* 0x000000041d04723e */ /* 0x000fe200000010ff */
[----:B------:R-:W-:Y:S01]  /*e290*/  FMUL.FTZ R21, R30, R6 ;  /* 0x000000061e157220 */ /* 0x000fe20000410000 */
[----:B------:R-:W-:Y:S01]  /*e2a0*/  F2FP.BF16.F32.PACK_AB R5, R26, R5 ;  /* 0x000000051a05723e */ /* 0x000fe200000010ff */
[C---:B------:R-:W-:Y:S01]  /*e2b0*/  FMUL.FTZ R31, R28.reuse, R7 ;  /* 0x000000071c1f7220 */ /* 0x040fe20000410000 */
[----:B------:R-:W-:Y:S01]  /*e2c0*/  FFMA.FTZ R7, R28, R24, -R27 ;  /* 0x000000181c077223 */ /* 0x000fe2000001081b */
[-C--:B------:R-:W-:Y:S01]  /*e2d0*/  FFMA.FTZ R6, R0, R20.reuse, -R21 ;  /* 0x0000001400067223 */ /* 0x080fe20000010815 */
[----:B------:R-:W-:Y:S01]  /*e2e0*/  FFMA.FTZ R25, R30, R20, R25 ;  /* 0x000000141e197223 */ /* 0x000fe20000010019 */
[----:B------:R-:W-:-:S04]  /*e2f0*/  FFMA.FTZ R24, R32, R24, R31 ;  /* 0x0000001820187223 */ /* 0x000fc8000001001f */
[----:B------:R-:W-:Y:S02]  /*e300*/  F2FP.BF16.F32.PACK_AB R6, R25, R6 ;  /* 0x000000061906723e */ /* 0x000fe400000010ff */
[----:B------:R-:W-:-:S05]  /*e310*/  F2FP.BF16.F32.PACK_AB R7, R24, R7 ;  /* 0x000000071807723e */ /* 0x000fca00000010ff */
[----:B------:R1:W-:Y:S02]  /*e320*/  STS.128 [R3+0x7000], R4 ;  /* 0x0070000403007388 */ /* 0x0003e40000000c00 */
.L_x_616:
[----:B------:R-:W-:Y:S05]  /*e330*/  BSYNC B1 ;  /* 0x0000000000017941 */ /* 0x000fea0003800000 */
.L_x_615:
[----:B------:R-:W-:Y:S04]  /*e340*/  BSSY B1, `(.L_x_617) ;  /* 0x0000028000017945 */ /* 0x000fe80003800000 */
[----:B------:R-:W-:Y:S05]  /*e350*/  @P2 BRA `(.L_x_618) ;  /* 0x0000000000982947 */ /* 0x000fea0003800000 */
[----:B01----:R-:W0:Y:S01]  /*e360*/  LDS.128 R4, [R3+0xb000] ;  /* 0x00b0000003047984 */ /* 0x003e220000000c00 */
        /* <DEDUP_REMOVED lines=37> */
.L_x_618:
[----:B------:R-:W-:Y:S05]  /*e5c0*/  BSYNC B1 ;  /* 0x0000000000017941 */ /* 0x000fea0003800000 */
.L_x_617:
[----:B------:R-:W-:Y:S05]  /*e5d0*/  @P3 BRA `(.L_x_612) ;  /* 0x00000038001c3947 */ /* 0x000fea0003800000 */
[----:B012---:R-:W0:Y:S01]  /*e5e0*/  LDS.128 R4, [R3+0xf000] ;  /* 0x00f0000003047984 */ /* 0x007e220000000c00 */
        /* <DEDUP_REMOVED lines=36> */
[----:B------:R3:W-:Y:S01]  /*e830*/  STS.128 [R3+0xf000], R4 ;  /* 0x00f0000403007388 */ /* 0x0007e20000000c00 */
[----:B------:R-:W-:Y:S05]  /*e840*/  BRA `(.L_x_612) ;  /* 0x0000003400807947 */ /* 0x000fea0003800000 */
.L_x_579:
        /* <DEDUP_REMOVED lines=27> */
.L_x_620:
[----:B------:R-:W-:Y:S05]  /*ea00*/  BSYNC B1 ;  /* 0x0000000000017941 */ /* 0x000fea0003800000 */
.L_x_619:
[----:B------:R-:W2:Y:S01]  /*ea10*/  LDL R54, [R1+0x70] ;  /* 0x0000700001367983 */ /* 0x000ea20000100800 */
[----:B------:R-:W-:Y:S01]  /*ea20*/  UMOV UR4, 0xffffffff ;  /* 0xffffffff00047882 */ /* 0x000fe20000000000 */
[----:B-----5:R-:W-:Y:S01]  /*ea30*/  IMAD.MOV.U32 R33, RZ, RZ, R6 ;  /* 0x000000ffff217224 */ /* 0x020fe200078e0006 */
[----:B------:R-:W-:Y:S01]  /*ea40*/  SHF.R.U64 R52, R6, 0x10, R7 ;  /* 0x0000001006347819 */ /* 0x000fe20000001207 */
[----:B------:R-:W-:Y:S01]  /*ea50*/  IMAD.MOV.U32 R39, RZ, RZ, R24 ;  /* 0x000000ffff277224 */ /* 0x000fe200078e0018 */
[--C-:B------:R-:W-:Y:S01]  /*ea60*/  SHF.R.U64 R47, R24, 0x10, R25.reuse ;  /* 0x00000010182f7819 */ /* 0x100fe20000001219 */
[----:B------:R-:W-:Y:S01]  /*ea70*/  IMAD.MOV.U32 R6, RZ, RZ, R8 ;  /* 0x000000ffff067224 */ /* 0x000fe200078e0008 */
[--C-:B------:R-:W-:Y:S01]  /*ea80*/  SHF.R.U32.HI R48, RZ, 0x10, R25.reuse ;  /* 0x00000010ff307819 */ /* 0x100fe20000011619 */
[----:B------:R-:W-:Y:S01]  /*ea90*/  IMAD.MOV.U32 R40, RZ, RZ, R25 ;  /* 0x000000ffff287224 */ /* 0x000fe200078e0019 */
[----:B------:R-:W-:Y:S01]  /*eaa0*/  SHF.R.U64 R50, R4, 0x10, R5 ;  /* 0x0000001004327819 */ /* 0x000fe20000001205 */
[----:B------:R-:W-:Y:S01]  /*eab0*/  IMAD.MOV.U32 R41, RZ, RZ, R26 ;  /* 0x000000ffff297224 */ /* 0x000fe200078e001a */
[----:B------:R-:W-:Y:S01]  /*eac0*/  SHF.R.U64 R8, R8, 0x10, R9 ;  /* 0x0000001008087819 */ /* 0x000fe20000001209 */
[----:B------:R-:W-:Y:S01]  /*ead0*/  IMAD.MOV.U32 R20, RZ, RZ, R4 ;  /* 0x000000ffff147224 */ /* 0x000fe200078e0004 */
[----:B0-----:R-:W-:Y:S01]  /*eae0*/  MOV R35, R12 ;  /* 0x0000000c00237202 */ /* 0x001fe20000000f00 */
        /* <DEDUP_REMOVED lines=11> */
[--C-:B------:R-:W-:Y:S01]  /*eba0*/  SHF.R.U32.HI R49, RZ, 0x10, R27.reuse ;  /* 0x00000010ff317819 */ /* 0x100fe2000001161b */
[----:B------:R-:W-:Y:S01]  /*ebb0*/  IMAD.MOV.U32 R42, RZ, RZ, R27 ;  /* 0x000000ffff2a7224 */ /* 0x000fe200078e001b */
[--C-:B------:R-:W-:Y:S01]  /*ebc0*/  SHF.R.U32.HI R51, RZ, 0x10, R5.reuse ;  /* 0x00000010ff337819 */ /* 0x100fe20000011605 */
[----:B------:R-:W-:Y:S01]  /*ebd0*/  IMAD.MOV.U32 R32, RZ, RZ, R5 ;  /* 0x000000ffff207224 */ /* 0x000fe200078e0005 */
[----:B------:R-:W-:Y:S01]  /*ebe0*/  SHF.R.U32.HI R7, RZ, 0x10, R7 ;  /* 0x00000010ff077819 */ /* 0x000fe20000011607 */
[----:B------:R-:W-:Y:S01]  /*ebf0*/  IMAD.MOV.U32 R25, RZ, RZ, R11 ;  /* 0x000000ffff197224 */ /* 0x000fe200078e000b */
[----:B------:R-:W-:-:S02]  /*ec00*/  SHF.R.U32.HI R9, RZ, 0x10, R9 ;  /* 0x00000010ff097819 */ /* 0x000fc40000011609 */
[--C-:B------:R-:W-:Y:S02]  /*ec10*/  SHF.R.U64 R10, R10, 0x10, R11.reuse ;  /* 0x000000100a0a7819 */ /* 0x100fe4000000120b */
[----:B------:R-:W-:Y:S02]  /*ec20*/  SHF.R.U32.HI R53, RZ, 0x10, R11 ;  /* 0x00000010ff357819 */ /* 0x000fe4000001160b */
[----:B--2---:R-:W-:Y:S01]  /*ec30*/  LEA.HI R4, R54, R54, RZ, 0x1 ;  /* 0x0000003636047211 */ /* 0x004fe200078f08ff */
[----:B------:R-:W-:Y:S06]  /*ec40*/  BRA.DIV UR4, `(.L_x_621) ;  /* 0x0000016e04947947 */ /* 0x000fec000b800000 */
.L_x_805:
[----:B------:R-:W-:Y:S01]  /*ec50*/  UMOV UR4, 0xffffffff ;  /* 0xffffffff00047882 */ /* 0x000fe20000000000 */
[----:B------:R-:W-:Y:S02]  /*ec60*/  LOP3.LUT R4, R4, 0xfffffffe, RZ, 0xc0, !PT ;  /* 0xfffffffe04047812 */ /* 0x000fe400078ec0ff */
[----:B------:R-:W-:Y:S05]  /*ec70*/  BRA.DIV UR4, `(.L_x_622) ;  /* 0x0000016e04b07947 */ /* 0x000fea000b800000 */
.L_x_808:
[----:B------:R-:W-:Y:S01]  /*ec80*/  UMOV UR4, 0xffffffff ;  /* 0xffffffff00047882 */ /* 0x000fe20000000000 */
[----:B------:R-:W-:Y:S02]  /*ec90*/  IMAD.IADD R4, R54, 0x1, -R4 ;  /* 0x0000000136047824 */ /* 0x000fe400078e0a04 */
[----:B------:R-:W-:Y:S05]  /*eca0*/  BRA.DIV UR4, `(.L_x_623) ;  /* 0x0000016e04cc7947 */ /* 0x000fea000b800000 */
.L_x_811:
[----:B------:R-:W-:Y:S01]  /*ecb0*/  UMOV UR4, 0xffffffff ;  /* 0xffffffff00047882 */ /* 0x000fe20000000000 */
[----:B------:R-:W-:Y:S02]  /*ecc0*/  SHF.L.U32 R5, R4, 0x1f, RZ ;  /* 0x0000001f04057819 */ /* 0x000fe400000006ff */
[----:B------:R-:W-:Y:S05]  /*ecd0*/  BRA.DIV UR4, `(.L_x_624) ;  /* 0x0000016e04e87947 */ /* 0x000fea000b800000 */
.L_x_814:
[----:B------:R-:W0:Y:S01]  /*ece0*/  SYNCS.PHASECHK.TRANS64.TRYWAIT P0, [R16+URZ+0x38800], R5 ;  /* 0x03880005100075a7 */ /* 0x000e22000800017f */
[----:B------:R-:W-:Y:S01]  /*ecf0*/  PRMT R28, R36, 0x5410, R44 ;  /* 0x00005410241c7816 */ /* 0x000fe2000000002c */
[----:B------:R-:W-:Y:S01]  /*ed00*/  BSSY B1, `(.L_x_625) ;  /* 0x0000013000017945 */ /* 0x000fe20003800000 */
[----:B------:R-:W-:Y:S02]  /*ed10*/  SHF.R.S32.HI R36, RZ, 0x1f, R213 ;  /* 0x0000001fff247819 */ /* 0x000fe400000114d5 */
        /* <DEDUP_REMOVED lines=15> */
[----:B------:R-:W-:Y:S01]  /*ee10*/  LEA.HI R38, R36, R213, RZ, 0x3 ;  /* 0x000000d524267211 */ /* 0x000fe200078f18ff */
[----:B0-----:R-:W-:Y:S06]  /*ee20*/  @!P0 BRA `(.L_x_626) ;  /* 0x0000016c00bc8947 */ /* 0x001fec0003800000 */
.L_x_815:
[----:B------:R-:W-:Y:S05]  /*ee30*/  BSYNC B1 ;  /* 0x0000000000017941 */ /* 0x000fea0003800000 */
.L_x_625:
[----:B------:R-:W-:Y:S01]  /*ee40*/  BSSY B1, `(.L_x_627) ;  /* 0x00000be000017945 */ /* 0x000fe20003800000 */
[----:B------:R-:W-:-:S03]  /*ee50*/  SHF.R.S32.HI R26, RZ, 0x3, R38 ;  /* 0x00000003ff1a7819 */ /* 0x000fc60000011426 */
[----:B------:R-:W-:Y:S05]  /*ee60*/  @P1 BRA `(.L_x_628) ;  /* 0x0000000800ec1947 */ /* 0x000fea0003800000 */
[----:B------:R-:W1:Y:S01]  /*ee70*/  LDC R57, c[0x0][0x3d4] ;  /* 0x0000f500ff397b82 */ /* 0x000e620000000800 */
[----:B------:R-:W-:Y:S01]  /*ee80*/  BSSY B2, `(.L_x_629) ;  /* 0x000005a000027945 */ /* 0x000fe20003800000 */
[-C--:B-1----:R-:W-:Y:S02]  /*ee90*/  ISETP.GE.AND P0, PT, R212, R57.reuse, PT ;  /* 0x00000039d400720c */ /* 0x082fe40003f06270 */
[----:B------:R-:W-:-:S11]  /*eea0*/  ISETP.GE.AND P1, PT, R213, R57, PT ;  /* 0x00000039d500720c */ /* 0x000fd60003f26270 */
[----:B------:R-:W-:Y:S05]  /*eeb0*/  @P0 BRA `(.L_x_630) ;  /* 0x0000000400580947 */ /* 0x000fea0003800000 */
[----:B------:R-:W-:Y:S01]  /*eec0*/  LEA.HI R4, R57, R220, RZ, 0x1d ;  /* 0x000000dc39047211 */ /* 0x000fe200078fe8ff */
[C---:B------:R-:W-:Y:S01]  /*eed0*/  IMAD.U32 R48, R31.reuse, 0x10000, RZ ;  /* 0x000100001f307824 */ /* 0x040fe200078e00ff */
[----:B------:R-:W-:Y:S01]  /*eee0*/  LOP3.LUT R49, R31, 0xffff0000, RZ, 0xc0, !PT ;  /* 0xffff00001f317812 */ /* 0x000fe200078ec0ff */
[C---:B------:R-:W-:Y:S01]  /*eef0*/  IMAD.U32 R46, R27.reuse, 0x10000, RZ ;  /* 0x000100001b2e7824 */ /* 0x040fe200078e00ff */
[----:B0-----:R-:W-:Y:S01]  /*ef00*/  SHF.R.S32.HI R5, RZ, 0x1f, R4 ;  /* 0x0000001fff057819 */ /* 0x001fe20000011404 */
[----:B------:R-:W-:Y:S01]  /*ef10*/  IMAD.SHL.U32 R6, R4, 0x8, RZ ;  /* 0x0000000804067824 */ /* 0x000fe200078e00ff */
[----:B------:R-:W-:Y:S02]  /*ef20*/  LOP3.LUT R47, R27, 0xffff0000, RZ, 0xc0, !PT ;  /* 0xffff00001b2f7812 */ /* 0x000fe400078ec0ff */
[----:B------:R-:W-:Y:S02]  /*ef30*/  LEA.HI R4, R5, R4, RZ, 0x3 ;  /* 0x0000000405047211 */ /* 0x000fe400078f18ff */
[----:B------:R-:W-:-:S02]  /*ef40*/  LOP3.LUT R5, R235, 0x38, R6, 0xf8, !PT ;  /* 0x00000038eb057812 */ /* 0x000fc400078ef806 */
[----:B------:R-:W-:Y:S02]  /*ef50*/  SHF.L.U32 R4, R4, 0xa, RZ ;  /* 0x0000000a04047819 */ /* 0x000fe400000006ff */
[----:B------:R-:W-:Y:S02]  /*ef60*/  LOP3.LUT R5, R5, R236, RZ, 0x3c, !PT ;  /* 0x000000ec05057212 */ /* 0x000fe400078e3cff */
[----:B------:R-:W-:-:S04]  /*ef70*/  LOP3.LUT R4, R4, 0x7fffe000, RZ, 0xc0, !PT ;  /* 0x7fffe00004047812 */ /* 0x000fc800078ec0ff */
[----:B------:R-:W-:Y:S02]  /*ef80*/  IADD3 R9, R5, R4, R237 ;  /* 0x0000000405097210 */ /* 0x000fe40007ffe0ed */
[----:B------:R-:W0:Y:S03]  /*ef90*/  LDS.128 R4, [R3] ;  /* 0x0000000003047984 */ /* 0x000e260000000c00 */
[----:B------:R-:W-:-:S05]  /*efa0*/  IMAD R35, R9, 0x2, R16 ;  /* 0x0000000209237824 */ /* 0x000fca00078e0210 */
[----:B------:R-:W1:Y:S01]  /*efb0*/  LDS.128 R8, [R35+0x14400] ;  /* 0x0144000023087984 */ /* 0x000e620000000c00 */
[C---:B0-----:R-:W-:Y:S01]  /*efc0*/  IMAD.U32 R37, R4.reuse, 0x10000, RZ ;  /* 0x0001000004257824 */ /* 0x041fe200078e00ff */
[----:B------:R-:W-:Y:S01]  /*efd0*/  LOP3.LUT R4, R4, 0xffff0000, RZ, 0xc0, !PT ;  /* 0xffff000004047812 */ /* 0x000fe200078ec0ff */
[C---:B------:R-:W-:Y:S01]  /*efe0*/  IMAD.U32 R39, R5.reuse, 0x10000, RZ ;  /* 0x0001000005277824 */ /* 0x040fe200078e00ff */
[----:B------:R-:W-:Y:S01]  /*eff0*/  LOP3.LUT R5, R5, 0xffff0000, RZ, 0xc0, !PT ;  /* 0xffff000005057812 */ /* 0x000fe200078ec0ff */
[C---:B------:R-:W-:Y:S01]  /*f000*/  IMAD.U32 R40, R6.reuse, 0x10000, RZ ;  /* 0x0001000006287824 */ /* 0x040fe200078e00ff */
[----:B------:R-:W-:Y:S01]  /*f010*/  LOP3.LUT R6, R6, 0xffff0000, RZ, 0xc0, !PT ;  /* 0xffff000006067812 */ /* 0x000fe200078ec0ff */
[C---:B------:R-:W-:Y:S01]  /*f020*/  IMAD.U32 R41, R7.reuse, 0x10000, RZ ;  /* 0x0001000007297824 */ /* 0x040fe200078e00ff */
[----:B------:R-:W-:Y:S01]  /*f030*/  LOP3.LUT R7, R7, 0xffff0000, RZ, 0xc0, !PT ;  /* 0xffff000007077812 */ /* 0x000fe200078ec0ff */
[C---:B-1----:R-:W-:Y:S01]  /*f040*/  IMAD.U32 R42, R8.reuse, 0x10000, RZ ;  /* 0x00010000082a7824 */ /* 0x042fe200078e00ff */
[----:B------:R-:W-:Y:S01]  /*f050*/  LOP3.LUT R8, R8, 0xffff0000, RZ, 0xc0, !PT ;  /* 0xffff000008087812 */ /* 0x000fe200078ec0ff */
[C---:B------:R-:W-:Y:S01]  /*f060*/  IMAD.U32 R43, R9.reuse, 0x10000, RZ ;  /* 0x00010000092b7824 */ /* 0x040fe200078e00ff */
[----:B------:R-:W-:Y:S01]  /*f070*/  LOP3.LUT R9, R9, 0xffff0000, RZ, 0xc0, !PT ;  /* 0xffff000009097812 */ /* 0x000fe200078ec0ff */
[C---:B------:R-:W-:Y:S01]  /*f080*/  FMUL.FTZ R50, R42.reuse, R48 ;  /* 0x000000302a327220 */ /* 0x040fe20000410000 */
[----:B------:R-:W-:Y:S01]  /*f090*/  FMUL.FTZ R42, R42, R46 ;  /* 0x0000002e2a2a7220 */ /* 0x000fe20000410000 */
[----:B------:R-:W-:Y:S01]  /*f0a0*/  FMUL.FTZ R51, R8, R49 ;  /* 0x0000003108337220 */ /* 0x000fe20000410000 */
[----:B------:R-:W-:-:S02]  /*f0b0*/  IMAD.U32 R44, R10, 0x10000, RZ ;  /* 0x000100000a2c7824 */ /* 0x000fc400078e00ff */
[C---:B------:R-:W-:Y:S01]  /*f0c0*/  FFMA.FTZ R50, R37.reuse, R46, -R50 ;  /* 0x0000002e25327223 */ /* 0x040fe20000010832 */
[----:B------:R-:W-:Y:S02]  /*f0d0*/  IMAD.U32 R46, R32, 0x10000, RZ ;  /* 0x00010000202e7824 */ /* 0x000fe400078e00ff */
[----:B------:R-:W-:Y:S01]  /*f0e0*/  FFMA.FTZ R48, R37, R48, R42 ;  /* 0x0000003025307223 */ /* 0x000fe2000001002a */
[----:B------:R-:W-:Y:S02]  /*f0f0*/  IMAD.U32 R42, R28, 0x10000, RZ ;  /* 0x000100001c2a7824 */ /* 0x000fe400078e00ff */
[-C--:B------:R-:W-:Y:S01]  /*f100*/  FMUL.FTZ R37, R8, R47.reuse ;  /* 0x0000002f08257220 */ /* 0x080fe20000410000 */
[C---:B------:R-:W-:Y:S01]  /*f110*/  FMUL.FTZ R8, R43.reuse, R46 ;  /* 0x0000002e2b087220 */ /* 0x040fe20000410000 */
[----:B------:R-:W-:Y:S01]  /*f120*/  FFMA.FTZ R51, R4, R47, -R51 ;  /* 0x0000002f04337223 */ /* 0x000fe20000010833 */
[----:B------:R-:W-:Y:S01]  /*f130*/  FMUL.FTZ R43, R43, R42 ;  /* 0x0000002a2b2b7220 */ /* 0x000fe20000410000 */
[----:B------:R-:W-:-:S02]  /*f140*/  IMAD.U32 R47, R33, 0x10000, RZ ;  /* 0x00010000212f7824 */ /* 0x000fc400078e00ff */
[----:B------:R-:W-:Y:S01]  /*f150*/  FFMA.FTZ R49, R4, R49, R37 ;  /* 0x0000003104317223 */ /* 0x000fe20000010025 */
[----:B------:R-:W-:Y:S01]  /*f160*/  LOP3.LUT R10, R10, 0xffff0000, RZ, 0xc0, !PT ;  /* 0xffff00000a0a7812 */ /* 0x000fe200078ec0ff */
[C---:B------:R-:W-:Y:S01]  /*f170*/  FFMA.FTZ R46, R39.reuse, R46, R43 ;  /* 0x0000002e272e7223 */ /* 0x040fe2000001002b */
[----:B------:R-:W-:Y:S01]  /*f180*/  FFMA.FTZ R52, R39, R42, -R8 ;  /* 0x0000002a27347223 */ /* 0x000fe20000010808 */
[----:B------:R-:W-:Y:S02]  /*f190*/  IMAD.U32 R37, R29, 0x10000, RZ ;  /* 0x000100001d257824 */ /* 0x000fe400078e00ff */
[----:B------:R-:W-:Y:S01]  /*f1a0*/  FMUL.FTZ R53, R44, R47 ;  /* 0x0000002f2c357220 */ /* 0x000fe20000410000 */
[----:B------:R-:W-:Y:S01]  /*f1b0*/  LOP3.LUT R43, R33, 0xffff0000, RZ, 0xc0, !PT ;  /* 0xffff0000212b7812 */ /* 0x000fe200078ec0ff */
[----:B------:R-:W-:Y:S01]  /*f1c0*/  IMAD.U32 R45, R11, 0x10000, RZ ;  /* 0x000100000b2d7824 */ /* 0x000fe200078e00ff */
[----:B------:R-:W-:Y:S01]  /*f1d0*/  LOP3.LUT R39, R29, 0xffff0000, RZ, 0xc0, !PT ;  /* 0xffff00001d277812 */ /* 0x000fe200078ec0ff */
[----:B------:R-:W-:-:S02]  /*f1e0*/  IMAD.U32 R42, R34, 0x10000, RZ ;  /* 0x00010000222a7824 */ /* 0x000fc400078e00ff */
[-C--:B------:R-:W-:Y:S01]  /*f1f0*/  FMUL.FTZ R55, R44, R37.reuse ;  /* 0x000000252c377220 */ /* 0x080fe20000410000 */
[----:B------:R-:W-:Y:S01]  /*f200*/  FFMA.FTZ R53, R40, R37, -R53 ;  /* 0x0000002528357223 */ /* 0x000fe20000010835 */
[----:B------:R-:W-:Y:S01]  /*f210*/  FMUL.FTZ R37, R10, R43 ;  /* 0x0000002b0a257220 */ /* 0x000fe20000410000 */
[----:B------:R-:W-:Y:S02]  /*f220*/  IMAD.U32 R4, R30, 0x10000, RZ ;  /* 0x000100001e047824 */ /* 0x000fe400078e00ff */
[-C--:B------:R-:W-:Y:S01]  /*f230*/  FMUL.FTZ R10, R10, R39.reuse ;  /* 0x000000270a0a7220 */ /* 0x080fe20000410000 */
[----:B------:R-:W-:Y:S01]  /*f240*/  FMUL.FTZ R8, R45, R42 ;  /* 0x0000002a2d087220 */ /* 0x000fe20000410000 */
[----:B------:R-:W-:Y:S01]  /*f250*/  FFMA.FTZ R44, R6, R39, -R37 ;  /* 0x00000027062c7223 */ /* 0x000fe20000010825 */
[----:B------:R-:W-:Y:S01]  /*f260*/  FFMA.FTZ R55, R40, R47, R55 ;  /* 0x0000002f28377223 */ /* 0x000fe20000010037 */
[----:B------:R-:W-:Y:S01]  /*f270*/  FFMA.FTZ R54, R6, R43, R10 ;  /* 0x0000002b06367223 */ /* 0x000fe2000001000a */
[-C--:B------:R-:W-:Y:S01]  /*f280*/  FFMA.FTZ R39, R41, R4.reuse, -R8 ;  /* 0x0000000429277223 */ /* 0x080fe20000010808 */
[----:B------:R-:W-:Y:S01]  /*f290*/  LOP3.LUT R11, R11, 0xffff0000, RZ, 0xc0, !PT ;  /* 0xffff00000b0b7812 */ /* 0x000fe200078ec0ff */
[----:B------:R-:W-:Y:S01]  /*f2a0*/  FMUL.FTZ R40, R45, R4 ;  /* 0x000000042d287220 */ /* 0x000fe20000410000 */
[----:B------:R-:W-:-:S02]  /*f2b0*/  LOP3.LUT R8, R32, 0xffff0000, RZ, 0xc0, !PT ;  /* 0xffff000020087812 */ /* 0x000fc400078ec0ff */
[----:B------:R-:W-:Y:S01]  /*f2c0*/  LOP3.LUT R10, R34, 0xffff0000, RZ, 0xc0, !PT ;  /* 0xffff0000220a7812 */ /* 0x000fe200078ec0ff */
[----:B------:R-:W-:Y:S01]  /*f2d0*/  FFMA.FTZ R41, R41, R42, R40 ;  /* 0x0000002a29297223 */ /* 0x000fe20000010028 */
[----:B------:R-:W-:Y:S01]  /*f2e0*/  LOP3.LUT R4, R28, 0xffff0000, RZ, 0xc0, !PT ;  /* 0xffff00001c047812 */ /* 0x000fe200078ec0ff */
[----:B------:R-:W-:Y:S01]  /*f2f0*/  FMUL.FTZ R40, R9, R8 ;  /* 0x0000000809287220 */ /* 0x000fe20000410000 */
[----:B------:R-:W-:Y:S01]  /*f300*/  LOP3.LUT R6, R30, 0xffff0000, RZ, 0xc0, !PT ;  /* 0xffff00001e067812 */ /* 0x000fe200078ec0ff */
[----:B------:R-:W-:Y:S02]  /*f310*/  FMUL.FTZ R42, R11, R10 ;  /* 0x0000000a0b2a7220 */ /* 0x000fe40000410000 */
[-C--:B------:R-:W-:Y:S01]  /*f320*/  FMUL.FTZ R37, R9, R4.reuse ;  /* 0x0000000409257220 */ /* 0x080fe20000410000 */
[----:B------:R-:W-:Y:S01]  /*f330*/  FFMA.FTZ R9, R5, R4, -R40 ;  /* 0x0000000405097223 */ /* 0x000fe20000010828 */
[-C--:B------:R-:W-:Y:S01]  /*f340*/  FMUL.FTZ R11, R11, R6.reuse ;  /* 0x000000060b0b7220 */ /* 0x080fe20000410000 */
[----:B------:R-:W-:Y:S01]  /*f350*/  FFMA.FTZ R42, R7, R6, -R42 ;  /* 0x00000006072a7223 */ /* 0x000fe2000001082a */
[----:B------:R-:W-:Y:S01]  /*f360*/  FFMA.FTZ R37, R5, R8, R37 ;  /* 0x0000000805257223 */ /* 0x000fe20000010025 */
[----:B------:R-:W-:Y:S01]  /*f370*/  F2FP.BF16.F32.PACK_AB R6, R44, R53 ;  /* 0x000000352c06723e */ /* 0x000fe200000010ff */
[----:B------:R-:W-:Y:S01]  /*f380*/  FFMA.FTZ R40, R7, R10, R11 ;  /* 0x0000000a07287223 */ /* 0x000fe2000001000b */
[----:B------:R-:W-:-:S02]  /*f390*/  F2FP.BF16.F32.PACK_AB R4, R51, R50 ;  /* 0x000000323304723e */ /* 0x000fc400000010ff */
[----:B------:R-:W-:Y:S02]  /*f3a0*/  F2FP.BF16.F32.PACK_AB R5, R9, R52 ;  /* 0x000000340905723e */ /* 0x000fe400000010ff */
[----:B------:R-:W-:Y:S02]  /*f3b0*/  F2FP.BF16.F32.PACK_AB R7, R42, R39 ;  /* 0x000000272a07723e */ /* 0x000fe400000010ff */
[----:B------:R-:W-:Y:S02]  /*f3c0*/  F2FP.BF16.F32.PACK_AB R10, R54, R55 ;  /* 0x00000037360a723e */ /* 0x000fe400000010ff */
[----:B------:R-:W-:Y:S01]  /*f3d0*/  F2FP.BF16.F32.PACK_AB R8, R49, R48 ;  /* 0x000000303108723e */ /* 0x000fe200000010ff */
[----:B------:R1:W-:Y:S01]  /*f3e0*/  STS.128 [R3], R4 ;  /* 0x0000000403007388 */ /* 0x0003e20000000c00 */
[----:B------:R-:W-:Y:S02]  /*f3f0*/  F2FP.BF16.F32.PACK_AB R9, R37, R46 ;  /* 0x0000002e2509723e */ /* 0x000fe400000010ff */
[----:B------:R-:W-:-:S05]  /*f400*/  F2FP.BF16.F32.PACK_AB R11, R40, R41 ;  /* 0x00000029280b723e */ /* 0x000fca00000010ff */
[----:B------:R1:W-:Y:S02]  /*f410*/  STS.128 [R35+0x14400], R8 ;  /* 0x0144000823007388 */ /* 0x0003e40000000c00 */
.L_x_630:
[----:B------:R-:W-:Y:S05]  /*f420*/  BSYNC B2 ;  /* 0x0000000000027941 */ /* 0x000fea0003800000 */
.L_x_629:
[----:B------:R-:W-:Y:S05]  /*f430*/  @P1 BRA `(.L_x_628) ;  /* 0x0000000400781947 */ /* 0x000fea0003800000 */
[----:B-1----:R-:W2:Y:S01]  /*f440*/  LDL R8, [R1+0x6c] ;  /* 0x00006c0001087983 */ /* 0x002ea20000100800 */
[----:B------:R-:W-:Y:S01]  /*f450*/  LEA.HI R3, R57, R26, RZ, 0x1d ;  /* 0x0000001a39037211 */ /* 0x000fe200078fe8ff */
[----:B------:R-:W-:Y:S01]  /*f460*/  IMAD.U32 R48, R20, 0x10000, RZ ;  /* 0x0001000014307824 */ /* 0x000fe200078e00ff */
[----:B0-----:R-:W-:Y:S01]  /*f470*/  LEA.HI R5, R36, R213, RZ, 0x6 ;  /* 0x000000d524057211 */ /* 0x001fe200078f30ff */
[----:B------:R-:W-:Y:S01]  /*f480*/  IMAD.U32 R46, R12, 0x10000, RZ ;  /* 0x000100000c2e7824 */ /* 0x000fe200078e00ff */
[----:B------:R-:W-:Y:S02]  /*f490*/  SHF.R.S32.HI R4, RZ, 0x1f, R3 ;  /* 0x0000001fff047819 */ /* 0x000fe40000011403 */
[----:B------:R-:W-:Y:S02]  /*f4a0*/  SHF.L.U32 R6, R5, 0x7, RZ ;  /* 0x0000000705067819 */ /* 0x000fe400000006ff */
[----:B------:R-:W-:Y:S01]  /*f4b0*/  LEA.HI R5, R4, R3, RZ, 0x3 ;  /* 0x0000000304057211 */ /* 0x000fe200078f18ff */
[----:B------:R-:W-:Y:S01]  /*f4c0*/  IMAD.SHL.U32 R4, R3, 0x8, RZ ;  /* 0x0000000803047824 */ /* 0x000fe200078e00ff */
[----:B------:R-:W-:-:S02]  /*f4d0*/  LOP3.LUT R7, R235, 0x38, R38, 0xf8, !PT ;  /* 0x00000038eb077812 */ /* 0x000fc400078ef826 */
[----:B------:R-:W-:Y:S01]  /*f4e0*/  LOP3.LUT R6, R6, 0xffffe000, RZ, 0xc0, !PT ;  /* 0xffffe00006067812 */ /* 0x000fe200078ec0ff */
[----:B------:R-:W-:Y:S01]  /*f4f0*/  IMAD.SHL.U32 R5, R5, 0x400, RZ ;  /* 0x0000040005057824 */ /* 0x000fe200078e00ff */
[----:B------:R-:W-:Y:S02]  /*f500*/  LOP3.LUT R3, R235, 0x38, R4, 0xf8, !PT ;  /* 0x00000038eb037812 */ /* 0x000fe400078ef804 */
[-C--:B------:R-:W-:Y:S02]  /*f510*/  LOP3.LUT R7, R7, R236.reuse, RZ, 0x3c, !PT ;  /* 0x000000ec07077212 */ /* 0x080fe400078e3cff */
[----:B------:R-:W-:Y:S02]  /*f520*/  LOP3.LUT R3, R3, R236, RZ, 0x3c, !PT ;  /* 0x000000ec03037212 */ /* 0x000fe400078e3cff */
[----:B------:R-:W-:Y:S02]  /*f530*/  LOP3.LUT R4, R5, 0x7fffe000, RZ, 0xc0, !PT ;  /* 0x7fffe00005047812 */ /* 0x000fe400078ec0ff */
[----:B------:R-:W-:-:S02]  /*f540*/  IADD3 R6, R7, R6, R237 ;  /* 0x0000000607067210 */ /* 0x000fc40007ffe0ed */
[----:B------:R-:W-:Y:S02]  /*f550*/  IADD3 R3, R3, R4, R237 ;  /* 0x0000000403037210 */ /* 0x000fe40007ffe0ed */
[----:B------:R-:W-:-:S03]  /*f560*/  LOP3.LUT R45, R20, 0xffff0000, RZ, 0xc0, !PT ;  /* 0xffff0000142d7812 */ /* 0x000fc600078ec0ff */
[----:B------:R-:W-:Y:S02]  /*f570*/  IMAD R3, R3, 0x2, R16 ;  /* 0x0000000203037824 */ /* 0x000fe400078e0210 */
[----:B--2---:R-:W-:-:S03]  /*f580*/  IMAD R51, R6, 0x2, R8 ;  /* 0x0000000206337824 */ /* 0x004fc600078e0208 */
[----:B------:R-:W0:Y:S04]  /*f590*/  LDS.128 R8, [R3+0x14400] ;  /* 0x0144000003087984 */ /* 0x000e280000000c00 */
[----:B------:R-:W1:Y:S01]  /*f5a0*/  LDS.128 R4, [R51] ;  /* 0x0000000033047984 */ /* 0x000e620000000c00 */
[C---:B0-----:R-:W-:Y:S01]  /*f5b0*/  IMAD.U32 R41, R8.reuse, 0x10000, RZ ;  /* 0x0001000008297824 */ /* 0x041fe200078e00ff */
[----:B------:R-:W-:Y:S01]  /*f5c0*/  LOP3.LUT R8, R8, 0xffff0000, RZ, 0xc0, !PT ;  /* 0xffff000008087812 */ /* 0x000fe200078ec0ff */
[C---:B------:R-:W-:Y:S01]  /*f5d0*/  IMAD.U32 R42, R9.reuse, 0x10000, RZ ;  /* 0x00010000092a7824 */ /* 0x040fe200078e00ff */
[----:B------:R-:W-:Y:S01]  /*f5e0*/  LOP3.LUT R9, R9, 0xffff0000, RZ, 0xc0, !PT ;  /* 0xffff000009097812 */ /* 0x000fe200078ec0ff */
[C---:B-1----:R-:W-:Y:S02]  /*f5f0*/  IMAD.U32 R35, R4.reuse, 0x10000, RZ ;  /* 0x0001000004237824 */ /* 0x042fe400078e00ff */
[C---:B------:R-:W-:Y:S01]  /*f600*/  FMUL.FTZ R50, R41.reuse, R48 ;  /* 0x0000003029327220 */ /* 0x040fe20000410000 */
[-C--:B------:R-:W-:Y:S01]  /*f610*/  FMUL.FTZ R52, R41, R46.reuse ;  /* 0x0000002e29347220 */ /* 0x080fe20000410000 */
[----:B------:R-:W-:Y:S01]  /*f620*/  LOP3.LUT R4, R4, 0xffff0000, RZ, 0xc0, !PT ;  /* 0xffff000004047812 */ /* 0x000fe200078ec0ff */
[----:B------:R-:W-:Y:S01]  /*f630*/  FMUL.FTZ R47, R8, R45 ;  /* 0x0000002d082f7220 */ /* 0x000fe20000410000 */
[----:B------:R-:W-:Y:S01]  /*f640*/  LOP3.LUT R41, R12, 0xffff0000, RZ, 0xc0, !PT ;  /* 0xffff00000c297812 */ /* 0x000fe200078ec0ff */
[C---:B------:R-:W-:Y:S01]  /*f650*/  FFMA.FTZ R50, R35.reuse, R46, -R50 ;  /* 0x0000002e23327223 */ /* 0x040fe20000010832 */
[----:B------:R-:W-:Y:S01]  /*f660*/  FFMA.FTZ R52, R35, R48, R52 ;  /* 0x0000003023347223 */ /* 0x000fe20000010034 */
[----:B------:R-:W-:-:S02]  /*f670*/  IMAD.U32 R35, R13, 0x10000, RZ ;  /* 0x000100000d237824 */ /* 0x000fc400078e00ff */
[----:B------:R-:W-:Y:S02]  /*f680*/  IMAD.U32 R46, R21, 0x10000, RZ ;  /* 0x00010000152e7824 */ /* 0x000fe400078e00ff */
[-C--:B------:R-:W-:Y:S01]  /*f690*/  FMUL.FTZ R49, R8, R41.reuse ;  /* 0x0000002908317220 */ /* 0x080fe20000410000 */
[----:B------:R-:W-:Y:S01]  /*f6a0*/  FFMA.FTZ R47, R4, R41, -R47 ;  /* 0x00000029042f7223 */ /* 0x000fe2000001082f */
[----:B------:R-:W-:Y:S02]  /*f6b0*/  IMAD.U32 R37, R5, 0x10000, RZ ;  /* 0x0001000005257824 */ /* 0x000fe400078e00ff */
[C---:B------:R-:W-:Y:S01]  /*f6c0*/  FMUL.FTZ R41, R42.reuse, R35 ;  /* 0x000000232a297220 */ /* 0x040fe20000410000 */
[-C--:B------:R-:W-:Y:S01]  /*f6d0*/  FMUL.FTZ R48, R42, R46.reuse ;  /* 0x0000002e2a307220 */ /* 0x080fe20000410000 */
[C---:B------:R-:W-:Y:S01]  /*f6e0*/  IMAD.U32 R43, R10.reuse, 0x10000, RZ ;  /* 0x000100000a2b7824 */ /* 0x040fe200078e00ff */
[----:B------:R-:W-:Y:S01]  /*f6f0*/  LOP3.LUT R10, R10, 0xffff0000, RZ, 0xc0, !PT ;  /* 0xffff00000a0a7812 */ /* 0x000fe200078ec0ff */
[C---:B------:R-:W-:Y:S01]  /*f700*/  FFMA.FTZ R46, R37.reuse, R46, R41 ;  /* 0x0000002e252e7223 */ /* 0x040fe20000010029 */
[----:B------:R-:W-:Y:S01]  /*f710*/  FFMA.FTZ R49, R4, R45, R49 ;  /* 0x0000002d04317223 */ /* 0x000fe20000010031 */
[----:B------:R-:W-:Y:S01]  /*f720*/  FFMA.FTZ R48, R37, R35, -R48 ;  /* 0x0000002325307223 */ /* 0x000fe20000010830 */
[C---:B------:R-:W-:Y:S01]  /*f730*/  LOP3.LUT R41, R24.reuse, 0xffff0000, RZ, 0xc0, !PT ;  /* 0xffff000018297812 */ /* 0x040fe200078ec0ff */
[----:B------:R-:W-:Y:S01]  /*f740*/  IMAD.U32 R8, R24, 0x10000, RZ ;  /* 0x0001000018087824 */ /* 0x000fe200078e00ff */
[----:B------:R-:W-:Y:S01]  /*f750*/  SHF.L.U32 R4, R14, 0x10, RZ ;  /* 0x000000100e047819 */ /* 0x000fe200000006ff */
[----:B------:R-:W-:Y:S01]  /*f760*/  IMAD.U32 R39, R6, 0x10000, RZ ;  /* 0x0001000006277824 */ /* 0x000fe200078e00ff */
[----:B------:R-:W-:Y:S01]  /*f770*/  LOP3.LUT R35, R14, 0xffff0000, RZ, 0xc0, !PT ;  /* 0xffff00000e237812 */ /* 0x000fe200078ec0ff */
[----:B------:R-:W-:Y:S01]  /*f780*/  FMUL.FTZ R45, R10, R41 ;  /* 0x000000290a2d7220 */ /* 0x000fe20000410000 */
[----:B------:R-:W-:Y:S01]  /*f790*/  LOP3.LUT R6, R6, 0xffff0000, RZ, 0xc0, !PT ;  /* 0xffff000006067812 */ /* 0x000fe200078ec0ff */
[C---:B------:R-:W-:Y:S01]  /*f7a0*/  FMUL.FTZ R42, R43.reuse, R8 ;  /* 0x000000082b2a7220 */ /* 0x040fe20000410000 */
[----:B------:R-:W-:Y:S01]  /*f7b0*/  FMUL.FTZ R54, R43, R4 ;  /* 0x000000042b367220 */ /* 0x000fe20000410000 */
[----:B------:R-:W-:Y:S01]  /*f7c0*/  FMUL.FTZ R10, R10, R35 ;  /* 0x000000230a0a7220 */ /* 0x000fe20000410000 */
[----:B------:R-:W-:-:S02]  /*f7d0*/  IMAD.U32 R44, R11, 0x10000, RZ ;  /* 0x000100000b2c7824 */ /* 0x000fc400078e00ff */
[----:B------:R-:W-:Y:S01]  /*f7e0*/  FFMA.FTZ R42, R39, R4, -R42 ;  /* 0x00000004272a7223 */ /* 0x000fe2000001082a */
[----:B------:R-:W-:Y:S02]  /*f7f0*/  IMAD.U32 R43, R25, 0x10000, RZ ;  /* 0x00010000192b7824 */ /* 0x000fe400078e00ff */
[----:B------:R-:W-:Y:S01]  /*f800*/  FFMA.FTZ R54, R39, R8, R54 ;  /* 0x0000000827367223 */ /* 0x000fe20000010036 */
[----:B------:R-:W-:Y:S02]  /*f810*/  IMAD.U32 R37, R15, 0x10000, RZ ;  /* 0x000100000f257824 */ /* 0x000fe400078e00ff */
[C---:B------:R-:W-:Y:S01]  /*f820*/  FFMA.FTZ R45, R6.reuse, R35, -R45 ;  /* 0x00000023062d7223 */ /* 0x040fe2000001082d */
[----:B------:R-:W-:Y:S01]  /*f830*/  FFMA.FTZ R41, R6, R41, R10 ;  /* 0x0000002906297223 */ /* 0x000fe2000001000a */
[----:B------:R-:W-:Y:S01]  /*f840*/  IMAD.U32 R40, R7, 0x10000, RZ ;  /* 0x0001000007287824 */ /* 0x000fe200078e00ff */
[----:B------:R-:W-:Y:S01]  /*f850*/  LOP3.LUT R11, R11, 0xffff0000, RZ, 0xc0, !PT ;  /* 0xffff00000b0b7812 */ /* 0x000fe200078ec0ff */
[C---:B------:R-:W-:Y:S01]  /*f860*/  FMUL.FTZ R39, R44.reuse, R43 ;  /* 0x0000002b2c277220 */ /* 0x040fe20000410000 */
[----:B------:R-:W-:Y:S01]  /*f870*/  FMUL.FTZ R35, R44, R37 ;  /* 0x000000252c237220 */ /* 0x000fe20000410000 */
[----:B------:R-:W-:-:S02]  /*f880*/  LOP3.LUT R8, R21, 0xffff0000, RZ, 0xc0, !PT ;  /* 0xffff000015087812 */ /* 0x000fc400078ec0ff */
[----:B------:R-:W-:Y:S01]  /*f890*/  LOP3.LUT R10, R25, 0xffff0000, RZ, 0xc0, !PT ;  /* 0xffff0000190a7812 */ /* 0x000fe200078ec0ff */
[C---:B------:R-:W-:Y:S01]  /*f8a0*/  FFMA.FTZ R39, R40.reuse, R37, -R39 ;  /* 0x0000002528277223 */ /* 0x040fe20000010827 */
[----:B------:R-:W-:Y:S01]  /*f8b0*/  LOP3.LUT R4, R13, 0xffff0000, RZ, 0xc0, !PT ;  /* 0xffff00000d047812 */ /* 0x000fe200078ec0ff */
[----:B------:R-:W-:Y:S01]  /*f8c0*/  FFMA.FTZ R43, R40, R43, R35 ;  /* 0x0000002b282b7223 */ /* 0x000fe20000010023 */
[----:B------:R-:W-:Y:S01]  /*f8d0*/  LOP3.LUT R6, R15, 0xffff0000, RZ, 0xc0, !PT ;  /* 0xffff00000f067812 */ /* 0x000fe200078ec0ff */
[----:B------:R-:W-:Y:S01]  /*f8e0*/  FMUL.FTZ R40, R9, R8 ;  /* 0x0000000809287220 */ /* 0x000fe20000410000 */
[----:B------:R-:W-:Y:S01]  /*f8f0*/  LOP3.LUT R5, R5, 0xffff0000, RZ, 0xc0, !PT ;  /* 0xffff000005057812 */ /* 0x000fe200078ec0ff */
[----:B------:R-:W-:Y:S01]  /*f900*/  FMUL.FTZ R44, R11, R10 ;  /* 0x0000000a0b2c7220 */ /* 0x000fe20000410000 */
[----:B------:R-:W-:Y:S01]  /*f910*/  LOP3.LUT R7, R7, 0xffff0000, RZ, 0xc0, !PT ;  /* 0xffff000007077812 */ /* 0x000fe200078ec0ff */
[----:B------:R-:W-:Y:S01]  /*f920*/  FMUL.FTZ R35, R9, R4 ;  /* 0x0000000409237220 */ /* 0x000fe20000410000 */
[----:B------:R-:W-:Y:S01]  /*f930*/  FMUL.FTZ R11, R11, R6 ;  /* 0x000000060b0b7220 */ /* 0x000fe20000410000 */
[----:B------:R-:W-:Y:S01]  /*f940*/  FFMA.FTZ R9, R5, R4, -R40 ;  /* 0x0000000405097223 */ /* 0x000fe20000010828 */
[----:B------:R-:W-:Y:S01]  /*f950*/  F2FP.BF16.F32.PACK_AB R4, R47, R50 ;  /* 0x000000322f04723e */ /* 0x000fe200000010ff */
[----:B------:R-:W-:Y:S01]  /*f960*/  FFMA.FTZ R44, R7, R6, -R44 ;  /* 0x00000006072c7223 */ /* 0x000fe2000001082c */
[----:B------:R-:W-:Y:S01]  /*f970*/  FFMA.FTZ R35, R5, R8, R35 ;  /* 0x0000000805237223 */ /* 0x000fe20000010023 */
        /* <DEDUP_REMOVED lines=10> */
.L_x_628:
[----:B------:R-:W-:Y:S05]  /*fa20*/  BSYNC B1 ;  /* 0x0000000000017941 */ /* 0x000fea0003800000 */
.L_x_627:
[----:B------:R-:W-:Y:S01]  /*fa30*/  ISETP.GE.AND P0, PT, R217, R0, PT ;  /* 0x00000000d900720c */ /* 0x000fe20003f06270 */
[----:B------:R-:W-:-:S12]  /*fa40*/  BSSY B1, `(.L_x_631) ;  /* 0x00000c0000017945 */ /* 0x000fd80003800000 */
[----:B------:R-:W-:Y:S05]  /*fa50*/  @P0 BRA `(.L_x_632) ;  /* 0x0000000800f80947 */ /* 0x000fea0003800000 */
[----:B------:R3:W5:Y:S01]  /*fa60*/  LDL R59, [R1+0x6c] ;  /* 0x00006c00013b7983 */ /* 0x0007620000100800 */
[----:B------:R-:W4:Y:S01]  /*fa70*/  LDC R47, c[0x0][0x3d4] ;  /* 0x0000f500ff2f7b82 */ /* 0x000f220000000800 */
[----:B------:R-:W-:Y:S01]  /*fa80*/  BSSY B2, `(.L_x_633) ;  /* 0x000005d000027945 */ /* 0x000fe20003800000 */
[-C--:B----4-:R-:W-:Y:S02]  /*fa90*/  ISETP.GE.AND P0, PT, R212, R47.reuse, PT ;  /* 0x0000002fd400720c */ /* 0x090fe40003f06270 */
[----:B------:R-:W-:-:S11]  /*faa0*/  ISETP.GE.AND P1, PT, R213, R47, PT ;  /* 0x0000002fd500720c */ /* 0x000fd60003f26270 */
[----:B---3--:R-:W-:Y:S05]  /*fab0*/  @P0 BRA `(.L_x_634) ;  /* 0x0000000400640947 */ /* 0x008fea0003800000 */
[----:B-12---:R-:W-:Y:S01]  /*fac0*/  LEA.HI R3, R47, R220, RZ, 0x1d ;  /* 0x000000dc2f037211 */ /* 0x006fe200078fe8ff */
[----:B------:R-:W-:Y:S01]  /*fad0*/  IMAD.U32 R49, R31, 0x10000, RZ ;  /* 0x000100001f317824 */ /* 0x000fe200078e00ff */
[----:B0-----:R-:W-:Y:S01]  /*fae0*/  LOP3.LUT R5, R229, 0x38, R212, 0xf8, !PT ;  /* 0x00000038e5057812 */ /* 0x001fe200078ef8d4 */
[----:B------:R-:W-:Y:S01]  /*faf0*/  IMAD.U32 R45, R27, 0x10000, RZ ;  /* 0x000100001b2d7824 */ /* 0x000fe200078e00ff */
[----:B------:R-:W-:Y:S01]  /*fb00*/  SHF.R.S32.HI R6, RZ, 0x1f, R3 ;  /* 0x0000001fff067819 */ /* 0x000fe20000011403 */
[----:B------:R-:W-:Y:S01]  /*fb10*/  IMAD.SHL.U32 R4, R3, 0x8, RZ ;  /* 0x0000000803047824 */ /* 0x000fe200078e00ff */
[----:B------:R-:W-:Y:S01]  /*fb20*/  LOP3.LUT R5, R233, R5, R232, 0xf6, !PT ;  /* 0x00000005e9057212 */ /* 0x000fe200078ef6e8 */
[----:B------:R-:W-:Y:S01]  /*fb30*/  IMAD.U32 R51, R32, 0x10000, RZ ;  /* 0x0001000020337824 */ /* 0x000fe200078e00ff */
[----:B------:R-:W-:Y:S01]  /*fb40*/  LEA.HI R6, R6, R3, RZ, 0x3 ;  /* 0x0000000306067211 */ /* 0x000fe200078f18ff */
[----:B------:R-:W-:Y:S01]  /*fb50*/  IMAD.U32 R58, R34, 0x10000, RZ ;  /* 0x00010000223a7824 */ /* 0x000fe200078e00ff */
[----:B------:R-:W-:Y:S01]  /*fb60*/  LOP3.LUT R3, R229, 0x38, R4, 0xf8, !PT ;  /* 0x00000038e5037812 */ /* 0x000fe200078ef804 */
[----:B-----5:R-:W-:Y:S01]  /*fb70*/  IMAD R57, R5, 0x2, R59 ;  /* 0x0000000205397824 */ /* 0x020fe200078e023b */
[----:B------:R-:W-:Y:S01]  /*fb80*/  LOP3.LUT R52, R31, 0xffff0000, RZ, 0xc0, !PT ;  /* 0xffff00001f347812 */ /* 0x000fe200078ec0ff */
[----:B------:R-:W-:Y:S01]  /*fb90*/  IMAD.SHL.U32 R6, R6, 0x400, RZ ;  /* 0x0000040006067824 */ /* 0x000fe200078e00ff */
[----:B------:R-:W-:-:S02]  /*fba0*/  LOP3.LUT R4, R3, R232, RZ, 0x3c, !PT ;  /* 0x000000e803047212 */ /* 0x000fc400078e3cff */
[----:B------:R-:W-:Y:S02]  /*fbb0*/  LOP3.LUT R50, R27, 0xffff0000, RZ, 0xc0, !PT ;  /* 0xffff00001b327812 */ /* 0x000fe400078ec0ff */
[----:B------:R-:W-:Y:S02]  /*fbc0*/  LOP3.LUT R3, R6, 0x7fffe000, RZ, 0xc0, !PT ;  /* 0x7fffe00006037812 */ /* 0x000fe400078ec0ff */
[----:B------:R-:W-:Y:S02]  /*fbd0*/  LOP3.LUT R54, R29, 0xffff0000, RZ, 0xc0, !PT ;  /* 0xffff00001d367812 */ /* 0x000fe400078ec0ff */
[----:B------:R-:W-:Y:S02]  /*fbe0*/  IADD3 R3, R4, R3, R233 ;  /* 0x0000000304037210 */ /* 0x000fe40007ffe0e9 */
[----:B------:R-:W0:Y:S01]  /*fbf0*/  LDS.128 R4, [R57] ;  /* 0x0000000039047984 */ /* 0x000e220000000c00 */
[----:B------:R-:W-:Y:S02]  /*fc00*/  LOP3.LUT R56, R33, 0xffff0000, RZ, 0xc0, !PT ;  /* 0xffff000021387812 */ /* 0x000fe400078ec0ff */
[----:B------:R-:W-:Y:S01]  /*fc10*/  IMAD R3, R3, 0x2, R16 ;  /* 0x0000000203037824 */ /* 0x000fe200078e0210 */
[----:B------:R-:W-:-:S02]  /*fc20*/  LOP3.LUT R53, R32, 0xffff0000, RZ, 0xc0, !PT ;  /* 0xffff000020357812 */ /* 0x000fc400078ec0ff */
[----:B------:R-:W-:Y:S02]  /*fc30*/  LOP3.LUT R55, R34, 0xffff0000, RZ, 0xc0, !PT ;  /* 0xffff000022377812 */ /* 0x000fe400078ec0ff */
        /* <DEDUP_REMOVED lines=19> */
[----:B------:R-:W-:Y:S01]  /*fd70*/  SHF.L.U32 R45, R28, 0x10, RZ ;  /* 0x000000101c2d7819 */ /* 0x000fe200000006ff */
[C---:B------:R-:W-:Y:S01]  /*fd80*/  FMUL.FTZ R35, R50.reuse, R8 ;  /* 0x0000000832237220 */ /* 0x040fe20000410000 */
[----:B------:R-:W-:Y:S01]  /*fd90*/  FMUL.FTZ R8, R51, R42 ;  /* 0x0000002a33087220 */ /* 0x000fe20000410000 */
[----:B------:R-:W-:Y:S01]  /*fda0*/  FFMA.FTZ R41, R50, R4, -R41 ;  /* 0x0000000432297223 */ /* 0x000fe20000010829 */
[----:B------:R-:W-:Y:S02]  /*fdb0*/  IMAD.U32 R49, R33, 0x10000, RZ ;  /* 0x0001000021317824 */ /* 0x000fe400078e00ff */
[C---:B------:R-:W-:Y:S01]  /*fdc0*/  FMUL.FTZ R50, R45.reuse, R42 ;  /* 0x0000002a2d327220 */ /* 0x040fe20000410000 */
[----:B------:R-:W-:Y:S01]  /*fdd0*/  FFMA.FTZ R42, R45, R37, -R8 ;  /* 0x000000252d2a7223 */ /* 0x000fe20000010808 */
[----:B------:R-:W-:Y:S01]  /*fde0*/  FFMA.FTZ R35, R52, R4, R35 ;  /* 0x0000000434237223 */ /* 0x000fe20000010023 */
[----:B------:R-:W-:-:S02]  /*fdf0*/  IMAD.U32 R45, R29, 0x10000, RZ ;  /* 0x000100001d2d7824 */ /* 0x000fc400078e00ff */
[-C--:B------:R-:W-:Y:S01]  /*fe00*/  FMUL.FTZ R4, R49, R43.reuse ;  /* 0x0000002b31047220 */ /* 0x080fe20000410000 */
[----:B------:R-:W-:Y:S01]  /*fe10*/  LOP3.LUT R10, R10, 0xffff0000, RZ, 0xc0, !PT ;  /* 0xffff00000a0a7812 */ /* 0x000fe200078ec0ff */
[----:B------:R-:W-:Y:S02]  /*fe20*/  IMAD.U32 R44, R11, 0x10000, RZ ;  /* 0x000100000b2c7824 */ /* 0x000fe400078e00ff */
[C---:B------:R-:W-:Y:S01]  /*fe30*/  FMUL.FTZ R52, R45.reuse, R43 ;  /* 0x0000002b2d347220 */ /* 0x040fe20000410000 */
[----:B------:R-:W-:Y:S01]  /*fe40*/  FFMA.FTZ R8, R45, R39, -R4 ;  /* 0x000000272d087223 */ /* 0x000fe20000010804 */
[----:B------:R-:W-:Y:S01]  /*fe50*/  FFMA.FTZ R50, R51, R37, R50 ;  /* 0x0000002533327223 */ /* 0x000fe20000010032 */
[----:B------:R-:W-:Y:S02]  /*fe60*/  IMAD.U32 R4, R30, 0x10000, RZ ;  /* 0x000100001e047824 */ /* 0x000fe400078e00ff */
[-C--:B------:R-:W-:Y:S01]  /*fe70*/  FMUL.FTZ R37, R56, R10.reuse ;  /* 0x0000000a38257220 */ /* 0x080fe20000410000 */
[----:B------:R-:W-:Y:S01]  /*fe80*/  FMUL.FTZ R43, R54, R10 ;  /* 0x0000000a362b7220 */ /* 0x000fe20000410000 */
[----:B------:R-:W-:Y:S01]  /*fe90*/  FFMA.FTZ R10, R49, R39, R52 ;  /* 0x00000027310a7223 */ /* 0x000fe20000010034 */
[-C--:B------:R-:W-:Y:S01]  /*fea0*/  FMUL.FTZ R39, R58, R44.reuse ;  /* 0x0000002c3a277220 */ /* 0x080fe20000410000 */
[----:B------:R-:W-:Y:S01]  /*feb0*/  LOP3.LUT R11, R11, 0xffff0000, RZ, 0xc0, !PT ;  /* 0xffff00000b0b7812 */ /* 0x000fe200078ec0ff */
[----:B------:R-:W-:Y:S01]  /*fec0*/  FMUL.FTZ R45, R4, R44 ;  /* 0x0000002c042d7220 */ /* 0x000fe20000410000 */
[----:B------:R-:W-:Y:S01]  /*fed0*/  LOP3.LUT R49, R28, 0xffff0000, RZ, 0xc0, !PT ;  /* 0xffff00001c317812 */ /* 0x000fe200078ec0ff */
[----:B------:R-:W-:Y:S01]  /*fee0*/  FFMA.FTZ R39, R4, R40, -R39 ;  /* 0x0000002804277223 */ /* 0x000fe20000010827 */
[----:B------:R-:W-:Y:S01]  /*fef0*/  LOP3.LUT R51, R30, 0xffff0000, RZ, 0xc0, !PT ;  /* 0xffff00001e337812 */ /* 0x000fe200078ec0ff */
[-C--:B------:R-:W-:Y:S01]  /*ff00*/  FFMA.FTZ R37, R54, R6.reuse, -R37 ;  /* 0x0000000636257223 */ /* 0x080fe20000010825 */
[----:B------:R-:W-:Y:S01]  /*ff10*/  FFMA.FTZ R43, R56, R6, R43 ;  /* 0x00000006382b7223 */ /* 0x000fe2000001002b */
[----:B------:R-:W-:Y:S01]  /*ff20*/  FFMA.FTZ R45, R58, R40, R45 ;  /* 0x000000283a2d7223 */ /* 0x000fe2000001002d */
[-C--:B------:R-:W-:Y:S01]  /*ff30*/  FMUL.FTZ R4, R53, R9.reuse ;  /* 0x0000000935047220 */ /* 0x080fe20000410000 */
[----:B------:R-:W-:Y:S01]  /*ff40*/  FMUL.FTZ R6, R49, R9 ;  /* 0x0000000931067220 */ /* 0x000fe20000410000 */
[-C--:B------:R-:W-:Y:S01]  /*ff50*/  FMUL.FTZ R40, R55, R11.reuse ;  /* 0x0000000b37287220 */ /* 0x080fe20000410000 */
[----:B------:R-:W-:Y:S01]  /*ff60*/  FMUL.FTZ R44, R51, R11 ;  /* 0x0000000b332c7220 */ /* 0x000fe20000410000 */
[-C--:B------:R-:W-:Y:S01]  /*ff70*/  FFMA.FTZ R9, R49, R5.reuse, -R4 ;  /* 0x0000000531097223 */ /* 0x080fe20000010804 */
[----:B------:R-:W-:Y:S01]  /*ff80*/  FFMA.FTZ R11, R53, R5, R6 ;  /* 0x00000005350b7223 */ /* 0x000fe20000010006 */
[-C--:B------:R-:W-:Y:S01]  /*ff90*/  FFMA.FTZ R40, R51, R7.reuse, -R40 ;  /* 0x0000000733287223 */ /* 0x080fe20000010828 */
[----:B------:R-:W-:Y:S01]  /*ffa0*/  FFMA.FTZ R44, R55, R7, R44 ;  /* 0x00000007372c7223 */ /* 0x000fe2000001002c */
[----:B------:R-:W-:-:S02]  /*ffb0*/  F2FP.BF16.F32.PACK_AB R6, R37, R8 ;  /* 0x000000082506723e */ /* 0x000fc400000010ff */
[----:B------:R-:W-:Y:S02]  /*ffc0*/  F2FP.BF16.F32.PACK_AB R5, R9, R42 ;  /* 0x0000002a0905723e */ /* 0x000fe400000010ff */
[----:B------:R-:W-:Y:S02]  /*ffd0*/  F2FP.BF16.F32.PACK_AB R4, R41, R46 ;  /* 0x0000002e2904723e */ /* 0x000fe400000010ff */
[----:B------:R-:W-:Y:S02]  /*ffe0*/  F2FP.BF16.F32.PACK_AB R9, R11, R50 ;  /* 0x000000320b09723e */ /* 0x000fe400000010ff */
[----:B------:R-:W-:Y:S02]  /*fff0*/  F2FP.BF16.F32.PACK_AB R7, R40, R39 ;  /* 0x000000272807723e */ /* 0x000fe400000010ff */
[----:B------:R-:W-:Y:S02]  /*10000*/  F2FP.BF16.F32.PACK_AB R10, R43, R10 ;  /* 0x0000000a2b0a723e */ /* 0x000fe400000010ff */
[----:B------:R-:W-:Y:S01]  /*10010*/  F2FP.BF16.F32.PACK_AB R8, R35, R48 ;  /* 0x000000302308723e */ /* 0x000fe200000010ff */
[----:B------:R3:W-:Y:S01]  /*10020*/  STS.128 [R57], R4 ;  /* 0x0000000439007388 */ /* 0x0007e20000000c00 */
[----:B------:R-:W-:-:S05]  /*10030*/  F2FP.BF16.F32.PACK_AB R11, R44, R45 ;  /* 0x0000002d2c0b723e */ /* 0x000fca00000010ff */
[----:B------:R3:W-:Y:S02]  /*10040*/  STS.128 [R3+0x14400], R8 ;  /* 0x0144000803007388 */ /* 0x0007e40000000c00 */
.L_x_634:
[----:B------:R-:W-:Y:S05]  /*10050*/  BSYNC B2 ;  /* 0x0000000000027941 */ /* 0x000fea0003800000 */
.L_x_633:
[----:B------:R-:W-:Y:S05]  /*10060*/  @P1 BRA `(.L_x_632) ;  /* 0x0000000400741947 */ /* 0x000fea0003800000 */
[----:B------:R-:W-:Y:S01]  /*10070*/  LEA.HI R47, R47, R26, RZ, 0x1d ;  /* 0x0000001a2f2f7211 */ /* 0x000fe200078fe8ff */
[----:B------:R-:W-:Y:S01]  /*10080*/  IMAD.U32 R45, R12, 0x10000, RZ ;  /* 0x000100000c2d7824 */ /* 0x000fe200078e00ff */
[----:B-123--:R-:W-:Y:S01]  /*10090*/  LEA.HI R3, R36, R213, RZ, 0x6 ;  /* 0x000000d524037211 */ /* 0x00efe200078f30ff */
[----:B------:R-:W-:Y:S01]  /*100a0*/  IMAD.U32 R49, R21, 0x10000, RZ ;  /* 0x0001000015317824 */ /* 0x000fe200078e00ff */
[----:B------:R-:W-:Y:S01]  /*100b0*/  SHF.R.S32.HI R4, RZ, 0x1f, R47 ;  /* 0x0000001fff047819 */ /* 0x000fe2000001142f */
[----:B------:R-:W-:Y:S01]  /*100c0*/  IMAD.U32 R58, R25, 0x10000, RZ ;  /* 0x00010000193a7824 */ /* 0x000fe200078e00ff */
[----:B------:R-:W-:Y:S01]  /*100d0*/  LOP3.LUT R7, R229, 0x38, R38, 0xf8, !PT ;  /* 0x00000038e5077812 */ /* 0x000fe200078ef826 */
[----:B------:R-:W-:Y:S01]  /*100e0*/  IMAD.SHL.U32 R3, R3, 0x80, RZ ;  /* 0x0000008003037824 */ /* 0x000fe200078e00ff */
[----:B0-----:R-:W-:Y:S01]  /*100f0*/  LEA.HI R5, R4, R47, RZ, 0x3 ;  /* 0x0000002f04057211 */ /* 0x001fe200078f18ff */
[----:B------:R-:W-:Y:S01]  /*10100*/  IMAD.SHL.U32 R4, R47, 0x8, RZ ;  /* 0x000000082f047824 */ /* 0x000fe200078e00ff */
[----:B------:R-:W-:Y:S01]  /*10110*/  LOP3.LUT R7, R7, R232, RZ, 0x3c, !PT ;  /* 0x000000e807077212 */ /* 0x000fe200078e3cff */
[----:B------:R-:W-:Y:S01]  /*10120*/  IMAD.U32 R47, R20, 0x10000, RZ ;  /* 0x00010000142f7824 */ /* 0x000fe200078e00ff */
[----:B------:R-:W-:Y:S01]  /*10130*/  LOP3.LUT R6, R3, 0xffffe000, RZ, 0xc0, !PT ;  /* 0xffffe00003067812 */ /* 0x000fe200078ec0ff */
[----:B------:R-:W-:Y:S01]  /*10140*/  IMAD.SHL.U32 R5, R5, 0x400, RZ ;  /* 0x0000040005057824 */ /* 0x000fe200078e00ff */
[----:B------:R-:W-:-:S02]  /*10150*/  LOP3.LUT R3, R229, 0x38, R4, 0xf8, !PT ;  /* 0x00000038e5037812 */ /* 0x000fc400078ef804 */
[----:B------:R-:W-:Y:S02]  /*10160*/  IADD3 R6, R7, R6, R233 ;  /* 0x0000000607067210 */ /* 0x000fe40007ffe0e9 */
[----:B------:R-:W-:Y:S02]  /*10170*/  LOP3.LUT R4, R3, R232, RZ, 0x3c, !PT ;  /* 0x000000e803047212 */ /* 0x000fe400078e3cff */
[----:B------:R-:W-:Y:S01]  /*10180*/  LOP3.LUT R3, R5, 0x7fffe000, RZ, 0xc0, !PT ;  /* 0x7fffe00005037812 */ /* 0x000fe200078ec0ff */
[----:B-----5:R-:W-:Y:S01]  /*10190*/  IMAD R55, R6, 0x2, R59 ;  /* 0x0000000206377824 */ /* 0x020fe200078e023b */
[----:B------:R-:W-:Y:S02]  /*101a0*/  LOP3.LUT R52, R20, 0xffff0000, RZ, 0xc0, !PT ;  /* 0xffff000014347812 */ /* 0x000fe400078ec0ff */
[----:B------:R-:W-:Y:S02]  /*101b0*/  IADD3 R3, R4, R3, R233 ;  /* 0x0000000304037210 */ /* 0x000fe40007ffe0e9 */
[----:B------:R-:W0:Y:S01]  /*101c0*/  LDS.128 R4, [R55] ;  /* 0x0000000037047984 */ /* 0x000e220000000c00 */
[----:B------:R-:W-:-:S02]  /*101d0*/  LOP3.LUT R50, R12, 0xffff0000, RZ, 0xc0, !PT ;  /* 0xffff00000c327812 */ /* 0x000fc400078ec0ff */
[----:B------:R-:W-:Y:S01]  /*101e0*/  IMAD R3, R3, 0x2, R16 ;  /* 0x0000000203037824 */ /* 0x000fe200078e0210 */
[----:B------:R-:W-:Y:S02]  /*101f0*/  LOP3.LUT R54, R14, 0xffff0000, RZ, 0xc0, !PT ;  /* 0xffff00000e367812 */ /* 0x000fe400078ec0ff */
[----:B------:R-:W-:Y:S02]  /*10200*/  LOP3.LUT R56, R24, 0xffff0000, RZ, 0xc0, !PT ;  /* 0xffff000018387812 */ /* 0x000fe400078ec0ff */
[----:B------:R-:W1:Y:S01]  /*10210*/  LDS.128 R8, [R3+0x14400] ;  /* 0x0144000003087984 */ /* 0x000e620000000c00 */
        /* <DEDUP_REMOVED lines=12> */
[----:B------:R-:W-:Y:S01]  /*102e0*/  IMAD.U32 R42, R9, 0x10000, RZ ;  /* 0x00010000092a7824 */ /* 0x000fe200078e00ff */
[----:B------:R-:W-:Y:S01]  /*102f0*/  SHF.L.U32 R43, R10, 0x10, RZ ;  /* 0x000000100a2b7819 */ /* 0x000fe200000006ff */
[-C--:B------:R-:W-:Y:S01]  /*10300*/  FMUL.FTZ R46, R47, R41.reuse ;  /* 0x000000292f2e7220 */ /* 0x080fe20000410000 */
[C---:B------:R-:W-:Y:S01]  /*10310*/  FMUL.FTZ R48, R45.reuse, R41 ;  /* 0x000000292d307220 */ /* 0x040fe20000410000 */
[----:B------:R-:W-:Y:S01]  /*10320*/  FMUL.FTZ R41, R52, R8 ;  /* 0x0000000834297220 */ /* 0x000fe20000410000 */
[----:B------:R-:W-:Y:S01]  /*10330*/  LOP3.LUT R10, R10, 0xffff0000, RZ, 0xc0, !PT ;  /* 0xffff00000a0a7812 */ /* 0x000fe200078ec0ff */
[-C--:B------:R-:W-:Y:S01]  /*10340*/  FFMA.FTZ R46, R45, R35.reuse, -R46 ;  /* 0x000000232d2e7223 */ /* 0x080fe2000001082e */
[----:B------:R-:W-:Y:S01]  /*10350*/  FFMA.FTZ R48, R47, R35, R48 ;  /* 0x000000232f307223 */ /* 0x000fe20000010030 */
[----:B------:R-:W-:-:S02]  /*10360*/  IMAD.U32 R45, R13, 0x10000, RZ ;  /* 0x000100000d2d7824 */ /* 0x000fc400078e00ff */
[C---:B------:R-:W-:Y:S01]  /*10370*/  FMUL.FTZ R35, R50.reuse, R8 ;  /* 0x0000000832237220 */ /* 0x040fe20000410000 */
[----:B------:R-:W-:Y:S01]  /*10380*/  FMUL.FTZ R8, R49, R42 ;  /* 0x0000002a31087220 */ /* 0x000fe20000410000 */
[----:B------:R-:W-:Y:S01]  /*10390*/  FFMA.FTZ R41, R50, R4, -R41 ;  /* 0x0000000432297223 */ /* 0x000fe20000010829 */
[----:B------:R-:W-:Y:S02]  /*103a0*/  IMAD.U32 R47, R24, 0x10000, RZ ;  /* 0x00010000182f7824 */ /* 0x000fe400078e00ff */
[C---:B------:R-:W-:Y:S01]  /*103b0*/  FMUL.FTZ R50, R45.reuse, R42 ;  /* 0x0000002a2d327220 */ /* 0x040fe20000410000 */
[----:B------:R-:W-:Y:S01]  /*103c0*/  FFMA.FTZ R42, R45, R37, -R8 ;  /* 0x000000252d2a7223 */ /* 0x000fe20000010808 */
[----:B------:R-:W-:Y:S01]  /*103d0*/  FFMA.FTZ R35, R52, R4, R35 ;  /* 0x0000000434237223 */ /* 0x000fe20000010023 */
[----:B------:R-:W-:Y:S02]  /*103e0*/  IMAD.U32 R45, R14, 0x10000, RZ ;  /* 0x000100000e2d7824 */ /* 0x000fe400078e00ff */
[----:B------:R-:W-:Y:S01]  /*103f0*/  FMUL.FTZ R4, R47, R43 ;  /* 0x0000002b2f047220 */ /* 0x000fe20000410000 */
[----:B------:R-:W-:-:S02]  /*10400*/  IMAD.U32 R44, R11, 0x10000, RZ ;  /* 0x000100000b2c7824 */ /* 0x000fc400078e00ff */
[----:B------:R-:W-:Y:S01]  /*10410*/  FFMA.FTZ R50, R49, R37, R50 ;  /* 0x0000002531327223 */ /* 0x000fe20000010032 */
[C---:B------:R-:W-:Y:S01]  /*10420*/  FMUL.FTZ R52, R45.reuse, R43 ;  /* 0x0000002b2d347220 */ /* 0x040fe20000410000 */
[-C--:B------:R-:W-:Y:S01]  /*10430*/  FFMA.FTZ R8, R45, R39.reuse, -R4 ;  /* 0x000000272d087223 */ /* 0x080fe20000010804 */
[----:B------:R-:W-:Y:S02]  /*10440*/  IMAD.U32 R4, R15, 0x10000, RZ ;  /* 0x000100000f047824 */ /* 0x000fe400078e00ff */
[-C--:B------:R-:W-:Y:S01]  /*10450*/  FMUL.FTZ R37, R56, R10.reuse ;  /* 0x0000000a38257220 */ /* 0x080fe20000410000 */
[----:B------:R-:W-:Y:S01]  /*10460*/  FMUL.FTZ R43, R54, R10 ;  /* 0x0000000a362b7220 */ /* 0x000fe20000410000 */
[----:B------:R-:W-:Y:S01]  /*10470*/  FFMA.FTZ R10, R47, R39, R52 ;  /* 0x000000272f0a7223 */ /* 0x000fe20000010034 */
[----:B------:R-:W-:Y:S01]  /*10480*/  LOP3.LUT R9, R9, 0xffff0000, RZ, 0xc0, !PT ;  /* 0xffff000009097812 */ /* 0x000fe200078ec0ff */
[-C--:B------:R-:W-:Y:S01]  /*10490*/  FMUL.FTZ R39, R58, R44.reuse ;  /* 0x0000002c3a277220 */ /* 0x080fe20000410000 */
[----:B------:R-:W-:Y:S01]  /*104a0*/  LOP3.LUT R11, R11, 0xffff0000, RZ, 0xc0, !PT ;  /* 0xffff00000b0b7812 */ /* 0x000fe200078ec0ff */
[C---:B------:R-:W-:Y:S01]  /*104b0*/  FMUL.FTZ R45, R4.reuse, R44 ;  /* 0x0000002c042d7220 */ /* 0x040fe20000410000 */
        /* <DEDUP_REMOVED lines=24> */
.L_x_632:
[----:B------:R-:W-:Y:S05]  /*10640*/  BSYNC B1 ;  /* 0x0000000000017941 */ /* 0x000fea0003800000 */
.L_x_631:
[----:B------:R-:W-:Y:S01]  /*10650*/  ISETP.GE.AND P0, PT, R218, R0, PT ;  /* 0x00000000da00720c */ /* 0x000fe20003f06270 */
[----:B------:R-:W-:-:S12]  /*10660*/  BSSY B1, `(.L_x_635) ;  /* 0x00000c0000017945 */ /* 0x000fd80003800000 */
[----:B------:R-:W-:Y:S05]  /*10670*/  @P0 BRA `(.L_x_636) ;  /* 0x0000000800f80947 */ /* 0x000fea0003800000 */
[----:B-----5:R0:W5:Y:S01]  /*10680*/  LDL R59, [R1+0x6c] ;  /* 0x00006c00013b7983 */ /* 0x0201620000100800 */
[----:B------:R-:W1:Y:S01]  /*10690*/  LDC R47, c[0x0][0x3d4] ;  /* 0x0000f500ff2f7b82 */ /* 0x000e620000000800 */
[----:B------:R-:W-:Y:S01]  /*106a0*/  BSSY B2, `(.L_x_637) ;  /* 0x000005d000027945 */ /* 0x000fe20003800000 */
[-C--:B-1----:R-:W-:Y:S02]  /*106b0*/  ISETP.GE.AND P0, PT, R212, R47.reuse, PT ;  /* 0x0000002fd400720c */ /* 0x082fe40003f06270 */
[----:B------:R-:W-:-:S11]  /*106c0*/  ISETP.GE.AND P1, PT, R213, R47, PT ;  /* 0x0000002fd500720c */ /* 0x000fd60003f26270 */
[----:B0-----:R-:W-:Y:S05]  /*106d0*/  @P0 BRA `(.L_x_638) ;  /* 0x0000000400640947 */ /* 0x001fea0003800000 */
[----:B--234-:R-:W-:Y:S01]  /*106e0*/  LEA.HI R3, R47, R220, RZ, 0x1d ;  /* 0x000000dc2f037211 */ /* 0x01cfe200078fe8ff */
[----:B------:R-:W-:Y:S01]  /*106f0*/  IMAD.U32 R45, R27, 0x10000, RZ ;  /* 0x000100001b2d7824 */ /* 0x000fe200078e00ff */
[----:B------:R-:W-:Y:S01]  /*10700*/  LOP3.LUT R6, R228, 0x38, R212, 0xf8, !PT ;  /* 0x00000038e4067812 */ /* 0x000fe200078ef8d4 */
[----:B------:R-:W-:Y:S01]  /*10710*/  IMAD.U32 R51, R32, 0x10000, RZ ;  /* 0x0001000020337824 */ /* 0x000fe200078e00ff */
[----:B------:R-:W-:Y:S01]  /*10720*/  SHF.R.S32.HI R4, RZ, 0x1f, R3 ;  /* 0x0000001fff047819 */ /* 0x000fe20000011403 */
[----:B------:R-:W-:Y:S01]  /*10730*/  IMAD.SHL.U32 R5, R3, 0x8, RZ ;  /* 0x0000000803057824 */ /* 0x000fe200078e00ff */
[----:B------:R-:W-:Y:S01]  /*10740*/  LOP3.LUT R6, R231, R6, R230, 0xf6, !PT ;  /* 0x00000006e7067212 */ /* 0x000fe200078ef6e6 */
[----:B------:R-:W-:Y:S01]  /*10750*/  IMAD.U32 R58, R34, 0x10000, RZ ;  /* 0x00010000223a7824 */ /* 0x000fe200078e00ff */
[----:B------:R-:W-:Y:S02]  /*10760*/  LEA.HI R4, R4, R3, RZ, 0x3 ;  /* 0x0000000304047211 */ /* 0x000fe400078f18ff */
[----:B------:R-:W-:Y:S01]  /*10770*/  LOP3.LUT R3, R228, 0x38, R5, 0xf8, !PT ;  /* 0x00000038e4037812 */ /* 0x000fe200078ef805 */
[----:B-----5:R-:W-:Y:S01]  /*10780*/  IMAD R57, R6, 0x2, R59 ;  /* 0x0000000206397824 */ /* 0x020fe200078e023b */
[----:B------:R-:W-:Y:S01]  /*10790*/  SHF.L.U32 R49, R31, 0x10, RZ ;  /* 0x000000101f317819 */ /* 0x000fe200000006ff */
        /* <DEDUP_REMOVED lines=31> */
[----:B------:R-:W-:Y:S02]  /*10990*/  IMAD.U32 R45, R28, 0x10000, RZ ;  /* 0x000100001c2d7824 */ /* 0x000fe400078e00ff */
        /* <DEDUP_REMOVED lines=45> */
.L_x_638:
[----:B------:R-:W-:Y:S05]  /*10c70*/  BSYNC B2 ;  /* 0x0000000000027941 */ /* 0x000fea0003800000 */
.L_x_637:
[----:B------:R-:W-:Y:S05]  /*10c80*/  @P1 BRA `(.L_x_636) ;  /* 0x0000000400741947 */ /* 0x000fea0003800000 */
[----:B------:R-:W-:Y:S01]  /*10c90*/  LEA.HI R36, R36, R213, RZ, 0x6 ;  /* 0x000000d524247211 */ /* 0x000fe200078f30ff */
[----:B------:R-:W-:Y:S01]  /*10ca0*/  IMAD.U32 R45, R20, 0x10000, RZ ;  /* 0x00010000142d7824 */ /* 0x000fe200078e00ff */
[----:B------:R-:W-:Y:S01]  /*10cb0*/  LEA.HI R47, R47, R26, RZ, 0x1d ;  /* 0x0000001a2f2f7211 */ /* 0x000fe200078fe8ff */
[----:B------:R-:W-:Y:S01]  /*10cc0*/  IMAD.U32 R43, R12, 0x10000, RZ ;  /* 0x000100000c2b7824 */ /* 0x000fe200078e00ff */
[----:B0-234-:R-:W-:Y:S01]  /*10cd0*/  LOP3.LUT R3, R228, 0x38, R38, 0xf8, !PT ;  /* 0x00000038e4037812 */ /* 0x01dfe200078ef826 */
[----:B------:R-:W-:Y:S01]  /*10ce0*/  IMAD.SHL.U32 R36, R36, 0x80, RZ ;  /* 0x0000008024247824 */ /* 0x000fe200078e00ff */
[----:B------:R-:W-:Y:S01]  /*10cf0*/  SHF.R.S32.HI R4, RZ, 0x1f, R47 ;  /* 0x0000001fff047819 */ /* 0x000fe2000001142f */
[----:B------:R-:W-:Y:S01]  /*10d00*/  IMAD.U32 R54, R21, 0x10000, RZ ;  /* 0x0001000015367824 */ /* 0x000fe200078e00ff */
[----:B------:R-:W-:Y:S01]  /*10d10*/  LOP3.LUT R5, R3, R230, RZ, 0x3c, !PT ;  /* 0x000000e603057212 */ /* 0x000fe200078e3cff */
[----:B------:R-:W-:Y:S01]  /*10d20*/  IMAD.SHL.U32 R3, R47, 0x8, RZ ;  /* 0x000000082f037824 */ /* 0x000fe200078e00ff */
[----:B------:R-:W-:Y:S01]  /*10d30*/  LOP3.LUT R36, R36, 0xffffe000, RZ, 0xc0, !PT ;  /* 0xffffe00024247812 */ /* 0x000fe200078ec0ff */
[----:B------:R-:W-:Y:S01]  /*10d40*/  IMAD.U32 R50, R13, 0x10000, RZ ;  /* 0x000100000d327824 */ /* 0x000fe200078e00ff */
[----:B------:R-:W-:Y:S01]  /*10d50*/  LEA.HI R4, R4, R47, RZ, 0x3 ;  /* 0x0000002f04047211 */ /* 0x000fe200078f18ff */
[----:B------:R-:W-:Y:S01]  /*10d60*/  IMAD.U32 R49, R24, 0x10000, RZ ;  /* 0x0001000018317824 */ /* 0x000fe200078e00ff */
[----:B------:R-:W-:Y:S01]  /*10d70*/  IADD3 R36, R5, R36, R231 ;  /* 0x0000002405247210 */ /* 0x000fe20007ffe0e7 */
[----:B------:R-:W-:Y:S01]  /*10d80*/  IMAD.U32 R47, R14, 0x10000, RZ ;  /* 0x000100000e2f7824 */ /* 0x000fe200078e00ff */
[----:B------:R-:W-:Y:S01]  /*10d90*/  LOP3.LUT R3, R228, 0x38, R3, 0xf8, !PT ;  /* 0x00000038e4037812 */ /* 0x000fe200078ef803 */
[----:B------:R-:W-:Y:S01]  /*10da0*/  IMAD.SHL.U32 R5, R4, 0x400, RZ ;  /* 0x0000040004057824 */ /* 0x000fe200078e00ff */
[----:B------:R-:W-:Y:S01]  /*10db0*/  LOP3.LUT R52, R20, 0xffff0000, RZ, 0xc0, !PT ;  /* 0xffff000014347812 */ /* 0x000fe200078ec0ff */
[----:B-----5:R-:W-:Y:S01]  /*10dc0*/  IMAD R56, R36, 0x2, R59 ;  /* 0x0000000224387824 */ /* 0x020fe200078e023b */
[----:B------:R-:W-:-:S02]  /*10dd0*/  LOP3.LUT R4, R3, R230, RZ, 0x3c, !PT ;  /* 0x000000e603047212 */ /* 0x000fc400078e3cff */
        /* <DEDUP_REMOVED lines=12> */
[----:B------:R-:W-:Y:S01]  /*10ea0*/  IMAD.U32 R36, R5, 0x10000, RZ ;  /* 0x0001000005247824 */ /* 0x000fe200078e00ff */
[----:B------:R-:W-:Y:S01]  /*10eb0*/  SHF.L.U32 R38, R7, 0x10, RZ ;  /* 0x0000001007267819 */ /* 0x000fe200000006ff */
[C---:B------:R-:W-:Y:S01]  /*10ec0*/  IMAD.U32 R37, R6.reuse, 0x10000, RZ ;  /* 0x0001000006257824 */ /* 0x040fe200078e00ff */
[----:B------:R-:W-:Y:S02]  /*10ed0*/  LOP3.LUT R6, R6, 0xffff0000, RZ, 0xc0, !PT ;  /* 0xffff000006067812 */ /* 0x000fe400078ec0ff */
        /* <DEDUP_REMOVED lines=11> */
[----:B------:R-:W-:Y:S01]  /*10f90*/  FMUL.FTZ R35, R48, R8 ;  /* 0x0000000830237220 */ /* 0x000fe20000410000 */
[-C--:B------:R-:W-:Y:S01]  /*10fa0*/  FMUL.FTZ R43, R54, R40.reuse ;  /* 0x00000028362b7220 */ /* 0x080fe20000410000 */
[----:B------:R-:W-:Y:S01]  /*10fb0*/  FMUL.FTZ R45, R50, R40 ;  /* 0x00000028322d7220 */ /* 0x000fe20000410000 */
[-C--:B------:R-:W-:Y:S01]  /*10fc0*/  FFMA.FTZ R39, R48, R4.reuse, -R39 ;  /* 0x0000000430277223 */ /* 0x080fe20000010827 */
[----:B------:R-:W-:Y:S01]  /*10fd0*/  FFMA.FTZ R35, R52, R4, R35 ;  /* 0x0000000434237223 */ /* 0x000fe20000010023 */
[----:B------:R-:W-:Y:S01]  /*10fe0*/  LOP3.LUT R10, R10, 0xffff0000, RZ, 0xc0, !PT ;  /* 0xffff00000a0a7812 */ /* 0x000fe200078ec0ff */
[-C--:B------:R-:W-:Y:S01]  /*10ff0*/  FMUL.FTZ R4, R49, R41.reuse ;  /* 0x0000002931047220 */ /* 0x080fe20000410000 */
[----:B------:R-:W-:Y:S01]  /*11000*/  LOP3.LUT R40, R14, 0xffff0000, RZ, 0xc0, !PT ;  /* 0xffff00000e287812 */ /* 0x000fe200078ec0ff */
[-C--:B------:R-:W-:Y:S01]  /*11010*/  FFMA.FTZ R43, R50, R36.reuse, -R43 ;  /* 0x00000024322b7223 */ /* 0x080fe2000001082b */
[----:B------:R-:W-:Y:S01]  /*11020*/  LOP3.LUT R48, R24, 0xffff0000, RZ, 0xc0, !PT ;  /* 0xffff000018307812 */ /* 0x000fe200078ec0ff */
[----:B------:R-:W-:Y:S01]  /*11030*/  FFMA.FTZ R45, R54, R36, R45 ;  /* 0x00000024362d7223 */ /* 0x000fe2000001002d */
[----:B------:R-:W-:Y:S01]  /*11040*/  FMUL.FTZ R36, R47, R41 ;  /* 0x000000292f247220 */ /* 0x000fe20000410000 */
[----:B------:R-:W-:-:S02]  /*11050*/  IMAD.U32 R42, R11, 0x10000, RZ ;  /* 0x000100000b2a7824 */ /* 0x000fc400078e00ff */
[-C--:B------:R-:W-:Y:S01]  /*11060*/  FFMA.FTZ R8, R47, R37.reuse, -R4 ;  /* 0x000000252f087223 */ /* 0x080fe20000010804 */
[----:B------:R-:W-:Y:S02]  /*11070*/  IMAD.U32 R50, R25, 0x10000, RZ ;  /* 0x0001000019327824 */ /* 0x000fe400078e00ff */
[-C--:B------:R-:W-:Y:S01]  /*11080*/  FMUL.FTZ R41, R48, R10.reuse ;  /* 0x0000000a30297220 */ /* 0x080fe20000410000 */
[----:B------:R-:W-:Y:S01]  /*11090*/  FMUL.FTZ R47, R40, R10 ;  /* 0x0000000a282f7220 */ /* 0x000fe20000410000 */
[----:B------:R-:W-:Y:S01]  /*110a0*/  FFMA.FTZ R10, R49, R37, R36 ;  /* 0x00000025310a7223 */ /* 0x000fe20000010024 */
[----:B------:R-:W-:Y:S01]  /*110b0*/  LOP3.LUT R11, R11, 0xffff0000, RZ, 0xc0, !PT ;  /* 0xffff00000b0b7812 */ /* 0x000fe200078ec0ff */
[----:B------:R-:W-:Y:S02]  /*110c0*/  IMAD.U32 R4, R15, 0x10000, RZ ;  /* 0x000100000f047824 */ /* 0x000fe400078e00ff */
[----:B------:R-:W-:Y:S01]  /*110d0*/  FMUL.FTZ R37, R50, R42 ;  /* 0x0000002a32257220 */ /* 0x000fe20000410000 */
[----:B------:R-:W-:Y:S01]  /*110e0*/  LOP3.LUT R7, R7, 0xffff0000, RZ, 0xc0, !PT ;  /* 0xffff000007077812 */ /* 0x000fe200078ec0ff */
[----:B------:R-:W-:Y:S01]  /*110f0*/  FFMA.FTZ R41, R40, R6, -R41 ;  /* 0x0000000628297223 */ /* 0x000fe20000010829 */
[C---:B------:R-:W-:Y:S01]  /*11100*/  FMUL.FTZ R49, R4.reuse, R42 ;  /* 0x0000002a04317220 */ /* 0x040fe20000410000 */
[----:B------:R-:W-:Y:S01]  /*11110*/  FFMA.FTZ R37, R4, R38, -R37 ;  /* 0x0000002604257223 */ /* 0x000fe20000010825 */
[----:B------:R-:W-:Y:S01]  /*11120*/  FFMA.FTZ R47, R48, R6, R47 ;  /* 0x00000006302f7223 */ /* 0x000fe2000001002f */
[----:B------:R-:W-:Y:S01]  /*11130*/  FMUL.FTZ R4, R55, R9 ;  /* 0x0000000937047220 */ /* 0x000fe20000410000 */
[----:B------:R-:W-:Y:S01]  /*11140*/  FMUL.FTZ R40, R57, R11 ;  /* 0x0000000b39287220 */ /* 0x000fe20000410000 */
[----:B------:R-:W-:Y:S01]  /*11150*/  FMUL.FTZ R6, R51, R9 ;  /* 0x0000000933067220 */ /* 0x000fe20000410000 */
[----:B------:R-:W-:Y:S01]  /*11160*/  FMUL.FTZ R42, R53, R11 ;  /* 0x0000000b352a7220 */ /* 0x000fe20000410000 */
[----:B------:R-:W-:Y:S01]  /*11170*/  FFMA.FTZ R49, R50, R38, R49 ;  /* 0x0000002632317223 */ /* 0x000fe20000010031 */
[----:B------:R-:W-:Y:S01]  /*11180*/  FFMA.FTZ R36, R51, R5, -R4 ;  /* 0x0000000533247223 */ /* 0x000fe20000010804 */
[----:B------:R-:W-:Y:S01]  /*11190*/  FFMA.FTZ R40, R53, R7, -R40 ;  /* 0x0000000735287223 */ /* 0x000fe20000010828 */
[----:B------:R-:W-:Y:S01]  /*111a0*/  FFMA.FTZ R38, R55, R5, R6 ;  /* 0x0000000537267223 */ /* 0x000fe20000010006 */
[----:B------:R-:W-:Y:S01]  /*111b0*/  FFMA.FTZ R42, R57, R7, R42 ;  /* 0x00000007392a7223 */ /* 0x000fe2000001002a */
[----:B------:R-:W-:-:S02]  /*111c0*/  F2FP.BF16.F32.PACK_AB R6, R41, R8 ;  /* 0x000000082906723e */ /* 0x000fc400000010ff */
[----:B------:R-:W-:Y:S02]  /*111d0*/  F2FP.BF16.F32.PACK_AB R4, R39, R44 ;  /* 0x0000002c2704723e */ /* 0x000fe400000010ff */
[----:B------:R-:W-:Y:S02]  /*111e0*/  F2FP.BF16.F32.PACK_AB R5, R36, R43 ;  /* 0x0000002b2405723e */ /* 0x000fe400000010ff */
[----:B------:R-:W-:Y:S02]  /*111f0*/  F2FP.BF16.F32.PACK_AB R7, R40, R37 ;  /* 0x000000252807723e */ /* 0x000fe400000010ff */
[----:B------:R-:W-:Y:S02]  /*11200*/  F2FP.BF16.F32.PACK_AB R10, R47, R10 ;  /* 0x0000000a2f0a723e */ /* 0x000fe400000010ff */
[----:B------:R-:W-:Y:S01]  /*11210*/  F2FP.BF16.F32.PACK_AB R8, R35, R46 ;  /* 0x0000002e2308723e */ /* 0x000fe200000010ff */
[----:B------:R0:W-:Y:S01]  /*11220*/  STS.128 [R56], R4 ;  /* 0x0000000438007388 */ /* 0x0001e20000000c00 */
[----:B------:R-:W-:-:S02]  /*11230*/  F2FP.BF16.F32.PACK_AB R9, R38, R45 ;  /* 0x0000002d2609723e */ /* 0x000fc400000010ff */
[----:B------:R-:W-:-:S05]  /*11240*/  F2FP.BF16.F32.PACK_AB R11, R42, R49 ;  /* 0x000000312a0b723e */ /* 0x000fca00000010ff */
[----:B------:R0:W-:Y:S02]  /*11250*/  STS.128 [R3+0x14400], R8 ;  /* 0x0144000803007388 */ /* 0x0001e40000000c00 */
.L_x_636:
[----:B------:R-:W-:Y:S05]  /*11260*/  BSYNC B1 ;  /* 0x0000000000017941 */ /* 0x000fea0003800000 */
.L_x_635:
[----:B01234-:R-:W2:Y:S02]  /*11270*/  LDL R3, [R1+0x7c] ;  /* 0x00007c0001037983 */ /* 0x01fea40000100800 */
[----:B--2---:R-:W-:-:S13]  /*11280*/  ISETP.GE.AND P0, PT, R3, R0, PT ;  /* 0x000000000300720c */ /* 0x004fda0003f06270 */
[----:B------:R-:W-:Y:S05]  /*11290*/  @P0 BRA `(.L_x_612) ;  /* 0x0000000800ec0947 */ /* 0x000fea0003800000 */
[----:B------:R0:W5:Y:S01]  /*112a0*/  LDL R54, [R1+0x80] ;  /* 0x0000800001367983 */ /* 0x0001620000100800 */
[----:B------:R-:W1:Y:S03]  /*112b0*/  LDC R47, c[0x0][0x3d4] ;  /* 0x0000f500ff2f7b82 */ /* 0x000e660000000800 */
[----:B------:R0:W5:Y:S04]  /*112c0*/  LDL R53, [R1+0x84] ;  /* 0x0000840001357983 */ /* 0x0001680000100800 */
[----:B------:R0:W5:Y:S01]  /*112d0*/  LDL R52, [R1+0x88] ;  /* 0x0000880001347983 */ /* 0x0001620000100800 */
[----:B------:R-:W-:Y:S01]  /*112e0*/  BSSY B1, `(.L_x_639) ;  /* 0x000005e000017945 */ /* 0x000fe20003800000 */
[----:B-1----:R-:W-:-:S02]  /*112f0*/  ISETP.GE.AND P0, PT, R212, R47, PT ;  /* 0x0000002fd400720c */ /* 0x002fc40003f06270 */
[----:B------:R-:W-:-:S11]  /*11300*/  ISETP.GE.AND P1, PT, R213, R47, PT ;  /* 0x0000002fd500720c */ /* 0x000fd60003f26270 */
[----:B0-----:R-:W-:Y:S05]  /*11310*/  @P0 BRA `(.L_x_640) ;  /* 0x0000000400680947 */ /* 0x001fea0003800000 */
[----:B------:R-:W2:Y:S01]  /*11320*/  LDL R6, [R1+0x6c] ;  /* 0x00006c0001067983 */ /* 0x000ea20000100800 */
[----:B------:R-:W-:Y:S01]  /*11330*/  LEA.HI R0, R47, R220, RZ, 0x1d ;  /* 0x000000dc2f007211 */ /* 0x000fe200078fe8ff */
[----:B------:R-:W-:Y:S01]  /*11340*/  IMAD.U32 R44, R31, 0x10000, RZ ;  /* 0x000100001f2c7824 */ /* 0x000fe200078e00ff */
[----:B-----5:R-:W-:Y:S01]  /*11350*/  LOP3.LUT R4, R54, 0x38, R212, 0xf8, !PT ;  /* 0x0000003836047812 */ /* 0x020fe200078ef8d4 */
        /* <DEDUP_REMOVED lines=8> */
[----:B------:R-:W-:Y:S01]  /*113e0*/  IMAD.U32 R48, R33, 0x10000, RZ ;  /* 0x0001000021307824 */ /* 0x000fe200078e00ff */
[----:B------:R-:W-:Y:S01]  /*113f0*/  LOP3.LUT R46, R31, 0xffff0000, RZ, 0xc0, !PT ;  /* 0xffff00001f2e7812 */ /* 0x000fe200078ec0ff */
[----:B------:R-:W-:Y:S01]  /*11400*/  IMAD.SHL.U32 R5, R5, 0x400, RZ ;  /* 0x0000040005057824 */ /* 0x000fe200078e00ff */
[----:B------:R-:W-:-:S04]  /*11410*/  LOP3.LUT R0, R0, R53, RZ, 0x3c, !PT ;  /* 0x0000003500007212 */ /* 0x000fc800078e3cff */
[----:B------:R-:W-:-:S04]  /*11420*/  LOP3.LUT R3, R5, 0x7fffe000, RZ, 0xc0, !PT ;  /* 0x7fffe00005037812 */ /* 0x000fc800078ec0ff */
[----:B------:R-:W-:-:S05]  /*11430*/  IADD3 R3, R0, R3, R52 ;  /* 0x0000000300037210 */ /* 0x000fca0007ffe034 */
[----:B------:R-:W-:-:S05]  /*11440*/  IMAD R3, R3, 0x2, R16 ;  /* 0x0000000203037824 */ /* 0x000fca00078e0210 */
[----:B------:R-:W0:Y:S02]  /*11450*/  LDS.128 R8, [R3+0x14400] ;  /* 0x0144000003087984 */ /* 0x000e240000000c00 */
[C---:B0-----:R-:W-:Y:S01]  /*11460*/  IMAD.U32 R38, R8.reuse, 0x10000, RZ ;  /* 0x0001000008267824 */ /* 0x041fe200078e00ff */
[----:B------:R-:W-:Y:S01]  /*11470*/  LOP3.LUT R8, R8, 0xffff0000, RZ, 0xc0, !PT ;  /* 0xffff000008087812 */ /* 0x000fe200078ec0ff */
[C---:B------:R-:W-:Y:S01]  /*11480*/  IMAD.U32 R39, R9.reuse, 0x10000, RZ ;  /* 0x0001000009277824 */ /* 0x040fe200078e00ff */
[----:B------:R-:W-:Y:S01]  /*11490*/  LOP3.LUT R9, R9, 0xffff0000, RZ, 0xc0, !PT ;  /* 0xffff000009097812 */ /* 0x000fe200078ec0ff */
[-C--:B------:R-:W-:Y:S01]  /*114a0*/  FMUL.FTZ R43, R44, R38.reuse ;  /* 0x000000262c2b7220 */ /* 0x080fe20000410000 */
[----:B------:R-:W-:Y:S01]  /*114b0*/  FMUL.FTZ R31, R42, R38 ;  /* 0x000000262a1f7220 */ /* 0x000fe20000410000 */
[----:B------:R-:W-:Y:S01]  /*114c0*/  LOP3.LUT R38, R27, 0xffff0000, RZ, 0xc0, !PT ;  /* 0xffff00001b267812 */ /* 0x000fe200078ec0ff */
[----:B------:R-:W-:Y:S01]  /*114d0*/  FMUL.FTZ R27, R46, R8 ;  /* 0x000000082e1b7220 */ /* 0x000fe20000410000 */
[C---:B------:R-:W-:Y:S01]  /*114e0*/  IMAD.U32 R40, R10.reuse, 0x10000, RZ ;  /* 0x000100000a287824 */ /* 0x040fe200078e00ff */
[----:B------:R-:W-:Y:S01]  /*114f0*/  LOP3.LUT R10, R10, 0xffff0000, RZ, 0xc0, !PT ;  /* 0xffff00000a0a7812 */ /* 0x000fe200078ec0ff */
[----:B------:R-:W-:-:S02]  /*11500*/  IMAD.U32 R41, R11, 0x10000, RZ ;  /* 0x000100000b297824 */ /* 0x000fc400078e00ff */
[----:B------:R-:W-:Y:S01]  /*11510*/  FMUL.FTZ R45, R38, R8 ;  /* 0x00000008262d7220 */ /* 0x000fe20000410000 */
[----:B------:R-:W-:Y:S01]  /*11520*/  LOP3.LUT R11, R11, 0xffff0000, RZ, 0xc0, !PT ;  /* 0xffff00000b0b7812 */ /* 0x000fe200078ec0ff */
[----:B--2---:R-:W-:-:S05]  /*11530*/  IMAD R50, R4, 0x2, R6 ;  /* 0x0000000204327824 */ /* 0x004fca00078e0206 */
[----:B------:R-:W0:Y:S02]  /*11540*/  LDS.128 R4, [R50] ;  /* 0x0000000032047984 */ /* 0x000e240000000c00 */
[C---:B0-----:R-:W-:Y:S01]  /*11550*/  IMAD.U32 R0, R4.reuse, 0x10000, RZ ;  /* 0x0001000004007824 */ /* 0x041fe200078e00ff */
[----:B------:R-:W-:Y:S01]  /*11560*/  LOP3.LUT R4, R4, 0xffff0000, RZ, 0xc0, !PT ;  /* 0xffff000004047812 */ /* 0x000fe200078ec0ff */
[----:B------:R-:W-:Y:S01]  /*11570*/  IMAD.U32 R36, R6, 0x10000, RZ ;  /* 0x0001000006247824 */ /* 0x000fe200078e00ff */
[----:B------:R-:W-:Y:S01]  /*11580*/  SHF.L.U32 R35, R5, 0x10, RZ ;  /* 0x0000001005237819 */ /* 0x000fe200000006ff */
[-C--:B------:R-:W-:Y:S01]  /*11590*/  FFMA.FTZ R43, R42, R0.reuse, -R43 ;  /* 0x000000002a2b7223 */ /* 0x080fe2000001082b */
[----:B------:R-:W-:Y:S01]  /*115a0*/  FFMA.FTZ R31, R44, R0, R31 ;  /* 0x000000002c1f7223 */ /* 0x000fe2000001001f */
[-C--:B------:R-:W-:Y:S01]  /*115b0*/  FFMA.FTZ R0, R38, R4.reuse, -R27 ;  /* 0x0000000426007223 */ /* 0x080fe2000001081b */
[----:B------:R-:W-:Y:S01]  /*115c0*/  FFMA.FTZ R8, R46, R4, R45 ;  /* 0x000000042e087223 */ /* 0x000fe2000001002d */
[-C--:B------:R-:W-:Y:S01]  /*115d0*/  FMUL.FTZ R38, R51, R39.reuse ;  /* 0x0000002733267220 */ /* 0x080fe20000410000 */
[----:B------:R-:W-:Y:S01]  /*115e0*/  FMUL.FTZ R42, R49, R39 ;  /* 0x00000027312a7220 */ /* 0x000fe20000410000 */
[C---:B------:R-:W-:Y:S01]  /*115f0*/  IMAD.U32 R4, R29.reuse, 0x10000, RZ ;  /* 0x000100001d047824 */ /* 0x040fe200078e00ff */
        /* <DEDUP_REMOVED lines=8> */
[-C--:B------:R-:W-:Y:S01]  /*11680*/  FMUL.FTZ R33, R46, R10.reuse ;  /* 0x0000000a2e217220 */ /* 0x080fe20000410000 */
[----:B------:R-:W-:Y:S01]  /*11690*/  FMUL.FTZ R35, R44, R10 ;  /* 0x0000000a2c237220 */ /* 0x000fe20000410000 */
[----:B------:R-:W-:Y:S02]  /*116a0*/  IMAD.U32 R39, R30, 0x10000, RZ ;  /* 0x000100001e277824 */ /* 0x000fe400078e00ff */
[-C--:B------:R-:W-:Y:S01]  /*116b0*/  FFMA.FTZ R27, R4, R36.reuse, -R27 ;  /* 0x00000024041b7223 */ /* 0x080fe2000001081b */
[----:B------:R-:W-:Y:S02]  /*116c0*/  IMAD.U32 R37, R7, 0x10000, RZ ;  /* 0x0001000007257824 */ /* 0x000fe400078e00ff */
[----:B------:R-:W-:Y:S01]  /*116d0*/  FFMA.FTZ R10, R48, R36, R29 ;  /* 0x00000024300a7223 */ /* 0x000fe2000001001d */
[-C--:B------:R-:W-:Y:S01]  /*116e0*/  FMUL.FTZ R4, R45, R41.reuse ;  /* 0x000000292d047220 */ /* 0x080fe20000410000 */
[-C--:B------:R-:W-:Y:S01]  /*116f0*/  FFMA.FTZ R36, R44, R6.reuse, -R33 ;  /* 0x000000062c247223 */ /* 0x080fe20000010821 */
[----:B------:R-:W-:Y:S01]  /*11700*/  FFMA.FTZ R35, R46, R6, R35 ;  /* 0x000000062e237223 */ /* 0x000fe20000010023 */
[C---:B------:R-:W-:Y:S01]  /*11710*/  FMUL.FTZ R6, R39.reuse, R41 ;  /* 0x0000002927067220 */ /* 0x040fe20000410000 */
[----:B------:R-:W-:Y:S01]  /*11720*/  LOP3.LUT R41, R32, 0xffff0000, RZ, 0xc0, !PT ;  /* 0xffff000020297812 */ /* 0x000fe200078ec0ff */
[-C--:B------:R-:W-:Y:S01]  /*11730*/  FFMA.FTZ R29, R39, R37.reuse, -R4 ;  /* 0x00000025271d7223 */ /* 0x080fe20000010804 */
[----:B------:R-:W-:Y:S01]  /*11740*/  LOP3.LUT R33, R28, 0xffff0000, RZ, 0xc0, !PT ;  /* 0xffff00001c217812 */ /* 0x000fe200078ec0ff */
[----:B------:R-:W-:Y:S01]  /*11750*/  FFMA.FTZ R37, R45, R37, R6 ;  /* 0x000000252d257223 */ /* 0x000fe20000010006 */
[----:B------:R-:W-:Y:S01]  /*11760*/  LOP3.LUT R49, R34, 0xffff0000, RZ, 0xc0, !PT ;  /* 0xffff000022317812 */ /* 0x000fe200078ec0ff */
[-C--:B------:R-:W-:Y:S01]  /*11770*/  FMUL.FTZ R4, R41, R9.reuse ;  /* 0x0000000929047220 */ /* 0x080fe20000410000 */
[----:B------:R-:W-:Y:S01]  /*11780*/  LOP3.LUT R39, R30, 0xffff0000, RZ, 0xc0, !PT ;  /* 0xffff00001e277812 */ /* 0x000fe200078ec0ff */
[----:B------:R-:W-:Y:S01]  /*11790*/  FMUL.FTZ R6, R33, R9 ;  /* 0x0000000921067220 */ /* 0x000fe20000410000 */
[----:B------:R-:W-:Y:S01]  /*117a0*/  LOP3.LUT R5, R5, 0xffff0000, RZ, 0xc0, !PT ;  /* 0xffff000005057812 */ /* 0x000fe200078ec0ff */
[-C--:B------:R-:W-:Y:S01]  /*117b0*/  FMUL.FTZ R28, R49, R11.reuse ;  /* 0x0000000b311c7220 */ /* 0x080fe20000410000 */
[----:B------:R-:W-:Y:S01]  /*117c0*/  LOP3.LUT R7, R7, 0xffff0000, RZ, 0xc0, !PT ;  /* 0xffff000007077812 */ /* 0x000fe200078ec0ff */
[----:B------:R-:W-:Y:S01]  /*117d0*/  FMUL.FTZ R30, R39, R11 ;  /* 0x0000000b271e7220 */ /* 0x000fe20000410000 */
[----:B------:R-:W-:Y:S01]  /*117e0*/  F2FP.BF16.F32.PACK_AB R10, R35, R10 ;  /* 0x0000000a230a723e */ /* 0x000fe200000010ff */
        /* <DEDUP_REMOVED lines=11> */
[----:B------:R0:W-:Y:S04]  /*118a0*/  STS.128 [R50], R4 ;  /* 0x0000000432007388 */ /* 0x0001e80000000c00 */
[----:B------:R0:W-:Y:S02]  /*118b0*/  STS.128 [R3+0x14400], R8 ;  /* 0x0144000803007388 */ /* 0x0001e40000000c00 */
.L_x_640:
[----:B------:R-:W-:Y:S05]  /*118c0*/  BSYNC B1 ;  /* 0x0000000000017941 */ /* 0x000fea0003800000 */
.L_x_639:
[----:B------:R-:W-:Y:S05]  /*118d0*/  @P1 BRA `(.L_x_612) ;  /* 0x00000004005c1947 */ /* 0x000fea0003800000 */
[----:B------:R-:W2:Y:S01]  /*118e0*/  LDL R40, [R1+0x8c] ;  /* 0x00008c0001287983 */ /* 0x000ea20000100800 */
[----:B------:R-:W-:Y:S01]  /*118f0*/  LEA.HI R26, R47, R26, RZ, 0x1d ;  /* 0x0000001a2f1a7211 */ /* 0x000fe200078fe8ff */
[C---:B------:R-:W-:Y:S01]  /*11900*/  IMAD.U32 R36, R20.reuse, 0x10000, RZ ;  /* 0x0001000014247824 */ /* 0x040fe200078e00ff */
[----:B------:R-:W-:Y:S01]  /*11910*/  LOP3.LUT R38, R20, 0xffff0000, RZ, 0xc0, !PT ;  /* 0xffff000014267812 */ /* 0x000fe200078ec0ff */
[----:B------:R-:W-:Y:S01]  /*11920*/  IMAD.U32 R34, R12, 0x10000, RZ ;  /* 0x000100000c227824 */ /* 0x000fe200078e00ff */
[----:B0-----:R-:W-:Y:S01]  /*11930*/  SHF.R.S32.HI R3, RZ, 0x1f, R26 ;  /* 0x0000001fff037819 */ /* 0x001fe2000001141a */
[----:B------:R-:W-:Y:S01]  /*11940*/  IMAD.SHL.U32 R0, R26, 0x8, RZ ;  /* 0x000000081a007824 */ /* 0x000fe200078e00ff */
[----:B------:R-:W-:Y:S01]  /*11950*/  LOP3.LUT R12, R12, 0xffff0000, RZ, 0xc0, !PT ;  /* 0xffff00000c0c7812 */ /* 0x000fe200078ec0ff */
[----:B------:R-:W-:Y:S01]  /*11960*/  IMAD.U32 R20, R13, 0x10000, RZ ;  /* 0x000100000d147824 */ /* 0x000fe200078e00ff */
[----:B------:R-:W-:Y:S01]  /*11970*/  LEA.HI R3, R3, R26, RZ, 0x3 ;  /* 0x0000001a03037211 */ /* 0x000fe200078f18ff */
[----:B------:R-:W-:Y:S01]  /*11980*/  IMAD.U32 R41, R24, 0x10000, RZ ;  /* 0x0001000018297824 */ /* 0x000fe200078e00ff */
[----:B-----5:R-:W-:-:S02]  /*11990*/  LOP3.LUT R0, R54, 0x38, R0, 0xf8, !PT ;  /* 0x0000003836007812 */ /* 0x020fc400078ef800 */
[----:B------:R-:W-:Y:S01]  /*119a0*/  LOP3.LUT R24, R24, 0xffff0000, RZ, 0xc0, !PT ;  /* 0xffff000018187812 */ /* 0x000fe200078ec0ff */
[----:B------:R-:W-:Y:S01]  /*119b0*/  IMAD.SHL.U32 R3, R3, 0x400, RZ ;  /* 0x0000040003037824 */ /* 0x000fe200078e00ff */
[----:B------:R-:W-:Y:S02]  /*119c0*/  LOP3.LUT R0, R0, R53, RZ, 0x3c, !PT ;  /* 0x0000003500007212 */ /* 0x000fe400078e3cff */
[----:B------:R-:W-:Y:S02]  /*119d0*/  LOP3.LUT R13, R13, 0xffff0000, RZ, 0xc0, !PT ;  /* 0xffff00000d0d7812 */ /* 0x000fe400078ec0ff */
        /* <DEDUP_REMOVED lines=10> */
[-C--:B------:R-:W-:Y:S01]  /*11a80*/  FMUL.FTZ R35, R38, R8.reuse ;  /* 0x0000000826237220 */ /* 0x080fe20000410000 */
[----:B------:R-:W-:Y:S01]  /*11a90*/  FMUL.FTZ R37, R12, R8 ;  /* 0x000000080c257220 */ /* 0x000fe20000410000 */
[----:B------:R-:W-:-:S02]  /*11aa0*/  IMAD.U32 R31, R10, 0x10000, RZ ;  /* 0x000100000a1f7824 */ /* 0x000fc400078e00ff */
[----:B------:R-:W-:Y:S01]  /*11ab0*/  FMUL.FTZ R39, R20, R30 ;  /* 0x0000001e14277220 */ /* 0x000fe20000410000 */
[----:B------:R-:W-:Y:S01]  /*11ac0*/  LOP3.LUT R10, R10, 0xffff0000, RZ, 0xc0, !PT ;  /* 0xffff00000a0a7812 */ /* 0x000fe200078ec0ff */
[C---:B------:R-:W-:Y:S01]  /*11ad0*/  IMAD.U32 R32, R11.reuse, 0x10000, RZ ;  /* 0x000100000b207824 */ /* 0x040fe200078e00ff */
[----:B------:R-:W-:Y:S01]  /*11ae0*/  LOP3.LUT R11, R11, 0xffff0000, RZ, 0xc0, !PT ;  /* 0xffff00000b0b7812 */ /* 0x000fe200078ec0ff */
[----:B--2---:R-:W0:Y:S02]  /*11af0*/  LDS.128 R4, [R40] ;  /* 0x0000000028047984 */ /* 0x004e240000000c00 */
[C---:B0-----:R-:W-:Y:S01]  /*11b00*/  SHF.L.U32 R0, R4.reuse, 0x10, RZ ;  /* 0x0000001004007819 */ /* 0x041fe200000006ff */
[----:B------:R-:W-:Y:S01]  /*11b10*/  IMAD.U32 R26, R5, 0x10000, RZ ;  /* 0x00010000051a7824 */ /* 0x000fe200078e00ff */
[----:B------:R-:W-:Y:S01]  /*11b20*/  LOP3.LUT R4, R4, 0xffff0000, RZ, 0xc0, !PT ;  /* 0xffff000004047812 */ /* 0x000fe200078ec0ff */
[C---:B------:R-:W-:Y:S01]  /*11b30*/  IMAD.U32 R27, R6.reuse, 0x10000, RZ ;  /* 0x00010000061b7824 */ /* 0x040fe200078e00ff */
[----:B------:R-:W-:Y:S01]  /*11b40*/  LOP3.LUT R6, R6, 0xffff0000, RZ, 0xc0, !PT ;  /* 0xffff000006067812 */ /* 0x000fe200078ec0ff */
[----:B------:R-:W-:Y:S01]  /*11b50*/  FFMA.FTZ R33, R34, R0, -R33 ;  /* 0x0000000022217223 */ /* 0x000fe20000010821 */
[----:B------:R-:W-:-:S02]  /*11b60*/  IMAD.U32 R34, R21, 0x10000, RZ ;  /* 0x0001000015227824 */ /* 0x000fc400078e00ff */
[----:B------:R-:W-:Y:S01]  /*11b70*/  FFMA.FTZ R29, R36, R0, R29 ;  /* 0x00000000241d7223 */ /* 0x000fe2000001001d */
[-C--:B------:R-:W-:Y:S01]  /*11b80*/  FFMA.FTZ R0, R12, R4.reuse, -R35 ;  /* 0x000000040c007223 */ /* 0x080fe20000010823 */
[----:B------:R-:W-:Y:S01]  /*11b90*/  FFMA.FTZ R8, R38, R4, R37 ;  /* 0x0000000426087223 */ /* 0x000fe20000010025 */
[----:B------:R-:W-:Y:S01]  /*11ba0*/  FMUL.FTZ R35, R34, R30 ;  /* 0x0000001e22237220 */ /* 0x000fe20000410000 */
[C---:B------:R-:W-:Y:S02]  /*11bb0*/  IMAD.U32 R37, R14.reuse, 0x10000, RZ ;  /* 0x000100000e257824 */ /* 0x040fe400078e00ff */
[-C--:B------:R-:W-:Y:S01]  /*11bc0*/  FMUL.FTZ R4, R41, R31.reuse ;  /* 0x0000001f29047220 */ /* 0x080fe20000410000 */
[----:B------:R-:W-:Y:S01]  /*11bd0*/  LOP3.LUT R14, R14, 0xffff0000, RZ, 0xc0, !PT ;  /* 0xffff00000e0e7812 */ /* 0x000fe200078ec0ff */
[-C--:B------:R-:W-:Y:S01]  /*11be0*/  FFMA.FTZ R35, R20, R26.reuse, -R35 ;  /* 0x0000001a14237223 */ /* 0x080fe20000010823 */
[----:B------:R-:W-:Y:S01]  /*11bf0*/  FFMA.FTZ R39, R34, R26, R39 ;  /* 0x0000001a22277223 */ /* 0x000fe20000010027 */
[C---:B------:R-:W-:Y:S01]  /*11c00*/  FMUL.FTZ R12, R37.reuse, R31 ;  /* 0x0000001f250c7220 */ /* 0x040fe20000410000 */
[----:B------:R-:W-:Y:S01]  /*11c10*/  FFMA.FTZ R20, R37, R27, -R4 ;  /* 0x0000001b25147223 */ /* 0x000fe20000010804 */
[----:B------:R-:W-:-:S02]  /*11c20*/  IMAD.U32 R26, R25, 0x10000, RZ ;  /* 0x00010000191a7824 */ /* 0x000fc400078e00ff */
[-C--:B------:R-:W-:Y:S01]  /*11c30*/  FMUL.FTZ R31, R24, R10.reuse ;  /* 0x0000000a181f7220 */ /* 0x080fe20000410000 */
[----:B------:R-:W-:Y:S02]  /*11c40*/  IMAD.U32 R4, R15, 0x10000, RZ ;  /* 0x000100000f047824 */ /* 0x000fe400078e00ff */
[----:B------:R-:W-:Y:S01]  /*11c50*/  FMUL.FTZ R37, R14, R10 ;  /* 0x0000000a0e257220 */ /* 0x000fe20000410000 */
[----:B------:R-:W-:Y:S01]  /*11c60*/  FFMA.FTZ R10, R41, R27, R12 ;  /* 0x0000001b290a7223 */ /* 0x000fe2000001000c */
[----:B------:R-:W-:Y:S02]  /*11c70*/  IMAD.U32 R28, R7, 0x10000, RZ ;  /* 0x00010000071c7824 */ /* 0x000fe400078e00ff */
[-C--:B------:R-:W-:Y:S01]  /*11c80*/  FMUL.FTZ R27, R26, R32.reuse ;  /* 0x000000201a1b7220 */ /* 0x080fe20000410000 */
[----:B------:R-:W-:Y:S01]  /*11c90*/  LOP3.LUT R21, R21, 0xffff0000, RZ, 0xc0, !PT ;  /* 0xffff000015157812 */ /* 0x000fe200078ec0ff */
[----:B------:R-:W-:Y:S01]  /*11ca0*/  FMUL.FTZ R41, R4, R32 ;  /* 0x0000002004297220 */ /* 0x000fe20000410000 */
[----:B------:R-:W-:Y:S01]  /*11cb0*/  LOP3.LUT R25, R25, 0xffff0000, RZ, 0xc0, !PT ;  /* 0xffff000019197812 */ /* 0x000fe200078ec0ff */
[----:B------:R-:W-:Y:S01]  /*11cc0*/  FFMA.FTZ R37, R24, R6, R37 ;  /* 0x0000000618257223 */ /* 0x000fe20000010025 */
[----:B------:R-:W-:Y:S01]  /*11cd0*/  LOP3.LUT R15, R15, 0xffff0000, RZ, 0xc0, !PT ;  /* 0xffff00000f0f7812 */ /* 0x000fe200078ec0ff */
[----:B------:R-:W-:Y:S01]  /*11ce0*/  FFMA.FTZ R27, R4, R28, -R27 ;  /* 0x0000001c041b7223 */ /* 0x000fe2000001081b */
[----:B------:R-:W-:Y:S01]  /*11cf0*/  LOP3.LUT R5, R5, 0xffff0000, RZ, 0xc0, !PT ;  /* 0xffff000005057812 */ /* 0x000fe200078ec0ff */
        /* <DEDUP_REMOVED lines=21> */
.L_x_612:
[----:B------:R-:W-:Y:S05]  /*11e50*/  BSYNC B0 ;  /* 0x0000000000007941 */ /* 0x000fea0003800000 */
.L_x_578:
[----:B------:R-:W-:Y:S01]  /*11e60*/  @!PT LDS RZ, [RZ] ;  /* 0x00000000fffff984 */ /* 0x000fe20000000800 */
[----:B------:R-:W-:Y:S01]  /*11e70*/  @!PT LDS RZ, [RZ] ;  /* 0x00000000fffff984 */ /* 0x000fe20000000800 */
[----:B------:R-:W-:Y:S01]  /*11e80*/  @!PT LDS RZ, [RZ] ;  /* 0x00000000fffff984 */ /* 0x000fe20000000800 */
[----:B------:R-:W-:Y:S01]  /*11e90*/  @!PT LDS RZ, [RZ] ;  /* 0x00000000fffff984 */ /* 0x000fe20000000800 */
[----:B------:R0:W-:Y:S06]  /*11ea0*/  MEMBAR.ALL.CTA ;  /* 0x0000000000007992 */ /* 0x0001ec0000008000 */
[----:B0-----:R-:W0:Y:S01]  /*11eb0*/  FENCE.VIEW.ASYNC.S ;  /* 0x00000000000073c6 */ /* 0x001e220000000000 */
[----:B------:R-:W-:Y:S05]  /*11ec0*/  WARPSYNC.ALL ;  /* 0x0000000000007948 */ /* 0x000fea0003800000 */
[----:B0-----:R-:W-:Y:S06]  /*11ed0*/  BAR.SYNC.DEFER_BLOCKING 0xd, 0x100 ;  /* 0x0344000000007b1d */ /* 0x001fec0000010000 */
.L_x_576:
[----:B------:R-:W-:-:S13]  /*11ee0*/  ISETP.NE.AND P0, PT, R221, 0x3, PT ;  /* 0x00000003dd00780c */ /* 0x000fda0003f05270 */
[----:B------:R-:W-:Y:S05]  /*11ef0*/  @!P0 BRA `(.L_x_641) ;  /* 0x0000000000048947 */ /* 0x000fea0003800000 */
[----:B------:R-:W-:Y:S01]  /*11f00*/  BPT.TRAP 0x1 ;  /* 0x000000040000795c */ /* 0x000fe20000300000 */
.L_x_641:
[----:B------:R-:W-:Y:S01]  /*11f10*/  IMAD R0, R224, 0x8, R16 ;  /* 0x00000008e0007824 */ /* 0x000fe200078e0210 */
[----:B01234-:R-:W-:-:S04]  /*11f20*/  SHF.L.U32 R3, R225, 0x1f, RZ ;  /* 0x0000001fe1037819 */ /* 0x01ffc800000006ff */
[----:B------:R0:W1:Y:S01]  /*11f30*/  SYNCS.PHASECHK.TRANS64.TRYWAIT P1, [R0+URZ+0x38830], R3 ;  /* 0x03883003000075a7 */ /* 0x000062000802017f */
[----:B------:R-:W-:Y:S05]  /*11f40*/  @!P0 BRA `(.L_x_642) ;  /* 0x0000000000048947 */ /* 0x000fea0003800000 */
[----:B------:R-:W-:Y:S01]  /*11f50*/  BPT.TRAP 0x1 ;  /* 0x000000040000795c */ /* 0x000fe20000300000 */
.L_x_642:
[----:B------:R-:W2:Y:S01]  /*11f60*/  LDL R6, [R1+0x78] ;  /* 0x0000780001067983 */ /* 0x000ea20000100800 */
[----:B------:R-:W-:Y:S01]  /*11f70*/  IMAD.MOV.U32 R5, RZ, RZ, -0x2 ;  /* 0xfffffffeff057424 */ /* 0x000fe200078e00ff */
[----:B--2---:R-:W-:-:S04]  /*11f80*/  SHF.R.S32.HI R4, RZ, 0x1f, R6 ;  /* 0x0000001fff047819 */ /* 0x004fc80000011406 */
[----:B------:R-:W-:-:S04]  /*11f90*/  LEA.HI R4, R4, R6, RZ, 0x2 ;  /* 0x0000000604047211 */ /* 0x000fc800078f10ff */
[----:B------:R-:W-:-:S04]  /*11fa0*/  LOP3.LUT R4, R4, 0x7ffffffc, RZ, 0xc0, !PT ;  /* 0x7ffffffc04047812 */ /* 0x000fc800078ec0ff */
[----:B------:R-:W-:Y:S01]  /*11fb0*/  IADD3 R4, R6, -R4, RZ ;  /* 0x8000000406047210 */ /* 0x000fe20007ffe0ff */
[----:B-1----:R-:W-:Y:S06]  /*11fc0*/  @P1 BRA `(.L_x_643) ;  /* 0x0000000000081947 */ /* 0x002fec0003800000 */
[----:B------:R-:W1:Y:S02]  /*11fd0*/  SYNCS.PHASECHK.TRANS64.TRYWAIT P1, [R0+URZ+0x38830], R3 ;  /* 0x03883003000075a7 */ /* 0x000e64000802017f */
[----:B-1----:R-:W-:Y:S05]  /*11fe0*/  @!P1 BRA `(.L_x_644) ;  /* 0x0000013c00609947 */ /* 0x002fea0003800000 */
.L_x_643:
[----:B------:R-:W2:Y:S01]  /*11ff0*/  S2R R6, SR_TID.X ;  /* 0x0000000000067919 */ /* 0x000ea20000002100 */
[----:B------:R-:W-:Y:S05]  /*12000*/  WARPSYNC.ALL ;  /* 0x0000000000007948 */ /* 0x000fea0003800000 */
[----:B------:R-:W-:Y:S02]  /*12010*/  IMAD R5, R4, R5, 0x50 ;  /* 0x0000005004057424 */ /* 0x000fe400078e0205 */
[----:B------:R-:W-:Y:S01]  /*12020*/  IMAD.MOV.U32 R151, RZ, RZ, RZ ;  /* 0x000000ffff977224 */ /* 0x000fe200078e00ff */
[----:B--2---:R-:W-:-:S04]  /*12030*/  LOP3.LUT R6, R6, 0x7f, RZ, 0xc0, !PT ;  /* 0x0000007f06067812 */ /* 0x004fc800078ec0ff */
[----:B------:R-:W-:Y:S01]  /*12040*/  ISETP.NE.AND P1, PT, R6, RZ, PT ;  /* 0x000000ff0600720c */ /* 0x000fe20003f25270 */
[----:B01----:R-:W-:Y:S01]  /*12050*/  VIADD R3, R16, 0x24400 ;  /* 0x0002440010037836 */ /* 0x003fe20000000000 */
[----:B------:R-:W-:Y:S01]  /*12060*/  R2UR UR12, R2 ;  /* 0x00000000020c72ca */ /* 0x000fe200000e0000 */
[----:B-----5:R-:W-:Y:S01]  /*12070*/  WARPGROUP.ARRIVE ;  /* 0x00000000000079c5 */ /* 0x020fe20000000000 */
[----:B------:R-:W-:Y:S01]  /*12080*/  UMOV UR9, 0x40000040 ;  /* 0x4000004000097882 */ /* 0x000fe20000000000 */
[----:B------:R-:W-:Y:S01]  /*12090*/  IMAD.MOV.U32 R7, RZ, RZ, 0x40000040 ;  /* 0x40000040ff077424 */ /* 0x000fe200078e00ff */
[----:B------:R-:W-:Y:S01]  /*120a0*/  SHF.R.U32.HI R3, RZ, 0x4, R3 ;  /* 0x00000004ff037819 */ /* 0x000fe20000011603 */
[----:B------:R-:W-:Y:S01]  /*120b0*/  UMOV UR5, UR9 ;  /* 0x0000000900057c82 */ /* 0x000fe20008000000 */
[----:B------:R-:W-:Y:S01]  /*120c0*/  IMAD.MOV.U32 R9, RZ, RZ, 0x40000040 ;  /* 0x40000040ff097424 */ /* 0x000fe200078e00ff */
[----:B------:R-:W-:Y:S01]  /*120d0*/  UMOV UR17, 0x40000040 ;  /* 0x4000004000117882 */ /* 0x000fe20000000000 */
[----:B------:R-:W-:Y:S01]  /*120e0*/  LOP3.LUT R3, R3, 0x3fff, RZ, 0xc0, !PT ;  /* 0x00003fff03037812 */ /* 0x000fe200078ec0ff */
[----:B------:R-:W-:Y:S01]  /*120f0*/  IMAD.U32 R11, RZ, RZ, UR9 ;  /* 0x00000009ff0b7e24 */ /* 0x000fe2000f8e00ff */
[----:B------:R-:W-:Y:S01]  /*12100*/  R2UR UR7, R7 ;  /* 0x00000000070772ca */ /* 0x000fe200000e0000 */
[----:B------:R-:W-:Y:S01]  /*12110*/  IMAD.MOV.U32 R7, RZ, RZ, 0x40000040 ;  /* 0x40000040ff077424 */ /* 0x000fe200078e00ff */
[----:B------:R-:W-:Y:S01]  /*12120*/  LOP3.LUT R234, R3, 0x10000, RZ, 0xfc, !PT ;  /* 0x0001000003ea7812 */ /* 0x000fe200078efcff */
[----:B------:R-:W-:Y:S01]  /*12130*/  IMAD.MOV.U32 R3, RZ, RZ, 0x40000040 ;  /* 0x40000040ff037424 */ /* 0x000fe200078e00ff */
[----:B------:R-:W-:Y:S01]  /*12140*/  ULOP3.LUT UR12, UR12, 0x10000, URZ, 0xfc, !UPT ;  /* 0x000100000c0c7892 */ /* 0x000fe2000f8efc3f */
[----:B------:R-:W-:Y:S01]  /*12150*/  IMAD.IADD R5, R5, 0x1, R148 ;  /* 0x0000000105057824 */ /* 0x000fe200078e0294 */
[----:B------:R-:W-:Y:S01]  /*12160*/  UMOV UR53, 0x40000040 ;  /* 0x4000004000357882 */ /* 0x000fe20000000000 */
[----:B------:R-:W-:Y:S01]  /*12170*/  IMAD R2, R224, 0xa00, R234 ;  /* 0x00000a00e0027824 */ /* 0x000fe200078e02ea */
[----:B------:R-:W-:Y:S01]  /*12180*/  R2UR UR11, R3 ;  /* 0x00000000030b72ca */ /* 0x000fe200000e0000 */
[----:B------:R-:W-:Y:S01]  /*12190*/  UIADD3 UR52, UR12, 0x806, URZ ;  /* 0x000008060c347890 */ /* 0x000fe2000fffe03f */
[----:B------:R-:W-:Y:S01]  /*121a0*/  IMAD.MOV.U32 R3, RZ, RZ, 0x40000040 ;  /* 0x40000040ff037424 */ /* 0x000fe200078e00ff */
[----:B------:R-:W-:Y:S01]  /*121b0*/  UMOV UR8, UR12 ;  /* 0x0000000c00087c82 */ /* 0x000fe20008000000 */
[C---:B------:R-:W-:Y:S01]  /*121c0*/  R2UR UR10, R2.reuse ;  /* 0x00000000020a72ca */ /* 0x040fe200000e0000 */
[C---:B------:R-:W-:Y:S01]  /*121d0*/  VIADD R6, R2.reuse, 0x80 ;  /* 0x0000008002067836 */ /* 0x040fe20000000000 */
[----:B------:R-:W-:Y:S01]  /*121e0*/  UMOV UR4, UR8 ;  /* 0x0000000800047c82 */ /* 0x000fe20008000000 */
[----:B------:R-:W-:Y:S01]  /*121f0*/  VIADD R8, R2, 0x200 ;  /* 0x0000020002087836 */ /* 0x000fe20000000000 */
[----:B------:R-:W-:Y:S01]  /*12200*/  UIADD3 UR48, UR12, 0xc00, URZ ;  /* 0x00000c000c307890 */ /* 0x000fe2000fffe03f */
[----:B------:R-:W-:Y:S01]  /*12210*/  IMAD.U32 R10, RZ, RZ, UR8 ;  /* 0x00000008ff0a7e24 */ /* 0x000fe2000f8e00ff */
[----:B------:R-:W-:Y:S01]  /*12220*/  R2UR UR6, R6 ;  /* 0x00000000060672ca */ /* 0x000fe200000e0000 */
[----:B------:R-:W-:Y:S01]  /*12230*/  VIADD R6, R2, 0x100 ;  /* 0x0000010002067836 */ /* 0x000fe20000000000 */
[----:B------:R-:W-:Y:S01]  /*12240*/  UMOV UR49, 0x40000040 ;  /* 0x4000004000317882 */ /* 0x000fe20000000000 */
[----:B------:R-:W-:Y:S01]  /*12250*/  UIADD3 UR44, UR12, 0xc02, URZ ;  /* 0x00000c020c2c7890 */ /* 0x000fe2000fffe03f */
[----:B------:R0:W-:Y:S01]  /*12260*/  STL.64 [R1+0x8], R10 ;  /* 0x0000080a01007387 */ /* 0x0001e20000100a00 */
[----:B------:R-:W-:Y:S01]  /*12270*/  UMOV UR45, 0x40000040 ;  /* 0x40000040002d7882 */ /* 0x000fe20000000000 */
[----:B------:R-:W-:Y:S01]  /*12280*/  UIADD3 UR40, UR12, 0xc04, URZ ;  /* 0x00000c040c287890 */ /* 0x000fe2000fffe03f */
[----:B------:R-:W-:Y:S01]  /*12290*/  HGMMA.64x16x16.F32.BF16 R56, gdesc[UR8], RZ, !UPT, gsb0 ;  /* 0x00200000083879f0 */ /* 0x000fe2000c0018ff */
[----:B------:R-:W-:Y:S01]  /*122a0*/  R2UR UR10, R8 ;  /* 0x00000000080a72ca */ /* 0x000fe200000e0000 */
[----:B------:R-:W-:Y:S01]  /*122b0*/  VIADD R8, R2, 0x202 ;  /* 0x0000020202087836 */ /* 0x000fe20000000000 */
[----:B------:R-:W-:Y:S01]  /*122c0*/  R2UR UR11, R9 ;  /* 0x00000000090b72ca */ /* 0x000fe200000e0000 */
[----:B------:R-:W-:Y:S01]  /*122d0*/  IMAD.MOV.U32 R9, RZ, RZ, 0x40000040 ;  /* 0x40000040ff097424 */ /* 0x000fe200078e00ff */
[----:B------:R-:W-:Y:S01]  /*122e0*/  UMOV UR41, 0x40000040 ;  /* 0x4000004000297882 */ /* 0x000fe20000000000 */
[----:B------:R-:W-:Y:S01]  /*122f0*/  UIADD3 UR36, UR12, 0xc06, URZ ;  /* 0x00000c060c247890 */ /* 0x000fe2000fffe03f */
[----:B------:R-:W-:Y:S01]  /*12300*/  IMAD R5, R180, -0x50, R5 ;  /* 0xffffffb0b4057824 */ /* 0x000fe200078e0205 */
[----:B------:R-:W-:Y:S01]  /*12310*/  UMOV UR37, 0x40000040 ;  /* 0x4000004000257882 */ /* 0x000fe20000000000 */
[----:B0-----:R-:W-:Y:S01]  /*12320*/  IMAD.U32 R11, RZ, RZ, UR17 ;  /* 0x00000011ff0b7e24 */ /* 0x001fe2000f8e00ff */
[----:B------:R-:W-:Y:S01]  /*12330*/  P2R R12, PR, RZ, 0x1 ;  /* 0x00000001ff0c7803 */ /* 0x000fe20000000000 */
[----:B------:R-:W-:Y:S01]  /*12340*/  @!P1 VIADD R0, R0, 0x38840 ;  /* 0x0003884000009836 */ /* 0x000fe20000000000 */
[C---:B------:R-:W-:Y:S01]  /*12350*/  ISETP.GT.AND P6, PT, R5.reuse, RZ, PT ;  /* 0x000000ff0500720c */ /* 0x040fe20003fc4270 */
[----:B------:R-:W-:Y:S01]  /*12360*/  ULDC UR61, c[0x0][0x988] ;  /* 0x00026200003d7ab9 */ /* 0x000fe20000000800 */
[C---:B------:R-:W-:Y:S01]  /*12370*/  ISETP.GT.AND P5, PT, R5.reuse, 0x1, PT ;  /* 0x000000010500780c */ /* 0x040fe20003fa4270 */
[----:B------:R-:W-:Y:S01]  /*12380*/  BSSY B0, `(.L_x_645) ;  /* 0x0000904000007945 */ /* 0x000fe20003800000 */
[C---:B------:R-:W-:Y:S01]  /*12390*/  ISETP.GT.AND P4, PT, R5.reuse, 0x8, PT ;  /* 0x000000080500780c */ /* 0x040fe20003f84270 */
[--C-:B------:R-:W-:Y:S01]  /*123a0*/  IMAD.MOV.U32 R150, RZ, RZ, R151.reuse ;  /* 0x000000ffff967224 */ /* 0x100fe200078e0097 */
[C---:B------:R-:W-:Y:S01]  /*123b0*/  ISETP.GT.AND P3, PT, R5.reuse, 0x9, PT ;  /* 0x000000090500780c */ /* 0x040fe20003f64270 */
[--C-:B------:R-:W-:Y:S01]  /*123c0*/  IMAD.MOV.U32 R149, RZ, RZ, R151.reuse ;  /* 0x000000ffff957224 */ /* 0x100fe200078e0097 */
[----:B------:R-:W-:Y:S01]  /*123d0*/  ISETP.GT.AND P2, PT, R5, 0x10, PT ;  /* 0x000000100500780c */ /* 0x000fe20003f44270 */
[--C-:B------:R-:W-:Y:S01]  /*123e0*/  IMAD.MOV.U32 R147, RZ, RZ, R151.reuse ;  /* 0x000000ffff937224 */ /* 0x100fe200078e0097 */
[----:B------:R-:W-:Y:S01]  /*123f0*/  @!P1 PRMT R0, RZ, 0x654, R0 ;  /* 0x00000654ff009816 */ /* 0x000fe20000000000 */
        /* <DEDUP_REMOVED lines=23> */
[----:B------:R-:W-:Y:S01]  /*12570*/  IMAD.MOV.U32 R128, RZ, RZ, R151 ;  /* 0x000000ffff807224 */ /* 0x000fe200078e0097 */
[----:B------:R-:W-:Y:S01]  /*12580*/  HGMMA.64x16x16.F32.BF16 R48, gdesc[UR4], RZ, !UPT, gsb0 ;  /* 0x00200000043079f0 */ /* 0x000fe2000c0018ff */
[----:B------:R-:W-:Y:S01]  /*12590*/  R2UR UR6, R6 ;  /* 0x00000000060672ca */ /* 0x000fe200000e0000 */
[----:B------:R-:W-:Y:S01]  /*125a0*/  UMOV UR4, UR8 ;  /* 0x0000000800047c82 */ /* 0x000fe20008000000 */
[----:B------:R-:W-:Y:S01]  /*125b0*/  R2UR UR7, R7 ;  /* 0x00000000070772ca */ /* 0x000fe200000e0000 */
[----:B------:R-:W-:Y:S01]  /*125c0*/  UMOV UR5, UR9 ;  /* 0x0000000900057c82 */ /* 0x000fe20008000000 */
[----:B------:R-:W-:Y:S02]  /*125d0*/  VIADD R6, R2, 0x180 ;  /* 0x0000018002067836 */ /* 0x000fe40000000000 */
[----:B------:R-:W-:-:S02]  /*125e0*/  IMAD.MOV.U32 R7, RZ, RZ, 0x40000040 ;  /* 0x40000040ff077424 */ /* 0x000fc400078e00ff */
        /* <DEDUP_REMOVED lines=34> */
[--C-:B------:R-:W-:Y:S01]  /*12810*/  IMAD.MOV.U32 R100, RZ, RZ, R151.reuse ;  /* 0x000000ffff647224 */ /* 0x100fe200078e0097 */
[----:B------:R-:W-:Y:S01]  /*12820*/  R2UR UR18, R6 ;  /* 0x00000000061272ca */ /* 0x000fe200000e0000 */
[----:B------:R-:W-:Y:S01]  /*12830*/  VIADD R6, R2, 0x82 ;  /* 0x0000008202067836 */ /* 0x000fe20000000000 */
[----:B------:R-:W-:Y:S01]  /*12840*/  R2UR UR19, R7 ;  /* 0x00000000071372ca */ /* 0x000fe200000e0000 */
[----:B------:R-:W-:Y:S02]  /*12850*/  IMAD.MOV.U32 R7, RZ, RZ, 0x40000040 ;  /* 0x40000040ff077424 */ /* 0x000fe400078e00ff */
        /* <DEDUP_REMOVED lines=25> */
[----:B------:R-:W-:Y:S01]  /*129f0*/  UIADD3 UR4, UR12, 0x2, URZ ;  /* 0x000000020c047890 */ /* 0x000fe2000fffe03f */
[----:B------:R-:W-:Y:S01]  /*12a00*/  R2UR UR6, R6 ;  /* 0x00000000060672ca */ /* 0x000fe200000e0000 */
[----:B------:R-:W-:Y:S01]  /*12a10*/  VIADD R6, R2, 0x102 ;  /* 0x0000010202067836 */ /* 0x000fe20000000000 */
[----:B------:R-:W-:Y:S01]  /*12a20*/  R2UR UR7, R7 ;  /* 0x00000000070772ca */ /* 0x000fe200000e0000 */
[----:B------:R-:W-:Y:S02]  /*12a30*/  IMAD.MOV.U32 R7, RZ, RZ, 0x40000040 ;  /* 0x40000040ff077424 */ /* 0x000fe400078e00ff */
[--C-:B------:R-:W-:Y:S01]  /*12a40*/  IMAD.MOV.U32 R66, RZ, RZ, R151.reuse ;  /* 0x000000ffff427224 */ /* 0x100fe200078e0097 */
[----:B------:R-:W-:Y:S01]  /*12a50*/  UMOV UR16, UR4 ;  /* 0x0000000400107c82 */ /* 0x000fe20008000000 */
[----:B------:R-:W-:Y:S01]  /*12a60*/  IMAD.MOV.U32 R64, RZ, RZ, R151 ;  /* 0x000000ffff407224 */ /* 0x000fe200078e0097 */
[----:B------:R-:W-:-:S05]  /*12a70*/  MOV R10, UR16 ;  /* 0x00000010000a7c02 */ /* 0x000fca0008000f00 */
[----:B------:R0:W-:Y:S01]  /*12a80*/  STL.64 [R1], R10 ;  /* 0x0000000a01007387 */ /* 0x0001e20000100a00 */
[----:B------:R-:W-:Y:S02]  /*12a90*/  WARPGROUP.DEPBAR.LE gsb0, 0x0 ;  /* 0x00008000000079c5 */ /* 0x000fe40000010000 */
[----:B------:R-:W-:-:S06]  /*12aa0*/  WARPGROUP.ARRIVE ;  /* 0x00000000000079c5 */ /* 0x000fcc0000000000 */
[----:B------:R-:W-:Y:S01]  /*12ab0*/  HGMMA.64x16x16.F32.BF16 R24, gdesc[UR8], RZ, !UPT, gsb0 ;  /* 0x00200000081879f0 */ /* 0x000fe2000c0018ff */
[----:B------:R-:W-:Y:S01]  /*12ac0*/  UMOV UR8, UR16 ;  /* 0x0000001000087c82 */ /* 0x000fe20008000000 */
[----:B------:R-:W-:Y:S01]  /*12ad0*/  UMOV UR9, UR17 ;  /* 0x0000001100097c82 */ /* 0x000fe20008000000 */
[----:B------:R-:W-:Y:S01]  /*12ae0*/  UMOV UR4, UR8 ;  /* 0x0000000800047c82 */ /* 0x000fe20008000000 */
[----:B------:R-:W-:Y:S01]  /*12af0*/  UMOV UR5, UR9 ;  /* 0x0000000900057c82 */ /* 0x000fe20008000000 */
[----:B------:R-:W-:Y:S01]  /*12b00*/  R2UR UR10, R8 ;  /* 0x00000000080a72ca */ /* 0x000fe200000e0000 */
[----:B------:R-:W-:Y:S01]  /*12b10*/  VIADD R8, R2, 0x204 ;  /* 0x0000020402087836 */ /* 0x000fe20000000000 */
[----:B------:R-:W-:Y:S01]  /*12b20*/  R2UR UR11, R9 ;  /* 0x00000000090b72ca */ /* 0x000fe200000e0000 */
[----:B------:R-:W-:Y:S01]  /*12b30*/  IMAD.MOV.U32 R9, RZ, RZ, 0x40000040 ;  /* 0x40000040ff097424 */ /* 0x000fe200078e00ff */
[----:B------:R-:W-:Y:S02]  /*12b40*/  WARPGROUP.DEPBAR.LE gsb0, 0x0 ;  /* 0x00008000000079c5 */ /* 0x000fe40000010000 */
[----:B------:R-:W-:-:S06]  /*12b50*/  WARPGROUP.ARRIVE ;  /* 0x00000000000079c5 */ /* 0x000fcc0000000000 */
[----:B------:R-:W-:Y:S01]  /*12b60*/  HGMMA.64x16x16.F32.BF16 R56, gdesc[UR16], R56, gsb0 ;  /* 0x00200000103879f0 */ /* 0x000fe20008001838 */
[----:B------:R-:W-:Y:S02]  /*12b70*/  UMOV UR17, 0x40000040 ;  /* 0x4000004000117882 */ /* 0x000fe40000000000 */
[----:B0-----:R-:W-:Y:S01]  /*12b80*/  IMAD.U32 R11, RZ, RZ, UR17 ;  /* 0x00000011ff0b7e24 */ /* 0x001fe2000f8e00ff */
[----:B------:R-:W-:Y:S02]  /*12b90*/  WARPGROUP.DEPBAR.LE gsb0, 0x0 ;  /* 0x00008000000079c5 */ /* 0x000fe40000010000 */
[----:B------:R-:W-:-:S06]  /*12ba0*/  WARPGROUP.ARRIVE ;  /* 0x00000000000079c5 */ /* 0x000fcc0000000000 */
[----:B------:R-:W-:Y:S01]  /*12bb0*/  HGMMA.64x16x16.F32.BF16 R48, gdesc[UR4], R48, gsb0 ;  /* 0x00200000043079f0 */ /* 0x000fe20008001830 */
[----:B------:R-:W-:Y:S01]  /*12bc0*/  R2UR UR6, R6 ;  /* 0x00000000060672ca */ /* 0x000fe200000e0000 */
[----:B------:R-:W-:Y:S01]  /*12bd0*/  UMOV UR4, UR8 ;  /* 0x0000000800047c82 */ /* 0x000fe20008000000 */
[----:B------:R-:W-:Y:S01]  /*12be0*/  R2UR UR7, R7 ;  /* 0x00000000070772ca */ /* 0x000fe200000e0000 */
[----:B------:R-:W-:Y:S01]  /*12bf0*/  UMOV UR5, UR9 ;  /* 0x0000000900057c82 */ /* 0x000fe20008000000 */
[----:B------:R-:W-:Y:S02]  /*12c00*/  VIADD R6, R2, 0x182 ;  /* 0x0000018202067836 */ /* 0x000fe40000000000 */
[----:B------:R-:W-:Y:S01]  /*12c10*/  IMAD.MOV.U32 R7, RZ, RZ, 0x40000040 ;  /* 0x40000040ff077424 */ /* 0x000fe200078e00ff */
        /* <DEDUP_REMOVED lines=8> */
[----:B------:R-:W-:-:S03]  /*12ca0*/  IMAD.MOV.U32 R7, RZ, RZ, 0x40000040 ;  /* 0x40000040ff077424 */ /* 0x000fc600078e00ff */
[----:B------:R-:W-:Y:S01]  /*12cb0*/  R2UR UR18, R6 ;  /* 0x00000000061272ca */ /* 0x000fe200000e0000 */
[----:B------:R-:W-:Y:S01]  /*12cc0*/  VIADD R6, R2, 0x84 ;  /* 0x0000008402067836 */ /* 0x000fe20000000000 */
[----:B------:R-:W-:Y:S01]  /*12cd0*/  R2UR UR19, R7 ;  /* 0x00000000071372ca */ /* 0x000fe200000e0000 */
[----:B------:R-:W-:Y:S01]  /*12ce0*/  IMAD.MOV.U32 R7, RZ, RZ, 0x40000040 ;  /* 0x40000040ff077424 */ /* 0x000fe200078e00ff */
[----:B------:R-:W-:Y:S02]  /*12cf0*/  WARPGROUP.DEPBAR.LE gsb0, 0x0 ;  /* 0x00008000000079c5 */ /* 0x000fe40000010000 */
[----:B------:R-:W-:-:S06]  /*12d00*/  WARPGROUP.ARRIVE ;  /* 0x00000000000079c5 */ /* 0x000fcc0000000000 */
[----:B------:R-:W-:Y:S01]  /*12d10*/  HGMMA.64x16x16.F32.BF16 R32, gdesc[UR4], R32, gsb0 ;  /* 0x00200000042079f0 */ /* 0x000fe20008001820 */
[----:B------:R-:W-:Y:S01]  /*12d20*/  UIADD3 UR4, UR12, 0x4, URZ ;  /* 0x000000040c047890 */ /* 0x000fe2000fffe03f */
[----:B------:R-:W-:Y:S01]  /*12d30*/  R2UR UR6, R6 ;  /* 0x00000000060672ca */ /* 0x000fe200000e0000 */
[----:B------:R-:W-:Y:S01]  /*12d40*/  VIADD R6, R2, 0x104 ;  /* 0x0000010402067836 */ /* 0x000fe20000000000 */
[----:B------:R-:W-:Y:S01]  /*12d50*/  R2UR UR7, R7 ;  /* 0x00000000070772ca */ /* 0x000fe200000e0000 */
[----:B------:R-:W-:-:S03]  /*12d60*/  IMAD.MOV.U32 R7, RZ, RZ, 0x40000040 ;  /* 0x40000040ff077424 */ /* 0x000fc600078e00ff */
[----:B------:R-:W-:Y:S02]  /*12d70*/  UMOV UR16, UR4 ;  /* 0x0000000400107c82 */ /* 0x000fe40008000000 */
[----:B------:R-:W-:-:S05]  /*12d80*/  IMAD.U32 R10, RZ, RZ, UR16 ;  /* 0x00000010ff0a7e24 */ /* 0x000fca000f8e00ff */
[----:B------:R0:W-:Y:S01]  /*12d90*/  STL.64 [R1+0x50], R10 ;  /* 0x0000500a01007387 */ /* 0x0001e20000100a00 */
[----:B------:R-:W-:Y:S02]  /*12da0*/  WARPGROUP.DEPBAR.LE gsb0, 0x0 ;  /* 0x00008000000079c5 */ /* 0x000fe40000010000 */
[----:B------:R-:W-:-:S06]  /*12db0*/  WARPGROUP.ARRIVE ;  /* 0x00000000000079c5 */ /* 0x000fcc0000000000 */
[----:B------:R-:W-:Y:S01]  /*12dc0*/  HGMMA.64x16x16.F32.BF16 R24, gdesc[UR8], R24, gsb0 ;  /* 0x00200000081879f0 */ /* 0x000fe20008001818 */
        /* <DEDUP_REMOVED lines=20> */
[----:B------:R-:W-:Y:S01]  /*12f10*/  VIADD R6, R2, 0x184 ;  /* 0x0000018402067836 */ /* 0x000fe20000000000 */
[----:B------:R-:W-:Y:S01]  /*12f20*/  MOV R7, 0x40000040 ;  /* 0x4000004000077802 */ /* 0x000fe20000000f00 */
[----:B------:R-:W-:Y:S02]  /*12f30*/  WARPGROUP.DEPBAR.LE gsb0, 0x0 ;  /* 0x00008000000079c5 */ /* 0x000fe40000010000 */
[----:B------:R-:W-:-:S07]  /*12f40*/  WARPGROUP.ARRIVE ;  /* 0x00000000000079c5 */ /* 0x000fce0000000000 */
        /* <DEDUP_REMOVED lines=69> */
[----:B------:R-:W-:-:S05]  /*133a0*/  MOV R10, UR16 ;  /* 0x00000010000a7c02 */ /* 0x000fca0008000f00 */
        /* <DEDUP_REMOVED lines=65> */
[----:B------:R-:W-:Y:S01]  /*137c0*/  UMOV UR15, UR17 ;  /* 0x00000011000f7c82 */ /* 0x000fe20008000000 */
        /* <DEDUP_REMOVED lines=28> */
[----:B------:R-:W-:Y:S01]  /*13990*/  UMOV UR5, UR15 ;  /* 0x0000000f00057c82 */ /* 0x000fe20008000000 */
[----:B------:R-:W-:Y:S01]  /*139a0*/  R2UR UR7, R7 ;  /* 0x00000000070772ca */ /* 0x000fe200000e0000 */
[----:B------:R-:W-:Y:S02]  /*139b0*/  VIADD R6, R2, 0x384 ;  /* 0x0000038402067836 */ /* 0x000fe40000000000 */
[----:B------:R-:W-:Y:S01]  /*139c0*/  IMAD.MOV.U32 R7, RZ, RZ, 0x40000040 ;  /* 0x40000040ff077424 */ /* 0x000fe200078e00ff */
[----:B------:R-:W-:Y:S02]  /*139d0*/  UMOV UR16, UR4 ;  /* 0x0000000400107c82 */ /* 0x000fe40008000000 */
[----:B------:R-:W-:Y:S01]  /*139e0*/  UMOV UR14, UR16 ;  /* 0x00000010000e7c82 */ /* 0x000fe20008000000 */
[----:B------:R-:W-:Y:S01]  /*139f0*/  IMAD.U32 R10, RZ, RZ, UR16 ;  /* 0x00000010ff0a7e24 */ /* 0x000fe2000f8e00ff */
[----:B------:R-:W-:-:S04]  /*13a00*/  UMOV UR4, UR14 ;  /* 0x0000000e00047c82 */ /* 0x000fc80008000000 */
[----:B------:R0:W-:Y:S01]  /*13a10*/  STL.64 [R1+0x30], R10 ;  /* 0x0000300a01007387 */ /* 0x0001e20000100a00 */
[----:B------:R-:W-:Y:S02]  /*13a20*/  WARPGROUP.DEPBAR.LE gsb0, 0x0 ;  /* 0x00008000000079c5 */ /* 0x000fe40000010000 */
[----:B------:R-:W-:-:S06]  /*13a30*/  WARPGROUP.ARRIVE ;  /* 0x00000000000079c5 */ /* 0x000fcc0000000000 */
[----:B------:R-:W-:Y:S01]  /*13a40*/  HGMMA.64x16x16.F32.BF16 R24, gdesc[UR8], R24, gsb0 ;  /* 0x00200000081879f0 */ /* 0x000fe20008001818 */
[----:B------:R-:W-:Y:S01]  /*13a50*/  UMOV UR8, UR14 ;  /* 0x0000000e00087c82 */ /* 0x000fe20008000000 */
[----:B------:R-:W-:Y:S01]  /*13a60*/  UMOV UR9, UR15 ;  /* 0x0000000f00097c82 */ /* 0x000fe20008000000 */
        /* <DEDUP_REMOVED lines=42> */
[----:B------:R-:W-:-:S05]  /*13d10*/  MOV R10, UR16 ;  /* 0x00000010000a7c02 */ /* 0x000fca0008000f00 */
[----:B------:R0:W-:Y:S01]  /*13d20*/  STL.64 [R1+0x28], R10 ;  /* 0x0000280a01007387 */ /* 0x0001e20000100a00 */
        /* <DEDUP_REMOVED lines=146> */
[----:B------:R-:W-:Y:S01]  /*14650*/  MOV R10, UR16 ;  /* 0x00000010000a7c02 */ /* 0x000fe20008000f00 */
        /* <DEDUP_REMOVED lines=9> */
[----:B------:R-:W-:Y:S03]  /*146f0*/  HGMMA.64x16x16.F32.BF16 R56, gdesc[UR16], R56, gsb0 ;  /* 0x00200000103879f0 */ /* 0x000fe60008001838 */
        /* <DEDUP_REMOVED lines=76> */
[----:B------:R-:W-:Y:S03]  /*14bc0*/  HGMMA.64x16x16.F32.BF16 R24, gdesc[UR52], R24, gsb0 ;  /* 0x00200000341879f0 */ /* 0x000fe60008001818 */
        /* <DEDUP_REMOVED lines=44> */
[----:B------:R-:W-:Y:S02]  /*14e90*/  R2UR UR47, R7 ;  /* 0x00000000072f72ca */ /* 0x000fe400000e0000 */
[----:B------:R-:W-:Y:S01]  /*14ea0*/  MOV R7, 0x40000040 ;  /* 0x4000004000077802 */ /* 0x000fe20000000f00 */
        /* <DEDUP_REMOVED lines=55> */
[----:B------:R-:W-:Y:S02]  /*15220*/  R2UR UR42, R8 ;  /* 0x00000000082a72ca */ /* 0x000fe400000e0000 */
[----:B------:R-:W-:Y:S01]  /*15230*/  R2UR UR43, R9 ;  /* 0x00000000092b72ca */ /* 0x000fe200000e0000 */
        /* <DEDUP_REMOVED lines=15> */
[----:B------:R-:W-:Y:S02]  /*15330*/  R2UR UR38, R6 ;  /* 0x00000000062672ca */ /* 0x000fe400000e0000 */
[----:B------:R-:W-:Y:S01]  /*15340*/  R2UR UR39, R7 ;  /* 0x00000000072772ca */ /* 0x000fe200000e0000 */
[----:B------:R-:W-:Y:S01]  /*15350*/  IMAD.MOV.U32 R7, RZ, RZ, 0x40000040 ;  /* 0x40000040ff077424 */ /* 0x000fe200078e00ff */
[C---:B------:R-:W-:Y:S01]  /*15360*/  IADD3 R6, R2.reuse, 0x906, RZ ;  /* 0x0000090602067810 */ /* 0x040fe20007ffe0ff */
[----:B------:R-:W-:Y:S01]  /*15370*/  VIADD R2, R2, 0x986 ;  /* 0x0000098602027836 */ /* 0x000fe20000000000 */
[----:B------:R-:W-:Y:S02]  /*15380*/  WARPGROUP.DEPBAR.LE gsb0, 0x0 ;  /* 0x00008000000079c5 */ /* 0x000fe40000010000 */
[----:B------:R-:W-:Y:S01]  /*15390*/  WARPGROUP.ARRIVE ;  /* 0x00000000000079c5 */ /* 0x000fe20000000000 */
[----:B------:R-:W-:Y:S01]  /*153a0*/  FSEL R9, R56, -INF , P6 ;  /* 0xff80000038097808 */ /* 0x000fe20003000000 */
[----:B------:R-:W-:Y:S01]  /*153b0*/  IMAD.MOV.U32 R56, RZ, RZ, R151 ;  /* 0x000000ffff387224 */ /* 0x000fe200078e0097 */
[----:B------:R-:W-:-:S02]  /*153c0*/  FSEL R57, R57, -INF , P5 ;  /* 0xff80000039397808 */ /* 0x000fc40002800000 */
[----:B0-----:R-:W-:Y:S01]  /*153d0*/  FSEL R11, R60, -INF , P4 ;  /* 0xff8000003c0b7808 */ /* 0x001fe20002000000 */
[----:B------:R-:W-:Y:S01]  /*153e0*/  HGMMA.64x16x16.F32.BF16 R48, gdesc[UR4], R48, gsb0 ;  /* 0x00200000043079f0 */ /* 0x000fe20008001830 */
[----:B------:R-:W-:Y:S01]  /*153f0*/  FSEL R61, R61, -INF , P3 ;  /* 0xff8000003d3d7808 */ /* 0x000fe20001800000 */
[----:B------:R-:W-:Y:S01]  /*15400*/  ULDC UR4, c[0x0][0x988] ;  /* 0x0002620000047ab9 */ /* 0x000fe20000000800 */
[----:B------:R-:W-:Y:S01]  /*15410*/  FSEL R59, R59, -INF , P5 ;  /* 0xff8000003b3b7808 */ /* 0x000fe20002800000 */
[----:B------:R-:W-:Y:S01]  /*15420*/  IMAD.MOV.U32 R60, RZ, RZ, R151 ;  /* 0x000000ffff3c7224 */ /* 0x000fe200078e0097 */
[----:B------:R-:W-:Y:S02]  /*15430*/  ISETP.GT.AND P5, PT, R5, 0x18, PT ;  /* 0x000000180500780c */ /* 0x000fe40003fa4270 */
[----:B------:R-:W-:Y:S02]  /*15440*/  FSEL R63, R63, -INF , P3 ;  /* 0xff8000003f3f7808 */ /* 0x000fe40001800000 */
[----:B------:R-:W-:Y:S01]  /*15450*/  ISETP.GT.AND P3, PT, R5, 0x20, PT ;  /* 0x000000200500780c */ /* 0x000fe20003f64270 */
[----:B------:R-:W-:-:S02]  /*15460*/  WARPGROUP.DEPBAR.LE gsb0, 0x0 ;  /* 0x00008000000079c5 */ /* 0x000fc40000010000 */
[----:B------:R-:W-:Y:S01]  /*15470*/  WARPGROUP.ARRIVE ;  /* 0x00000000000079c5 */ /* 0x000fe20000000000 */
[----:B------:R-:W-:Y:S01]  /*15480*/  FSEL R15, R48, -INF , P2 ;  /* 0xff800000300f7808 */ /* 0x000fe20001000000 */
[--C-:B------:R-:W-:Y:S01]  /*15490*/  IMAD.MOV.U32 R48, RZ, RZ, R151.reuse ;  /* 0x000000ffff307224 */ /* 0x100fe200078e0097 */
[----:B------:R-:W-:Y:S01]  /*154a0*/  FSEL R65, R52, -INF , P5 ;  /* 0xff80000034417808 */ /* 0x000fe20002800000 */
[--C-:B------:R-:W-:Y:S01]  /*154b0*/  IMAD.MOV.U32 R52, RZ, RZ, R151.reuse ;  /* 0x000000ffff347224 */ /* 0x100fe200078e0097 */
[----:B------:R-:W-:Y:S01]  /*154c0*/  FSEL R13, R50, -INF , P2 ;  /* 0xff800000320d7808 */ /* 0x000fe20001000000 */
[----:B------:R-:W-:Y:S01]  /*154d0*/  HGMMA.64x16x16.F32.BF16 R40, gdesc[UR36], R40, gsb0 ;  /* 0x00200000242879f0 */ /* 0x000fe20008001828 */
[----:B------:R-:W-:Y:S01]  /*154e0*/  R2UR UR38, R6 ;  /* 0x00000000062672ca */ /* 0x000fe200000e0000 */
[--C-:B------:R-:W-:Y:S01]  /*154f0*/  IMAD.MOV.U32 R50, RZ, RZ, R151.reuse ;  /* 0x000000ffff327224 */ /* 0x100fe200078e0097 */
[----:B------:R-:W-:Y:S02]  /*15500*/  R2UR UR39, R7 ;  /* 0x00000000072772ca */ /* 0x000fe400000e0000 */
[----:B------:R-:W-:Y:S01]  /*15510*/  FSEL R7, R62, -INF , P4 ;  /* 0xff8000003e077808 */ /* 0x000fe20002000000 */
[----:B------:R-:W-:Y:S01]  /*15520*/  IMAD.MOV.U32 R62, RZ, RZ, R151 ;  /* 0x000000ffff3e7224 */ /* 0x000fe200078e0097 */
[----:B------:R-:W-:-:S02]  /*15530*/  ISETP.GT.AND P4, PT, R5, 0x19, PT ;  /* 0x000000190500780c */ /* 0x000fc40003f84270 */
[----:B------:R-:W-:Y:S02]  /*15540*/  ISETP.GT.AND P2, PT, R5, 0x21, PT ;  /* 0x000000210500780c */ /* 0x000fe40003f44270 */
[----:B------:R-:W-:Y:S02]  /*15550*/  FSEL R53, R53, -INF , P4 ;  /* 0xff80000035357808 */ /* 0x000fe40002000000 */
        /* <DEDUP_REMOVED lines=8> */
[----:B------:R-:W-:Y:S01]  /*155e0*/  IMAD.MOV.U32 R40, RZ, RZ, R151 ;  /* 0x000000ffff287224 */ /* 0x000fe200078e0097 */
[----:B------:R-:W-:Y:S02]  /*155f0*/  FSEL R69, R41, -INF , P2 ;  /* 0xff80000029457808 */ /* 0x000fe40001000000 */
[----:B------:R-:W-:Y:S01]  /*15600*/  FSEL R45, R45, -INF , P5 ;  /* 0xff8000002d2d7808 */ /* 0x000fe20002800000 */
[----:B------:R-:W-:Y:S01]  /*15610*/  HGMMA.64x16x16.F32.BF16 R32, gdesc[UR36], R32, gsb0 ;  /* 0x00200000242079f0 */ /* 0x000fe20008001820 */
[----:B------:R-:W-:Y:S02]  /*15620*/  R2UR UR38, R2 ;  /* 0x00000000022672ca */ /* 0x000fe400000e0000 */
[----:B------:R-:W-:Y:S02]  /*15630*/  R2UR UR39, R3 ;  /* 0x00000000032772ca */ /* 0x000fe400000e0000 */
[----:B------:R-:W-:-:S02]  /*15640*/  FMNMX.FTZ R2, R9, R57, !PT ;  /* 0x0000003909027209 */ /* 0x000fc40007810000 */
[----:B------:R-:W-:Y:S01]  /*15650*/  FSEL R3, R58, -INF , P6 ;  /* 0xff8000003a037808 */ /* 0x000fe20003000000 */
[----:B------:R-:W-:Y:S01]  /*15660*/  IMAD.MOV.U32 R58, RZ, RZ, R151 ;  /* 0x000000ffff3a7224 */ /* 0x000fe200078e0097 */
[----:B------:R-:W-:Y:S02]  /*15670*/  FMNMX.FTZ R2, R11, R2, !PT ;  /* 0x000000020b027209 */ /* 0x000fe40007810000 */
[----:B------:R-:W-:Y:S02]  /*15680*/  ISETP.GT.AND P6, PT, R5, 0x11, PT ;  /* 0x000000110500780c */ /* 0x000fe40003fc4270 */
[----:B------:R-:W-:Y:S02]  /*15690*/  FMNMX.FTZ R2, R61, R2, !PT ;  /* 0x000000023d027209 */ /* 0x000fe40007810000 */
[----:B------:R-:W-:Y:S02]  /*156a0*/  FSEL R49, R49, -INF , P6 ;  /* 0xff80000031317808 */ /* 0x000fe40003000000 */
[----:B------:R-:W-:-:S02]  /*156b0*/  FMNMX.FTZ R2, R15, R2, !PT ;  /* 0x000000020f027209 */ /* 0x000fc40007810000 */
[----:B------:R-:W-:Y:S02]  /*156c0*/  FSEL R51, R51, -INF , P6 ;  /* 0xff80000033337808 */ /* 0x000fe40003000000 */
[----:B------:R-:W-:Y:S02]  /*156d0*/  FMNMX.FTZ R2, R49, R2, !PT ;  /* 0x0000000231027209 */ /* 0x000fe40007810000 */
[----:B------:R-:W-:Y:S02]  /*156e0*/  ISETP.GT.AND P6, PT, R5, 0x28, PT ;  /* 0x000000280500780c */ /* 0x000fe40003fc4270 */
[----:B------:R-:W-:Y:S02]  /*156f0*/  FMNMX.FTZ R2, R65, R2, !PT ;  /* 0x0000000241027209 */ /* 0x000fe40007810000 */
[----:B------:R-:W-:Y:S01]  /*15700*/  FSEL R71, R44, -INF , P6 ;  /* 0xff8000002c477808 */ /* 0x000fe20003000000 */
[----:B------:R-:W-:Y:S01]  /*15710*/  IMAD.MOV.U32 R44, RZ, RZ, R151 ;  /* 0x000000ffff2c7224 */ /* 0x000fe200078e0097 */
        /* <DEDUP_REMOVED lines=8> */
[----:B------:R-:W-:Y:S02]  /*157a0*/  ISETP.GT.AND P2, PT, R5, 0x38, PT ;  /* 0x000000380500780c */ /* 0x000fe40003f44270 */
[----:B------:R-:W-:Y:S02]  /*157b0*/  FMNMX.FTZ R2, R45, R2, !PT ;  /* 0x000000022d027209 */ /* 0x000fe40007810000 */
        /* <DEDUP_REMOVED lines=9> */
[--C-:B------:R-:W-:Y:S01]  /*15850*/  IMAD.MOV.U32 R46, RZ, RZ, R151.reuse ;  /* 0x000000ffff2e7224 */ /* 0x100fe200078e0097 */
[----:B------:R-:W-:Y:S02]  /*15860*/  ISETP.GT.AND P6, PT, R5, 0x39, PT ;  /* 0x000000390500780c */ /* 0x000fe40003fc4270 */
[----:B------:R-:W-:Y:S01]  /*15870*/  FSEL R77, R36, -INF , P2 ;  /* 0xff800000244d7808 */ /* 0x000fe20001000000 */
[----:B------:R-:W-:Y:S01]  /*15880*/  IMAD.MOV.U32 R36, RZ, RZ, R151 ;  /* 0x000000ffff247224 */ /* 0x000fe200078e0097 */
[----:B------:R-:W-:-:S02]  /*15890*/  FMNMX.FTZ R2, R75, R2, !PT ;  /* 0x000000024b027209 */ /* 0x000fc40007810000 */
[----:B------:R-:W-:Y:S02]  /*158a0*/  FSEL R79, R37, -INF , P6 ;  /* 0xff800000254f7808 */ /* 0x000fe40003000000 */
[----:B------:R-:W-:Y:S02]  /*158b0*/  FMNMX.FTZ R2, R77, R2, !PT ;  /* 0x000000024d027209 */ /* 0x000fe40007810000 */
[----:B------:R-:W-:Y:S01]  /*158c0*/  FSEL R37, R34, -INF , P4 ;  /* 0xff80000022257808 */ /* 0x000fe20002000000 */
[----:B------:R-:W-:Y:S01]  /*158d0*/  IMAD.MOV.U32 R34, RZ, RZ, R151 ;  /* 0x000000ffff227224 */ /* 0x000fe200078e0097 */
        /* <DEDUP_REMOVED lines=18> */
[----:B------:R-:W-:Y:S01]  /*15a00*/  FMNMX.FTZ R6, R29, R2, !PT ;  /* 0x000000021d067209 */ /* 0x000fe20007810000 */
[----:B------:R-:W-:Y:S01]  /*15a10*/  IMAD.U32 R2, RZ, RZ, UR4 ;  /* 0x00000004ff027e24 */ /* 0x000fe2000f8e00ff */
[----:B------:R-:W-:-:S03]  /*15a20*/  FSEL R31, R31, -INF , P2 ;  /* 0xff8000001f1f7808 */ /* 0x000fc60001000000 */
[----:B------:R-:W1:Y:S02]  /*15a30*/  SHFL.BFLY PT, R5, R6, 0x2, 0x1f ;  /* 0x0c401f0006057f89 */ /* 0x000e6400000e0000 */
[----:B-1----:R-:W-:-:S05]  /*15a40*/  FMNMX.FTZ R8, R6, R5, !PT ;  /* 0x0000000506087209 */ /* 0x002fca0007810000 */
[----:B------:R-:W1:Y:S02]  /*15a50*/  SHFL.BFLY PT, R5, R8, 0x1, 0x1f ;  /* 0x0c201f0008057f89 */ /* 0x000e6400000e0000 */
[----:B-1----:R-:W-:-:S04]  /*15a60*/  FMNMX.FTZ R5, R8, R5, !PT ;  /* 0x0000000508057209 */ /* 0x002fc80007810000 */
        /* <DEDUP_REMOVED lines=8> */
[----:B------:R-:W-:Y:S01]  /*15af0*/  FSEL R9, R26, -INF , P5 ;  /* 0xff8000001a097808 */ /* 0x000fe20002800000 */
[--C-:B------:R-:W-:Y:S01]  /*15b00*/  FFMA.FTZ R15, R15, R2, -R10.reuse ;  /* 0x000000020f0f7223 */ /* 0x100fe2000001080a */
[----:B------:R-:W-:Y:S01]  /*15b10*/  FMNMX.FTZ R4, R63, R4, !PT ;  /* 0x000000043f047209 */ /* 0x000fe20007810000 */
[----:B------:R1:W-:Y:S01]  /*15b20*/  MUFU.EX2 R210, R11 ;  /* 0x0000000b00d27308 */ /* 0x0003e20000000800 */
        /* <DEDUP_REMOVED lines=8> */
[----:B-1----:R-:W-:Y:S01]  /*15bb0*/  FSEL R11, R30, -INF , P3 ;  /* 0xff8000001e0b7808 */ /* 0x002fe20001800000 */
[--C-:B------:R-:W-:Y:S01]  /*15bc0*/  FFMA.FTZ R67, R67, R2, -R10.reuse ;  /* 0x0000000243437223 */ /* 0x100fe2000001080a */
[----:B------:R-:W-:Y:S01]  /*15bd0*/  FMNMX.FTZ R4, R21, R4, !PT ;  /* 0x0000000415047209 */ /* 0x000fe20007810000 */
[-CC-:B------:R-:W-:Y:S01]  /*15be0*/  FFMA.FTZ R69, R69, R2.reuse, -R10.reuse ;  /* 0x0000000245457223 */ /* 0x180fe2000001080a */
[-CC-:B------:R-:W-:Y:S01]  /*15bf0*/  FFMA.FTZ R71, R71, R2.reuse, -R10.reuse ;  /* 0x0000000247477223 */ /* 0x180fe2000001080a */
[--C-:B------:R-:W-:Y:S01]  /*15c00*/  FFMA.FTZ R45, R45, R2, -R10.reuse ;  /* 0x000000022d2d7223 */ /* 0x100fe2000001080a */
[----:B------:R-:W-:Y:S01]  /*15c10*/  FMNMX.FTZ R4, R55, R4, !PT ;  /* 0x0000000437047209 */ /* 0x000fe20007810000 */
[----:B------:R-:W-:Y:S01]  /*15c20*/  MUFU.EX2 R208, R208 ;  /* 0x000000d000d07308 */ /* 0x000fe20000000800 */
[-CC-:B------:R-:W-:Y:S01]  /*15c30*/  FFMA.FTZ R73, R73, R2.reuse, -R10.reuse ;  /* 0x0000000249497223 */ /* 0x180fe2000001080a */
[--C-:B------:R-:W-:Y:S01]  /*15c40*/  FFMA.FTZ R75, R75, R2, -R10.reuse ;  /* 0x000000024b4b7223 */ /* 0x100fe2000001080a */
[----:B------:R-:W-:Y:S01]  /*15c50*/  FMNMX.FTZ R4, R41, R4, !PT ;  /* 0x0000000429047209 */ /* 0x000fe20007810000 */
[-CC-:B------:R-:W-:Y:S01]  /*15c60*/  FFMA.FTZ R77, R77, R2.reuse, -R10.reuse ;  /* 0x000000024d4d7223 */ /* 0x180fe2000001080a */
[-CC-:B------:R-:W-:Y:S01]  /*15c70*/  FFMA.FTZ R79, R79, R2.reuse, -R10.reuse ;  /* 0x000000024f4f7223 */ /* 0x180fe2000001080a */
[--C-:B------:R-:W-:Y:S01]  /*15c80*/  FFMA.FTZ R81, R81, R2, -R10.reuse ;  /* 0x0000000251517223 */ /* 0x100fe2000001080a */
[----:B------:R-:W-:Y:S01]  /*15c90*/  FMNMX.FTZ R4, R43, R4, !PT ;  /* 0x000000042b047209 */ /* 0x000fe20007810000 */
[----:B------:R-:W1:Y:S01]  /*15ca0*/  MUFU.EX2 R57, R57 ;  /* 0x0000003900397308 */ /* 0x000e620000000800 */
[-CC-:B------:R-:W-:Y:S01]  /*15cb0*/  FFMA.FTZ R83, R83, R2.reuse, -R10.reuse ;  /* 0x0000000253537223 */ /* 0x180fe2000001080a */
[--C-:B------:R-:W-:Y:S01]  /*15cc0*/  FFMA.FTZ R85, R85, R2, -R10.reuse ;  /* 0x0000000255557223 */ /* 0x100fe2000001080a */
[----:B------:R-:W-:Y:S01]  /*15cd0*/  FMNMX.FTZ R4, R33, R4, !PT ;  /* 0x0000000421047209 */ /* 0x000fe20007810000 */
[----:B------:R-:W-:-:S03]  /*15ce0*/  FFMA.FTZ R10, R29, R2, -R10 ;  /* 0x000000021d0a7223 */ /* 0x000fc6000001080a */
[----:B------:R-:W-:Y:S01]  /*15cf0*/  FMNMX.FTZ R4, R47, R4, !PT ;  /* 0x000000042f047209 */ /* 0x000fe20007810000 */
[----:B------:R-:W2:Y:S03]  /*15d00*/  MUFU.EX2 R61, R61 ;  /* 0x0000003d003d7308 */ /* 0x000ea60000000800 */
[----:B------:R-:W-:-:S04]  /*15d10*/  FMNMX.FTZ R4, R37, R4, !PT ;  /* 0x0000000425047209 */ /* 0x000fc80007810000 */
[----:B------:R-:W-:Y:S01]  /*15d20*/  FMNMX.FTZ R4, R35, R4, !PT ;  /* 0x0000000423047209 */ /* 0x000fe20007810000 */
[----:B------:R-:W3:Y:S03]  /*15d30*/  MUFU.EX2 R49, R49 ;  /* 0x0000003100317308 */ /* 0x000ee60000000800 */
[----:B------:R-:W-:-:S04]  /*15d40*/  FMNMX.FTZ R4, R25, R4, !PT ;  /* 0x0000000419047209 */ /* 0x000fc80007810000 */
[----:B------:R-:W-:Y:S01]  /*15d50*/  FMNMX.FTZ R4, R39, R4, !PT ;  /* 0x0000000427047209 */ /* 0x000fe20007810000 */
[----:B------:R-:W4:Y:S03]  /*15d60*/  MUFU.EX2 R65, R65 ;  /* 0x0000004100417308 */ /* 0x000f260000000800 */
[----:B------:R-:W-:-:S04]  /*15d70*/  FMNMX.FTZ R4, R9, R4, !PT ;  /* 0x0000000409047209 */ /* 0x000fc80007810000 */
[----:B------:R-:W-:Y:S01]  /*15d80*/  FMNMX.FTZ R4, R27, R4, !PT ;  /* 0x000000041b047209 */ /* 0x000fe20007810000 */
[----:B------:R0:W4:Y:S03]  /*15d90*/  MUFU.EX2 R206, R53 ;  /* 0x0000003500ce7308 */ /* 0x0001260000000800 */
[----:B------:R-:W-:-:S04]  /*15da0*/  FMNMX.FTZ R4, R11, R4, !PT ;  /* 0x000000040b047209 */ /* 0x000fc80007810000 */
[----:B------:R-:W-:Y:S01]  /*15db0*/  FMNMX.FTZ R4, R31, R4, !PT ;  /* 0x000000041f047209 */ /* 0x000fe20007810000 */
[----:B------:R-:W4:Y:S01]  /*15dc0*/  MUFU.EX2 R67, R67 ;  /* 0x0000004300437308 */ /* 0x000f220000000800 */
[----:B0-----:R-:W-:-:S03]  /*15dd0*/  IMAD.MOV.U32 R53, RZ, RZ, R151 ;  /* 0x000000ffff357224 */ /* 0x001fc600078e0097 */
[----:B------:R-:W0:Y:S04]  /*15de0*/  SHFL.BFLY PT, R15, R4, 0x2, 0x1f ;  /* 0x0c401f00040f7f89 */ /* 0x000e2800000e0000 */
[----:B------:R1:W4:Y:S08]  /*15df0*/  MUFU.EX2 R200, R69 ;  /* 0x0000004500c87308 */ /* 0x0003300000000800 */
[----:B------:R-:W-:Y:S01]  /*15e00*/  MUFU.EX2 R71, R71 ;  /* 0x0000004700477308 */ /* 0x000fe20000000800 */
[----:B-1----:R-:W-:-:S07]  /*15e10*/  MOV R69, R151 ;  /* 0x0000009700457202 */ /* 0x002fce0000000f00 */
[----:B------:R1:W-:Y:S01]  /*15e20*/  MUFU.EX2 R202, R45 ;  /* 0x0000002d00ca7308 */ /* 0x0003e20000000800 */
[----:B0-----:R-:W-:-:S07]  /*15e30*/  FMNMX.FTZ R15, R4, R15, !PT ;  /* 0x0000000f040f7209 */ /* 0x001fce0007810000 */
[----:B------:R-:W-:Y:S01]  /*15e40*/  MUFU.EX2 R73, R73 ;  /* 0x0000004900497308 */ /* 0x000fe20000000800 */
[----:B------:R-:W0:Y:S01]  /*15e50*/  SHFL.BFLY PT, R4, R15, 0x1, 0x1f ;  /* 0x0c201f000f047f89 */ /* 0x000e2200000e0000 */
[----:B-1----:R-:W-:-:S06]  /*15e60*/  IMAD.MOV.U32 R45, RZ, RZ, R151 ;  /* 0x000000ffff2d7224 */ /* 0x002fcc00078e0097 */
[----:B------:R1:W-:Y:S08]  /*15e70*/  MUFU.EX2 R196, R75 ;  /* 0x0000004b00c47308 */ /* 0x0003f00000000800 */
[----:B------:R-:W-:Y:S01]  /*15e80*/  MUFU.EX2 R77, R77 ;  /* 0x0000004d004d7308 */ /* 0x000fe20000000800 */
[----:B-1----:R-:W-:-:S07]  /*15e90*/  IMAD.MOV.U32 R75, RZ, RZ, R151 ;  /* 0x000000ffff4b7224 */ /* 0x002fce00078e0097 */
[----:B------:R1:W-:Y:S01]  /*15ea0*/  MUFU.EX2 R198, R79 ;  /* 0x0000004f00c67308 */ /* 0x0003e20000000800 */
[----:B0-----:R-:W-:Y:S01]  /*15eb0*/  FMNMX.FTZ R4, R15, R4, !PT ;  /* 0x000000040f047209 */ /* 0x001fe20007810000 */
[----:B------:R-:W-:Y:S01]  /*15ec0*/  FADD.FTZ R15, R208, R57 ;  /* 0x00000039d00f7221 */ /* 0x000fe20000010000 */
[----:B------:R-:W-:Y:S01]  /*15ed0*/  F2FP.BF16.F32.PACK_AB R208, R57, R208 ;  /* 0x000000d039d0723e */ /* 0x000fe200000010ff */
[----:B------:R-:W-:Y:S01]  /*15ee0*/  IMAD.MOV.U32 R57, RZ, RZ, R151 ;  /* 0x000000ffff397224 */ /* 0x000fe200078e0097 */
[C---:B------:R-:W-:Y:S01]  /*15ef0*/  FSETP.NEU.FTZ.AND P2, PT, R4.reuse, -INF , PT ;  /* 0xff8000000400780b */ /* 0x040fe20003f5d000 */
[----:B------:R-:W-:Y:S01]  /*15f00*/  FMUL.FTZ R6, R4, R2 ;  /* 0x0000000204067220 */ /* 0x000fe20000410000 */
[----:B------:R-:W-:Y:S01]  /*15f10*/  FADD.FTZ R28, R210, R15 ;  /* 0x0000000fd21c7221 */ /* 0x000fe20000010000 */
[----:B------:R-:W-:Y:S01]  /*15f20*/  MUFU.EX2 R81, R81 ;  /* 0x0000005100517308 */ /* 0x000fe20000000800 */
[C---:B--2---:R-:W-:Y:S01]  /*15f30*/  F2FP.BF16.F32.PACK_AB R210, R61.reuse, R210 ;  /* 0x000000d23dd2723e */ /* 0x044fe200000010ff */
[--C-:B-1----:R-:W-:Y:S01]  /*15f40*/  IMAD.MOV.U32 R79, RZ, RZ, R151.reuse ;  /* 0x000000ffff4f7224 */ /* 0x102fe200078e0097 */
[----:B------:R-:W-:Y:S01]  /*15f50*/  FSEL R6, R6, RZ, P2 ;  /* 0x000000ff06067208 */ /* 0x000fe20001000000 */
[----:B------:R-:W-:Y:S01]  /*15f60*/  FADD.FTZ R15, R61, R28 ;  /* 0x0000001c3d0f7221 */ /* 0x000fe20000010000 */
[----:B------:R-:W-:Y:S01]  /*15f70*/  ISETP.GE.AND P2, PT, R148, 0x51, PT ;  /* 0x000000519400780c */ /* 0x000fe20003f46270 */
[----:B------:R-:W-:-:S02]  /*15f80*/  IMAD.MOV.U32 R148, RZ, RZ, R151 ;  /* 0x000000ffff947224 */ /* 0x000fc400078e0097 */
        /* <DEDUP_REMOVED lines=8> */
[----:B------:R-:W-:Y:S01]  /*16010*/  FADD.FTZ R30, R204, R15 ;  /* 0x0000000fcc1e7221 */ /* 0x000fe20000010000 */
[-CC-:B------:R-:W-:Y:S01]  /*16020*/  FFMA.FTZ R55, R55, R2.reuse, -R6.reuse ;  /* 0x0000000237377223 */ /* 0x180fe20000010806 */
[-CC-:B------:R-:W-:Y:S01]  /*16030*/  FFMA.FTZ R41, R41, R2.reuse, -R6.reuse ;  /* 0x0000000229297223 */ /* 0x180fe20000010806 */
[-C--:B------:R-:W-:Y:S01]  /*16040*/  FFMA.FTZ R43, R43, R2.reuse, -R6 ;  /* 0x000000022b2b7223 */ /* 0x080fe20000010806 */
[----:B---3--:R-:W-:Y:S01]  /*16050*/  FADD.FTZ R30, R49, R30 ;  /* 0x0000001e311e7221 */ /* 0x008fe20000010000 */
[----:B------:R-:W0:Y:S01]  /*16060*/  MUFU.EX2 R3, R3 ;  /* 0x0000000300037308 */ /* 0x000e220000000800 */
[-CC-:B------:R-:W-:Y:S01]  /*16070*/  FFMA.FTZ R33, R33, R2.reuse, -R6.reuse ;  /* 0x0000000221217223 */ /* 0x180fe20000010806 */
[-C--:B------:R-:W-:Y:S01]  /*16080*/  FFMA.FTZ R47, R47, R2.reuse, -R6 ;  /* 0x000000022f2f7223 */ /* 0x080fe20000010806 */
[----:B----4-:R-:W-:Y:S01]  /*16090*/  FADD.FTZ R29, R65, R30 ;  /* 0x0000001e411d7221 */ /* 0x010fe20000010000 */
[-CC-:B------:R-:W-:Y:S01]  /*160a0*/  FFMA.FTZ R37, R37, R2.reuse, -R6.reuse ;  /* 0x0000000225257223 */ /* 0x180fe20000010806 */
[-CC-:B------:R-:W-:Y:S01]  /*160b0*/  FFMA.FTZ R35, R35, R2.reuse, -R6.reuse ;  /* 0x0000000223237223 */ /* 0x180fe20000010806 */
[-CC-:B------:R-:W-:Y:S01]  /*160c0*/  FFMA.FTZ R25, R25, R2.reuse, -R6.reuse ;  /* 0x0000000219197223 */ /* 0x180fe20000010806 */
[----:B------:R-:W-:Y:S01]  /*160d0*/  FADD.FTZ R32, R206, R29 ;  /* 0x0000001dce207221 */ /* 0x000fe20000010000 */
[----:B------:R-:W1:Y:S01]  /*160e0*/  MUFU.EX2 R7, R7 ;  /* 0x0000000700077308 */ /* 0x000e620000000800 */
[-CC-:B------:R-:W-:Y:S01]  /*160f0*/  FFMA.FTZ R39, R39, R2.reuse, -R6.reuse ;  /* 0x0000000227277223 */ /* 0x180fe20000010806 */
[-C--:B------:R-:W-:Y:S01]  /*16100*/  FFMA.FTZ R9, R9, R2.reuse, -R6 ;  /* 0x0000000209097223 */ /* 0x080fe20000010806 */
[----:B------:R-:W-:Y:S01]  /*16110*/  FADD.FTZ R29, R67, R32 ;  /* 0x00000020431d7221 */ /* 0x000fe20000010000 */
[-CC-:B------:R-:W-:Y:S01]  /*16120*/  FFMA.FTZ R27, R27, R2.reuse, -R6.reuse ;  /* 0x000000021b1b7223 */ /* 0x180fe20000010806 */
[-CC-:B------:R-:W-:Y:S01]  /*16130*/  FFMA.FTZ R11, R11, R2.reuse, -R6.reuse ;  /* 0x000000020b0b7223 */ /* 0x180fe20000010806 */
[----:B------:R-:W-:Y:S01]  /*16140*/  FFMA.FTZ R31, R31, R2, -R6 ;  /* 0x000000021f1f7223 */ /* 0x000fe20000010806 */
[----:B------:R-:W-:Y:S01]  /*16150*/  FADD.FTZ R32, R200, R29 ;  /* 0x0000001dc8207221 */ /* 0x000fe20000010000 */
[----:B------:R-:W2:Y:S01]  /*16160*/  MUFU.EX2 R12, R63 ;  /* 0x0000003f000c7308 */ /* 0x000ea20000000800 */
[----:B0-----:R-:W-:Y:S01]  /*16170*/  FADD.FTZ R28, R3, R8 ;  /* 0x00000008031c7221 */ /* 0x001fe20000010000 */
[----:B------:R-:W-:Y:S01]  /*16180*/  F2FP.BF16.F32.PACK_AB R209, R8, R3 ;  /* 0x0000000308d1723e */ /* 0x000fe200000010ff */
[----:B------:R-:W-:Y:S01]  /*16190*/  FADD.FTZ R29, R71, R32 ;  /* 0x00000020471d7221 */ /* 0x000fe20000010000 */
[----:B------:R-:W-:Y:S01]  /*161a0*/  F2FP.BF16.F32.PACK_AB R204, R49, R204 ;  /* 0x000000cc31cc723e */ /* 0x000fe200000010ff */
[----:B------:R-:W-:Y:S01]  /*161b0*/  IMAD.MOV.U32 R61, RZ, RZ, R151 ;  /* 0x000000ffff3d7224 */ /* 0x000fe200078e0097 */
[----:B------:R-:W-:Y:S01]  /*161c0*/  F2FP.BF16.F32.PACK_AB R206, R206, R65 ;  /* 0x00000041cece723e */ /* 0x000fe200000010ff */
[----:B------:R-:W-:Y:S01]  /*161d0*/  FADD.FTZ R32, R202, R29 ;  /* 0x0000001dca207221 */ /* 0x000fe20000010000 */
[----:B------:R-:W0:Y:S01]  /*161e0*/  MUFU.EX2 R13, R13 ;  /* 0x0000000d000d7308 */ /* 0x000e220000000800 */
[----:B-1----:R-:W-:Y:S01]  /*161f0*/  FADD.FTZ R15, R7, R28 ;  /* 0x0000001c070f7221 */ /* 0x002fe20000010000 */
[----:B------:R-:W-:Y:S01]  /*16200*/  F2FP.BF16.F32.PACK_AB R200, R200, R67 ;  /* 0x00000043c8c8723e */ /* 0x000fe200000010ff */
[----:B------:R-:W-:Y:S01]  /*16210*/  FADD.FTZ R29, R73, R32 ;  /* 0x00000020491d7221 */ /* 0x000fe20000010000 */
[----:B------:R-:W-:Y:S01]  /*16220*/  F2FP.BF16.F32.PACK_AB R202, R202, R71 ;  /* 0x00000047caca723e */ /* 0x000fe200000010ff */
[----:B------:R-:W-:-:S02]  /*16230*/  IMAD.MOV.U32 R71, RZ, RZ, R151 ;  /* 0x000000ffff477224 */ /* 0x000fc400078e0097 */
[----:B------:R-:W-:Y:S01]  /*16240*/  FADD.FTZ R6, R196, R29 ;  /* 0x0000001dc4067221 */ /* 0x000fe20000010000 */
[----:B------:R1:W3:Y:S01]  /*16250*/  MUFU.EX2 R14, R51 ;  /* 0x00000033000e7308 */ /* 0x0002e20000000800 */
[----:B--2---:R-:W-:Y:S01]  /*16260*/  FADD.FTZ R30, R12, R15 ;  /* 0x0000000f0c1e7221 */ /* 0x004fe20000010000 */
[----:B------:R-:W-:Y:S01]  /*16270*/  F2FP.BF16.F32.PACK_AB R196, R196, R73 ;  /* 0x00000049c4c4723e */ /* 0x000fe200000010ff */
[----:B------:R-:W-:Y:S01]  /*16280*/  FADD.FTZ R29, R77, R6 ;  /* 0x000000064d1d7221 */ /* 0x000fe20000010000 */
[----:B------:R-:W-:Y:S01]  /*16290*/  F2FP.BF16.F32.PACK_AB R211, R12, R7 ;  /* 0x000000070cd3723e */ /* 0x000fe200000010ff */
[----:B------:R-:W-:Y:S02]  /*162a0*/  IMAD.MOV.U32 R73, RZ, RZ, R151 ;  /* 0x000000ffff497224 */ /* 0x000fe400078e0097 */
[C---:B------:R-:W-:Y:S01]  /*162b0*/  FADD.FTZ R32, R198.reuse, R29 ;  /* 0x0000001dc6207221 */ /* 0x040fe20000010000 */
[----:B------:R-:W2:Y:S01]  /*162c0*/  MUFU.EX2 R21, R21 ;  /* 0x0000001500157308 */ /* 0x000ea20000000800 */
[----:B0-----:R-:W-:Y:S01]  /*162d0*/  FADD.FTZ R15, R13, R30 ;  /* 0x0000001e0d0f7221 */ /* 0x001fe20000010000 */
[----:B------:R-:W-:Y:S01]  /*162e0*/  F2FP.BF16.F32.PACK_AB R198, R198, R77 ;  /* 0x0000004dc6c6723e */ /* 0x000fe200000010ff */
[----:B------:R-:W-:Y:S01]  /*162f0*/  FADD.FTZ R29, R81, R32 ;  /* 0x00000020511d7221 */ /* 0x000fe20000010000 */
[--C-:B------:R-:W-:Y:S01]  /*16300*/  IMAD.MOV.U32 R77, RZ, RZ, R151.reuse ;  /* 0x000000ffff4d7224 */ /* 0x100fe200078e0097 */
[----:B-1----:R-:W-:Y:S01]  /*16310*/  MOV R51, R151 ;  /* 0x0000009700337202 */ /* 0x002fe20000000f00 */
[----:B------:R-:W-:-:S02]  /*16320*/  IMAD.MOV.U32 R67, RZ, RZ, R151 ;  /* 0x000000ffff437224 */ /* 0x000fc400078e0097 */
[----:B------:R0:W1:Y:S01]  /*16330*/  MUFU.EX2 R20, R55 ;  /* 0x0000003700147308 */ /* 0x0000620000000800 */
[C---:B---3--:R-:W-:Y:S01]  /*16340*/  FADD.FTZ R30, R14.reuse, R15 ;  /* 0x0000000f0e1e7221 */ /* 0x048fe20000010000 */
[----:B------:R-:W-:Y:S01]  /*16350*/  F2FP.BF16.F32.PACK_AB R205, R14, R13 ;  /* 0x0000000d0ecd723e */ /* 0x000fe200000010ff */
[--C-:B------:R-:W-:Y:S02]  /*16360*/  IMAD.MOV.U32 R65, RZ, RZ, R151.reuse ;  /* 0x000000ffff417224 */ /* 0x100fe400078e0097 */
[--C-:B------:R-:W-:Y:S02]  /*16370*/  IMAD.MOV.U32 R63, RZ, RZ, R151.reuse ;  /* 0x000000ffff3f7224 */ /* 0x100fe400078e0097 */
[--C-:B------:R-:W-:Y:S01]  /*16380*/  IMAD.MOV.U32 R59, RZ, RZ, R151.reuse ;  /* 0x000000ffff3b7224 */ /* 0x100fe200078e0097 */
[----:B------:R-:W3:Y:S01]  /*16390*/  MUFU.EX2 R41, R41 ;  /* 0x0000002900297308 */ /* 0x000ee20000000800 */
[----:B--2---:R-:W-:Y:S01]  /*163a0*/  FADD.FTZ R15, R21, R30 ;  /* 0x0000001e150f7221 */ /* 0x004fe20000010000 */
[----:B0-----:R-:W-:-:S02]  /*163b0*/  IMAD.MOV.U32 R55, RZ, RZ, R151 ;  /* 0x000000ffff377224 */ /* 0x001fc400078e0097 */
[----:B------:R-:W-:-:S04]  /*163c0*/  IMAD.MOV.U32 R49, RZ, RZ, R151 ;  /* 0x000000ffff317224 */ /* 0x000fc800078e0097 */
[----:B------:R0:W2:Y:S01]  /*163d0*/  MUFU.EX2 R24, R43 ;  /* 0x0000002b00187308 */ /* 0x0000a20000000800 */
[C---:B-1----:R-:W-:Y:S01]  /*163e0*/  FADD.FTZ R30, R20.reuse, R15 ;  /* 0x0000000f141e7221 */ /* 0x042fe20000010000 */
[----:B------:R-:W-:-:S06]  /*163f0*/  F2FP.BF16.F32.PACK_AB R207, R20, R21 ;  /* 0x0000001514cf723e */ /* 0x000fcc00000010ff */
[----:B------:R-:W1:Y:S01]  /*16400*/  MUFU.EX2 R33, R33 ;  /* 0x0000002100217308 */ /* 0x000e620000000800 */
[----:B---3--:R-:W-:Y:S01]  /*16410*/  FADD.FTZ R15, R41, R30 ;  /* 0x0000001e290f7221 */ /* 0x008fe20000010000 */
[----:B0-----:R-:W-:-:S06]  /*16420*/  IMAD.MOV.U32 R43, RZ, RZ, R151 ;  /* 0x000000ffff2b7224 */ /* 0x001fcc00078e0097 */
[----:B------:R0:W3:Y:S01]  /*16430*/  MUFU.EX2 R26, R47 ;  /* 0x0000002f001a7308 */ /* 0x0000e20000000800 */
[C---:B--2---:R-:W-:Y:S01]  /*16440*/  FADD.FTZ R30, R24.reuse, R15 ;  /* 0x0000000f181e7221 */ /* 0x044fe20000010000 */
[----:B------:R-:W-:Y:S01]  /*16450*/  F2FP.BF16.F32.PACK_AB R201, R24, R41 ;  /* 0x0000002918c9723e */ /* 0x000fe200000010ff */
[--C-:B------:R-:W-:Y:S02]  /*16460*/  IMAD.MOV.U32 R41, RZ, RZ, R151.reuse ;  /* 0x000000ffff297224 */ /* 0x100fe400078e0097 */
[----:B------:R-:W-:-:S03]  /*16470*/  IMAD.MOV.U32 R24, RZ, RZ, R151 ;  /* 0x000000ffff187224 */ /* 0x000fc600078e0097 */
[----:B------:R-:W2:Y:S01]  /*16480*/  MUFU.EX2 R37, R37 ;  /* 0x0000002500257308 */ /* 0x000ea20000000800 */
[----:B-1----:R-:W-:Y:S01]  /*16490*/  FADD.FTZ R15, R33, R30 ;  /* 0x0000001e210f7221 */ /* 0x002fe20000010000 */
[----:B0-----:R-:W-:-:S06]  /*164a0*/  IMAD.MOV.U32 R47, RZ, RZ, R151 ;  /* 0x000000ffff2f7224 */ /* 0x001fcc00078e0097 */
[----:B------:R0:W1:Y:S01]  /*164b0*/  MUFU.EX2 R28, R35 ;  /* 0x00000023001c7308 */ /* 0x0000620000000800 */
[C---:B---3--:R-:W-:Y:S01]  /*164c0*/  FADD.FTZ R30, R26.reuse, R15 ;  /* 0x0000000f1a1e7221 */ /* 0x048fe20000010000 */
[----:B------:R-:W-:Y:S01]  /*164d0*/  F2FP.BF16.F32.PACK_AB R203, R26, R33 ;  /* 0x000000211acb723e */ /* 0x000fe200000010ff */
[----:B------:R-:W-:Y:S01]  /*164e0*/  IMAD.MOV.U32 R26, RZ, RZ, R151 ;  /* 0x000000ffff1a7224 */ /* 0x000fe200078e0097 */
[----:B------:R-:W-:-:S04]  /*164f0*/  MOV R33, R151 ;  /* 0x0000009700217202 */ /* 0x000fc80000000f00 */
[----:B------:R3:W4:Y:S01]  /*16500*/  MUFU.EX2 R192, R83 ;  /* 0x0000005300c07308 */ /* 0x0007220000000800 */
[----:B--2---:R-:W-:Y:S01]  /*16510*/  FADD.FTZ R15, R37, R30 ;  /* 0x0000001e250f7221 */ /* 0x004fe20000010000 */
[----:B0-----:R-:W-:-:S06]  /*16520*/  IMAD.MOV.U32 R35, RZ, RZ, R151 ;  /* 0x000000ffff237224 */ /* 0x001fcc00078e0097 */
[----:B------:R-:W0:Y:S01]  /*16530*/  MUFU.EX2 R25, R25 ;  /* 0x0000001900197308 */ /* 0x000e220000000800 */
[C---:B-1----:R-:W-:Y:S01]  /*16540*/  FADD.FTZ R30, R28.reuse, R15 ;  /* 0x0000000f1c1e7221 */ /* 0x042fe20000010000 */
[----:B------:R-:W-:Y:S01]  /*16550*/  F2FP.BF16.F32.PACK_AB R197, R28, R37 ;  /* 0x000000251cc5723e */ /* 0x000fe200000010ff */
[--C-:B---3--:R-:W-:Y:S02]  /*16560*/  IMAD.MOV.U32 R83, RZ, RZ, R151.reuse ;  /* 0x000000ffff537224 */ /* 0x108fe400078e0097 */
[--C-:B------:R-:W-:Y:S02]  /*16570*/  IMAD.MOV.U32 R37, RZ, RZ, R151.reuse ;  /* 0x000000ffff257224 */ /* 0x100fe400078e0097 */
[----:B------:R-:W-:Y:S01]  /*16580*/  IMAD.MOV.U32 R28, RZ, RZ, R151 ;  /* 0x000000ffff1c7224 */ /* 0x000fe200078e0097 */
[----:B------:R-:W1:Y:S01]  /*16590*/  MUFU.EX2 R85, R85 ;  /* 0x0000005500557308 */ /* 0x000e620000000800 */
[C---:B----4-:R-:W-:Y:S01]  /*165a0*/  FADD.FTZ R32, R192.reuse, R29 ;  /* 0x0000001dc0207221 */ /* 0x050fe20000010000 */
[----:B------:R-:W-:Y:S01]  /*165b0*/  F2FP.BF16.F32.PACK_AB R192, R192, R81 ;  /* 0x00000051c0c0723e */ /* 0x000fe200000010ff */
[----:B------:R-:W-:-:S02]  /*165c0*/  IMAD.MOV.U32 R81, RZ, RZ, R151 ;  /* 0x000000ffff517224 */ /* 0x000fc400078e0097 */
[----:B------:R-:W-:-:S03]  /*165d0*/  IMAD.MOV.U32 R29, RZ, RZ, R151 ;  /* 0x000000ffff1d7224 */ /* 0x000fc600078e0097 */
[----:B------:R2:W3:Y:S01]  /*165e0*/  MUFU.EX2 R0, R39 ;  /* 0x0000002700007308 */ /* 0x0004e20000000800 */
[----:B0-----:R-:W-:-:S07]  /*165f0*/  FADD.FTZ R15, R25, R30 ;  /* 0x0000001e190f7221 */ /* 0x001fce0000010000 */
[----:B------:R-:W0:Y:S01]  /*16600*/  MUFU.EX2 R9, R9 ;  /* 0x0000000900097308 */ /* 0x000e220000000800 */
[----:B-1----:R-:W-:Y:S01]  /*16610*/  FADD.FTZ R223, R85, R32 ;  /* 0x0000002055df7221 */ /* 0x002fe20000010000 */
[----:B--2---:R-:W-:-:S06]  /*16620*/  IMAD.MOV.U32 R39, RZ, RZ, R151 ;  /* 0x000000ffff277224 */ /* 0x004fcc00078e0097 */
[----:B------:R1:W2:Y:S01]  /*16630*/  MUFU.EX2 R6, R27 ;  /* 0x0000001b00067308 */ /* 0x0002a20000000800 */
[C---:B---3--:R-:W-:Y:S01]  /*16640*/  FADD.FTZ R32, R0.reuse, R15 ;  /* 0x0000000f00207221 */ /* 0x048fe20000010000 */
[----:B------:R-:W-:Y:S01]  /*16650*/  F2FP.BF16.F32.PACK_AB R199, R0, R25 ;  /* 0x0000001900c7723e */ /* 0x000fe200000010ff */
[----:B------:R-:W-:Y:S02]  /*16660*/  IMAD.MOV.U32 R0, RZ, RZ, 0x3f800000 ;  /* 0x3f800000ff007424 */ /* 0x000fe400078e00ff */
[----:B------:R-:W-:-:S03]  /*16670*/  IMAD.MOV.U32 R25, RZ, RZ, R151 ;  /* 0x000000ffff197224 */ /* 0x000fc600078e0097 */
[----:B------:R-:W3:Y:S01]  /*16680*/  MUFU.EX2 R11, R11 ;  /* 0x0000000b000b7308 */ /* 0x000ee20000000800 */
[----:B0-----:R-:W-:Y:S01]  /*16690*/  FADD.FTZ R15, R9, R32 ;  /* 0x00000020090f7221 */ /* 0x001fe20000010000 */
[--C-:B------:R-:W-:Y:S02]  /*166a0*/  IMAD.MOV.U32 R32, RZ, RZ, R151.reuse ;  /* 0x000000ffff207224 */ /* 0x100fe400078e0097 */
[----:B-1----:R-:W-:-:S04]  /*166b0*/  IMAD.MOV.U32 R27, RZ, RZ, R151 ;  /* 0x000000ffff1b7224 */ /* 0x002fc800078e0097 */
[----:B------:R-:W0:Y:S01]  /*166c0*/  MUFU.EX2 R10, R10 ;  /* 0x0000000a000a7308 */ /* 0x000e220000000800 */
[C---:B--2---:R-:W-:Y:S01]  /*166d0*/  FADD.FTZ R8, R6.reuse, R15 ;  /* 0x0000000f06087221 */ /* 0x044fe20000010000 */
[----:B------:R-:W-:-:S06]  /*166e0*/  F2FP.BF16.F32.PACK_AB R193, R6, R9 ;  /* 0x0000000906c1723e */ /* 0x000fcc00000010ff */
[----:B------:R1:W2:Y:S01]  /*166f0*/  MUFU.EX2 R30, R31 ;  /* 0x0000001f001e7308 */ /* 0x0002a20000000800 */
[----:B---3--:R-:W-:Y:S01]  /*16700*/  FADD.FTZ R3, R11, R8 ;  /* 0x000000080b037221 */ /* 0x008fe20000010000 */
[C---:B0-----:R-:W-:Y:S01]  /*16710*/  F2FP.BF16.F32.PACK_AB R194, R10.reuse, R85 ;  /* 0x000000550ac2723e */ /* 0x041fe200000010ff */
[----:B------:R-:W-:Y:S01]  /*16720*/  FADD.FTZ R223, R10, R223 ;  /* 0x000000df0adf7221 */ /* 0x000fe20000010000 */
[--C-:B------:R-:W-:Y:S02]  /*16730*/  IMAD.MOV.U32 R85, RZ, RZ, R151.reuse ;  /* 0x000000ffff557224 */ /* 0x100fe400078e0097 */
[----:B-1----:R-:W-:Y:S02]  /*16740*/  IMAD.MOV.U32 R31, RZ, RZ, R151 ;  /* 0x000000ffff1f7224 */ /* 0x002fe400078e0097 */
[C---:B--2---:R-:W-:Y:S01]  /*16750*/  FADD.FTZ R222, R30.reuse, R3 ;  /* 0x000000031ede7221 */ /* 0x044fe20000010000 */
[----:B------:R-:W-:Y:S01]  /*16760*/  F2FP.BF16.F32.PACK_AB R195, R30, R11 ;  /* 0x0000000b1ec3723e */ /* 0x000fe200000010ff */
[----:B------:R-:W-:-:S02]  /*16770*/  IMAD.MOV.U32 R3, RZ, RZ, 0x3f800000 ;  /* 0x3f800000ff037424 */ /* 0x000fc400078e00ff */
[----:B------:R-:W-:Y:S01]  /*16780*/  IMAD.MOV.U32 R30, RZ, RZ, R151 ;  /* 0x000000ffff1e7224 */ /* 0x000fe200078e0097 */
[----:B------:R-:W-:Y:S06]  /*16790*/  @!P2 BRA `(.L_x_646) ;  /* 0x0000004c0008a947 */ /* 0x000fec0003800000 */
[----:B------:R-:W-:Y:S01]  /*167a0*/  VIADD R6, R180, 0xfffffffe ;  /* 0xfffffffeb4067836 */ /* 0x000fe20000000000 */
[----:B------:R-:W-:Y:S01]  /*167b0*/  CS2R R150, SRZ ;  /* 0x0000000000967805 */ /* 0x000fe2000001ff00 */
[----:B------:R-:W-:Y:S01]  /*167c0*/  IMAD.MOV.U32 R7, RZ, RZ, R4 ;  /* 0x000000ffff077224 */ /* 0x000fe200078e0004 */
[----:B------:R-:W-:Y:S01]  /*167d0*/  CS2R R146, SRZ ;  /* 0x0000000000927805 */ /* 0x000fe2000001ff00 */
[----:B------:R-:W-:Y:S01]  /*167e0*/  IMAD.MOV.U32 R8, RZ, RZ, R5 ;  /* 0x000000ffff087224 */ /* 0x000fe200078e0005 */
[----:B------:R-:W-:Y:S01]  /*167f0*/  CS2R R142, SRZ ;  /* 0x00000000008e7805 */ /* 0x000fe2000001ff00 */
[----:B------:R-:W-:Y:S01]  /*16800*/  IMAD.MOV.U32 R9, RZ, RZ, R225 ;  /* 0x000000ffff097224 */ /* 0x000fe200078e00e1 */
[----:B------:R-:W-:Y:S01]  /*16810*/  CS2R R138, SRZ ;  /* 0x00000000008a7805 */ /* 0x000fe2000001ff00 */
[----:B------:R-:W-:Y:S01]  /*16820*/  IMAD.MOV.U32 R10, RZ, RZ, R224 ;  /* 0x000000ffff0a7224 */ /* 0x000fe200078e00e0 */
[----:B------:R-:W-:Y:S01]  /*16830*/  CS2R R134, SRZ ;  /* 0x0000000000867805 */ /* 0x000fe2000001ff00 */
[----:B------:R-:W-:Y:S01]  /*16840*/  IMAD.MOV.U32 R0, RZ, RZ, 0x3f800000 ;  /* 0x3f800000ff007424 */ /* 0x000fe200078e00ff */
        /* <DEDUP_REMOVED lines=58> */
[----:B------:R-:W-:-:S07]  /*16bf0*/  CS2R R24, SRZ ;  /* 0x0000000000187805 */ /* 0x000fce000001ff00 */
.L_x_657:
[----:B------:R-:W-:-:S05]  /*16c00*/  VIADD R2, R10, 0x1 ;  /* 0x000000010a027836 */ /* 0x000fca0000000000 */
[----:B------:R-:W-:-:S04]  /*16c10*/  ISETP.NE.AND P2, PT, R2, 0x2, PT ;  /* 0x000000020200780c */ /* 0x000fc80003f45270 */
[----:B------:R-:W-:Y:S02]  /*16c20*/  SEL R4, RZ, 0x1, P2 ;  /* 0x00000001ff047807 */ /* 0x000fe40001000000 */
[----:B------:R-:W-:Y:S02]  /*16c30*/  SEL R224, R2, RZ, P2 ;  /* 0x000000ff02e07207 */ /* 0x000fe40001000000 */
[----:B------:R-:W-:Y:S01]  /*16c40*/  LOP3.LUT R225, R9, R4, RZ, 0x3c, !PT ;  /* 0x0000000409e17212 */ /* 0x000fe200078e3cff */
[----:B------:R-:W-:Y:S06]  /*16c50*/  @!P0 BRA `(.L_x_647) ;  /* 0x0000000000048947 */ /* 0x000fec0003800000 */
[----:B------:R-:W-:Y:S01]  /*16c60*/  BPT.TRAP 0x1 ;  /* 0x000000040000795c */ /* 0x000fe20000300000 */
.L_x_647:
[----:B------:R-:W-:Y:S01]  /*16c70*/  IMAD R11, R224, 0x8, R16 ;  /* 0x00000008e00b7824 */ /* 0x000fe200078e0210 */
[----:B------:R-:W-:-:S04]  /*16c80*/  SHF.L.U32 R2, R225, 0x1f, RZ ;  /* 0x0000001fe1027819 */ /* 0x000fc800000006ff */
[----:B------:R0:W1:Y:S01]  /*16c90*/  SYNCS.PHASECHK.TRANS64.TRYWAIT P2, [R11+URZ+0x38830], R2 ;  /* 0x038830020b0075a7 */ /* 0x000062000804017f */
[----:B------:R-:W-:Y:S05]  /*16ca0*/  @!P0 BRA `(.L_x_648) ;  /* 0x0000000000048947 */ /* 0x000fea0003800000 */
[----:B------:R-:W-:Y:S01]  /*16cb0*/  BPT.TRAP 0x1 ;  /* 0x000000040000795c */ /* 0x000fe20000300000 */
.L_x_648:
[----:B------:R-:W-:Y:S01]  /*16cc0*/  IMAD R4, R224, 0xa00, R234 ;  /* 0x00000a00e0047824 */ /* 0x000fe200078e02ea */
[----:B------:R-:W-:Y:S01]  /*16cd0*/  BSSY B1, `(.L_x_649) ;  /* 0x0000006000017945 */ /* 0x000fe20003800000 */
[----:B------:R-:W-:-:S03]  /*16ce0*/  IMAD.MOV.U32 R5, RZ, RZ, 0x40000040 ;  /* 0x40000040ff057424 */ /* 0x000fc600078e00ff */
[----:B------:R-:W-:Y:S01]  /*16cf0*/  IADD3 R12, R4, 0x80, RZ ;  /* 0x00000080040c7810 */ /* 0x000fe20007ffe0ff */
[----:B-1----:R-:W-:Y:S06]  /*16d00*/  @P2 BRA `(.L_x_650) ;  /* 0x0000000000082947 */ /* 0x002fec0003800000 */
[----:B------:R-:W1:Y:S02]  /*16d10*/  SYNCS.PHASECHK.TRANS64.TRYWAIT P2, [R11+URZ+0x38830], R2 ;  /* 0x038830020b0075a7 */ /* 0x000e64000804017f */
[----:B-1----:R-:W-:Y:S05]  /*16d20*/  @!P2 BRA `(.L_x_651) ;  /* 0x000000f00024a947 */ /* 0x002fea0003800000 */
.L_x_650:
[----:B------:R-:W-:Y:S05]  /*16d30*/  BSYNC B1 ;  /* 0x0000000000017941 */ /* 0x000fea0003800000 */
.L_x_649:
[----:B------:R-:W2:Y:S04]  /*16d40*/  LDL.64 R152, [R1+0x50] ;  /* 0x0000500001987983 */ /* 0x000ea80000100a00 */
[----:B------:R-:W3:Y:S04]  /*16d50*/  LDL.64 R156, [R1+0x8] ;  /* 0x00000800019c7983 */ /* 0x000ee80000100a00 */
[----:B------:R-:W4:Y:S01]  /*16d60*/  LDL.64 R154, [R1] ;  /* 0x00000000019a7983 */ /* 0x000f220000100a00 */
[----:B------:R-:W-:Y:S02]  /*16d70*/  R2UR UR10, R4 ;  /* 0x00000000040a72ca */ /* 0x000fe400000e0000 */
[----:B------:R-:W-:Y:S01]  /*16d80*/  R2UR UR11, R5 ;  /* 0x00000000050b72ca */ /* 0x000fe200000e0000 */
[----:B------:R-:W-:Y:S01]  /*16d90*/  WARPGROUP.ARRIVE ;  /* 0x00000000000079c5 */ /* 0x000fe20000000000 */
[----:B------:R-:W-:Y:S01]  /*16da0*/  IMAD.MOV.U32 R13, RZ, RZ, 0x40000040 ;  /* 0x40000040ff0d7424 */ /* 0x000fe200078e00ff */
[----:B------:R-:W-:-:S04]  /*16db0*/  R2UR UR6, R12 ;  /* 0x000000000c0672ca */ /* 0x000fc800000e0000 */
[----:B------:R-:W-:Y:S01]  /*16dc0*/  R2UR UR7, R13 ;  /* 0x000000000d0772ca */ /* 0x000fe200000e0000 */
[----:B------:R-:W-:Y:S02]  /*16dd0*/  VIADD R12, R4, 0x100 ;  /* 0x00000100040c7836 */ /* 0x000fe40000000000 */
[----:B------:R-:W-:-:S03]  /*16de0*/  IMAD.MOV.U32 R13, RZ, RZ, 0x40000040 ;  /* 0x40000040ff0d7424 */ /* 0x000fc600078e00ff */
[----:B------:R-:W-:Y:S02]  /*16df0*/  R2UR UR26, R12 ;  /* 0x000000000c1a72ca */ /* 0x000fe400000e0000 */
[----:B------:R-:W-:Y:S01]  /*16e00*/  R2UR UR27, R13 ;  /* 0x000000000d1b72ca */ /* 0x000fe200000e0000 */
[----:B------:R-:W-:Y:S02]  /*16e10*/  VIADD R14, R4, 0x180 ;  /* 0x00000180040e7836 */ /* 0x000fe40000000000 */
[----:B------:R-:W-:Y:S01]  /*16e20*/  IMAD.MOV.U32 R15, RZ, RZ, 0x40000040 ;  /* 0x40000040ff0f7424 */ /* 0x000fe200078e00ff */
[----:B--2---:R-:W-:Y:S02]  /*16e30*/  R2UR UR46, R152 ;  /* 0x00000000982e72ca */ /* 0x004fe400000e0000 */
[----:B------:R-:W-:Y:S02]  /*16e40*/  R2UR UR47, R153 ;  /* 0x00000000992f72ca */ /* 0x000fe400000e0000 */
[----:B------:R-:W2:Y:S01]  /*16e50*/  LDL.64 R152, [R1+0x48] ;  /* 0x0000480001987983 */ /* 0x000ea20000100a00 */
[----:B---3--:R-:W-:-:S02]  /*16e60*/  R2UR UR12, R156 ;  /* 0x000000009c0c72ca */ /* 0x008fc400000e0000 */
[----:B------:R-:W-:-:S11]  /*16e70*/  R2UR UR13, R157 ;  /* 0x000000009d0d72ca */ /* 0x000fd600000e0000 */
[----:B------:R-:W-:Y:S02]  /*16e80*/  UMOV UR8, UR12 ;  /* 0x0000000c00087c82 */ /* 0x000fe40008000000 */
[----:B------:R-:W-:Y:S02]  /*16e90*/  UMOV UR9, UR13 ;  /* 0x0000000d00097c82 */ /* 0x000fe40008000000 */
[----:B------:R-:W-:Y:S01]  /*16ea0*/  HGMMA.64x16x16.F32.BF16 R184, gdesc[UR8], RZ, !UPT, gsb0 ;  /* 0x0020000008b879f0 */ /* 0x000fe2000c0018ff */
[----:B------:R-:W-:Y:S01]  /*16eb0*/  UMOV UR4, UR12 ;  /* 0x0000000c00047c82 */ /* 0x000fe20008000000 */
[----:B------:R-:W-:Y:S01]  /*16ec0*/  UMOV UR5, UR13 ;  /* 0x0000000d00057c82 */ /* 0x000fe20008000000 */
[----:B------:R-:W-:Y:S02]  /*16ed0*/  WARPGROUP.DEPBAR.LE gsb0, 0x0 ;  /* 0x00008000000079c5 */ /* 0x000fe40000010000 */
[----:B------:R-:W-:-:S06]  /*16ee0*/  WARPGROUP.ARRIVE ;  /* 0x00000000000079c5 */ /* 0x000fcc0000000000 */
[----:B------:R-:W-:Y:S01]  /*16ef0*/  HGMMA.64x16x16.F32.BF16 R176, gdesc[UR4], RZ, !UPT, gsb0 ;  /* 0x0020000004b079f0 */ /* 0x000fe2000c0018ff */
[----:B------:R-:W-:Y:S01]  /*16f00*/  UMOV UR24, UR12 ;  /* 0x0000000c00187c82 */ /* 0x000fe20008000000 */
[----:B------:R-:W-:Y:S01]  /*16f10*/  UMOV UR25, UR13 ;  /* 0x0000000d00197c82 */ /* 0x000fe20008000000 */
[----:B------:R-:W-:Y:S02]  /*16f20*/  WARPGROUP.DEPBAR.LE gsb0, 0x0 ;  /* 0x00008000000079c5 */ /* 0x000fe40000010000 */
[----:B------:R-:W-:-:S06]  /*16f30*/  WARPGROUP.ARRIVE ;  /* 0x00000000000079c5 */ /* 0x000fcc0000000000 */
[----:B------:R-:W-:Y:S01]  /*16f40*/  HGMMA.64x16x16.F32.BF16 R168, gdesc[UR24], RZ, !UPT, gsb0 ;  /* 0x0020000018a879f0 */ /* 0x000fe2000c0018ff */
[----:B------:R-:W-:Y:S02]  /*16f50*/  R2UR UR6, R14 ;  /* 0x000000000e0672ca */ /* 0x000fe400000e0000 */
[----:B------:R-:W-:Y:S01]  /*16f60*/  R2UR UR7, R15 ;  /* 0x000000000f0772ca */ /* 0x000fe200000e0000 */
[----:B------:R-:W-:Y:S01]  /*16f70*/  UMOV UR4, UR12 ;  /* 0x0000000c00047c82 */ /* 0x000fe20008000000 */
[----:B------:R-:W-:Y:S01]  /*16f80*/  UMOV UR5, UR13 ;  /* 0x0000000d00057c82 */ /* 0x000fe20008000000 */
[----:B------:R-:W-:Y:S02]  /*16f90*/  WARPGROUP.DEPBAR.LE gsb0, 0x0 ;  /* 0x00008000000079c5 */ /* 0x000fe40000010000 */
[----:B------:R-:W-:-:S08]  /*16fa0*/  WARPGROUP.ARRIVE ;  /* 0x00000000000079c5 */ /* 0x000fd00000000000 */
[----:B------:R-:W-:Y:S01]  /*16fb0*/  HGMMA.64x16x16.F32.BF16 R160, gdesc[UR4], RZ, !UPT, gsb0 ;  /* 0x0020000004a079f0 */ /* 0x000fe2000c0018ff */
[----:B------:R-:W-:Y:S02]  /*16fc0*/  VIADD R12, R4, 0x200 ;  /* 0x00000200040c7836 */ /* 0x000fe40000000000 */
[----:B------:R-:W-:-:S03]  /*16fd0*/  IMAD.MOV.U32 R13, RZ, RZ, 0x40000040 ;  /* 0x40000040ff0d7424 */ /* 0x000fc600078e00ff */
[----:B------:R-:W-:Y:S02]  /*16fe0*/  R2UR UR30, R12 ;  /* 0x000000000c1e72ca */ /* 0x000fe400000e0000 */
[----:B------:R-:W-:Y:S02]  /*16ff0*/  R2UR UR31, R13 ;  /* 0x000000000d1f72ca */ /* 0x000fe400000e0000 */
[----:B----4-:R-:W-:Y:S02]  /*17000*/  R2UR UR32, R154 ;  /* 0x000000009a2072ca */ /* 0x010fe400000e0000 */
[----:B------:R-:W-:Y:S01]  /*17010*/  R2UR UR33, R155 ;  /* 0x000000009b2172ca */ /* 0x000fe200000e0000 */
[----:B------:R-:W-:Y:S01]  /*17020*/  UMOV UR28, UR12 ;  /* 0x0000000c001c7c82 */ /* 0x000fe20008000000 */
[----:B------:R-:W-:Y:S01]  /*17030*/  UMOV UR29, UR13 ;  /* 0x0000000d001d7c82 */ /* 0x000fe20008000000 */
[----:B------:R-:W-:Y:S02]  /*17040*/  WARPGROUP.DEPBAR.LE gsb0, 0x0 ;  /* 0x00008000000079c5 */ /* 0x000fe40000010000 */
[----:B------:R-:W-:Y:S01]  /*17050*/  VIADD R20, R4, 0x2 ;  /* 0x0000000204147836 */ /* 0x000fe20000000000 */
[----:B--2---:R-:W-:-:S02]  /*17060*/  R2UR UR42, R152 ;  /* 0x00000000982a72ca */ /* 0x004fc400000e0000 */
[----:B------:R-:W-:Y:S02]  /*17070*/  R2UR UR43, R153 ;  /* 0x00000000992b72ca */ /* 0x000fe400000e0000 */
[----:B------:R-:W-:-:S06]  /*17080*/  WARPGROUP.ARRIVE ;  /* 0x00000000000079c5 */ /* 0x000fcc0000000000 */
[----:B------:R-:W-:Y:S01]  /*17090*/  HGMMA.64x16x16.F32.BF16 R152, gdesc[UR28], RZ, !UPT, gsb0 ;  /* 0x002000001c9879f0 */ /* 0x000fe2000c0018ff */
[----:B------:R-:W-:Y:S01]  /*170a0*/  IMAD.MOV.U32 R21, RZ, RZ, 0x40000040 ;  /* 0x40000040ff157424 */ /* 0x000fe200078e00ff */
[----:B------:R-:W-:-:S04]  /*170b0*/  R2UR UR22, R20 ;  /* 0x00000000141672ca */ /* 0x000fc800000e0000 */
[----:B------:R-:W-:Y:S01]  /*170c0*/  R2UR UR23, R21 ;  /* 0x00000000151772ca */ /* 0x000fe200000e0000 */
[----:B------:R-:W-:Y:S01]  /*170d0*/  UMOV UR20, UR32 ;  /* 0x0000002000147c82 */ /* 0x000fe20008000000 */
[----:B------:R-:W-:Y:S01]  /*170e0*/  UMOV UR21, UR33 ;  /* 0x0000002100157c82 */ /* 0x000fe20008000000 */
[----:B------:R-:W-:Y:S02]  /*170f0*/  WARPGROUP.DEPBAR.LE gsb0, 0x0 ;  /* 0x00008000000079c5 */ /* 0x000fe40000010000 */
[----:B------:R-:W-:-:S08]  /*17100*/  WARPGROUP.ARRIVE ;  /* 0x00000000000079c5 */ /* 0x000fd00000000000 */
[----:B------:R-:W-:Y:S01]  /*17110*/  HGMMA.64x16x16.F32.BF16 R184, gdesc[UR20], R184, gsb0 ;  /* 0x0020000014b879f0 */ /* 0x000fe200080018b8 */
[----:B------:R-:W-:Y:S02]  /*17120*/  VIADD R14, R4, 0x82 ;  /* 0x00000082040e7836 */ /* 0x000fe40000000000 */
[----:B------:R-:W-:-:S03]  /*17130*/  IMAD.MOV.U32 R15, RZ, RZ, 0x40000040 ;  /* 0x40000040ff0f7424 */ /* 0x000fc600078e00ff */
[----:B------:R-:W-:Y:S02]  /*17140*/  R2UR UR18, R14 ;  /* 0x000000000e1272ca */ /* 0x000fe400000e0000 */
        /* <DEDUP_REMOVED lines=21> */
[C---:B------:R-:W-:Y:S02]  /*172a0*/  VIADD R20, R4.reuse, 0x202 ;  /* 0x0000020204147836 */ /* 0x040fe40000000000 */
[----:B------:R-:W-:Y:S01]  /*172b0*/  IMAD.MOV.U32 R21, RZ, RZ, 0x40000040 ;  /* 0x40000040ff157424 */ /* 0x000fe200078e00ff */
[----:B------:R-:W-:Y:S01]  /*172c0*/  IADD3 R12, R4, 0x4, RZ ;  /* 0x00000004040c7810 */ /* 0x000fe20007ffe0ff */
[----:B------:R-:W-:Y:S01]  /*172d0*/  IMAD.MOV.U32 R13, RZ, RZ, 0x40000040 ;  /* 0x40000040ff0d7424 */ /* 0x000fe200078e00ff */
[----:B------:R-:W-:-:S02]  /*172e0*/  WARPGROUP.DEPBAR.LE gsb0, 0x0 ;  /* 0x00008000000079c5 */ /* 0x000fc40000010000 */
[----:B------:R-:W-:Y:S01]  /*172f0*/  WARPGROUP.ARRIVE ;  /* 0x00000000000079c5 */ /* 0x000fe20000000000 */
[----:B------:R-:W-:Y:S01]  /*17300*/  UMOV UR24, UR46 ;  /* 0x0000002e00187c82 */ /* 0x000fe20008000000 */
[----:B------:R-:W-:Y:S01]  /*17310*/  UMOV UR25, UR47 ;  /* 0x0000002f00197c82 */ /* 0x000fe20008000000 */
[----:B------:R-:W-:Y:S01]  /*17320*/  UMOV UR4, UR46 ;  /* 0x0000002e00047c82 */ /* 0x000fe20008000000 */
[----:B------:R-:W-:Y:S01]  /*17330*/  UMOV UR5, UR47 ;  /* 0x0000002f00057c82 */ /* 0x000fe20008000000 */
[----:B------:R-:W-:Y:S01]  /*17340*/  UMOV UR20, UR46 ;  /* 0x0000002e00147c82 */ /* 0x000fe20008000000 */
[----:B------:R-:W-:Y:S01]  /*17350*/  HGMMA.64x16x16.F32.BF16 R160, gdesc[UR8], R160, gsb0 ;  /* 0x0020000008a079f0 */ /* 0x000fe200080018a0 */
[----:B------:R-:W-:Y:S01]  /*17360*/  R2UR UR34, R20 ;  /* 0x00000000142272ca */ /* 0x000fe200000e0000 */
[----:B------:R-:W-:Y:S01]  /*17370*/  UMOV UR21, UR47 ;  /* 0x0000002f00157c82 */ /* 0x000fe20008000000 */
[----:B------:R-:W-:Y:S01]  /*17380*/  R2UR UR35, R21 ;  /* 0x00000000152372ca */ /* 0x000fe200000e0000 */
[----:B------:R-:W-:Y:S01]  /*17390*/  UMOV UR16, UR46 ;  /* 0x0000002e00107c82 */ /* 0x000fe20008000000 */
[----:B------:R-:W-:Y:S01]  /*173a0*/  R2UR UR26, R12 ;  /* 0x000000000c1a72ca */ /* 0x000fe200000e0000 */
[----:B------:R-:W-:Y:S01]  /*173b0*/  UMOV UR17, UR47 ;  /* 0x0000002f00117c82 */ /* 0x000fe20008000000 */
[----:B------:R-:W-:Y:S01]  /*173c0*/  UMOV UR28, UR46 ;  /* 0x0000002e001c7c82 */ /* 0x000fe20008000000 */
[----:B------:R-:W-:Y:S01]  /*173d0*/  UMOV UR29, UR47 ;  /* 0x0000002f001d7c82 */ /* 0x000fe20008000000 */
[----:B------:R-:W2:Y:S01]  /*173e0*/  LDL.64 R14, [R1+0x40] ;  /* 0x00004000010e7983 */ /* 0x000ea20000100a00 */
[----:B------:R-:W-:-:S02]  /*173f0*/  WARPGROUP.DEPBAR.LE gsb0, 0x0 ;  /* 0x00008000000079c5 */ /* 0x000fc40000010000 */
[----:B------:R-:W-:Y:S01]  /*17400*/  WARPGROUP.ARRIVE ;  /* 0x00000000000079c5 */ /* 0x000fe20000000000 */
[----:B------:R-:W-:Y:S01]  /*17410*/  R2UR UR27, R13 ;  /* 0x000000000d1b72ca */ /* 0x000fe200000e0000 */
[----:B------:R-:W-:Y:S01]  /*17420*/  UMOV UR12, UR42 ;  /* 0x0000002a000c7c82 */ /* 0x000fe20008000000 */
[----:B------:R-:W-:Y:S01]  /*17430*/  UMOV UR13, UR43 ;  /* 0x0000002b000d7c82 */ /* 0x000fe20008000000 */
[----:B------:R-:W-:Y:S01]  /*17440*/  UMOV UR8, UR42 ;  /* 0x0000002a00087c82 */ /* 0x000fe20008000000 */
[----:B------:R-:W-:Y:S01]  /*17450*/  UMOV UR9, UR43 ;  /* 0x0000002b00097c82 */ /* 0x000fe20008000000 */
[----:B------:R-:W-:Y:S01]  /*17460*/  HGMMA.64x16x16.F32.BF16 R152, gdesc[UR32], R152, gsb0 ;  /* 0x00200000209879f0 */ /* 0x000fe20008001898 */
[----:B------:R-:W-:Y:S01]  /*17470*/  VIADD R12, R4, 0x84 ;  /* 0x00000084040c7836 */ /* 0x000fe20000000000 */
[----:B------:R-:W3:Y:S01]  /*17480*/  LDL.64 R20, [R1+0x38] ;  /* 0x0000380001147983 */ /* 0x000ee20000100a00 */
[----:B------:R-:W-:Y:S01]  /*17490*/  IMAD.MOV.U32 R13, RZ, RZ, 0x40000040 ;  /* 0x40000040ff0d7424 */ /* 0x000fe200078e00ff */
[----:B------:R-:W-:-:S02]  /*174a0*/  WARPGROUP.DEPBAR.LE gsb0, 0x0 ;  /* 0x00008000000079c5 */ /* 0x000fc40000010000 */
[----:B------:R-:W-:-:S06]  /*174b0*/  WARPGROUP.ARRIVE ;  /* 0x00000000000079c5 */ /* 0x000fcc0000000000 */
[----:B------:R-:W-:Y:S01]  /*174c0*/  HGMMA.64x16x16.F32.BF16 R184, gdesc[UR24], R184, gsb0 ;  /* 0x0020000018b879f0 */ /* 0x000fe200080018b8 */
[----:B------:R-:W-:Y:S02]  /*174d0*/  R2UR UR6, R12 ;  /* 0x000000000c0672ca */ /* 0x000fe400000e0000 */
[----:B------:R-:W-:Y:S01]  /*174e0*/  R2UR UR7, R13 ;  /* 0x000000000d0772ca */ /* 0x000fe200000e0000 */
[----:B------:R-:W-:Y:S01]  /*174f0*/  VIADD R12, R4, 0x104 ;  /* 0x00000104040c7836 */ /* 0x000fe20000000000 */
[----:B------:R-:W-:Y:S02]  /*17500*/  WARPGROUP.DEPBAR.LE gsb0, 0x0 ;  /* 0x00008000000079c5 */ /* 0x000fe40000010000 */
[----:B------:R-:W-:-:S09]  /*17510*/  WARPGROUP.ARRIVE ;  /* 0x00000000000079c5 */ /* 0x000fd20000000000 */
[----:B------:R-:W-:Y:S01]  /*17520*/  HGMMA.64x16x16.F32.BF16 R176, gdesc[UR4], R176, gsb0 ;  /* 0x0020000004b079f0 */ /* 0x000fe200080018b0 */
[----:B------:R-:W-:Y:S01]  /*17530*/  IMAD.MOV.U32 R13, RZ, RZ, 0x40000040 ;  /* 0x40000040ff0d7424 */ /* 0x000fe200078e00ff */
[----:B------:R-:W-:-:S04]  /*17540*/  R2UR UR22, R12 ;  /* 0x000000000c1672ca */ /* 0x000fc800000e0000 */
[----:B------:R-:W-:Y:S01]  /*17550*/  R2UR UR23, R13 ;  /* 0x000000000d1772ca */ /* 0x000fe200000e0000 */
[----:B------:R-:W-:Y:S02]  /*17560*/  WARPGROUP.DEPBAR.LE gsb0, 0x0 ;  /* 0x00008000000079c5 */ /* 0x000fe40000010000 */
[----:B------:R-:W-:-:S10]  /*17570*/  WARPGROUP.ARRIVE ;  /* 0x00000000000079c5 */ /* 0x000fd40000000000 */
[----:B------:R-:W-:Y:S01]  /*17580*/  HGMMA.64x16x16.F32.BF16 R168, gdesc[UR20], R168, gsb0 ;  /* 0x0020000014a879f0 */ /* 0x000fe200080018a8 */
[----:B------:R-:W-:Y:S02]  /*17590*/  VIADD R12, R4, 0x184 ;  /* 0x00000184040c7836 */ /* 0x000fe40000000000 */
[----:B------:R-:W-:-:S03]  /*175a0*/  IMAD.MOV.U32 R13, RZ, RZ, 0x40000040 ;  /* 0x40000040ff0d7424 */ /* 0x000fc600078e00ff */
[----:B------:R-:W-:Y:S02]  /*175b0*/  R2UR UR18, R12 ;  /* 0x000000000c1272ca */ /* 0x000fe400000e0000 */
        /* <DEDUP_REMOVED lines=25> */
[----:B------:R-:W-:Y:S01]  /*17750*/  VIADD R12, R4, 0x106 ;  /* 0x00000106040c7836 */ /* 0x000fe20000000000 */
[----:B------:R-:W-:-:S04]  /*17760*/  MOV R13, 0x40000040 ;  /* 0x40000040000d7802 */ /* 0x000fc80000000f00 */
        /* <DEDUP_REMOVED lines=26> */
[----:B------:R-:W-:Y:S01]  /*17910*/  IMAD.MOV.U32 R13, RZ, RZ, 0x40000040 ;  /* 0x40000040ff0d7424 */ /* 0x000fe200078e00ff */
[----:B--2---:R-:W-:Y:S02]  /*17920*/  R2UR UR38, R14 ;  /* 0x000000000e2672ca */ /* 0x004fe400000e0000 */
[----:B------:R-:W-:Y:S02]  /*17930*/  R2UR UR39, R15 ;  /* 0x000000000f2772ca */ /* 0x000fe400000e0000 */
[----:B------:R-:W-:Y:S01]  /*17940*/  R2UR UR22, R12 ;  /* 0x000000000c1672ca */ /* 0x000fe200000e0000 */
[----:B------:R-:W2:Y:S01]  /*17950*/  LDL.64 R14, [R1+0x30] ;  /* 0x00003000010e7983 */ /* 0x000ea20000100a00 */
[----:B------:R-:W-:-:S07]  /*17960*/  R2UR UR23, R13 ;  /* 0x000000000d1772ca */ /* 0x000fce00000e0000 */
[----:B------:R-:W-:Y:S02]  /*17970*/  UMOV UR20, UR38 ;  /* 0x0000002600147c82 */ /* 0x000fe40008000000 */
[----:B------:R-:W-:Y:S01]  /*17980*/  UMOV UR21, UR39 ;  /* 0x0000002700157c82 */ /* 0x000fe20008000000 */
[----:B------:R-:W-:Y:S02]  /*17990*/  WARPGROUP.DEPBAR.LE gsb0, 0x0 ;  /* 0x00008000000079c5 */ /* 0x000fe40000010000 */
[----:B------:R-:W-:-:S06]  /*179a0*/  WARPGROUP.ARRIVE ;  /* 0x00000000000079c5 */ /* 0x000fcc0000000000 */
        /* <DEDUP_REMOVED lines=39> */
[----:B---3--:R-:W-:Y:S02]  /*17c20*/  R2UR UR46, R20 ;  /* 0x00000000142e72ca */ /* 0x008fe400000e0000 */
[----:B------:R-:W-:Y:S02]  /*17c30*/  R2UR UR47, R21 ;  /* 0x00000000152f72ca */ /* 0x000fe400000e0000 */
[----:B------:R-:W-:Y:S01]  /*17c40*/  R2UR UR26, R12 ;  /* 0x000000000c1a72ca */ /* 0x000fe200000e0000 */
[----:B------:R-:W3:Y:S01]  /*17c50*/  LDL.64 R20, [R1+0x28] ;  /* 0x0000280001147983 */ /* 0x000ee20000100a00 */
[----:B------:R-:W-:-:S07]  /*17c60*/  R2UR UR27, R13 ;  /* 0x000000000d1b72ca */ /* 0x000fce00000e0000 */
[----:B------:R-:W-:Y:S02]  /*17c70*/  UMOV UR24, UR46 ;  /* 0x0000002e00187c82 */ /* 0x000fe40008000000 */
[----:B------:R-:W-:Y:S01]  /*17c80*/  UMOV UR25, UR47 ;  /* 0x0000002f00197c82 */ /* 0x000fe20008000000 */
[----:B------:R-:W-:Y:S02]  /*17c90*/  WARPGROUP.DEPBAR.LE gsb0, 0x0 ;  /* 0x00008000000079c5 */ /* 0x000fe40000010000 */
[----:B------:R-:W-:-:S06]  /*17ca0*/  WARPGROUP.ARRIVE ;  /* 0x00000000000079c5 */ /* 0x000fcc0000000000 */
[----:B------:R-:W-:Y:S01]  /*17cb0*/  HGMMA.64x16x16.F32.BF16 R184, gdesc[UR24], R184, gsb0 ;  /* 0x0020000018b879f0 */ /* 0x000fe200080018b8 */
[----:B------:R-:W-:Y:S01]  /*17cc0*/  IMAD.MOV.U32 R13, RZ, RZ, 0x40000040 ;  /* 0x40000040ff0d7424 */ /* 0x000fe200078e00ff */
[----:B------:R-:W-:-:S04]  /*17cd0*/  IADD3 R12, R4, 0x302, RZ ;  /* 0x00000302040c7810 */ /* 0x000fc80007ffe0ff */
        /* <DEDUP_REMOVED lines=182> */
[----:B------:R-:W-:Y:S02]  /*18840*/  R2UR UR14, R12 ;  /* 0x000000000c0e72ca */ /* 0x000fe400000e0000 */
        /* <DEDUP_REMOVED lines=435> */
.L_x_652:
[----:B------:R-:W-:Y:S01]  /*1a380*/  SHF.L.U32 R0, R9, 0x1f, RZ ;  /* 0x0000001f09007819 */ /* 0x000fe200000006ff */
[----:B------:R-:W-:-:S04]  /*1a390*/  IMAD R9, R10, 0x8, R16 ;  /* 0x000000080a097824 */ /* 0x000fc800078e0210 */
[----:B------:R2:W3:Y:S01]  /*1a3a0*/  SYNCS.PHASECHK.TRANS64.TRYWAIT P2, [R9+URZ+0x38850], R0 ;  /* 0x03885000090075a7 */ /* 0x0004e2000804017f */
[----:B------:R-:W-:Y:S05]  /*1a3b0*/  @!P0 BRA `(.L_x_653) ;  /* 0x0000000000048947 */ /* 0x000fea0003800000 */
[----:B------:R-:W-:Y:S01]  /*1a3c0*/  BPT.TRAP 0x1 ;  /* 0x000000040000795c */ /* 0x000fe20000300000 */
.L_x_653:
[----:B------:R-:W-:Y:S04]  /*1a3d0*/  BSSY B1, `(.L_x_654) ;  /* 0x0000004000017945 */ /* 0x000fe80003800000 */
[----:B---3--:R-:W-:Y:S05]  /*1a3e0*/  @P2 BRA `(.L_x_655) ;  /* 0x0000000000082947 */ /* 0x008fea0003800000 */
[----:B------:R-:W3:Y:S02]  /*1a3f0*/  SYNCS.PHASECHK.TRANS64.TRYWAIT P2, [R9+URZ+0x38850], R0 ;  /* 0x03885000090075a7 */ /* 0x000ee4000804017f */
[----:B---3--:R-:W-:Y:S05]  /*1a400*/  @!P2 BRA `(.L_x_656) ;  /* 0x000000b80080a947 */ /* 0x008fea0003800000 */
.L_x_655:
[----:B------:R-:W-:Y:S05]  /*1a410*/  BSYNC B1 ;  /* 0x0000000000017941 */ /* 0x000fea0003800000 */
.L_x_654:
[----:B--23--:R-:W-:Y:S01]  /*1a420*/  VIADD R0, R16, 0x400 ;  /* 0x0000040010007836 */ /* 0x00cfe20000000000 */
[----:B------:R-:W-:Y:S01]  /*1a430*/  WARPGROUP.ARRIVE ;  /* 0x00000000000079c5 */ /* 0x000fe20000000000 */
[----:B------:R-:W-:Y:S01]  /*1a440*/  IMAD.MOV.U32 R3, RZ, RZ, 0x40000040 ;  /* 0x40000040ff037424 */ /* 0x000fe200078e00ff */
[----:B------:R-:W-:Y:S01]  /*1a450*/  ISETP.GT.AND P2, PT, R6, RZ, PT ;  /* 0x000000ff0600720c */ /* 0x000fe20003f44270 */
[----:B------:R-:W-:Y:S01]  /*1a460*/  IMAD.MOV.U32 R5, RZ, RZ, 0x40000040 ;  /* 0x40000040ff057424 */ /* 0x000fe200078e00ff */
[----:B------:R-:W-:Y:S01]  /*1a470*/  SHF.R.U32.HI R0, RZ, 0x4, R0 ;  /* 0x00000004ff007819 */ /* 0x000fe20000011600 */
[----:B01----:R-:W-:Y:S01]  /*1a480*/  @!P1 VIADD R11, R11, 0x38840 ;  /* 0x000388400b0b9836 */ /* 0x003fe20000000000 */
[----:B------:R-:W-:Y:S01]  /*1a490*/  R2UR UR7, R3 ;  /* 0x00000000030772ca */ /* 0x000fe200000e0000 */
[----:B------:R-:W-:Y:S01]  /*1a4a0*/  IMAD.MOV.U32 R3, RZ, RZ, 0x40000040 ;  /* 0x40000040ff037424 */ /* 0x000fe200078e00ff */
[----:B------:R-:W-:Y:S01]  /*1a4b0*/  LOP3.LUT R0, R0, 0x3fff, RZ, 0xc0, !PT ;  /* 0x00003fff00007812 */ /* 0x000fe200078ec0ff */
[----:B------:R-:W-:-:S02]  /*1a4c0*/  @!P1 VIADD R9, R9, 0x38860 ;  /* 0x0003886009099836 */ /* 0x000fc40000000000 */
[----:B------:R-:W-:Y:S01]  /*1a4d0*/  VIADD R6, R6, 0xffffffff ;  /* 0xffffffff06067836 */ /* 0x000fe20000000000 */
[----:B------:R-:W-:Y:S02]  /*1a4e0*/  LOP3.LUT R0, R0, 0x2800000, RZ, 0xfc, !PT ;  /* 0x0280000000007812 */ /* 0x000fe400078efcff */
[----:B------:R-:W-:-:S03]  /*1a4f0*/  @!P1 PRMT R9, RZ, 0x654, R9 ;  /* 0x00000654ff099816 */ /* 0x000fc60000000009 */
[----:B------:R-:W-:Y:S01]  /*1a500*/  IMAD R2, R10, 0xa00, R0 ;  /* 0x00000a000a027824 */ /* 0x000fe200078e0200 */
[----:B------:R-:W-:-:S03]  /*1a510*/  FMNMX.FTZ R0, R184, R8, !PT ;  /* 0x00000008b8007209 */ /* 0x000fc60007810000 */
[C---:B------:R-:W-:Y:S01]  /*1a520*/  VIADD R4, R2.reuse, 0x80 ;  /* 0x0000008002047836 */ /* 0x040fe20000000000 */
[----:B------:R-:W-:Y:S02]  /*1a530*/  R2UR UR6, R2 ;  /* 0x00000000020672ca */ /* 0x000fe400000e0000 */
[----:B------:R-:W-:-:S04]  /*1a540*/  FMNMX.FTZ R0, R185, R0, !PT ;  /* 0x00000000b9007209 */ /* 0x000fc80007810000 */
[----:B------:R-:W-:-:S04]  /*1a550*/  FMNMX.FTZ R0, R188, R0, !PT ;  /* 0x00000000bc007209 */ /* 0x000fc80007810000 */
[----:B------:R-:W-:-:S03]  /*1a560*/  FMNMX.FTZ R0, R189, R0, !PT ;  /* 0x00000000bd007209 */ /* 0x000fc60007810000 */
[----:B------:R-:W-:Y:S01]  /*1a570*/  HGMMA.64x256x16.F32.BF16 R24, R208, gdesc[UR4].tnspB, R24, gsb0 ;  /* 0x43e00004d0187df0 */ /* 0x000fe20008001818 */
[----:B------:R-:W-:Y:S01]  /*1a580*/  R2UR UR6, R4 ;  /* 0x00000000040672ca */ /* 0x000fe200000e0000 */
[----:B------:R-:W-:Y:S01]  /*1a590*/  VIADD R4, R2, 0x100 ;  /* 0x0000010002047836 */ /* 0x000fe20000000000 */
[----:B------:R-:W-:Y:S01]  /*1a5a0*/  R2UR UR7, R5 ;  /* 0x00000000050772ca */ /* 0x000fe200000e0000 */
[----:B------:R-:W-:Y:S01]  /*1a5b0*/  IMAD.MOV.U32 R5, RZ, RZ, 0x40000040 ;  /* 0x40000040ff057424 */ /* 0x000fe200078e00ff */
        /* <DEDUP_REMOVED lines=14> */
[----:B------:R-:W-:Y:S01]  /*1a6a0*/  FMNMX.FTZ R0, R156, R0, !PT ;  /* 0x000000009c007209 */ /* 0x000fe20007810000 */
[----:B------:R-:W-:Y:S02]  /*1a6b0*/  WARPGROUP.DEPBAR.LE gsb0, 0x0 ;  /* 0x00008000000079c5 */ /* 0x000fe40000010000 */
[----:B------:R-:W-:-:S06]  /*1a6c0*/  WARPGROUP.ARRIVE ;  /* 0x00000000000079c5 */ /* 0x000fcc0000000000 */
        /* <DEDUP_REMOVED lines=11> */
[----:B------:R-:W-:Y:S02]  /*1a780*/  R2UR UR7, R5 ;  /* 0x00000000050772ca */ /* 0x000fe400000e0000 */
[----:B------:R-:W-:-:S05]  /*1a790*/  FMNMX.FTZ R5, R157, R0, !PT ;  /* 0x000000009d057209 */ /* 0x000fca0007810000 */
[----:B------:R-:W0:Y:S02]  /*1a7a0*/  SHFL.BFLY PT, R0, R5, 0x2, 0x1f ;  /* 0x0c401f0005007f89 */ /* 0x000e2400000e0000 */
[----:B0-----:R-:W-:-:S05]  /*1a7b0*/  FMNMX.FTZ R5, R5, R0, !PT ;  /* 0x0000000005057209 */ /* 0x001fca0007810000 */
[----:B------:R-:W0:Y:S02]  /*1a7c0*/  SHFL.BFLY PT, R0, R5, 0x1, 0x1f ;  /* 0x0c201f0005007f89 */ /* 0x000e2400000e0000 */
[----:B0-----:R-:W-:Y:S02]  /*1a7d0*/  FMNMX.FTZ R5, R5, R0, !PT ;  /* 0x0000000005057209 */ /* 0x001fe40007810000 */
        /* <DEDUP_REMOVED lines=24> */
[----:B------:R-:W-:Y:S01]  /*1a960*/  FADD.FTZ R0, -R4, R7 ;  /* 0x0000000704007221 */ /* 0x000fe20000010100 */
[----:B------:R-:W-:Y:S02]  /*1a970*/  WARPGROUP.DEPBAR.LE gsb0, 0x0 ;  /* 0x00008000000079c5 */ /* 0x000fe40000010000 */
[----:B------:R-:W-:-:S06]  /*1a980*/  WARPGROUP.ARRIVE ;  /* 0x00000000000079c5 */ /* 0x000fcc0000000000 */
[----:B------:R-:W-:Y:S01]  /*1a990*/  HGMMA.64x256x16.F32.BF16 R24, R196, gdesc[UR4].tnspB, R24, gsb0 ;  /* 0x43e00004c4187df0 */ /* 0x000fe20008001818 */
[----:B------:R-:W-:Y:S02]  /*1a9a0*/  R2UR UR6, R2 ;  /* 0x00000000020672ca */ /* 0x000fe400000e0000 */
[----:B------:R-:W-:Y:S01]  /*1a9b0*/  R2UR UR7, R3 ;  /* 0x00000000030772ca */ /* 0x000fe200000e0000 */
[----:B------:R-:W-:Y:S01]  /*1a9c0*/  FADD.FTZ R3, -R5, R8 ;  /* 0x0000000805037221 */ /* 0x000fe20000010100 */
[----:B------:R-:W-:-:S05]  /*1a9d0*/  MOV R2, UR61 ;  /* 0x0000003d00027c02 */ /* 0x000fca0008000f00 */
[-C--:B------:R-:W-:Y:S01]  /*1a9e0*/  FMUL.FTZ R13, R5, R2.reuse ;  /* 0x00000002050d7220 */ /* 0x080fe20000410000 */
[-C--:B------:R-:W-:Y:S01]  /*1a9f0*/  FMUL.FTZ R3, R3, R2.reuse ;  /* 0x0000000203037220 */ /* 0x080fe20000410000 */
[-C--:B------:R-:W-:Y:S02]  /*1aa00*/  FMUL.FTZ R0, R0, R2.reuse ;  /* 0x0000000200007220 */ /* 0x080fe40000410000 */
[-CC-:B------:R-:W-:Y:S01]  /*1aa10*/  FFMA.FTZ R208, R184, R2.reuse, -R13.reuse ;  /* 0x00000002b8d07223 */ /* 0x180fe2000001080d */
        /* <DEDUP_REMOVED lines=12> */
[----:B------:R-:W-:Y:S01]  /*1aae0*/  FFMA.FTZ R21, R165, R2, -R13 ;  /* 0x00000002a5157223 */ /* 0x000fe2000001080d */
[----:B------:R-:W-:Y:S08]  /*1aaf0*/  MUFU.EX2 R3, R3 ;  /* 0x0000000300037308 */ /* 0x000ff00000000800 */
[----:B------:R-:W0:Y:S08]  /*1ab00*/  MUFU.EX2 R208, R208 ;  /* 0x000000d000d07308 */ /* 0x000e300000000800 */
[----:B------:R-:W-:Y:S08]  /*1ab10*/  MUFU.EX2 R0, R0 ;  /* 0x0000000000007308 */ /* 0x000ff00000000800 */
[----:B------:R-:W1:Y:S01]  /*1ab20*/  MUFU.EX2 R8, R8 ;  /* 0x0000000800087308 */ /* 0x000e620000000800 */
[----:B0-----:R-:W-:-:S07]  /*1ab30*/  FFMA.FTZ R223, R3, R223, R208 ;  /* 0x000000df03df7223 */ /* 0x001fce00000100d0 */
[----:B------:R-:W0:Y:S08]  /*1ab40*/  MUFU.EX2 R210, R210 ;  /* 0x000000d200d27308 */ /* 0x000e300000000800 */
[----:B------:R-:W2:Y:S01]  /*1ab50*/  MUFU.EX2 R184, R184 ;  /* 0x000000b800b87308 */ /* 0x000ea20000000800 */
[C---:B-1----:R-:W-:Y:S01]  /*1ab60*/  FADD.FTZ R223, R8.reuse, R223 ;  /* 0x000000df08df7221 */ /* 0x042fe20000010000 */
[----:B------:R-:W-:-:S06]  /*1ab70*/  F2FP.BF16.F32.PACK_AB R208, R8, R208 ;  /* 0x000000d008d0723e */ /* 0x000fcc00000010ff */
[----:B------:R-:W1:Y:S01]  /*1ab80*/  MUFU.EX2 R204, R204 ;  /* 0x000000cc00cc7308 */ /* 0x000e620000000800 */
[----:B0-----:R-:W-:-:S07]  /*1ab90*/  FADD.FTZ R223, R210, R223 ;  /* 0x000000dfd2df7221 */ /* 0x001fce0000010000 */
[----:B------:R-:W0:Y:S01]  /*1aba0*/  MUFU.EX2 R10, R10 ;  /* 0x0000000a000a7308 */ /* 0x000e220000000800 */
[C---:B--2---:R-:W-:Y:S01]  /*1abb0*/  FADD.FTZ R223, R184.reuse, R223 ;  /* 0x000000dfb8df7221 */ /* 0x044fe20000010000 */
[----:B------:R-:W-:-:S06]  /*1abc0*/  F2FP.BF16.F32.PACK_AB R210, R184, R210 ;  /* 0x000000d2b8d2723e */ /* 0x000fcc00000010ff */
[----:B------:R-:W2:Y:S01]  /*1abd0*/  MUFU.EX2 R206, R206 ;  /* 0x000000ce00ce7308 */ /* 0x000ea20000000800 */
[----:B-1----:R-:W-:-:S07]  /*1abe0*/  FADD.FTZ R223, R204, R223 ;  /* 0x000000dfccdf7221 */ /* 0x002fce0000010000 */
[----:B------:R-:W1:Y:S01]  /*1abf0*/  MUFU.EX2 R12, R12 ;  /* 0x0000000c000c7308 */ /* 0x000e620000000800 */
[C---:B0-----:R-:W-:Y:S01]  /*1ac00*/  FADD.FTZ R223, R10.reuse, R223 ;  /* 0x000000df0adf7221 */ /* 0x041fe20000010000 */
[----:B------:R-:W-:Y:S01]  /*1ac10*/  F2FP.BF16.F32.PACK_AB R204, R10, R204 ;  /* 0x000000cc0acc723e */ /* 0x000fe200000010ff */
[----:B------:R-:W-:-:S05]  /*1ac20*/  IMAD.MOV.U32 R10, RZ, RZ, R224 ;  /* 0x000000ffff0a7224 */ /* 0x000fca00078e00e0 */
[----:B------:R-:W0:Y:S01]  /*1ac30*/  MUFU.EX2 R200, R200 ;  /* 0x000000c800c87308 */ /* 0x000e220000000800 */
[----:B--2---:R-:W-:-:S07]  /*1ac40*/  FADD.FTZ R223, R206, R223 ;  /* 0x000000dfcedf7221 */ /* 0x004fce0000010000 */
        /* <DEDUP_REMOVED lines=8> */
[----:B------:R-:W-:Y:S01]  /*1acd0*/  MUFU.EX2 R20, R20 ;  /* 0x0000001400147308 */ /* 0x000fe20000000800 */
[----:B-1----:R-:W-:-:S07]  /*1ace0*/  FADD.FTZ R223, R202, R223 ;  /* 0x000000dfcadf7221 */ /* 0x002fce0000010000 */
[----:B------:R-:W-:Y:S01]  /*1acf0*/  MUFU.EX2 R21, R21 ;  /* 0x0000001500157308 */ /* 0x000fe20000000800 */
[C---:B0-----:R-:W-:Y:S01]  /*1ad00*/  FADD.FTZ R223, R15.reuse, R223 ;  /* 0x000000df0fdf7221 */ /* 0x041fe20000010000 */
[----:B------:R-:W-:Y:S01]  /*1ad10*/  F2FP.BF16.F32.PACK_AB R202, R15, R202 ;  /* 0x000000ca0fca723e */ /* 0x000fe200000010ff */
[----:B------:R-:W-:Y:S02]  /*1ad20*/  WARPGROUP.DEPBAR.LE gsb0, 0x0 ;  /* 0x00008000000079c5 */ /* 0x000fe40000010000 */
[----:B------:R-:W-:Y:S01]  /*1ad30*/  WARPGROUP.ARRIVE ;  /* 0x00000000000079c5 */ /* 0x000fe20000000000 */
[-CC-:B------:R-:W-:Y:S01]  /*1ad40*/  FFMA.FTZ R196, R160, R2.reuse, -R13.reuse ;  /* 0x00000002a0c47223 */ /* 0x180fe2000001080d */
[----:B------:R-:W-:Y:S01]  /*1ad50*/  FFMA.FTZ R198, R164, R2, -R13 ;  /* 0x00000002a4c67223 */ /* 0x000fe2000001080d */
[----:B------:R-:W-:-:S03]  /*1ad60*/  @!P1 PRMT R164, RZ, 0x654, R11 ;  /* 0x00000654ffa49816 */ /* 0x000fc6000000000b */
[----:B------:R-:W-:Y:S01]  /*1ad70*/  HGMMA.64x256x16.F32.BF16 R24, R192, gdesc[UR4].tnspB, R24, gsb0 ;  /* 0x43e00004c0187df0 */ /* 0x000fe20008001818 */
[----:B------:R-:W0:Y:S08]  /*1ad80*/  MUFU.EX2 R196, R196 ;  /* 0x000000c400c47308 */ /* 0x000e300000000800 */
[----:B------:R-:W1:Y:S01]  /*1ad90*/  MUFU.EX2 R198, R198 ;  /* 0x000000c600c67308 */ /* 0x000e620000000800 */
[----:B0-----:R-:W-:Y:S01]  /*1ada0*/  FADD.FTZ R223, R196, R223 ;  /* 0x000000dfc4df7221 */ /* 0x001fe20000010000 */
[----:B------:R-:W-:-:S03]  /*1adb0*/  F2FP.BF16.F32.PACK_AB R196, R20, R196 ;  /* 0x000000c414c4723e */ /* 0x000fc600000010ff */
[----:B------:R-:W-:-:S04]  /*1adc0*/  FADD.FTZ R223, R20, R223 ;  /* 0x000000df14df7221 */ /* 0x000fc80000010000 */
[----:B-1----:R-:W-:Y:S01]  /*1add0*/  FADD.FTZ R223, R198, R223 ;  /* 0x000000dfc6df7221 */ /* 0x002fe20000010000 */
[----:B------:R-:W-:-:S03]  /*1ade0*/  F2FP.BF16.F32.PACK_AB R198, R21, R198 ;  /* 0x000000c615c6723e */ /* 0x000fc600000010ff */
[----:B------:R-:W-:Y:S01]  /*1adf0*/  FADD.FTZ R223, R21, R223 ;  /* 0x000000df15df7221 */ /* 0x000fe20000010000 */
[----:B------:R-:W-:Y:S02]  /*1ae00*/  WARPGROUP.DEPBAR.LE gsb0, 0x0 ;  /* 0x00008000000079c5 */ /* 0x000fe40000010000 */
[-CC-:B------:R-:W-:Y:S01]  /*1ae10*/  FFMA.FTZ R192, R152, R2.reuse, -R13.reuse ;  /* 0x0000000298c07223 */ /* 0x180fe2000001080d */
[-CC-:B------:R-:W-:Y:S01]  /*1ae20*/  FFMA.FTZ R152, R153, R2.reuse, -R13.reuse ;  /* 0x0000000299987223 */ /* 0x180fe2000001080d */
[-CC-:B------:R-:W-:Y:S01]  /*1ae30*/  FFMA.FTZ R194, R156, R2.reuse, -R13.reuse ;  /* 0x000000029cc27223 */ /* 0x180fe2000001080d */
[-C--:B------:R-:W-:Y:S01]  /*1ae40*/  FFMA.FTZ R13, R157, R2.reuse, -R13 ;  /* 0x000000029d0d7223 */ /* 0x080fe2000001080d */
[----:B------:R-:W-:Y:S02]  /*1ae50*/  @!P1 SYNCS.ARRIVE.TRANS64.RED.A1T0 RZ, [R164+URZ], RZ ;  /* 0x000000ffa4ff99a7 */ /* 0x000fe4000810043f */
[----:B------:R-:W0:Y:S01]  /*1ae60*/  MUFU.EX2 R192, R192 ;  /* 0x000000c000c07308 */ /* 0x000e220000000800 */
[----:B------:R1:W-:Y:S07]  /*1ae70*/  @!P1 SYNCS.ARRIVE.TRANS64.RED.A1T0 RZ, [R9+URZ], RZ ;  /* 0x000000ff09ff99a7 */ /* 0x0003ee000810043f */
[----:B------:R2:W-:Y:S08]  /*1ae80*/  MUFU.EX2 R7, R13 ;  /* 0x0000000d00077308 */ /* 0x0005f00000000800 */
[----:B------:R-:W-:Y:S01]  /*1ae90*/  MUFU.EX2 R152, R152 ;  /* 0x0000009800987308 */ /* 0x000fe20000000800 */
[----:B--2---:R-:W-:Y:S01]  /*1aea0*/  FMUL.FTZ R13, R4, R2 ;  /* 0x00000002040d7220 */ /* 0x004fe20000410000 */
[----:B0-----:R-:W-:-:S03]  /*1aeb0*/  FADD.FTZ R223, R192, R223 ;  /* 0x000000dfc0df7221 */ /* 0x001fc60000010000 */
[-CC-:B------:R-:W-:Y:S01]  /*1aec0*/  FFMA.FTZ R209, R186, R2.reuse, -R13.reuse ;  /* 0x00000002bad17223 */ /* 0x180fe2000001080d */
[-CC-:B------:R-:W-:Y:S01]  /*1aed0*/  FFMA.FTZ R153, R187, R2.reuse, -R13.reuse ;  /* 0x00000002bb997223 */ /* 0x180fe2000001080d */
[-CC-:B------:R-:W-:Y:S01]  /*1aee0*/  FFMA.FTZ R211, R190, R2.reuse, -R13.reuse ;  /* 0x00000002bed37223 */ /* 0x180fe2000001080d */
[-CC-:B------:R-:W-:Y:S01]  /*1aef0*/  FFMA.FTZ R157, R191, R2.reuse, -R13.reuse ;  /* 0x00000002bf9d7223 */ /* 0x180fe2000001080d */
[-CC-:B------:R-:W-:Y:S01]  /*1af00*/  FFMA.FTZ R205, R178, R2.reuse, -R13.reuse ;  /* 0x00000002b2cd7223 */ /* 0x180fe2000001080d */
[-CC-:B------:R-:W-:Y:S01]  /*1af10*/  FFMA.FTZ R160, R179, R2.reuse, -R13.reuse ;  /* 0x00000002b3a07223 */ /* 0x180fe2000001080d */
[----:B------:R-:W0:Y:S01]  /*1af20*/  MUFU.EX2 R209, R209 ;  /* 0x000000d100d17308 */ /* 0x000e220000000800 */
[-CC-:B------:R-:W-:Y:S01]  /*1af30*/  FFMA.FTZ R207, R182, R2.reuse, -R13.reuse ;  /* 0x00000002b6cf7223 */ /* 0x180fe2000001080d */
[-CC-:B------:R-:W-:Y:S01]  /*1af40*/  FFMA.FTZ R156, R183, R2.reuse, -R13.reuse ;  /* 0x00000002b79c7223 */ /* 0x180fe2000001080d */
[-CC-:B------:R-:W-:Y:S01]  /*1af50*/  FFMA.FTZ R201, R170, R2.reuse, -R13.reuse ;  /* 0x00000002aac97223 */ /* 0x180fe2000001080d */
[-CC-:B------:R-:W-:Y:S01]  /*1af60*/  FFMA.FTZ R161, R171, R2.reuse, -R13.reuse ;  /* 0x00000002aba17223 */ /* 0x180fe2000001080d */
[-CC-:B------:R-:W-:Y:S01]  /*1af70*/  FFMA.FTZ R203, R174, R2.reuse, -R13.reuse ;  /* 0x00000002aecb7223 */ /* 0x180fe2000001080d */
[-CC-:B------:R-:W-:Y:S01]  /*1af80*/  FFMA.FTZ R175, R175, R2.reuse, -R13.reuse ;  /* 0x00000002afaf7223 */ /* 0x180fe2000001080d */
[-CC-:B------:R-:W-:Y:S01]  /*1af90*/  FFMA.FTZ R197, R162, R2.reuse, -R13.reuse ;  /* 0x00000002a2c57223 */ /* 0x180fe2000001080d */
[----:B------:R-:W2:Y:S01]  /*1afa0*/  MUFU.EX2 R153, R153 ;  /* 0x0000009900997308 */ /* 0x000ea20000000800 */
[-CC-:B------:R-:W-:Y:S01]  /*1afb0*/  FFMA.FTZ R163, R163, R2.reuse, -R13.reuse ;  /* 0x00000002a3a37223 */ /* 0x180fe2000001080d */
[-CC-:B------:R-:W-:Y:S01]  /*1afc0*/  FFMA.FTZ R199, R166, R2.reuse, -R13.reuse ;  /* 0x00000002a6c77223 */ /* 0x180fe2000001080d */
[-CC-:B------:R-:W-:Y:S01]  /*1afd0*/  FFMA.FTZ R167, R167, R2.reuse, -R13.reuse ;  /* 0x00000002a7a77223 */ /* 0x180fe2000001080d */
[-CC-:B------:R-:W-:Y:S01]  /*1afe0*/  FFMA.FTZ R193, R154, R2.reuse, -R13.reuse ;  /* 0x000000029ac17223 */ /* 0x180fe2000001080d */
[-CC-:B------:R-:W-:Y:S01]  /*1aff0*/  FFMA.FTZ R155, R155, R2.reuse, -R13.reuse ;  /* 0x000000029b9b7223 */ /* 0x180fe2000001080d */
[-CC-:B------:R-:W-:Y:S01]  /*1b000*/  FFMA.FTZ R158, R158, R2.reuse, -R13.reuse ;  /* 0x000000029e9e7223 */ /* 0x180fe2000001080d */
[----:B------:R-:W-:Y:S01]  /*1b010*/  FFMA.FTZ R159, R159, R2, -R13 ;  /* 0x000000029f9f7223 */ /* 0x000fe2000001080d */
[----:B------:R-:W3:Y:S01]  /*1b020*/  MUFU.EX2 R211, R211 ;  /* 0x000000d300d37308 */ /* 0x000ee20000000800 */
[----:B0-----:R-:W-:Y:S01]  /*1b030*/  FFMA.FTZ R222, R0, R222, R209 ;  /* 0x000000de00de7223 */ /* 0x001fe200000100d1 */
[C---:B------:R-:W-:Y:S01]  /*1b040*/  FADD.FTZ R223, R152.reuse, R223 ;  /* 0x000000df98df7221 */ /* 0x040fe20000010000 */
[----:B------:R-:W-:-:S05]  /*1b050*/  F2FP.BF16.F32.PACK_AB R192, R152, R192 ;  /* 0x000000c098c0723e */ /* 0x000fca00000010ff */
[----:B------:R-:W0:Y:S01]  /*1b060*/  MUFU.EX2 R157, R157 ;  /* 0x0000009d009d7308 */ /* 0x000e220000000800 */
[C---:B--2---:R-:W-:Y:S01]  /*1b070*/  FADD.FTZ R222, R153.reuse, R222 ;  /* 0x000000de99de7221 */ /* 0x044fe20000010000 */
[----:B------:R-:W-:-:S06]  /*1b080*/  F2FP.BF16.F32.PACK_AB R209, R153, R209 ;  /* 0x000000d199d1723e */ /* 0x000fcc00000010ff */
[----:B------:R-:W2:Y:S01]  /*1b090*/  MUFU.EX2 R205, R205 ;  /* 0x000000cd00cd7308 */ /* 0x000ea20000000800 */
[----:B---3--:R-:W-:-:S07]  /*1b0a0*/  FADD.FTZ R222, R211, R222 ;  /* 0x000000ded3de7221 */ /* 0x008fce0000010000 */
[----:B------:R-:W3:Y:S01]  /*1b0b0*/  MUFU.EX2 R160, R160 ;  /* 0x000000a000a07308 */ /* 0x000ee20000000800 */
[C---:B0-----:R-:W-:Y:S01]  /*1b0c0*/  FADD.FTZ R222, R157.reuse, R222 ;  /* 0x000000de9dde7221 */ /* 0x041fe20000010000 */
[----:B------:R-:W-:-:S06]  /*1b0d0*/  F2FP.BF16.F32.PACK_AB R211, R157, R211 ;  /* 0x000000d39dd3723e */ /* 0x000fcc00000010ff */
[----:B------:R-:W0:Y:S01]  /*1b0e0*/  MUFU.EX2 R207, R207 ;  /* 0x000000cf00cf7308 */ /* 0x000e220000000800 */
[----:B--2---:R-:W-:-:S07]  /*1b0f0*/  FADD.FTZ R222, R205, R222 ;  /* 0x000000decdde7221 */ /* 0x004fce0000010000 */
[----:B------:R-:W2:Y:S01]  /*1b100*/  MUFU.EX2 R156, R156 ;  /* 0x0000009c009c7308 */ /* 0x000ea20000000800 */
[C---:B---3--:R-:W-:Y:S01]  /*1b110*/  FADD.FTZ R222, R160.reuse, R222 ;  /* 0x000000dea0de7221 */ /* 0x048fe20000010000 */
[----:B------:R-:W-:-:S06]  /*1b120*/  F2FP.BF16.F32.PACK_AB R205, R160, R205 ;  /* 0x000000cda0cd723e */ /* 0x000fcc00000010ff */
[----:B------:R-:W3:Y:S01]  /*1b130*/  MUFU.EX2 R201, R201 ;  /* 0x000000c900c97308 */ /* 0x000ee20000000800 */
[----:B0-----:R-:W-:-:S07]  /*1b140*/  FADD.FTZ R222, R207, R222 ;  /* 0x000000decfde7221 */ /* 0x001fce0000010000 */
        /* <DEDUP_REMOVED lines=10> */
[----:B-1----:R-:W1:Y:S01]  /*1b1f0*/  MUFU.EX2 R9, R163 ;  /* 0x000000a300097308 */ /* 0x002e620000000800 */
[C---:B---3--:R-:W-:Y:S01]  /*1b200*/  FADD.FTZ R222, R11.reuse, R222 ;  /* 0x000000de0bde7221 */ /* 0x048fe20000010000 */
[----:B------:R-:W-:-:S06]  /*1b210*/  F2FP.BF16.F32.PACK_AB R203, R11, R203 ;  /* 0x000000cb0bcb723e */ /* 0x000fcc00000010ff */
[----:B------:R-:W2:Y:S01]  /*1b220*/  MUFU.EX2 R199, R199 ;  /* 0x000000c700c77308 */ /* 0x000ea20000000800 */
[----:B0-----:R-:W-:-:S07]  /*1b230*/  FADD.FTZ R222, R197, R222 ;  /* 0x000000dec5de7221 */ /* 0x001fce0000010000 */
[----:B------:R-:W0:Y:S01]  /*1b240*/  MUFU.EX2 R13, R167 ;  /* 0x000000a7000d7308 */ /* 0x000e220000000800 */
[C---:B-1----:R-:W-:Y:S01]  /*1b250*/  FADD.FTZ R222, R9.reuse, R222 ;  /* 0x000000de09de7221 */ /* 0x042fe20000010000 */
[----:B------:R-:W-:-:S06]  /*1b260*/  F2FP.BF16.F32.PACK_AB R197, R9, R197 ;  /* 0x000000c509c5723e */ /* 0x000fcc00000010ff */
[----:B------:R-:W1:Y:S01]  /*1b270*/  MUFU.EX2 R193, R193 ;  /* 0x000000c100c17308 */ /* 0x000e620000000800 */
[----:B--2---:R-:W-:-:S07]  /*1b280*/  FADD.FTZ R222, R199, R222 ;  /* 0x000000dec7de7221 */ /* 0x004fce0000010000 */
[----:B------:R-:W2:Y:S01]  /*1b290*/  MUFU.EX2 R155, R155 ;  /* 0x0000009b009b7308 */ /* 0x000ea20000000800 */
[C---:B0-----:R-:W-:Y:S01]  /*1b2a0*/  FADD.FTZ R222, R13.reuse, R222 ;  /* 0x000000de0dde7221 */ /* 0x041fe20000010000 */
[----:B------:R-:W-:-:S06]  /*1b2b0*/  F2FP.BF16.F32.PACK_AB R199, R13, R199 ;  /* 0x000000c70dc7723e */ /* 0x000fcc00000010ff */
[----:B------:R-:W0:Y:S01]  /*1b2c0*/  MUFU.EX2 R194, R194 ;  /* 0x000000c200c27308 */ /* 0x000e220000000800 */
[----:B-1----:R-:W-:-:S07]  /*1b2d0*/  FADD.FTZ R222, R193, R222 ;  /* 0x000000dec1de7221 */ /* 0x002fce0000010000 */
[----:B------:R-:W1:Y:S01]  /*1b2e0*/  MUFU.EX2 R158, R158 ;  /* 0x0000009e009e7308 */ /* 0x000e620000000800 */
[C---:B--2---:R-:W-:Y:S01]  /*1b2f0*/  FADD.FTZ R9, R155.reuse, R222 ;  /* 0x000000de9b097221 */ /* 0x044fe20000010000 */
[----:B------:R-:W-:-:S06]  /*1b300*/  F2FP.BF16.F32.PACK_AB R193, R155, R193 ;  /* 0x000000c19bc1723e */ /* 0x000fcc00000010ff */
[----:B------:R-:W2:Y:S01]  /*1b310*/  MUFU.EX2 R159, R159 ;  /* 0x0000009f009f7308 */ /* 0x000ea20000000800 */
[----:B0-----:R-:W-:Y:S01]  /*1b320*/  FADD.FTZ R8, R194, R223 ;  /* 0x000000dfc2087221 */ /* 0x001fe20000010000 */
[----:B------:R-:W-:-:S03]  /*1b330*/  F2FP.BF16.F32.PACK_AB R194, R7, R194 ;  /* 0x000000c207c2723e */ /* 0x000fc600000010ff */
[----:B------:R-:W-:Y:S01]  /*1b340*/  FADD.FTZ R223, R7, R8 ;  /* 0x0000000807df7221 */ /* 0x000fe20000010000 */
[----:B------:R-:W-:Y:S02]  /*1b350*/  IMAD.MOV.U32 R7, RZ, RZ, R4 ;  /* 0x000000ffff077224 */ /* 0x000fe400078e0004 */
[----:B------:R-:W-:Y:S02]  /*1b360*/  IMAD.MOV.U32 R8, RZ, RZ, R5 ;  /* 0x000000ffff087224 */ /* 0x000fe400078e0005 */
[----:B-1----:R-:W-:Y:S01]  /*1b370*/  FADD.FTZ R222, R158, R9 ;  /* 0x000000099ede7221 */ /* 0x002fe20000010000 */
[----:B------:R-:W-:-:S03]  /*1b380*/  IMAD.MOV.U32 R9, RZ, RZ, R225 ;  /* 0x000000ffff097224 */ /* 0x000fc600078e00e1 */
[C---:B--2---:R-:W-:Y:S01]  /*1b390*/  FADD.FTZ R222, R159.reuse, R222 ;  /* 0x000000de9fde7221 */ /* 0x044fe20000010000 */
[----:B------:R-:W-:Y:S01]  /*1b3a0*/  F2FP.BF16.F32.PACK_AB R195, R159, R158 ;  /* 0x0000009e9fc3723e */ /* 0x000fe200000010ff */
[----:B------:R-:W-:Y:S06]  /*1b3b0*/  @P2 BRA `(.L_x_657) ;  /* 0xffffffb800102947 */ /* 0x000fec000383ffff */
.L_x_646:
[----:B------:R-:W-:Y:S05]  /*1b3c0*/  BSYNC B0 ;  /* 0x0000000000007941 */ /* 0x000fea0003800000 */
.L_x_645:
        /* <DEDUP_REMOVED lines=131> */
.L_x_658:
[----:B------:R-:W-:Y:S01]  /*1bc00*/  IMAD R0, R224, 0x8, R16 ;  /* 0x00000008e0007824 */ /* 0x000fe200078e0210 */
[----:B------:R-:W-:-:S04]  /*1bc10*/  SHF.L.U32 R7, R225, 0x1f, RZ ;  /* 0x0000001fe1077819 */ /* 0x000fc800000006ff */
[----:B------:R0:W1:Y:S01]  /*1bc20*/  SYNCS.PHASECHK.TRANS64.TRYWAIT P2, [R0+URZ+0x38850], R7 ;  /* 0x03885007000075a7 */ /* 0x000062000804017f */
[----:B------:R-:W-:Y:S05]  /*1bc30*/  @!P0 BRA `(.L_x_659) ;  /* 0x0000000000048947 */ /* 0x000fea0003800000 */
[----:B------:R-:W-:Y:S01]  /*1bc40*/  BPT.TRAP 0x1 ;  /* 0x000000040000795c */ /* 0x000fe20000300000 */
.L_x_659:
[----:B------:R-:W-:Y:S01]  /*1bc50*/  VIADD R16, R16, 0x400 ;  /* 0x0000040010107836 */ /* 0x000fe20000000000 */
[----:B------:R-:W-:Y:S04]  /*1bc60*/  BSSY B0, `(.L_x_660) ;  /* 0x0000008000007945 */ /* 0x000fe80003800000 */
[----:B------:R-:W-:-:S04]  /*1bc70*/  SHF.R.U32.HI R16, RZ, 0x4, R16 ;  /* 0x00000004ff107819 */ /* 0x000fc80000011610 */
[----:B------:R-:W-:-:S04]  /*1bc80*/  LOP3.LUT R16, R16, 0x3fff, RZ, 0xc0, !PT ;  /* 0x00003fff10107812 */ /* 0x000fc800078ec0ff */
[----:B------:R-:W-:-:S05]  /*1bc90*/  LOP3.LUT R3, R16, 0x2800000, RZ, 0xfc, !PT ;  /* 0x0280000010037812 */ /* 0x000fca00078efcff */
[----:B------:R-:W-:Y:S01]  /*1bca0*/  IMAD R3, R224, 0xa00, R3 ;  /* 0x00000a00e0037824 */ /* 0x000fe200078e0203 */
[----:B-1----:R-:W-:Y:S06]  /*1bcb0*/  @P2 BRA `(.L_x_661) ;  /* 0x0000000000082947 */ /* 0x002fec0003800000 */
[----:B------:R-:W1:Y:S02]  /*1bcc0*/  SYNCS.PHASECHK.TRANS64.TRYWAIT P0, [R0+URZ+0x38850], R7 ;  /* 0x03885007000075a7 */ /* 0x000e64000800017f */
[----:B-1----:R-:W-:Y:S05]  /*1bcd0*/  @!P0 BRA `(.L_x_662) ;  /* 0x000000a000608947 */ /* 0x002fea0003800000 */
.L_x_661:
[----:B------:R-:W-:Y:S05]  /*1bce0*/  BSYNC B0 ;  /* 0x0000000000007941 */ /* 0x000fea0003800000 */
.L_x_660:
[----:B------:R-:W-:Y:S01]  /*1bcf0*/  IMAD.MOV.U32 R6, RZ, RZ, R3 ;  /* 0x000000ffff067224 */ /* 0x000fe200078e0003 */
[----:B------:R-:W2:Y:S01]  /*1bd00*/  LDL.LU R15, [R1+0x70] ;  /* 0x00007000010f7983 */ /* 0x000ea20000300800 */
[----:B01----:R-:W-:Y:S01]  /*1bd10*/  IMAD.MOV.U32 R7, RZ, RZ, 0x40000040 ;  /* 0x40000040ff077424 */ /* 0x003fe200078e00ff */
[----:B------:R-:W-:Y:S01]  /*1bd20*/  WARPGROUP.ARRIVE ;  /* 0x00000000000079c5 */ /* 0x000fe20000000000 */
[----:B------:R-:W-:Y:S01]  /*1bd30*/  VIADD R224, R224, 0x1 ;  /* 0x00000001e0e07836 */ /* 0x000fe20000000000 */
[----:B------:R-:W-:Y:S01]  /*1bd40*/  R2UR UR6, R6 ;  /* 0x00000000060672ca */ /* 0x000fe200000e0000 */
[----:B------:R-:W-:Y:S01]  /*1bd50*/  VIADD R6, R3, 0x80 ;  /* 0x0000008003067836 */ /* 0x000fe20000000000 */
[----:B------:R-:W-:Y:S01]  /*1bd60*/  R2UR UR7, R7 ;  /* 0x00000000070772ca */ /* 0x000fe200000e0000 */
[----:B------:R-:W-:Y:S01]  /*1bd70*/  IMAD.MOV.U32 R7, RZ, RZ, 0x40000040 ;  /* 0x40000040ff077424 */ /* 0x000fe200078e00ff */
[----:B------:R-:W-:Y:S01]  /*1bd80*/  ISETP.NE.AND P2, PT, R224, 0x2, PT ;  /* 0x00000002e000780c */ /* 0x000fe20003f45270 */
[----:B------:R-:W-:-:S02]  /*1bd90*/  IMAD.MOV.U32 R12, RZ, RZ, RZ ;  /* 0x000000ffff0c7224 */ /* 0x000fc400078e00ff */
[----:B------:R-:W-:Y:S01]  /*1bda0*/  @!P1 VIADD R11, R0, 0x38860 ;  /* 0x00038860000b9836 */ /* 0x000fe20000000000 */
[----:B------:R-:W-:Y:S01]  /*1bdb0*/  SEL R224, R224, RZ, P2 ;  /* 0x000000ffe0e07207 */ /* 0x000fe20001000000 */
[----:B------:R-:W-:-:S03]  /*1bdc0*/  IMAD.MOV.U32 R0, RZ, RZ, -0x800000 ;  /* 0xff800000ff007424 */ /* 0x000fc600078e00ff */
[----:B------:R-:W-:-:S03]  /*1bdd0*/  @!P1 PRMT R11, RZ, 0x654, R11 ;  /* 0x00000654ff0b9816 */ /* 0x000fc6000000000b */
[----:B------:R-:W-:Y:S01]  /*1bde0*/  HGMMA.64x256x16.F32.BF16 R24, R208, gdesc[UR4].tnspB, R24, gsb0 ;  /* 0x43e00004d0187df0 */ /* 0x000fe20008001818 */
[----:B------:R-:W-:Y:S01]  /*1bdf0*/  R2UR UR6, R6 ;  /* 0x00000000060672ca */ /* 0x000fe200000e0000 */
[----:B------:R-:W-:Y:S01]  /*1be00*/  VIADD R6, R3, 0x100 ;  /* 0x0000010003067836 */ /* 0x000fe20000000000 */
[----:B------:R-:W-:Y:S01]  /*1be10*/  R2UR UR7, R7 ;  /* 0x00000000070772ca */ /* 0x000fe200000e0000 */
[----:B------:R-:W-:Y:S01]  /*1be20*/  IMAD.MOV.U32 R7, RZ, RZ, 0x40000040 ;  /* 0x40000040ff077424 */ /* 0x000fe200078e00ff */
[----:B------:R-:W-:Y:S02]  /*1be30*/  WARPGROUP.DEPBAR.LE gsb0, 0x0 ;  /* 0x00008000000079c5 */ /* 0x000fe40000010000 */
[----:B------:R-:W-:-:S15]  /*1be40*/  WARPGROUP.ARRIVE ;  /* 0x00000000000079c5 */ /* 0x000fde0000000000 */
[----:B------:R-:W-:-:S06]  /*1be50*/  NOP ;  /* 0x0000000000007918 */ /* 0x000fcc0000000000 */
[----:B------:R-:W-:Y:S01]  /*1be60*/  HGMMA.64x256x16.F32.BF16 R24, R204, gdesc[UR4].tnspB, R24, gsb0 ;  /* 0x43e00004cc187df0 */ /* 0x000fe20008001818 */
[----:B------:R-:W-:Y:S01]  /*1be70*/  R2UR UR6, R6 ;  /* 0x00000000060672ca */ /* 0x000fe200000e0000 */
[----:B------:R-:W-:Y:S01]  /*1be80*/  VIADD R6, R3, 0x180 ;  /* 0x0000018003067836 */ /* 0x000fe20000000000 */
[----:B------:R-:W-:Y:S01]  /*1be90*/  R2UR UR7, R7 ;  /* 0x00000000070772ca */ /* 0x000fe200000e0000 */
[----:B--2---:R-:W-:Y:S01]  /*1bea0*/  VIADD R15, R15, 0x1 ;  /* 0x000000010f0f7836 */ /* 0x004fe20000000000 */
[----:B------:R-:W-:-:S04]  /*1beb0*/  MOV R7, 0x40000040 ;  /* 0x4000004000077802 */ /* 0x000fc80000000f00 */
[----:B------:R-:W-:Y:S01]  /*1bec0*/  STL [R1+0x70], R15 ;  /* 0x0000700f01007387 */ /* 0x000fe20000100800 */
[----:B------:R-:W-:Y:S02]  /*1bed0*/  WARPGROUP.DEPBAR.LE gsb0, 0x0 ;  /* 0x00008000000079c5 */ /* 0x000fe40000010000 */
[----:B------:R-:W-:-:S15]  /*1bee0*/  WARPGROUP.ARRIVE ;  /* 0x00000000000079c5 */ /* 0x000fde0000000000 */
[----:B------:R-:W-:-:S01]  /*1bef0*/  NOP ;  /* 0x0000000000007918 */ /* 0x000fc20000000000 */
[----:B------:R-:W-:Y:S01]  /*1bf00*/  HGMMA.64x256x16.F32.BF16 R24, R200, gdesc[UR4].tnspB, R24, gsb0 ;  /* 0x43e00004c8187df0 */ /* 0x000fe20008001818 */
[----:B------:R-:W-:Y:S01]  /*1bf10*/  R2UR UR6, R6 ;  /* 0x00000000060672ca */ /* 0x000fe200000e0000 */
[----:B------:R-:W-:Y:S01]  /*1bf20*/  VIADD R6, R3, 0x200 ;  /* 0x0000020003067836 */ /* 0x000fe20000000000 */
[----:B------:R-:W-:Y:S01]  /*1bf30*/  R2UR UR7, R7 ;  /* 0x00000000070772ca */ /* 0x000fe200000e0000 */
[----:B------:R-:W-:Y:S01]  /*1bf40*/  IMAD.MOV.U32 R7, RZ, RZ, 0x40000040 ;  /* 0x40000040ff077424 */ /* 0x000fe200078e00ff */
[----:B------:R-:W0:Y:S01]  /*1bf50*/  SHFL.BFLY PT, R3, R222, 0x2, 0x1f ;  /* 0x0c401f00de037f89 */ /* 0x000e2200000e0000 */
[----:B------:R-:W-:Y:S02]  /*1bf60*/  WARPGROUP.DEPBAR.LE gsb0, 0x0 ;  /* 0x00008000000079c5 */ /* 0x000fe40000010000 */
[----:B------:R-:W-:-:S15]  /*1bf70*/  WARPGROUP.ARRIVE ;  /* 0x00000000000079c5 */ /* 0x000fde0000000000 */
[----:B------:R-:W-:-:S05]  /*1bf80*/  NOP ;  /* 0x0000000000007918 */ /* 0x000fca0000000000 */
[----:B------:R-:W-:Y:S01]  /*1bf90*/  HGMMA.64x256x16.F32.BF16 R24, R196, gdesc[UR4].tnspB, R24, gsb0 ;  /* 0x43e00004c4187df0 */ /* 0x000fe20008001818 */
[----:B------:R-:W-:Y:S02]  /*1bfa0*/  R2UR UR6, R6 ;  /* 0x00000000060672ca */ /* 0x000fe400000e0000 */
[----:B------:R-:W-:Y:S01]  /*1bfb0*/  R2UR UR7, R7 ;  /* 0x00000000070772ca */ /* 0x000fe200000e0000 */
[----:B------:R-:W1:Y:S01]  /*1bfc0*/  SHFL.BFLY PT, R6, R223, 0x2, 0x1f ;  /* 0x0c401f00df067f89 */ /* 0x000e6200000e0000 */
[----:B0-----:R-:W-:-:S05]  /*1bfd0*/  FADD.FTZ R7, R3, R222 ;  /* 0x000000de03077221 */ /* 0x001fca0000010000 */
[----:B------:R-:W0:Y:S01]  /*1bfe0*/  SHFL.BFLY PT, R8, R7, 0x1, 0x1f ;  /* 0x0c201f0007087f89 */ /* 0x000e2200000e0000 */
[----:B-1----:R-:W-:-:S05]  /*1bff0*/  FADD.FTZ R6, R6, R223 ;  /* 0x000000df06067221 */ /* 0x002fca0000010000 */
[----:B------:R-:W1:Y:S01]  /*1c000*/  SHFL.BFLY PT, R3, R6, 0x1, 0x1f ;  /* 0x0c201f0006037f89 */ /* 0x000e6200000e0000 */
[----:B0-----:R-:W-:-:S05]  /*1c010*/  FADD.FTZ R14, R7, R8 ;  /* 0x00000008070e7221 */ /* 0x001fca0000010000 */
[----:B------:R-:W-:-:S13]  /*1c020*/  FSETP.NE.FTZ.AND P3, PT, R14, RZ, PT ;  /* 0x000000ff0e00720b */ /* 0x000fda0003f75000 */
[----:B------:R-:W0:Y:S01]  /*1c030*/  @P3 MUFU.LG2 R10, R14 ;  /* 0x0000000e000a3308 */ /* 0x000e220000000c00 */
[----:B-1----:R-:W-:Y:S01]  /*1c040*/  FADD.FTZ R13, R6, R3 ;  /* 0x00000003060d7221 */ /* 0x002fe20000010000 */
[----:B------:R-:W-:Y:S01]  /*1c050*/  SEL R6, RZ, 0x1, P2 ;  /* 0x00000001ff067807 */ /* 0x000fe20001000000 */
[----:B------:R-:W-:-:S03]  /*1c060*/  IMAD.MOV.U32 R3, RZ, RZ, -0x800000 ;  /* 0xff800000ff037424 */ /* 0x000fc600078e00ff */
[----:B------:R-:W-:Y:S02]  /*1c070*/  FSETP.NE.FTZ.AND P0, PT, R13, RZ, PT ;  /* 0x000000ff0d00720b */ /* 0x000fe40003f15000 */
[----:B------:R-:W-:Y:S01]  /*1c080*/  LOP3.LUT R225, R225, R6, RZ, 0x3c, !PT ;  /* 0x00000006e1e17212 */ /* 0x000fe200078e3cff */
[----:B------:R-:W-:Y:S02]  /*1c090*/  IMAD.MOV.U32 R6, RZ, RZ, RZ ;  /* 0x000000ffff067224 */ /* 0x000fe400078e00ff */
[----:B0-----:R-:W-:-:S04]  /*1c0a0*/  @P3 FMUL.FTZ R7, R10, 0.69314718246459960938 ;  /* 0x3f3172180a073820 */ /* 0x001fc80000410000 */
[----:B------:R-:W-:Y:S04]  /*1c0b0*/  @P3 MUFU.RCP R6, R14 ;  /* 0x0000000e00063308 */ /* 0x000fe80000001000 */
[C---:B------:R-:W-:Y:S01]  /*1c0c0*/  @P0 FMUL.FTZ R8, R2.reuse, 0.69314718246459960938 ;  /* 0x3f31721802080820 */ /* 0x040fe20000410000 */
[----:B------:R-:W-:-:S03]  /*1c0d0*/  @P3 FMUL.FTZ R2, R2, 0.69314718246459960938 ;  /* 0x3f31721802023820 */ /* 0x000fc60000410000 */
[----:B------:R-:W0:Y:S01]  /*1c0e0*/  @P0 MUFU.LG2 R9, R13 ;  /* 0x0000000d00090308 */ /* 0x000e220000000c00 */
[----:B------:R-:W-:-:S07]  /*1c0f0*/  @P3 FFMA.FTZ R3, R2, R4, R7 ;  /* 0x0000000402033223 */ /* 0x000fce0000010007 */
[----:B------:R-:W1:Y:S01]  /*1c100*/  @P0 MUFU.RCP R12, R13 ;  /* 0x0000000d000c0308 */ /* 0x000e620000001000 */
[----:B0-----:R-:W-:-:S04]  /*1c110*/  @P0 FMUL.FTZ R9, R9, 0.69314718246459960938 ;  /* 0x3f31721809090820 */ /* 0x001fc80000410000 */
[----:B------:R-:W-:Y:S01]  /*1c120*/  @P0 FFMA.FTZ R0, R8, R5, R9 ;  /* 0x0000000508000223 */ /* 0x000fe20000010009 */
[----:B------:R-:W-:Y:S01]  /*1c130*/  PLOP3.LUT P0, PT, PT, PT, PT, 0x8, 0x0 ;  /* 0x000000000000781c */ /* 0x000fe20003f0e170 */
[----:B------:R-:W-:Y:S02]  /*1c140*/  WARPGROUP.DEPBAR.LE gsb0, 0x0 ;  /* 0x00008000000079c5 */ /* 0x000fe40000010000 */
[----:B------:R-:W-:-:S06]  /*1c150*/  WARPGROUP.ARRIVE ;  /* 0x00000000000079c5 */ /* 0x000fcc0000000000 */
[----:B------:R-:W-:Y:S03]  /*1c160*/  HGMMA.64x256x16.F32.BF16 R24, R192, gdesc[UR4].tnspB, R24, gsb0 ;  /* 0x43e00004c0187df0 */ /* 0x000fe60008001818 */
[----:B------:R-:W-:Y:S02]  /*1c170*/  WARPGROUP.DEPBAR.LE gsb0, 0x0 ;  /* 0x00008000000079c5 */ /* 0x000fe40000010000 */
[-C--:B-1----:R-:W-:Y:S01]  /*1c180*/  FMUL.FTZ R4, R24, R12.reuse ;  /* 0x0000000c18047220 */ /* 0x082fe20000410000 */
[-C--:B------:R-:W-:Y:S01]  /*1c190*/  FMUL.FTZ R160, R44, R12.reuse ;  /* 0x0000000c2ca07220 */ /* 0x080fe20000410000 */
[-C--:B------:R-:W-:Y:S01]  /*1c1a0*/  FMUL.FTZ R163, R56, R12.reuse ;  /* 0x0000000c38a37220 */ /* 0x080fe20000410000 */
[----:B------:R-:W-:Y:S01]  /*1c1b0*/  FMUL.FTZ R169, R80, R12 ;  /* 0x0000000c50a97220 */ /* 0x000fe20000410000 */
[-C--:B------:R-:W-:Y:S01]  /*1c1c0*/  FMUL.FTZ R10, R27, R6.reuse ;  /* 0x000000061b0a7220 */ /* 0x080fe20000410000 */
[----:B------:R-:W-:Y:S01]  /*1c1d0*/  FMUL.FTZ R8, R31, R6 ;  /* 0x000000061f087220 */ /* 0x000fe20000410000 */
[----:B------:R0:W-:Y:S01]  /*1c1e0*/  @!P1 SYNCS.ARRIVE.TRANS64.RED.A1T0 RZ, [R11+URZ], RZ ;  /* 0x000000ff0bff99a7 */ /* 0x0001e2000810043f */
        /* <DEDUP_REMOVED lines=61> */
[----:B------:R-:W-:Y:S01]  /*1c5c0*/  FMUL.FTZ R31, R63, R6 ;  /* 0x000000063f1f7220 */ /* 0x000fe20000410000 */
        /* <DEDUP_REMOVED lines=8> */
[-C--:B0-----:R-:W-:Y:S01]  /*1c650*/  FMUL.FTZ R11, R46, R6.reuse ;  /* 0x000000062e0b7220 */ /* 0x081fe20000410000 */
        /* <DEDUP_REMOVED lines=50> */
[----:B------:R-:W-:-:S07]  /*1c980*/  FMUL.FTZ R76, R151, R6 ;  /* 0x00000006974c7220 */ /* 0x000fce0000410000 */
.L_x_570:
[----:B------:R-:W0:Y:S08]  /*1c990*/  S2UR UR5, SR_CgaCtaId ;  /* 0x00000000000579c3 */ /* 0x000e300000008800 */
[----:B------:R-:W-:Y:S06]  /*1c9a0*/  BAR.SYNC.DEFER_BLOCKING 0x5, 0x120 ;  /* 0x0144800000007b1d */ /* 0x000fec0000010000 */
[----:B------:R-:W-:Y:S01]  /*1c9b0*/  UMOV UR4, 0x400 ;  /* 0x0000040000047882 */ /* 0x000fe20000000000 */
[----:B------:R-:W-:Y:S01]  /*1c9c0*/  BSSY B0, `(.L_x_663) ;  /* 0x0000293000007945 */ /* 0x000fe20003800000 */
[----:B0-----:R-:W-:-:S06]  /*1c9d0*/  ULEA UR4, UR5, UR4, 0x18 ;  /* 0x0000000405047291 */ /* 0x001fcc000f8ec03f */
[----:B------:R-:W-:-:S05]  /*1c9e0*/  IMAD.U32 R16, RZ, RZ, UR4 ;  /* 0x00000004ff107e24 */ /* 0x000fca000f8e00ff */
[----:B------:R0:W1:Y:S01]  /*1c9f0*/  LDS.128 R148, [R16+0x388d0] ;  /* 0x0388d00010947984 */ /* 0x0000620000000c00 */
[----:B------:R-:W-:Y:S06]  /*1ca00*/  BAR.ARV 0x4, 0x120 ;  /* 0x0104800000007b1d */ /* 0x000fec0000002000 */
[----:B------:R-:W-:Y:S05]  /*1ca10*/  @P0 BRA `(.L_x_664) ;  /* 0x0000001c00580947 */ /* 0x000fea0003800000 */
[----:B------:R-:W2:Y:S04]  /*1ca20*/  LDL R6, [R1+0x98] ;  /* 0x0000980001067983 */ /* 0x000ea80000100800 */
[----:B-1----:R-:W3:Y:S01]  /*1ca30*/  LDL R148, [R1+0x64] ;  /* 0x0000640001947983 */ /* 0x002ee20000100800 */
[----:B------:R-:W1:Y:S01]  /*1ca40*/  S2R R21, SR_SWINHI ;  /* 0x0000000000157919 */ /* 0x000e620000002f00 */
[----:B------:R-:W-:Y:S01]  /*1ca50*/  F2FP.BF16.F32.PACK_AB R5, R10, R5 ;  /* 0x000000050a05723e */ /* 0x000fe200000010ff */
[----:B------:R-:W-:Y:S01]  /*1ca60*/  ULDC.64 UR4, c[0x0][0xbd8] ;  /* 0x0002f60000047ab9 */ /* 0x000fe20000000a00 */
[----:B------:R-:W-:Y:S02]  /*1ca70*/  MOV R14, R16 ;  /* 0x00000010000e7202 */ /* 0x000fe40000000f00 */
[----:B-1----:R-:W-:-:S02]  /*1ca80*/  MOV R15, R21 ;  /* 0x00000015000f7202 */ /* 0x002fc40000000f00 */
        /* <DEDUP_REMOVED lines=11> */
[----:B-----5:R-:W-:Y:S01]  /*1cb40*/  F2FP.BF16.F32.PACK_AB R147, R76, R72 ;  /* 0x000000484c93723e */ /* 0x020fe200000010ff */
[----:B------:R-:W-:Y:S01]  /*1cb50*/  ULDC.64 UR6, c[0x0][0x208] ;  /* 0x0000820000067ab9 */ /* 0x000fe20000000a00 */
[----:B------:R-:W-:Y:S01]  /*1cb60*/  BAR.SYNC.DEFER_BLOCKING 0x1, 0x100 ;  /* 0x0044000000007b1d */ /* 0x000fe20000010000 */
[----:B--2---:R-:W-:-:S03]  /*1cb70*/  IMAD.WIDE R120, R6, 0x2, R14 ;  /* 0x0000000206787825 */ /* 0x004fc600078e020e */
[C---:B------:R-:W-:Y:S02]  /*1cb80*/  IADD3 R6, P1, R120.reuse, 0x20, RZ ;  /* 0x0000002078067810 */ /* 0x040fe40007f3e0ff */
[----:B------:R-:W-:Y:S02]  /*1cb90*/  IADD3 R46, P0, R120, 0x40, RZ ;  /* 0x00000040782e7810 */ /* 0x000fe40007f1e0ff */
[----:B------:R-:W-:Y:S02]  /*1cba0*/  LOP3.LUT R88, R6, 0x380, RZ, 0xc0, !PT ;  /* 0x0000038006587812 */ /* 0x000fe400078ec0ff */
[----:B------:R-:W-:Y:S02]  /*1cbb0*/  IADD3 R100, P3, R120, 0x4000, RZ ;  /* 0x0000400078647810 */ /* 0x000fe40007f7e0ff */
[----:B------:R-:W-:Y:S01]  /*1cbc0*/  LOP3.LUT R92, R46, 0x380, RZ, 0xc0, !PT ;  /* 0x000003802e5c7812 */ /* 0x000fe200078ec0ff */
[----:B------:R-:W-:Y:S01]  /*1cbd0*/  IMAD.X R89, RZ, RZ, R121, P1 ;  /* 0x000000ffff597224 */ /* 0x000fe200008e0679 */
[----:B------:R-:W-:-:S02]  /*1cbe0*/  SHF.R.U64 R88, R88, 0x3, RZ ;  /* 0x0000000358587819 */ /* 0x000fc400000012ff */
[C---:B------:R-:W-:Y:S02]  /*1cbf0*/  IADD3 R108, P1, R120.reuse, 0x8000, RZ ;  /* 0x00008000786c7810 */ /* 0x040fe40007f3e0ff */
[----:B------:R-:W-:Y:S02]  /*1cc00*/  IADD3 R84, P4, R120, 0x60, RZ ;  /* 0x0000006078547810 */ /* 0x000fe40007f9e0ff */
[----:B------:R-:W-:Y:S02]  /*1cc10*/  LOP3.LUT R118, R100, 0x380, RZ, 0xc0, !PT ;  /* 0x0000038064767812 */ /* 0x000fe400078ec0ff */
[----:B------:R-:W-:Y:S02]  /*1cc20*/  SHF.R.U64 R92, R92, 0x3, RZ ;  /* 0x000000035c5c7819 */ /* 0x000fe400000012ff */
[----:B------:R-:W-:Y:S02]  /*1cc30*/  IADD3 R106, P2, R120, 0x4060, RZ ;  /* 0x00004060786a7810 */ /* 0x000fe40007f5e0ff */
[----:B------:R-:W-:-:S02]  /*1cc40*/  LOP3.LUT R88, R88, R6, RZ, 0x3c, !PT ;  /* 0x0000000658587212 */ /* 0x000fc400078e3cff */
[----:B------:R-:W-:Y:S02]  /*1cc50*/  LOP3.LUT R6, R108, 0x380, RZ, 0xc0, !PT ;  /* 0x000003806c067812 */ /* 0x000fe400078ec0ff */
[----:B------:R-:W-:Y:S02]  /*1cc60*/  IADD3 R102, P6, R120, 0x4020, RZ ;  /* 0x0000402078667810 */ /* 0x000fe40007fde0ff */
[----:B------:R-:W-:Y:S02]  /*1cc70*/  LOP3.LUT R96, R84, 0x380, RZ, 0xc0, !PT ;  /* 0x0000038054607812 */ /* 0x000fe400078ec0ff */
[----:B------:R-:W-:Y:S02]  /*1cc80*/  SHF.R.U64 R118, R118, 0x3, RZ ;  /* 0x0000000376767819 */ /* 0x000fe400000012ff */
[----:B------:R-:W-:Y:S02]  /*1cc90*/  LOP3.LUT R92, R92, R46, RZ, 0x3c, !PT ;  /* 0x0000002e5c5c7212 */ /* 0x000fe400078e3cff */
[----:B------:R-:W-:Y:S01]  /*1cca0*/  LOP3.LUT R46, R106, 0x380, RZ, 0xc0, !PT ;  /* 0x000003806a2e7812 */ /* 0x000fe200078ec0ff */
[--C-:B------:R-:W-:Y:S01]  /*1ccb0*/  IMAD.X R101, RZ, RZ, R121.reuse, P3 ;  /* 0x000000ffff657224 */ /* 0x100fe200018e0679 */
[----:B------:R-:W-:Y:S01]  /*1ccc0*/  SHF.R.U64 R6, R6, 0x3, RZ ;  /* 0x0000000306067819 */ /* 0x000fe200000012ff */
[----:B------:R-:W-:Y:S01]  /*1ccd0*/  IMAD.X R103, RZ, RZ, R121, P6 ;  /* 0x000000ffff677224 */ /* 0x000fe200030e0679 */
[----:B------:R-:W-:-:S02]  /*1cce0*/  IADD3 R114, P3, R120, 0x8060, RZ ;  /* 0x0000806078727810 */ /* 0x000fc40007f7e0ff */
[----:B------:R-:W-:Y:S02]  /*1ccf0*/  SHF.R.U64 R96, R96, 0x3, RZ ;  /* 0x0000000360607819 */ /* 0x000fe400000012ff */
[----:B------:R-:W-:Y:S02]  /*1cd00*/  LOP3.LUT R100, R118, R100, RZ, 0x3c, !PT ;  /* 0x0000006476647212 */ /* 0x000fe400078e3cff */
[C---:B------:R-:W-:Y:S02]  /*1cd10*/  LOP3.LUT R21, R120.reuse, 0x380, RZ, 0xc0, !PT ;  /* 0x0000038078157812 */ /* 0x040fe400078ec0ff */
[----:B------:R-:W-:Y:S02]  /*1cd20*/  IADD3 R104, P5, R120, 0x4040, RZ ;  /* 0x0000404078687810 */ /* 0x000fe40007fbe0ff */
[----:B------:R-:W-:Y:S02]  /*1cd30*/  LOP3.LUT R118, R102, 0x380, RZ, 0xc0, !PT ;  /* 0x0000038066767812 */ /* 0x000fe400078ec0ff */
[----:B------:R-:W-:-:S02]  /*1cd40*/  SHF.R.U64 R46, R46, 0x3, RZ ;  /* 0x000000032e2e7819 */ /* 0x000fc400000012ff */
[----:B------:R-:W-:Y:S02]  /*1cd50*/  IADD3 R116, P6, R120, 0xc000, RZ ;  /* 0x0000c00078747810 */ /* 0x000fe40007fde0ff */
[----:B------:R-:W-:Y:S01]  /*1cd60*/  LOP3.LUT R108, R6, R108, RZ, 0x3c, !PT ;  /* 0x0000006c066c7212 */ /* 0x000fe200078e3cff */
[--C-:B------:R-:W-:Y:S01]  /*1cd70*/  IMAD.X R97, RZ, RZ, R121.reuse, P4 ;  /* 0x000000ffff617224 */ /* 0x100fe200020e0679 */
[----:B------:R-:W-:Y:S02]  /*1cd80*/  LOP3.LUT R96, R96, R84, RZ, 0x3c, !PT ;  /* 0x0000005460607212 */ /* 0x000fe400078e3cff */
[----:B------:R-:W-:Y:S01]  /*1cd90*/  LOP3.LUT R6, R114, 0x380, RZ, 0xc0, !PT ;  /* 0x0000038072067812 */ /* 0x000fe200078ec0ff */
[----:B------:R-:W-:Y:S01]  /*1cda0*/  IMAD.X R105, RZ, RZ, R121, P5 ;  /* 0x000000ffff697224 */ /* 0x000fe200028e0679 */
[----:B------:R-:W-:Y:S02]  /*1cdb0*/  SHF.R.U64 R21, R21, 0x3, RZ ;  /* 0x0000000315157819 */ /* 0x000fe400000012ff */
[----:B------:R-:W-:-:S02]  /*1cdc0*/  LOP3.LUT R84, R104, 0x380, RZ, 0xc0, !PT ;  /* 0x0000038068547812 */ /* 0x000fc400078ec0ff */
[----:B------:R-:W-:Y:S02]  /*1cdd0*/  SHF.R.U64 R118, R118, 0x3, RZ ;  /* 0x0000000376767819 */ /* 0x000fe400000012ff */
[----:B------:R-:W-:Y:S01]  /*1cde0*/  LOP3.LUT R106, R46, R106, RZ, 0x3c, !PT ;  /* 0x0000006a2e6a7212 */ /* 0x000fe200078e3cff */
[--C-:B------:R-:W-:Y:S01]  /*1cdf0*/  IMAD.X R93, RZ, RZ, R121.reuse, P0 ;  /* 0x000000ffff5d7224 */ /* 0x100fe200000e0679 */
[----:B------:R-:W-:Y:S01]  /*1ce00*/  IADD3 R112, P4, R120, 0x8040, RZ ;  /* 0x0000804078707810 */ /* 0x000fe20007f9e0ff */
[----:B------:R-:W-:Y:S01]  /*1ce10*/  IMAD.X R109, RZ, RZ, R121, P1 ;  /* 0x000000ffff6d7224 */ /* 0x000fe200008e0679 */
[----:B------:R-:W-:Y:S02]  /*1ce20*/  LOP3.LUT R46, R116, 0x380, RZ, 0xc0, !PT ;  /* 0x00000380742e7812 */ /* 0x000fe400078ec0ff */
[----:B------:R-:W-:Y:S02]  /*1ce30*/  IADD3 R20, P5, R120, 0xc020, RZ ;  /* 0x0000c02078147810 */ /* 0x000fe40007fbe0ff */
[----:B------:R-:W-:-:S02]  /*1ce40*/  IADD3.X R107, RZ, R121, RZ, P2, !PT ;  /* 0x00000079ff6b7210 */ /* 0x000fc400017fe4ff */
[C---:B------:R-:W-:Y:S02]  /*1ce50*/  IADD3 R110, P0, R120.reuse, 0x8020, RZ ;  /* 0x00008020786e7810 */ /* 0x040fe40007f1e0ff */
[C---:B------:R-:W-:Y:S02]  /*1ce60*/  IADD3 R26, P2, R120.reuse, 0xc040, RZ ;  /* 0x0000c040781a7810 */ /* 0x040fe40007f5e0ff */
[----:B------:R-:W-:Y:S02]  /*1ce70*/  IADD3 R30, P1, R120, 0xc060, RZ ;  /* 0x0000c060781e7810 */ /* 0x000fe40007f3e0ff */
[----:B------:R-:W-:Y:S02]  /*1ce80*/  SHF.R.U64 R6, R6, 0x3, RZ ;  /* 0x0000000306067819 */ /* 0x000fe400000012ff */
[----:B------:R-:W-:Y:S02]  /*1ce90*/  LOP3.LUT R120, R21, R120, RZ, 0x3c, !PT ;  /* 0x0000007815787212 */ /* 0x000fe400078e3cff */
[----:B------:R-:W-:-:S02]  /*1cea0*/  SHF.R.U64 R84, R84, 0x3, RZ ;  /* 0x0000000354547819 */ /* 0x000fc400000012ff */
[----:B------:R-:W-:Y:S02]  /*1ceb0*/  LOP3.LUT R102, R118, R102, RZ, 0x3c, !PT ;  /* 0x0000006676667212 */ /* 0x000fe400078e3cff */
[----:B------:R-:W-:Y:S02]  /*1cec0*/  LOP3.LUT R118, R112, 0x380, RZ, 0xc0, !PT ;  /* 0x0000038070767812 */ /* 0x000fe400078ec0ff */
[----:B------:R-:W-:Y:S02]  /*1ced0*/  SHF.R.U64 R46, R46, 0x3, RZ ;  /* 0x000000032e2e7819 */ /* 0x000fe400000012ff */
[----:B------:R-:W-:Y:S02]  /*1cee0*/  LOP3.LUT R10, R20, 0x380, RZ, 0xc0, !PT ;  /* 0x00000380140a7812 */ /* 0x000fe400078ec0ff */
[----:B------:R-:W-:Y:S02]  /*1cef0*/  LOP3.LUT R114, R6, R114, RZ, 0x3c, !PT ;  /* 0x0000007206727212 */ /* 0x000fe400078e3cff */
[----:B------:R-:W-:-:S02]  /*1cf00*/  LOP3.LUT R104, R84, R104, RZ, 0x3c, !PT ;  /* 0x0000006854687212 */ /* 0x000fc400078e3cff */
[----:B------:R-:W-:Y:S02]  /*1cf10*/  MOV R120, R120 ;  /* 0x0000007800787202 */ /* 0x000fe40000000f00 */
[----:B------:R-:W-:Y:S02]  /*1cf20*/  F2FP.BF16.F32.PACK_AB R6, R29, R28 ;  /* 0x0000001c1d06723e */ /* 0x000fe400000010ff */
[----:B------:R-:W-:Y:S02]  /*1cf30*/  LOP3.LUT R84, R110, 0x380, RZ, 0xc0, !PT ;  /* 0x000003806e547812 */ /* 0x000fe400078ec0ff */
[----:B------:R-:W-:Y:S02]  /*1cf40*/  SHF.R.U64 R118, R118, 0x3, RZ ;  /* 0x0000000376767819 */ /* 0x000fe400000012ff */
[----:B------:R-:W-:Y:S02]  /*1cf50*/  LOP3.LUT R116, R46, R116, RZ, 0x3c, !PT ;  /* 0x000000742e747212 */ /* 0x000fe400078e3cff */
[----:B------:R-:W-:-:S02]  /*1cf60*/  LOP3.LUT R25, R26, 0x380, RZ, 0xc0, !PT ;  /* 0x000003801a197812 */ /* 0x000fc400078ec0ff */
[----:B------:R-:W-:Y:S02]  /*1cf70*/  LOP3.LUT R46, R30, 0x380, RZ, 0xc0, !PT ;  /* 0x000003801e2e7812 */ /* 0x000fe400078ec0ff */
[----:B------:R-:W-:Y:S01]  /*1cf80*/  SHF.R.U64 R10, R10, 0x3, RZ ;  /* 0x000000030a0a7819 */ /* 0x000fe200000012ff */
[----:B------:R1:W-:Y:S01]  /*1cf90*/  STSM.16.M88.4 [R120], R4 ;  /* 0x0000000478007844 */ /* 0x0003e20000000200 */
[----:B------:R-:W-:Y:S02]  /*1cfa0*/  SHF.R.U64 R84, R84, 0x3, RZ ;  /* 0x0000000354547819 */ /* 0x000fe400000012ff */
[----:B------:R-:W-:Y:S02]  /*1cfb0*/  LOP3.LUT R112, R118, R112, RZ, 0x3c, !PT ;  /* 0x0000007076707212 */ /* 0x000fe400078e3cff */
[----:B------:R-:W-:Y:S02]  /*1cfc0*/  SHF.R.U64 R25, R25, 0x3, RZ ;  /* 0x0000000319197819 */ /* 0x000fe400000012ff */
[----:B------:R-:W-:-:S02]  /*1cfd0*/  SHF.R.U64 R46, R46, 0x3, RZ ;  /* 0x000000032e2e7819 */ /* 0x000fc400000012ff */
[----:B------:R-:W-:Y:S02]  /*1cfe0*/  LOP3.LUT R118, R10, R20, RZ, 0x3c, !PT ;  /* 0x000000140a767212 */ /* 0x000fe400078e3cff */
[----:B------:R-:W-:Y:S02]  /*1cff0*/  MOV R88, R88 ;  /* 0x0000005800587202 */ /* 0x000fe40000000f00 */
[----:B------:R-:W-:Y:S02]  /*1d000*/  MOV R92, R92 ;  /* 0x0000005c005c7202 */ /* 0x000fe40000000f00 */
[----:B------:R-:W-:Y:S02]  /*1d010*/  F2FP.BF16.F32.PACK_AB R10, R45, R160 ;  /* 0x000000a02d0a723e */ /* 0x000fe400000010ff */
[----:B-1----:R-:W-:Y:S02]  /*1d020*/  F2FP.BF16.F32.PACK_AB R4, R33, R32 ;  /* 0x000000202104723e */ /* 0x002fe400000010ff */
[----:B------:R-:W-:-:S02]  /*1d030*/  F2FP.BF16.F32.PACK_AB R5, R35, R34 ;  /* 0x000000222305723e */ /* 0x000fc400000010ff */
[----:B------:R-:W-:Y:S02]  /*1d040*/  F2FP.BF16.F32.PACK_AB R6, R37, R24 ;  /* 0x000000182506723e */ /* 0x000fe400000010ff */
[----:B------:R-:W-:Y:S02]  /*1d050*/  F2FP.BF16.F32.PACK_AB R7, R39, R38 ;  /* 0x000000262707723e */ /* 0x000fe400000010ff */
[----:B------:R-:W-:Y:S02]  /*1d060*/  LOP3.LUT R110, R84, R110, RZ, 0x3c, !PT ;  /* 0x0000006e546e7212 */ /* 0x000fe400078e3cff */
[----:B------:R-:W-:Y:S01]  /*1d070*/  LOP3.LUT R20, R25, R26, RZ, 0x3c, !PT ;  /* 0x0000001a19147212 */ /* 0x000fe200078e3cff */
[----:B------:R1:W-:Y:S01]  /*1d080*/  STSM.16.M88.4 [R88], R4 ;  /* 0x0000000458007844 */ /* 0x0003e20000000200 */
[----:B------:R-:W-:Y:S02]  /*1d090*/  LOP3.LUT R84, R46, R30, RZ, 0x3c, !PT ;  /* 0x0000001e2e547212 */ /* 0x000fe400078e3cff */
[----:B------:R-:W-:-:S02]  /*1d0a0*/  MOV R96, R96 ;  /* 0x0000006000607202 */ /* 0x000fc40000000f00 */
[----:B------:R-:W-:Y:S02]  /*1d0b0*/  F2FP.BF16.F32.PACK_AB R24, R49, R161 ;  /* 0x000000a13118723e */ /* 0x000fe400000010ff */
[----:B------:R-:W-:Y:S02]  /*1d0c0*/  F2FP.BF16.F32.PACK_AB R25, R51, R50 ;  /* 0x000000323319723e */ /* 0x000fe400000010ff */
[----:B------:R-:W-:Y:S01]  /*1d0d0*/  F2FP.BF16.F32.PACK_AB R26, R53, R162 ;  /* 0x000000a2351a723e */ /* 0x000fe200000010ff */
[----:B------:R-:W-:Y:S01]  /*1d0e0*/  IMAD.X R111, RZ, RZ, R121, P0 ;  /* 0x000000ffff6f7224 */ /* 0x000fe200000e0679 */
[----:B------:R-:W-:Y:S01]  /*1d0f0*/  MOV R100, R100 ;  /* 0x0000006400647202 */ /* 0x000fe20000000f00 */
[----:B------:R2:W-:Y:S01]  /*1d100*/  STSM.16.M88.4 [R92], R8 ;  /* 0x000000085c007844 */ /* 0x0005e20000000200 */
[----:B------:R-:W-:Y:S02]  /*1d110*/  F2FP.BF16.F32.PACK_AB R28, R57, R163 ;  /* 0x000000a3391c723e */ /* 0x000fe400000010ff */
[----:B------:R-:W-:-:S02]  /*1d120*/  F2FP.BF16.F32.PACK_AB R29, R59, R58 ;  /* 0x0000003a3b1d723e */ /* 0x000fc400000010ff */
[----:B------:R-:W-:Y:S01]  /*1d130*/  F2FP.BF16.F32.PACK_AB R30, R61, R164 ;  /* 0x000000a43d1e723e */ /* 0x000fe200000010ff */
[--C-:B------:R-:W-:Y:S01]  /*1d140*/  IMAD.X R113, RZ, RZ, R121.reuse, P4 ;  /* 0x000000ffff717224 */ /* 0x100fe200020e0679 */
[----:B------:R-:W-:Y:S02]  /*1d150*/  MOV R102, R102 ;  /* 0x0000006600667202 */ /* 0x000fe40000000f00 */
[----:B-1----:R-:W-:Y:S02]  /*1d160*/  F2FP.BF16.F32.PACK_AB R4, R65, R165 ;  /* 0x000000a54104723e */ /* 0x002fe400000010ff */
[----:B------:R-:W-:Y:S02]  /*1d170*/  F2FP.BF16.F32.PACK_AB R5, R67, R66 ;  /* 0x000000424305723e */ /* 0x000fe400000010ff */
[----:B------:R-:W-:Y:S02]  /*1d180*/  F2FP.BF16.F32.PACK_AB R6, R69, R166 ;  /* 0x000000a64506723e */ /* 0x000fe400000010ff */
[----:B------:R-:W-:Y:S01]  /*1d190*/  F2FP.BF16.F32.PACK_AB R7, R71, R70 ;  /* 0x000000464707723e */ /* 0x000fe200000010ff */
[----:B------:R-:W-:Y:S01]  /*1d1a0*/  IMAD.X R115, RZ, RZ, R121, P3 ;  /* 0x000000ffff737224 */ /* 0x000fe200018e0679 */
[----:B------:R-:W-:-:S02]  /*1d1b0*/  MOV R104, R104 ;  /* 0x0000006800687202 */ /* 0x000fc40000000f00 */
[----:B--2---:R-:W-:Y:S02]  /*1d1c0*/  F2FP.BF16.F32.PACK_AB R8, R73, R167 ;  /* 0x000000a74908723e */ /* 0x004fe400000010ff */
[----:B------:R-:W-:Y:S02]  /*1d1d0*/  F2FP.BF16.F32.PACK_AB R9, R75, R74 ;  /* 0x0000004a4b09723e */ /* 0x000fe400000010ff */
[----:B------:R-:W-:Y:S02]  /*1d1e0*/  F2FP.BF16.F32.PACK_AB R10, R77, R168 ;  /* 0x000000a84d0a723e */ /* 0x000fe400000010ff */
[----:B------:R-:W-:Y:S01]  /*1d1f0*/  F2FP.BF16.F32.PACK_AB R11, R79, R78 ;  /* 0x0000004e4f0b723e */ /* 0x000fe200000010ff */
[----:B------:R-:W-:Y:S01]  /*1d200*/  STSM.16.M88.4 [R96], R24 ;  /* 0x0000001860007844 */ /* 0x000fe20000000200 */
[----:B------:R-:W-:Y:S02]  /*1d210*/  MOV R106, R106 ;  /* 0x0000006a006a7202 */ /* 0x000fe40000000f00 */
[----:B------:R-:W-:Y:S01]  /*1d220*/  F2FP.BF16.F32.PACK_AB R32, R81, R169 ;  /* 0x000000a95120723e */ /* 0x000fe200000010ff */
[----:B------:R-:W-:Y:S01]  /*1d230*/  STSM.16.M88.4 [R100], R28 ;  /* 0x0000001c64007844 */ /* 0x000fe20000000200 */
[----:B------:R-:W-:-:S02]  /*1d240*/  F2FP.BF16.F32.PACK_AB R33, R83, R82 ;  /* 0x000000525321723e */ /* 0x000fc400000010ff */
[----:B------:R-:W-:Y:S02]  /*1d250*/  F2FP.BF16.F32.PACK_AB R34, R44, R170 ;  /* 0x000000aa2c22723e */ /* 0x000fe400000010ff */
[----:B------:R-:W-:Y:S01]  /*1d260*/  F2FP.BF16.F32.PACK_AB R35, R87, R86 ;  /* 0x000000565723723e */ /* 0x000fe200000010ff */
[----:B------:R1:W-:Y:S01]  /*1d270*/  STSM.16.M88.4 [R102], R4 ;  /* 0x0000000466007844 */ /* 0x0003e20000000200 */
[----:B------:R-:W-:Y:S02]  /*1d280*/  MOV R108, R108 ;  /* 0x0000006c006c7202 */ /* 0x000fe40000000f00 */
        /* <DEDUP_REMOVED lines=8> */
[----:B------:R-:W-:Y:S02]  /*1d310*/  F2FP.BF16.F32.PACK_AB R59, R36, R13 ;  /* 0x0000000d243b723e */ /* 0x000fe400000010ff */
[----:B------:R-:W-:Y:S02]  /*1d320*/  MOV R112, R112 ;  /* 0x0000007000707202 */ /* 0x000fe40000000f00 */
[----:B-1----:R-:W-:-:S02]  /*1d330*/  F2FP.BF16.F32.PACK_AB R4, R154, R175 ;  /* 0x000000af9a04723e */ /* 0x002fc400000010ff */
[----:B------:R-:W-:Y:S02]  /*1d340*/  F2FP.BF16.F32.PACK_AB R5, R42, R40 ;  /* 0x000000282a05723e */ /* 0x000fe400000010ff */
[----:B------:R-:W-:Y:S02]  /*1d350*/  F2FP.BF16.F32.PACK_AB R6, R155, R176 ;  /* 0x000000b09b06723e */ /* 0x000fe400000010ff */
[----:B------:R-:W-:Y:S01]  /*1d360*/  F2FP.BF16.F32.PACK_AB R7, R52, R48 ;  /* 0x000000303407723e */ /* 0x000fe200000010ff */
[----:B------:R-:W-:Y:S01]  /*1d370*/  STSM.16.M88.4 [R106], R32 ;  /* 0x000000206a007844 */ /* 0x000fe20000000200 */
[----:B------:R-:W-:Y:S02]  /*1d380*/  MOV R114, R114 ;  /* 0x0000007200727202 */ /* 0x000fe40000000f00 */
[----:B--2---:R-:W-:Y:S02]  /*1d390*/  F2FP.BF16.F32.PACK_AB R8, R156, R177 ;  /* 0x000000b19c08723e */ /* 0x004fe400000010ff */
[----:B------:R-:W-:-:S02]  /*1d3a0*/  F2FP.BF16.F32.PACK_AB R9, R60, R55 ;  /* 0x000000373c09723e */ /* 0x000fc400000010ff */
[----:B------:R-:W-:Y:S02]  /*1d3b0*/  F2FP.BF16.F32.PACK_AB R10, R157, R178 ;  /* 0x000000b29d0a723e */ /* 0x000fe400000010ff */
[----:B------:R-:W-:Y:S01]  /*1d3c0*/  F2FP.BF16.F32.PACK_AB R11, R64, R63 ;  /* 0x0000003f400b723e */ /* 0x000fe200000010ff */
[----:B------:R-:W-:Y:S01]  /*1d3d0*/  STSM.16.M88.4 [R108], R44 ;  /* 0x0000002c6c007844 */ /* 0x000fe20000000200 */
[----:B------:R-:W-:-:S03]  /*1d3e0*/  IMAD.X R117, RZ, RZ, R121, P6 ;  /* 0x000000ffff757224 */ /* 0x000fc600030e0679 */
[----:B------:R-:W-:Y:S01]  /*1d3f0*/  STSM.16.M88.4 [R110], R56 ;  /* 0x000000386e007844 */ /* 0x000fe20000000200 */
[----:B------:R-:W-:-:S03]  /*1d400*/  IMAD.X R119, RZ, RZ, R121, P5 ;  /* 0x000000ffff777224 */ /* 0x000fc600028e0679 */
[----:B------:R3:W-:Y:S01]  /*1d410*/  STSM.16.M88.4 [R112], R4 ;  /* 0x0000000470007844 */ /* 0x0007e20000000200 */
[----:B------:R-:W-:-:S03]  /*1d420*/  IMAD.X R21, RZ, RZ, R121, P2 ;  /* 0x000000ffff157224 */ /* 0x000fc600010e0679 */
[----:B------:R1:W-:Y:S01]  /*1d430*/  STSM.16.M88.4 [R114], R8 ;  /* 0x0000000872007844 */ /* 0x0003e20000000200 */
[----:B------:R-:W-:Y:S01]  /*1d440*/  IMAD.X R85, RZ, RZ, R121, P1 ;  /* 0x000000ffff557224 */ /* 0x000fe200008e0679 */
[----:B------:R-:W-:Y:S02]  /*1d450*/  MOV R116, R116 ;  /* 0x0000007400747202 */ /* 0x000fe40000000f00 */
[----:B------:R-:W-:Y:S02]  /*1d460*/  F2FP.BF16.F32.PACK_AB R24, R158, R179 ;  /* 0x000000b39e18723e */ /* 0x000fe400000010ff */
[----:B------:R-:W-:Y:S01]  /*1d470*/  F2FP.BF16.F32.PACK_AB R25, R123, R122 ;  /* 0x0000007a7b19723e */ /* 0x000fe200000010ff */
[----:B---3--:R-:W-:Y:S01]  /*1d480*/  IMAD.SHL.U32 R4, R148, 0x4, RZ ;  /* 0x0000000494047824 */ /* 0x008fe200078e00ff */
[----:B-1----:R-:W-:Y:S02]  /*1d490*/  SHF.R.S32.HI R10, RZ, 0x1f, R148 ;  /* 0x0000001fff0a7819 */ /* 0x002fe40000011494 */
[----:B------:R-:W-:-:S02]  /*1d4a0*/  F2FP.BF16.F32.PACK_AB R26, R125, R124 ;  /* 0x0000007c7d1a723e */ /* 0x000fc400000010ff */
[----:B------:R-:W-:Y:S02]  /*1d4b0*/  F2FP.BF16.F32.PACK_AB R27, R127, R126 ;  /* 0x0000007e7f1b723e */ /* 0x000fe400000010ff */
[----:B------:R-:W-:Y:S02]  /*1d4c0*/  ISETP.NE.U32.AND P3, PT, RZ, UR4, PT ;  /* 0x00000004ff007c0c */ /* 0x000fe4000bf65070 */
[----:B------:R-:W-:Y:S02]  /*1d4d0*/  SHF.L.U64.HI R8, R148, 0x2, R10 ;  /* 0x0000000294087819 */ /* 0x000fe4000001020a */
[----:B------:R-:W-:Y:S02]  /*1d4e0*/  IADD3 R6, P0, R4, UR4, RZ ;  /* 0x0000000404067c10 */ /* 0x000fe4000ff1e0ff */
[----:B------:R-:W-:Y:S02]  /*1d4f0*/  MOV R118, R118 ;  /* 0x0000007600767202 */ /* 0x000fe40000000f00 */
[----:B------:R-:W-:-:S02]  /*1d500*/  F2FP.BF16.F32.PACK_AB R28, R129, R128 ;  /* 0x00000080811c723e */ /* 0x000fc400000010ff */
[----:B------:R-:W-:Y:S02]  /*1d510*/  F2FP.BF16.F32.PACK_AB R29, R131, R130 ;  /* 0x00000082831d723e */ /* 0x000fe400000010ff */
[----:B------:R-:W-:Y:S02]  /*1d520*/  F2FP.BF16.F32.PACK_AB R30, R133, R132 ;  /* 0x00000084851e723e */ /* 0x000fe400000010ff */
[----:B------:R-:W-:Y:S02]  /*1d530*/  F2FP.BF16.F32.PACK_AB R31, R135, R134 ;  /* 0x00000086871f723e */ /* 0x000fe400000010ff */
[----:B------:R-:W-:Y:S02]  /*1d540*/  MOV R20, R20 ;  /* 0x0000001400147202 */ /* 0x000fe40000000f00 */
[----:B------:R-:W-:Y:S02]  /*1d550*/  F2FP.BF16.F32.PACK_AB R32, R137, R136 ;  /* 0x000000888920723e */ /* 0x000fe400000010ff */
[----:B------:R-:W-:-:S02]  /*1d560*/  F2FP.BF16.F32.PACK_AB R33, R139, R138 ;  /* 0x0000008a8b21723e */ /* 0x000fc400000010ff */
[----:B------:R-:W-:Y:S02]  /*1d570*/  F2FP.BF16.F32.PACK_AB R34, R141, R140 ;  /* 0x0000008c8d22723e */ /* 0x000fe400000010ff */
[----:B------:R-:W-:Y:S02]  /*1d580*/  F2FP.BF16.F32.PACK_AB R35, R143, R142 ;  /* 0x0000008e8f23723e */ /* 0x000fe400000010ff */
[----:B------:R-:W-:Y:S01]  /*1d590*/  MOV R84, R84 ;  /* 0x0000005400547202 */ /* 0x000fe20000000f00 */
[----:B------:R1:W-:Y:S01]  /*1d5a0*/  STSM.16.M88.4 [R116], R24 ;  /* 0x0000001874007844 */ /* 0x0003e20000000200 */
[----:B------:R-:W-:Y:S02]  /*1d5b0*/  ISETP.NE.AND.EX P3, PT, RZ, UR5, PT, P3 ;  /* 0x00000005ff007c0c */ /* 0x000fe4000bf65330 */
[----:B------:R-:W-:Y:S01]  /*1d5c0*/  IADD3.X R7, R8, UR5, RZ, P0, !PT ;  /* 0x0000000508077c10 */ /* 0x000fe200087fe4ff */
[----:B------:R-:W-:Y:S01]  /*1d5d0*/  ULDC.64 UR4, c[0x0][0xbe0] ;  /* 0x0002f80000047ab9 */ /* 0x000fe20000000a00 */
[----:B------:R1:W-:Y:S01]  /*1d5e0*/  STSM.16.M88.4 [R118], R28 ;  /* 0x0000001c76007844 */ /* 0x0003e20000000200 */
[----:B------:R-:W-:-:S03]  /*1d5f0*/  ISETP.NE.U32.AND P1, PT, RZ, UR4, PT ;  /* 0x00000004ff007c0c */ /* 0x000fc6000bf25070 */
[----:B------:R1:W-:Y:S01]  /*1d600*/  STSM.16.M88.4 [R20], R32 ;  /* 0x0000002014007844 */ /* 0x0003e20000000200 */
[----:B------:R-:W-:-:S03]  /*1d610*/  ISETP.NE.AND.EX P1, PT, RZ, UR5, PT, P1 ;  /* 0x00000005ff007c0c */ /* 0x000fc6000bf25310 */
[----:B------:R1:W-:Y:S01]  /*1d620*/  STSM.16.M88.4 [R84], R144 ;  /* 0x0000009054007844 */ /* 0x0003e20000000200 */
[----:B------:R-:W-:-:S04]  /*1d630*/  IMAD R5, R18, 0x8, R220 ;  /* 0x0000000812057824 */ /* 0x000fc800078e02dc */
[----:B------:R-:W-:Y:S02]  /*1d640*/  IMAD.SHL.U32 R5, R5, 0x8, RZ ;  /* 0x0000000805057824 */ /* 0x000fe400078e00ff */
[----:B------:R-:W-:Y:S01]  /*1d650*/  IMAD.MOV.U32 R77, RZ, RZ, RZ ;  /* 0x000000ffff4d7224 */ /* 0x000fe200078e00ff */
[----:B------:R-:W-:Y:S02]  /*1d660*/  BAR.SYNC.DEFER_BLOCKING 0x1, 0x100 ;  /* 0x0044000000007b1d */ /* 0x000fe40000010000 */
[----:B------:R-:W-:Y:S01]  /*1d670*/  @P1 IADD3 R4, P0, R4, UR4, RZ ;  /* 0x0000000404041c10 */ /* 0x000fe2000ff1e0ff */
[----:B------:R-:W-:-:S03]  /*1d680*/  IMAD.WIDE R14, R5, 0x2, R14 ;  /* 0x00000002050e7825 */ /* 0x000fc600078e020e */
[----:B------:R-:W-:Y:S01]  /*1d690*/  ULDC UR4, c[0x0][0xa88] ;  /* 0x0002a20000047ab9 */ /* 0x000fe20000000800 */
[----:B------:R-:W-:Y:S01]  /*1d6a0*/  @P1 IADD3.X R5, R8, UR5, RZ, P0, !PT ;  /* 0x0000000508051c10 */ /* 0x000fe200087fe4ff */
[----:B------:R-:W-:Y:S01]  /*1d6b0*/  IMAD.U32 R2, RZ, RZ, UR4 ;  /* 0x00000004ff027e24 */ /* 0x000fe2000f8e00ff */
[----:B------:R-:W-:-:S04]  /*1d6c0*/  IADD3 R9, P0, R14, 0x1000, RZ ;  /* 0x000010000e097810 */ /* 0x000fc80007f1e0ff */
[----:B------:R-:W-:Y:S01]  /*1d6d0*/  LOP3.LUT R8, R9, 0x380, RZ, 0xc0, !PT ;  /* 0x0000038009087812 */ /* 0x000fe200078ec0ff */
[----:B------:R1:W5:Y:S04]  /*1d6e0*/  @P3 LDG.E R77, desc[UR6][R6.64] ;  /* 0x00000006064d3981 */ /* 0x000368000c1e1900 */
[----:B------:R1:W5:Y:S01]  /*1d6f0*/  @P1 LDG.E R2, desc[UR6][R4.64] ;  /* 0x0000000604021981 */ /* 0x000362000c1e1900 */
[----:B------:R-:W-:Y:S05]  /*1d700*/  @P1 BRA `(.L_x_665) ;  /* 0x0000000000141947 */ /* 0x000fea0003800000 */
[----:B------:R-:W-:Y:S05]  /*1d710*/  @!P3 BRA `(.L_x_665) ;  /* 0x000000000010b947 */ /* 0x000fea0003800000 */
[----:B------:R-:W-:Y:S02]  /*1d720*/  ULDC.64 UR4, c[0x0][0x208] ;  /* 0x0000820000047ab9 */ /* 0x000fe40000000a00 */
[----:B-1----:R-:W2:Y:S04]  /*1d730*/  LDG.E R5, desc[UR4][R6.64] ;  /* 0x0000000406057981 */ /* 0x002ea8000c1e1900 */
[----:B-----5:R-:W2:Y:S02]  /*1d740*/  LDG.E R2, desc[UR4][R6.64+0x4] ;  /* 0x0000040406027981 */ /* 0x020ea4000c1e1900 */
[----:B--2---:R-:W-:-:S07]  /*1d750*/  IMAD.IADD R2, R2, 0x1, -R5 ;  /* 0x0000000102027824 */ /* 0x004fce00078e0a05 */
.L_x_665:
[----:B-1----:R-:W2:Y:S01]  /*1d760*/  LDL R6, [R1+0x94] ;  /* 0x0000940001067983 */ /* 0x002ea20000100800 */
[----:B------:R-:W-:-:S03]  /*1d770*/  ULDC.64 UR4, c[0x0][0xb70] ;  /* 0x0002dc0000047ab9 */ /* 0x000fc60000000a00 */
[----:B------:R-:W3:Y:S04]  /*1d780*/  LDL.LU R82, [R1+0x68] ;  /* 0x0000680001527983 */ /* 0x000ee80000300800 */
[----:B------:R-:W2:Y:S01]  /*1d790*/  LDL.LU R80, [R1+0x74] ;  /* 0x0000740001507983 */ /* 0x000ea20000300800 */
[----:B------:R-:W-:Y:S01]  /*1d7a0*/  SEL R19, R10, RZ, !P3 ;  /* 0x000000ff0a137207 */ /* 0x000fe20005800000 */
[--C-:B-----5:R-:W-:Y:S01]  /*1d7b0*/  IMAD.MOV.U32 R20, RZ, RZ, R77.reuse ;  /* 0x000000ffff147224 */ /* 0x120fe200078e004d */
[----:B------:R-:W-:Y:S01]  /*1d7c0*/  SHF.R.S32.HI R21, RZ, 0x1f, R77 ;  /* 0x0000001fff157819 */ /* 0x000fe2000001144d */
[----:B------:R-:W4:Y:S01]  /*1d7d0*/  LDL R10, [R1+0x78] ;  /* 0x00007800010a7983 */ /* 0x000f220000100800 */
[C---:B------:R-:W-:Y:S02]  /*1d7e0*/  IADD3 R25, P2, R14.reuse, 0x3000, RZ ;  /* 0x000030000e197810 */ /* 0x040fe40007f5e0ff */
[----:B------:R-:W-:Y:S01]  /*1d7f0*/  IADD3 R13, P1, R14, 0x2000, RZ ;  /* 0x000020000e0d7810 */ /* 0x000fe20007f3e0ff */
[----:B------:R-:W4:Y:S01]  /*1d800*/  LDL R81, [R1+0x7c] ;  /* 0x00007c0001517983 */ /* 0x000f220000100800 */
[----:B------:R-:W-:-:S02]  /*1d810*/  LOP3.LUT R24, R25, 0x380, RZ, 0xc0, !PT ;  /* 0x0000038019187812 */ /* 0x000fc400078ec0ff */
[----:B------:R-:W-:Y:S02]  /*1d820*/  SHF.R.U64 R8, R8, 0x3, RZ ;  /* 0x0000000308087819 */ /* 0x000fe400000012ff */
[----:B------:R-:W-:Y:S02]  /*1d830*/  LOP3.LUT R12, R13, 0x380, RZ, 0xc0, !PT ;  /* 0x000003800d0c7812 */ /* 0x000fe400078ec0ff */
[----:B------:R-:W-:Y:S02]  /*1d840*/  SHF.R.U64 R24, R24, 0x3, RZ ;  /* 0x0000000318187819 */ /* 0x000fe400000012ff */
[----:B------:R-:W-:Y:S01]  /*1d850*/  LOP3.LUT R8, R8, R9, RZ, 0x3c, !PT ;  /* 0x0000000908087212 */ /* 0x000fe200078e3cff */
[--C-:B------:R-:W-:Y:S01]  /*1d860*/  IMAD.X R9, RZ, RZ, R15.reuse, P0 ;  /* 0x000000ffff097224 */ /* 0x100fe200000e060f */
[----:B------:R-:W-:Y:S02]  /*1d870*/  SHF.R.U64 R12, R12, 0x3, RZ ;  /* 0x000000030c0c7819 */ /* 0x000fe400000012ff */
[----:B------:R-:W-:Y:S01]  /*1d880*/  LOP3.LUT R24, R24, R25, RZ, 0x3c, !PT ;  /* 0x0000001918187212 */ /* 0x000fe200078e3cff */
[----:B------:R-:W-:Y:S01]  /*1d890*/  IMAD.X R25, RZ, RZ, R15, P2 ;  /* 0x000000ffff197224 */ /* 0x000fe200010e060f */
[----:B------:R-:W-:-:S02]  /*1d8a0*/  IADD3 R33, P4, R14, 0x5000, RZ ;  /* 0x000050000e217810 */ /* 0x000fc40007f9e0ff */
[C---:B------:R-:W-:Y:S02]  /*1d8b0*/  IADD3 R37, P5, R14.reuse, 0x6000, RZ ;  /* 0x000060000e257810 */ /* 0x040fe40007fbe0ff */
[C---:B------:R-:W-:Y:S02]  /*1d8c0*/  IADD3 R45, P0, R14.reuse, 0x8000, RZ ;  /* 0x000080000e2d7810 */ /* 0x040fe40007f1e0ff */
[----:B------:R-:W-:Y:S02]  /*1d8d0*/  IADD3 R53, P2, R14, 0xa000, RZ ;  /* 0x0000a0000e357810 */ /* 0x000fe40007f5e0ff */
[----:B------:R-:W-:Y:S01]  /*1d8e0*/  LOP3.LUT R12, R12, R13, RZ, 0x3c, !PT ;  /* 0x0000000d0c0c7212 */ /* 0x000fe200078e3cff */
[----:B------:R-:W-:Y:S01]  /*1d8f0*/  IMAD.X R13, RZ, RZ, R15, P1 ;  /* 0x000000ffff0d7224 */ /* 0x000fe200008e060f */
[----:B------:R-:W-:Y:S02]  /*1d900*/  LOP3.LUT R32, R33, 0x380, RZ, 0xc0, !PT ;  /* 0x0000038021207812 */ /* 0x000fe400078ec0ff */
[----:B------:R-:W-:-:S02]  /*1d910*/  LOP3.LUT R36, R37, 0x380, RZ, 0xc0, !PT ;  /* 0x0000038025247812 */ /* 0x000fc400078ec0ff */
[----:B------:R-:W-:Y:S02]  /*1d920*/  IADD3 R49, P1, R14, 0x9000, RZ ;  /* 0x000090000e317810 */ /* 0x000fe40007f3e0ff */
[----:B------:R-:W-:Y:S02]  /*1d930*/  LOP3.LUT R44, R45, 0x380, RZ, 0xc0, !PT ;  /* 0x000003802d2c7812 */ /* 0x000fe400078ec0ff */
[----:B------:R-:W-:Y:S02]  /*1d940*/  LOP3.LUT R52, R53, 0x380, RZ, 0xc0, !PT ;  /* 0x0000038035347812 */ /* 0x000fe400078ec0ff */
[----:B------:R-:W-:Y:S02]  /*1d950*/  SHF.R.U64 R32, R32, 0x3, RZ ;  /* 0x0000000320207819 */ /* 0x000fe400000012ff */
[----:B------:R-:W-:Y:S02]  /*1d960*/  SHF.R.U64 R36, R36, 0x3, RZ ;  /* 0x0000000324247819 */ /* 0x000fe400000012ff */
[----:B------:R-:W-:-:S02]  /*1d970*/  LOP3.LUT R48, R49, 0x380, RZ, 0xc0, !PT ;  /* 0x0000038031307812 */ /* 0x000fc400078ec0ff */
[----:B------:R-:W-:Y:S02]  /*1d980*/  SHF.R.U64 R44, R44, 0x3, RZ ;  /* 0x000000032c2c7819 */ /* 0x000fe400000012ff */
[----:B------:R-:W-:Y:S02]  /*1d990*/  SHF.R.U64 R52, R52, 0x3, RZ ;  /* 0x0000000334347819 */ /* 0x000fe400000012ff */
[----:B------:R-:W-:Y:S01]  /*1d9a0*/  LOP3.LUT R32, R32, R33, RZ, 0x3c, !PT ;  /* 0x0000002120207212 */ /* 0x000fe200078e3cff */
[--C-:B------:R-:W-:Y:S01]  /*1d9b0*/  IMAD.X R33, RZ, RZ, R15.reuse, P4 ;  /* 0x000000ffff217224 */ /* 0x100fe200020e060f */
[----:B------:R-:W-:Y:S01]  /*1d9c0*/  LOP3.LUT R36, R36, R37, RZ, 0x3c, !PT ;  /* 0x0000002524247212 */ /* 0x000fe200078e3cff */
[--C-:B------:R-:W-:Y:S01]  /*1d9d0*/  IMAD.X R37, RZ, RZ, R15.reuse, P5 ;  /* 0x000000ffff257224 */ /* 0x100fe200028e060f */
[----:B------:R-:W-:Y:S02]  /*1d9e0*/  SHF.R.U64 R48, R48, 0x3, RZ ;  /* 0x0000000330307819 */ /* 0x000fe400000012ff */
[----:B------:R-:W-:Y:S01]  /*1d9f0*/  LOP3.LUT R44, R44, R45, RZ, 0x3c, !PT ;  /* 0x0000002d2c2c7212 */ /* 0x000fe200078e3cff */
[--C-:B------:R-:W-:Y:S01]  /*1da00*/  IMAD.X R45, RZ, RZ, R15.reuse, P0 ;  /* 0x000000ffff2d7224 */ /* 0x100fe200000e060f */
[----:B------:R-:W-:Y:S01]  /*1da10*/  LOP3.LUT R52, R52, R53, RZ, 0x3c, !PT ;  /* 0x0000003534347212 */ /* 0x000fe200078e3cff */
[----:B------:R-:W-:Y:S01]  /*1da20*/  IMAD.X R53, RZ, RZ, R15, P2 ;  /* 0x000000ffff357224 */ /* 0x000fe200010e060f */
[----:B------:R-:W-:-:S02]  /*1da30*/  IADD3 R61, P4, R14, 0xc000, RZ ;  /* 0x0000c0000e3d7810 */ /* 0x000fc40007f9e0ff */
[----:B------:R-:W-:Y:S02]  /*1da40*/  IADD3 R65, P5, R14, 0xd000, RZ ;  /* 0x0000d0000e417810 */ /* 0x000fe40007fbe0ff */
[----:B------:R-:W-:Y:S01]  /*1da50*/  LOP3.LUT R48, R48, R49, RZ, 0x3c, !PT ;  /* 0x0000003130307212 */ /* 0x000fe200078e3cff */
[----:B------:R-:W-:Y:S01]  /*1da60*/  IMAD.X R49, RZ, RZ, R15, P1 ;  /* 0x000000ffff317224 */ /* 0x000fe200008e060f */
[----:B------:R-:W-:Y:S02]  /*1da70*/  LOP3.LUT R60, R61, 0x380, RZ, 0xc0, !PT ;  /* 0x000003803d3c7812 */ /* 0x000fe400078ec0ff */
[----:B------:R-:W-:Y:S02]  /*1da80*/  LOP3.LUT R64, R65, 0x380, RZ, 0xc0, !PT ;  /* 0x0000038041407812 */ /* 0x000fe400078ec0ff */
[----:B------:R-:W-:Y:S02]  /*1da90*/  SHF.R.U64 R60, R60, 0x3, RZ ;  /* 0x000000033c3c7819 */ /* 0x000fe400000012ff */
[----:B------:R-:W-:-:S02]  /*1daa0*/  SHF.R.U64 R64, R64, 0x3, RZ ;  /* 0x0000000340407819 */ /* 0x000fc400000012ff */
[----:B------:R-:W-:Y:S01]  /*1dab0*/  LOP3.LUT R60, R60, R61, RZ, 0x3c, !PT ;  /* 0x0000003d3c3c7212 */ /* 0x000fe200078e3cff */
[--C-:B------:R-:W-:Y:S01]  /*1dac0*/  IMAD.X R61, RZ, RZ, R15.reuse, P4 ;  /* 0x000000ffff3d7224 */ /* 0x100fe200020e060f */
[----:B------:R-:W-:Y:S01]  /*1dad0*/  LOP3.LUT R64, R64, R65, RZ, 0x3c, !PT ;  /* 0x0000004140407212 */ /* 0x000fe200078e3cff */
[----:B------:R-:W-:Y:S01]  /*1dae0*/  IMAD.X R65, RZ, RZ, R15, P5 ;  /* 0x000000ffff417224 */ /* 0x000fe200028e060f */
[----:B------:R-:W-:Y:S01]  /*1daf0*/  ULDC.64 UR6, c[0x0][0x208] ;  /* 0x0000820000067ab9 */ /* 0x000fe20000000a00 */
[--C-:B------:R-:W-:Y:S01]  /*1db00*/  SHF.R.S32.HI R79, RZ, 0x1f, R212.reuse ;  /* 0x0000001fff4f7819 */ /* 0x100fe200000114d4 */
[----:B------:R-:W-:Y:S01]  /*1db10*/  IMAD.MOV.U32 R78, RZ, RZ, R212 ;  /* 0x000000ffff4e7224 */ /* 0x000fe200078e00d4 */
[----:B------:R-:W-:Y:S01]  /*1db20*/  BSSY B1, `(.L_x_666) ;  /* 0x0000079000017945 */ /* 0x000fe20003800000 */
[----:B---3--:R-:W-:Y:S02]  /*1db30*/  SHF.R.S32.HI R76, RZ, 0x1f, R82 ;  /* 0x0000001fff4c7819 */ /* 0x008fe40000011452 */
[----:B--2---:R-:W-:-:S03]  /*1db40*/  LEA R11, R80, R6, 0x7 ;  /* 0x00000006500b7211 */ /* 0x004fc600078e38ff */
[----:B------:R-:W-:-:S04]  /*1db50*/  IMAD R4, R76, UR4, RZ ;  /* 0x000000044c047c24 */ /* 0x000fc8000f8e02ff */
[C---:B------:R-:W-:Y:S02]  /*1db60*/  IMAD R7, R82.reuse, UR5, R4 ;  /* 0x0000000552077c24 */ /* 0x040fe4000f8e0204 */
[----:B------:R-:W-:Y:S01]  /*1db70*/  IMAD.WIDE.U32 R4, R82, UR4, R20 ;  /* 0x0000000452047c25 */ /* 0x000fe2000f8e0014 */
[----:B------:R-:W-:Y:S01]  /*1db80*/  SEL R20, R148, RZ, !P3 ;  /* 0x000000ff94147207 */ /* 0x000fe20005800000 */
[----:B------:R-:W-:Y:S02]  /*1db90*/  ULDC.64 UR4, c[0x0][0xb78] ;  /* 0x0002de0000047ab9 */ /* 0x000fe40000000a00 */
[----:B------:R-:W-:Y:S02]  /*1dba0*/  IMAD.IADD R5, R5, 0x1, R7 ;  /* 0x0000000105057824 */ /* 0x000fe400078e0207 */
[----:B------:R-:W-:Y:S02]  /*1dbb0*/  IMAD R7, R19, UR4, RZ ;  /* 0x0000000413077c24 */ /* 0x000fe4000f8e02ff */
[----:B------:R-:W-:-:S04]  /*1dbc0*/  IMAD.WIDE.U32 R4, R20, UR4, R4 ;  /* 0x0000000414047c25 */ /* 0x000fc8000f8e0004 */
[----:B------:R-:W-:Y:S01]  /*1dbd0*/  IMAD R6, R20, UR5, R7 ;  /* 0x0000000514067c24 */ /* 0x000fe2000f8e0207 */
[----:B------:R-:W-:Y:S01]  /*1dbe0*/  SHF.R.S32.HI R7, RZ, 0x1f, R11 ;  /* 0x0000001fff077819 */ /* 0x000fe2000001140b */
[----:B------:R-:W-:Y:S01]  /*1dbf0*/  ULDC.64 UR4, c[0x0][0xb40] ;  /* 0x0002d00000047ab9 */ /* 0x000fe20000000a00 */
[----:B------:R-:W-:-:S04]  /*1dc00*/  IADD3 R4, P6, R11, R4, RZ ;  /* 0x000000040b047210 */ /* 0x000fc80007fde0ff */
[----:B------:R-:W-:Y:S02]  /*1dc10*/  IADD3.X R7, R7, R5, R6, P6, !PT ;  /* 0x0000000507077210 */ /* 0x000fe400037fe406 */
[----:B------:R-:W-:Y:S02]  /*1dc20*/  LEA R54, P6, R4, UR4, 0x2 ;  /* 0x0000000404367c11 */ /* 0x000fe4000f8c10ff */
[----:B------:R-:W-:Y:S02]  /*1dc30*/  IADD3 R29, P3, R14, 0x4000, RZ ;  /* 0x000040000e1d7810 */ /* 0x000fe40007f7e0ff */
[----:B------:R-:W-:Y:S01]  /*1dc40*/  LEA.HI.X R55, R4, UR5, R7, 0x2, P6 ;  /* 0x0000000504377c11 */ /* 0x000fe2000b0f1407 */
[----:B------:R-:W-:Y:S01]  /*1dc50*/  VIADD R5, R11, 0x8 ;  /* 0x000000080b057836 */ /* 0x000fe20000000000 */
[----:B------:R-:W-:Y:S01]  /*1dc60*/  IADD3 R41, P6, R14, 0x7000, RZ ;  /* 0x000070000e297810 */ /* 0x000fe20007fde0ff */
[----:B------:R-:W-:Y:S01]  /*1dc70*/  ULDC.64 UR4, c[0x0][0xaa0] ;  /* 0x0002a80000047ab9 */ /* 0x000fe20000000a00 */
[----:B------:R-:W-:-:S02]  /*1dc80*/  LOP3.LUT R28, R29, 0x380, RZ, 0xc0, !PT ;  /* 0x000003801d1c7812 */ /* 0x000fc400078ec0ff */
[----:B------:R-:W-:Y:S02]  /*1dc90*/  LOP3.LUT R40, R41, 0x380, RZ, 0xc0, !PT ;  /* 0x0000038029287812 */ /* 0x000fe400078ec0ff */
        /* <DEDUP_REMOVED lines=8> */
[----:B----4-:R-:W-:Y:S02]  /*1dd20*/  LOP3.LUT P0, RZ, R10, 0x3, RZ, 0xc0, !PT ;  /* 0x000000030aff7812 */ /* 0x010fe4000780c0ff */
[----:B------:R-:W-:Y:S02]  /*1dd30*/  IADD3 R7, P2, R14, 0xf000, RZ ;  /* 0x0000f0000e077810 */ /* 0x000fe40007f5e0ff */
[----:B------:R-:W-:Y:S02]  /*1dd40*/  LOP3.LUT R56, R57, 0x380, RZ, 0xc0, !PT ;  /* 0x0000038039387812 */ /* 0x000fe400078ec0ff */
[----:B------:R-:W-:Y:S02]  /*1dd50*/  LOP3.LUT R68, R69, 0x380, RZ, 0xc0, !PT ;  /* 0x0000038045447812 */ /* 0x000fe400078ec0ff */
[----:B------:R-:W-:-:S02]  /*1dd60*/  ISETP.GE.OR P1, PT, R11, R2, P0 ;  /* 0x000000020b00720c */ /* 0x000fc40000726670 */
[----:B------:R-:W-:Y:S02]  /*1dd70*/  LOP3.LUT R4, R14, 0x380, RZ, 0xc0, !PT ;  /* 0x000003800e047812 */ /* 0x000fe400078ec0ff */
[----:B------:R-:W-:Y:S02]  /*1dd80*/  ISETP.GE.OR P0, PT, R5, R2, P0 ;  /* 0x000000020500720c */ /* 0x000fe40000706670 */
[----:B------:R-:W-:Y:S02]  /*1dd90*/  LOP3.LUT R6, R7, 0x380, RZ, 0xc0, !PT ;  /* 0x0000038007067812 */ /* 0x000fe400078ec0ff */
[----:B------:R-:W-:Y:S02]  /*1dda0*/  SHF.R.U64 R56, R56, 0x3, RZ ;  /* 0x0000000338387819 */ /* 0x000fe400000012ff */
[----:B------:R-:W-:Y:S02]  /*1ddb0*/  SHF.R.U64 R68, R68, 0x3, RZ ;  /* 0x0000000344447819 */ /* 0x000fe400000012ff */
[----:B------:R-:W-:-:S02]  /*1ddc0*/  SHF.R.U64 R5, R4, 0x3, RZ ;  /* 0x0000000304057819 */ /* 0x000fc400000012ff */
[----:B------:R-:W-:Y:S01]  /*1ddd0*/  SHF.R.U64 R6, R6, 0x3, RZ ;  /* 0x0000000306067819 */ /* 0x000fe200000012ff */
[--C-:B------:R-:W-:Y:S01]  /*1dde0*/  IMAD.X R73, RZ, RZ, R15.reuse, P2 ;  /* 0x000000ffff497224 */ /* 0x100fe200010e060f */
[----:B------:R-:W-:Y:S01]  /*1ddf0*/  LOP3.LUT R56, R56, R57, RZ, 0x3c, !PT ;  /* 0x0000003938387212 */ /* 0x000fe200078e3cff */
[--C-:B------:R-:W-:Y:S01]  /*1de00*/  IMAD.X R57, RZ, RZ, R15.reuse, P3 ;  /* 0x000000ffff397224 */ /* 0x100fe200018e060f */
[----:B------:R-:W-:Y:S01]  /*1de10*/  LOP3.LUT R68, R68, R69, RZ, 0x3c, !PT ;  /* 0x0000004544447212 */ /* 0x000fe200078e3cff */
[----:B------:R-:W-:Y:S01]  /*1de20*/  IMAD.X R69, RZ, RZ, R15, P6 ;  /* 0x000000ffff457224 */ /* 0x000fe200030e060f */
[----:B------:R-:W-:Y:S02]  /*1de30*/  LOP3.LUT R4, R5, R14, RZ, 0x3c, !PT ;  /* 0x0000000e05047212 */ /* 0x000fe400078e3cff */
[----:B------:R-:W-:Y:S02]  /*1de40*/  MOV R5, R15 ;  /* 0x0000000f00057202 */ /* 0x000fe40000000f00 */
[----:B------:R-:W-:Y:S01]  /*1de50*/  LOP3.LUT R72, R6, R7, RZ, 0x3c, !PT ;  /* 0x0000000706487212 */ /* 0x000fe200078e3cff */
[----:B------:R1:W-:Y:S01]  /*1de60*/  @!P1 STG.E desc[UR6][R54.64], R0 ;  /* 0x0000000036009986 */ /* 0x0003e2000c101906 */
[----:B------:R-:W-:-:S03]  /*1de70*/  IMAD.WIDE.U32 R78, R77, UR4, R78 ;  /* 0x000000044d4e7c25 */ /* 0x000fc6000f8e004e */
[----:B------:R2:W-:Y:S04]  /*1de80*/  @!P0 STG.E desc[UR6][R54.64+0x20], R3 ;  /* 0x0000200336008986 */ /* 0x0005e8000c101906 */
[----:B------:R-:W5:Y:S01]  /*1de90*/  LD.E.128 R4, desc[UR6][R4.64] ;  /* 0x0000000604047980 */ /* 0x000f62000c101d00 */
[----:B-1----:R-:W-:-:S03]  /*1dea0*/  IMAD R0, R21, UR4, RZ ;  /* 0x0000000415007c24 */ /* 0x002fc6000f8e02ff */
[----:B------:R-:W5:Y:S04]  /*1deb0*/  LD.E.128 R8, desc[UR6][R8.64] ;  /* 0x0000000608087980 */ /* 0x000f68000c101d00 */
[----:B------:R-:W5:Y:S01]  /*1dec0*/  LD.E.128 R12, desc[UR6][R12.64] ;  /* 0x000000060c0c7980 */ /* 0x000f62000c101d00 */
[----:B------:R-:W-:Y:S01]  /*1ded0*/  IMAD R77, R77, UR5, R0 ;  /* 0x000000054d4d7c24 */ /* 0x000fe2000f8e0200 */
[----:B------:R-:W-:Y:S02]  /*1dee0*/  ULDC.64 UR4, c[0x0][0xae0] ;  /* 0x0002b80000047ab9 */ /* 0x000fe40000000a00 */
[----:B------:R-:W5:Y:S04]  /*1def0*/  LD.E.128 R24, desc[UR6][R24.64] ;  /* 0x0000000618187980 */ /* 0x000f68000c101d00 */
[----:B------:R-:W5:Y:S04]  /*1df00*/  LD.E.128 R28, desc[UR6][R28.64] ;  /* 0x000000061c1c7980 */ /* 0x000f68000c101d00 */
[----:B------:R-:W5:Y:S04]  /*1df10*/  LD.E.128 R32, desc[UR6][R32.64] ;  /* 0x0000000620207980 */ /* 0x000f68000c101d00 */
[----:B------:R-:W5:Y:S04]  /*1df20*/  LD.E.128 R36, desc[UR6][R36.64] ;  /* 0x0000000624247980 */ /* 0x000f68000c101d00 */
[----:B------:R-:W5:Y:S04]  /*1df30*/  LD.E.128 R40, desc[UR6][R40.64] ;  /* 0x0000000628287980 */ /* 0x000f68000c101d00 */
[----:B------:R-:W5:Y:S04]  /*1df40*/  LD.E.128 R44, desc[UR6][R44.64] ;  /* 0x000000062c2c7980 */ /* 0x000f68000c101d00 */
[----:B------:R-:W5:Y:S04]  /*1df50*/  LD.E.128 R48, desc[UR6][R48.64] ;  /* 0x0000000630307980 */ /* 0x000f68000c101d00 */
[----:B--2---:R-:W5:Y:S04]  /*1df60*/  LD.E.128 R52, desc[UR6][R52.64] ;  /* 0x0000000634347980 */ /* 0x004f68000c101d00 */
[----:B------:R-:W5:Y:S04]  /*1df70*/  LD.E.128 R56, desc[UR6][R56.64] ;  /* 0x0000000638387980 */ /* 0x000f68000c101d00 */
[----:B------:R-:W5:Y:S04]  /*1df80*/  LD.E.128 R60, desc[UR6][R60.64] ;  /* 0x000000063c3c7980 */ /* 0x000f68000c101d00 */
[----:B------:R-:W5:Y:S04]  /*1df90*/  LD.E.128 R64, desc[UR6][R64.64] ;  /* 0x0000000640407980 */ /* 0x000f68000c101d00 */
[----:B------:R-:W5:Y:S04]  /*1dfa0*/  LD.E.128 R68, desc[UR6][R68.64] ;  /* 0x0000000644447980 */ /* 0x000f68000c101d00 */
[----:B------:R-:W5:Y:S01]  /*1dfb0*/  LD.E.128 R72, desc[UR6][R72.64] ;  /* 0x0000000648487980 */ /* 0x000f62000c101d00 */
[----:B------:R-:W-:Y:S01]  /*1dfc0*/  @!PT LDS RZ, [RZ] ;  /* 0x00000000fffff984 */ /* 0x000fe20000000800 */
[----:B------:R-:W-:Y:S01]  /*1dfd0*/  @!PT LDS RZ, [RZ] ;  /* 0x00000000fffff984 */ /* 0x000fe20000000800 */
[----:B------:R-:W-:Y:S01]  /*1dfe0*/  @!PT LDS RZ, [RZ] ;  /* 0x00000000fffff984 */ /* 0x000fe20000000800 */
[----:B------:R-:W-:Y:S01]  /*1dff0*/  @!PT LDS RZ, [RZ] ;  /* 0x00000000fffff984 */ /* 0x000fe20000000800 */
[----:B------:R1:W-:Y:S06]  /*1e000*/  MEMBAR.ALL.CTA ;  /* 0x0000000000007992 */ /* 0x0003ec0000008000 */
[----:B-1----:R-:W1:Y:S01]  /*1e010*/  FENCE.VIEW.ASYNC.S ;  /* 0x00000000000073c6 */ /* 0x002e620000000000 */
[----:B------:R-:W-:-:S02]  /*1e020*/  IMAD.IADD R79, R79, 0x1, R77 ;  /* 0x000000014f4f7824 */ /* 0x000fc400078e024d */
[----:B------:R-:W-:Y:S02]  /*1e030*/  IMAD R77, R80, -0x80, R2 ;  /* 0xffffff80504d7824 */ /* 0x000fe400078e0202 */
[----:B------:R-:W-:Y:S02]  /*1e040*/  IMAD R76, R76, UR4, RZ ;  /* 0x000000044c4c7c24 */ /* 0x000fe4000f8e02ff */
[----:B------:R-:W-:Y:S01]  /*1e050*/  IMAD.WIDE.U32 R2, R82, UR4, R78 ;  /* 0x0000000452027c25 */ /* 0x000fe2000f8e004e */
[----:B------:R-:W-:-:S03]  /*1e060*/  ISETP.GE.AND P3, PT, R18, R77, PT ;  /* 0x0000004d1200720c */ /* 0x000fc60003f66270 */
[----:B------:R-:W-:Y:S01]  /*1e070*/  IMAD R21, R82, UR5, R76 ;  /* 0x0000000552157c24 */ /* 0x000fe2000f8e024c */
[----:B------:R-:W-:Y:S01]  /*1e080*/  ULDC.64 UR4, c[0x0][0xae8] ;  /* 0x0002ba0000047ab9 */ /* 0x000fe20000000a00 */
[----:B------:R-:W-:Y:S02]  /*1e090*/  VIADD R0, R16, 0x38820 ;  /* 0x0003882010007836 */ /* 0x000fe40000000000 */
[----:B------:R-:W-:Y:S02]  /*1e0a0*/  IMAD.IADD R3, R3, 0x1, R21 ;  /* 0x0000000103037824 */ /* 0x000fe400078e0215 */
[----:B------:R-:W-:Y:S01]  /*1e0b0*/  IMAD R21, R19, UR4, RZ ;  /* 0x0000000413157c24 */ /* 0x000fe2000f8e02ff */
[----:B------:R-:W-:Y:S02]  /*1e0c0*/  PRMT R0, RZ, 0x654, R0 ;  /* 0x00000654ff007816 */ /* 0x000fe40000000000 */
[----:B------:R-:W-:Y:S01]  /*1e0d0*/  SHF.R.S32.HI R19, RZ, 0x1f, R18 ;  /* 0x0000001fff137819 */ /* 0x000fe20000011412 */
[----:B------:R-:W-:-:S02]  /*1e0e0*/  IMAD R79, R20, UR5, R21 ;  /* 0x00000005144f7c24 */ /* 0x000fc4000f8e0215 */
[----:B------:R-:W-:Y:S01]  /*1e0f0*/  IMAD.WIDE.U32 R20, R20, UR4, R2 ;  /* 0x0000000414147c25 */ /* 0x000fe2000f8e0002 */
[----:B-1----:R1:W-:Y:S01]  /*1e100*/  SYNCS.ARRIVE.TRANS64.RED.A1T0 RZ, [R0+URZ], RZ ;  /* 0x000000ff00ff79a7 */ /* 0x0023e2000810043f */
[-C--:B------:R-:W-:Y:S02]  /*1e110*/  ISETP.GE.AND P0, PT, R217, R77.reuse, PT ;  /* 0x0000004dd900720c */ /* 0x080fe40003f06270 */
[-C--:B------:R-:W-:Y:S02]  /*1e120*/  ISETP.GE.AND P1, PT, R218, R77.reuse, PT ;  /* 0x0000004dda00720c */ /* 0x080fe40003f26270 */
[----:B------:R-:W-:Y:S01]  /*1e130*/  ISETP.GE.AND P2, PT, R81, R77, PT ;  /* 0x0000004d5100720c */ /* 0x000fe20003f46270 */
[----:B------:R-:W-:-:S04]  /*1e140*/  IMAD.WIDE R76, R80, 0x80, R18 ;  /* 0x00000080504c7825 */ /* 0x000fc800078e0212 */
[----:B------:R-:W-:Y:S01]  /*1e150*/  IMAD.IADD R81, R21, 0x1, R79 ;  /* 0x0000000115517824 */ /* 0x000fe200078e024f */
[----:B-1----:R-:W-:Y:S07]  /*1e160*/  @P3 BRA `(.L_x_667) ;  /* 0x0000000000503947 */ /* 0x002fee0003800000 */
[----:B------:R-:W-:Y:S01]  /*1e170*/  ULDC.64 UR4, c[0x0][0xad8] ;  /* 0x0002b60000047ab9 */ /* 0x000fe20000000a00 */
[----:B------:R-:W-:Y:S01]  /*1e180*/  IMAD.MOV.U32 R2, RZ, RZ, R20 ;  /* 0x000000ffff027224 */ /* 0x000fe200078e0014 */
[----:B------:R-:W-:Y:S01]  /*1e190*/  ULDC.64 UR6, c[0x0][0xa80] ;  /* 0x0002a00000067ab9 */ /* 0x000fe20000000a00 */
[----:B------:R-:W-:Y:S01]  /*1e1a0*/  IMAD R79, R77, UR4, RZ ;  /* 0x000000044d4f7c24 */ /* 0x000fe2000f8e02ff */
[----:B------:R-:W-:Y:S01]  /*1e1b0*/  ULDC.64 UR8, c[0x0][0x208] ;  /* 0x0000820000087ab9 */ /* 0x000fe20000000a00 */
[----:B------:R-:W-:Y:S02]  /*1e1c0*/  IMAD.MOV.U32 R3, RZ, RZ, R81 ;  /* 0x000000ffff037224 */ /* 0x000fe400078e0051 */
[C---:B------:R-:W-:Y:S02]  /*1e1d0*/  IMAD R79, R76.reuse, UR5, R79 ;  /* 0x000000054c4f7c24 */ /* 0x040fe4000f8e024f */
[----:B------:R-:W-:Y:S01]  /*1e1e0*/  IMAD.WIDE.U32 R2, R76, UR4, R2 ;  /* 0x000000044c027c25 */ /* 0x000fe2000f8e0002 */
[----:B------:R-:W-:-:S02]  /*1e1f0*/  ULDC UR4, c[0x0][0xa8c] ;  /* 0x0002a30000047ab9 */ /* 0x000fc40000000800 */
[----:B------:R-:W-:Y:S01]  /*1e200*/  ISETP.GE.AND P3, PT, R212, UR4, PT ;  /* 0x00000004d4007c0c */ /* 0x000fe2000bf66270 */
[----:B------:R-:W-:Y:S01]  /*1e210*/  IMAD.IADD R3, R3, 0x1, R79 ;  /* 0x0000000103037824 */ /* 0x000fe200078e024f */
[C---:B------:R-:W-:Y:S02]  /*1e220*/  LEA R78, P5, R2.reuse, UR6, 0x1 ;  /* 0x00000006024e7c11 */ /* 0x040fe4000f8a08ff */
[----:B------:R-:W-:Y:S02]  /*1e230*/  ISETP.GE.AND P4, PT, R213, UR4, PT ;  /* 0x00000004d5007c0c */ /* 0x000fe4000bf86270 */
[----:B------:R-:W-:Y:S02]  /*1e240*/  LEA.HI.X R79, R2, UR7, R3, 0x1, P5 ;  /* 0x00000007024f7c11 */ /* 0x000fe4000a8f0c03 */
[----:B------:R-:W-:Y:S02]  /*1e250*/  ISETP.GE.AND P5, PT, R227, UR4, PT ;  /* 0x00000004e3007c0c */ /* 0x000fe4000bfa6270 */
[----:B------:R-:W-:-:S03]  /*1e260*/  ISETP.GE.AND P6, PT, R226, UR4, PT ;  /* 0x00000004e2007c0c */ /* 0x000fc6000bfc6270 */
[----:B-----5:R1:W-:Y:S04]  /*1e270*/  @!P3 STG.E.128 desc[UR8][R78.64], R4 ;  /* 0x000000044e00b986 */ /* 0x0203e8000c101d08 */
[----:B------:R1:W-:Y:S04]  /*1e280*/  @!P4 STG.E.128 desc[UR8][R78.64+0x80], R28 ;  /* 0x0000801c4e00c986 */ /* 0x0003e8000c101d08 */
[----:B------:R1:W-:Y:S04]  /*1e290*/  @!P5 STG.E.128 desc[UR8][R78.64+0x100], R44 ;  /* 0x0001002c4e00d986 */ /* 0x0003e8000c101d08 */
[----:B------:R1:W-:Y:S02]  /*1e2a0*/  @!P6 STG.E.128 desc[UR8][R78.64+0x180], R60 ;  /* 0x0001803c4e00e986 */ /* 0x0003e4000c101d08 */
.L_x_667:
[----:B------:R-:W-:Y:S05]  /*1e2b0*/  BSYNC B1 ;  /* 0x0000000000017941 */ /* 0x000fea0003800000 */
.L_x_666:
[----:B------:R-:W-:Y:S04]  /*1e2c0*/  BSSY B1, `(.L_x_668) ;  /* 0x0000018000017945 */ /* 0x000fe80003800000 */
[----:B------:R-:W-:Y:S05]  /*1e2d0*/  @P0 BRA `(.L_x_669) ;  /* 0x0000000000580947 */ /* 0x000fea0003800000 */
[----:B-1---5:R-:W-:Y:S01]  /*1e2e0*/  IADD3 R5, P0, R76, 0x20, RZ ;  /* 0x000000204c057810 */ /* 0x022fe20007f1e0ff */
[----:B------:R-:W-:Y:S01]  /*1e2f0*/  ULDC.64 UR6, c[0x0][0xad8] ;  /* 0x0002b60000067ab9 */ /* 0x000fe20000000a00 */
[----:B------:R-:W-:Y:S01]  /*1e300*/  IMAD.MOV.U32 R2, RZ, RZ, R20 ;  /* 0x000000ffff027224 */ /* 0x000fe200078e0014 */
[----:B------:R-:W-:Y:S01]  /*1e310*/  ULDC UR4, c[0x0][0xa8c] ;  /* 0x0002a30000047ab9 */ /* 0x000fe20000000800 */
[----:B------:R-:W-:Y:S01]  /*1e320*/  IMAD.MOV.U32 R3, RZ, RZ, R81 ;  /* 0x000000ffff037224 */ /* 0x000fe200078e0051 */
[----:B------:R-:W-:Y:S01]  /*1e330*/  ISETP.GE.AND P3, PT, R212, UR4, PT ;  /* 0x00000004d4007c0c */ /* 0x000fe2000bf66270 */
[----:B------:R-:W-:Y:S01]  /*1e340*/  IMAD.X R0, RZ, RZ, R77, P0 ;  /* 0x000000ffff007224 */ /* 0x000fe200000e064d */
[----:B------:R-:W-:Y:S01]  /*1e350*/  ISETP.GE.AND P4, PT, R213, UR4, PT ;  /* 0x00000004d5007c0c */ /* 0x000fe2000bf86270 */
[----:B------:R-:W-:Y:S01]  /*1e360*/  IMAD.WIDE.U32 R2, R5, UR6, R2 ;  /* 0x0000000605027c25 */ /* 0x000fe2000f8e0002 */
[----:B------:R-:W-:Y:S01]  /*1e370*/  ISETP.GE.AND P5, PT, R227, UR4, PT ;  /* 0x00000004e3007c0c */ /* 0x000fe2000bfa6270 */
[----:B------:R-:W-:Y:S01]  /*1e380*/  ULDC.64 UR8, c[0x0][0x208] ;  /* 0x0000820000087ab9 */ /* 0x000fe20000000a00 */
[----:B------:R-:W-:Y:S01]  /*1e390*/  ISETP.GE.AND P6, PT, R226, UR4, PT ;  /* 0x00000004e2007c0c */ /* 0x000fe2000bfc6270 */
[----:B------:R-:W-:-:S04]  /*1e3a0*/  IMAD R0, R0, UR6, RZ ;  /* 0x0000000600007c24 */ /* 0x000fc8000f8e02ff */
[----:B------:R-:W-:Y:S01]  /*1e3b0*/  IMAD R5, R5, UR7, R0 ;  /* 0x0000000705057c24 */ /* 0x000fe2000f8e0200 */
[----:B------:R-:W-:Y:S02]  /*1e3c0*/  ULDC.64 UR6, c[0x0][0xa80] ;  /* 0x0002a00000067ab9 */ /* 0x000fe40000000a00 */
[----:B------:R-:W-:Y:S01]  /*1e3d0*/  LEA R4, P0, R2, UR6, 0x1 ;  /* 0x0000000602047c11 */ /* 0x000fe2000f8008ff */
[----:B------:R-:W-:-:S05]  /*1e3e0*/  IMAD.IADD R3, R3, 0x1, R5 ;  /* 0x0000000103037824 */ /* 0x000fca00078e0205 */
[----:B------:R-:W-:-:S05]  /*1e3f0*/  LEA.HI.X R5, R2, UR7, R3, 0x1, P0 ;  /* 0x0000000702057c11 */ /* 0x000fca00080f0c03 */
[----:B------:R2:W-:Y:S04]  /*1e400*/  @!P3 STG.E.128 desc[UR8][R4.64], R8 ;  /* 0x000000080400b986 */ /* 0x0005e8000c101d08 */
[----:B------:R2:W-:Y:S04]  /*1e410*/  @!P4 STG.E.128 desc[UR8][R4.64+0x80], R32 ;  /* 0x000080200400c986 */ /* 0x0005e8000c101d08 */
[----:B------:R2:W-:Y:S04]  /*1e420*/  @!P5 STG.E.128 desc[UR8][R4.64+0x100], R48 ;  /* 0x000100300400d986 */ /* 0x0005e8000c101d08 */
[----:B------:R2:W-:Y:S02]  /*1e430*/  @!P6 STG.E.128 desc[UR8][R4.64+0x180], R64 ;  /* 0x000180400400e986 */ /* 0x0005e4000c101d08 */
.L_x_669:
[----:B------:R-:W-:Y:S05]  /*1e440*/  BSYNC B1 ;  /* 0x0000000000017941 */ /* 0x000fea0003800000 */
.L_x_668:
[----:B------:R-:W-:Y:S04]  /*1e450*/  BSSY B1, `(.L_x_670) ;  /* 0x0000018000017945 */ /* 0x000fe80003800000 */
[----:B------:R-:W-:Y:S05]  /*1e460*/  @P1 BRA `(.L_x_671) ;  /* 0x0000000000581947 */ /* 0x000fea0003800000 */
[----:B-12--5:R-:W-:Y:S01]  /*1e470*/  IADD3 R5, P0, R76, 0x40, RZ ;  /* 0x000000404c057810 */ /* 0x026fe20007f1e0ff */
        /* <DEDUP_REMOVED lines=21> */
.L_x_671:
[----:B------:R-:W-:Y:S05]  /*1e5d0*/  BSYNC B1 ;  /* 0x0000000000017941 */ /* 0x000fea0003800000 */
.L_x_670:
[----:B------:R-:W-:Y:S05]  /*1e5e0*/  @P2 BRA `(.L_x_672) ;  /* 0x0000000c00402947 */ /* 0x000fea0003800000 */
[----:B-123-5:R-:W-:Y:S01]  /*1e5f0*/  IADD3 R5, P0, R76, 0x60, RZ ;  /* 0x000000604c057810 */ /* 0x02efe20007f1e0ff */
[----:B------:R-:W-:Y:S01]  /*1e600*/  ULDC.64 UR6, c[0x0][0xad8] ;  /* 0x0002b60000067ab9 */ /* 0x000fe20000000a00 */
[----:B------:R-:W-:Y:S01]  /*1e610*/  IMAD.MOV.U32 R2, RZ, RZ, R20 ;  /* 0x000000ffff027224 */ /* 0x000fe200078e0014 */
[----:B------:R-:W-:Y:S01]  /*1e620*/  ULDC UR4, c[0x0][0xa8c] ;  /* 0x0002a30000047ab9 */ /* 0x000fe20000000800 */
[----:B------:R-:W-:Y:S01]  /*1e630*/  IADD3.X R76, RZ, R77, RZ, P0, !PT ;  /* 0x0000004dff4c7210 */ /* 0x000fe200007fe4ff */
[----:B------:R-:W-:Y:S01]  /*1e640*/  IMAD.MOV.U32 R3, RZ, RZ, R81 ;  /* 0x000000ffff037224 */ /* 0x000fe200078e0051 */
[----:B------:R-:W-:Y:S01]  /*1e650*/  ISETP.GE.AND P1, PT, R212, UR4, PT ;  /* 0x00000004d4007c0c */ /* 0x000fe2000bf26270 */
[----:B------:R-:W-:Y:S01]  /*1e660*/  ULDC.64 UR8, c[0x0][0x208] ;  /* 0x0000820000087ab9 */ /* 0x000fe20000000a00 */
[----:B------:R-:W-:Y:S01]  /*1e670*/  ISETP.GE.AND P2, PT, R213, UR4, PT ;  /* 0x00000004d5007c0c */ /* 0x000fe2000bf46270 */
[----:B------:R-:W-:Y:S01]  /*1e680*/  IMAD R76, R76, UR6, RZ ;  /* 0x000000064c4c7c24 */ /* 0x000fe2000f8e02ff */
[----:B------:R-:W-:Y:S01]  /*1e690*/  ISETP.GE.AND P3, PT, R227, UR4, PT ;  /* 0x00000004e3007c0c */ /* 0x000fe2000bf66270 */
[----:B------:R-:W-:-:S04]  /*1e6a0*/  IMAD.WIDE.U32 R2, R5, UR6, R2 ;  /* 0x0000000605027c25 */ /* 0x000fc8000f8e0002 */
[----:B------:R-:W-:Y:S01]  /*1e6b0*/  IMAD R5, R5, UR7, R76 ;  /* 0x0000000705057c24 */ /* 0x000fe2000f8e024c */
[----:B------:R-:W-:Y:S02]  /*1e6c0*/  ULDC.64 UR6, c[0x0][0xa80] ;  /* 0x0002a00000067ab9 */ /* 0x000fe40000000a00 */
        /* <DEDUP_REMOVED lines=11> */
.L_x_664:
[----:B------:R-:W2:Y:S01]  /*1e780*/  LDL R13, [R1+0x64] ;  /* 0x00006400010d7983 */ /* 0x000ea20000100800 */
[----:B------:R-:W-:Y:S01]  /*1e790*/  ULDC.64 UR4, c[0x0][0xbd8] ;  /* 0x0002f60000047ab9 */ /* 0x000fe20000000a00 */
[----:B------:R-:W-:Y:S01]  /*1e7a0*/  IMAD.MOV.U32 R7, RZ, RZ, RZ ;  /* 0x000000ffff077224 */ /* 0x000fe200078e00ff */
[----:B------:R-:W-:Y:S01]  /*1e7b0*/  ISETP.NE.U32.AND P0, PT, RZ, UR4, PT ;  /* 0x00000004ff007c0c */ /* 0x000fe2000bf05070 */
[----:B------:R-:W3:Y:S01]  /*1e7c0*/  S2R R8, SR_TID.X ;  /* 0x0000000000087919 */ /* 0x000ee20000002100 */
[----:B------:R-:W-:Y:S02]  /*1e7d0*/  ULDC.64 UR6, c[0x0][0x208] ;  /* 0x0000820000067ab9 */ /* 0x000fe40000000a00 */
[----:B------:R-:W-:Y:S01]  /*1e7e0*/  ISETP.NE.AND.EX P0, PT, RZ, UR5, PT, P0 ;  /* 0x00000005ff007c0c */ /* 0x000fe2000bf05300 */
[----:B---3--:R-:W-:Y:S02]  /*1e7f0*/  VIADD R6, R8, 0xffffff80 ;  /* 0xffffff8008067836 */ /* 0x008fe40000000000 */
[----:B--2---:R-:W-:Y:S01]  /*1e800*/  IMAD.SHL.U32 R4, R13, 0x4, RZ ;  /* 0x000000040d047824 */ /* 0x004fe200078e00ff */
[----:B------:R-:W-:-:S04]  /*1e810*/  SHF.R.S32.HI R10, RZ, 0x1f, R13 ;  /* 0x0000001fff0a7819 */ /* 0x000fc8000001140d */
[----:B------:R-:W-:Y:S02]  /*1e820*/  IADD3 R2, P1, R4, UR4, RZ ;  /* 0x0000000404027c10 */ /* 0x000fe4000ff3e0ff */
[----:B------:R-:W-:-:S04]  /*1e830*/  SHF.L.U64.HI R0, R13, 0x2, R10 ;  /* 0x000000020d007819 */ /* 0x000fc8000001020a */
[----:B------:R-:W-:Y:S01]  /*1e840*/  IADD3.X R3, R0, UR5, RZ, P1, !PT ;  /* 0x0000000500037c10 */ /* 0x000fe20008ffe4ff */
[----:B------:R-:W-:Y:S02]  /*1e850*/  ULDC.64 UR4, c[0x0][0xbe0] ;  /* 0x0002f80000047ab9 */ /* 0x000fe40000000a00 */
[----:B------:R-:W-:Y:S02]  /*1e860*/  ISETP.NE.U32.AND P1, PT, RZ, UR4, PT ;  /* 0x00000004ff007c0c */ /* 0x000fe4000bf25070 */
[----:B------:R2:W5:Y:S02]  /*1e870*/  @P0 LDG.E R7, desc[UR6][R2.64] ;  /* 0x0000000602070981 */ /* 0x000564000c1e1900 */
[----:B------:R-:W-:-:S13]  /*1e880*/  ISETP.NE.AND.EX P1, PT, RZ, UR5, PT, P1 ;  /* 0x00000005ff007c0c */ /* 0x000fda000bf25310 */
[----:B------:R-:W-:Y:S01]  /*1e890*/  @P1 IADD3 R4, P2, R4, UR4, RZ ;  /* 0x0000000404041c10 */ /* 0x000fe2000ff5e0ff */
[----:B------:R-:W-:-:S03]  /*1e8a0*/  ULDC UR4, c[0x0][0xa88] ;  /* 0x0002a20000047ab9 */ /* 0x000fc60000000800 */
[----:B------:R-:W-:Y:S01]  /*1e8b0*/  @P1 IADD3.X R5, R0, UR5, RZ, P2, !PT ;  /* 0x0000000500051c10 */ /* 0x000fe200097fe4ff */
[----:B------:R-:W-:Y:S01]  /*1e8c0*/  IMAD.U32 R0, RZ, RZ, UR4 ;  /* 0x00000004ff007e24 */ /* 0x000fe2000f8e00ff */
[----:B------:R-:W-:-:S05]  /*1e8d0*/  ISETP.GE.AND P2, PT, R6, 0x80, PT ;  /* 0x000000800600780c */ /* 0x000fca0003f46270 */
[----:B------:R2:W5:Y:S01]  /*1e8e0*/  @P1 LDG.E R0, desc[UR6][R4.64] ;  /* 0x0000000604001981 */ /* 0x000562000c1e1900 */
[----:B------:R-:W-:Y:S07]  /*1e8f0*/  @P1 BRA `(.L_x_673) ;  /* 0x0000000000141947 */ /* 0x000fee0003800000 */
[----:B------:R-:W-:Y:S05]  /*1e900*/  @!P0 BRA `(.L_x_673) ;  /* 0x0000000000108947 */ /* 0x000fea0003800000 */
[----:B------:R-:W-:Y:S02]  /*1e910*/  ULDC.64 UR4, c[0x0][0x208] ;  /* 0x0000820000047ab9 */ /* 0x000fe40000000a00 */
[----:B--2---:R-:W2:Y:S04]  /*1e920*/  LDG.E R5, desc[UR4][R2.64] ;  /* 0x0000000402057981 */ /* 0x004ea8000c1e1900 */
[----:B-----5:R-:W2:Y:S02]  /*1e930*/  LDG.E R0, desc[UR4][R2.64+0x4] ;  /* 0x0000040402007981 */ /* 0x020ea4000c1e1900 */
[----:B--2---:R-:W-:-:S07]  /*1e940*/  IMAD.IADD R0, R0, 0x1, -R5 ;  /* 0x0000000100007824 */ /* 0x004fce00078e0a05 */
.L_x_673:
[----:B------:R-:W3:Y:S04]  /*1e950*/  LDL R14, [R1+0x68] ;  /* 0x00006800010e7983 */ /* 0x000ee80000100800 */
[----:B------:R4:W5:Y:S01]  /*1e960*/  LDL R12, [R1+0x74] ;  /* 0x00007400010c7983 */ /* 0x0009620000100800 */
[----:B------:R-:W-:Y:S01]  /*1e970*/  BSSY B1, `(.L_x_674) ;  /* 0x000001d000017945 */ /* 0x000fe20003800000 */
[----:B------:R-:W-:Y:S02]  /*1e980*/  SHF.R.S32.HI R11, RZ, 0x1f, R212 ;  /* 0x0000001fff0b7819 */ /* 0x000fe400000114d4 */
[----:B------:R-:W-:Y:S02]  /*1e990*/  SEL R13, R13, RZ, !P0 ;  /* 0x000000ff0d0d7207 */ /* 0x000fe40004000000 */
[----:B------:R-:W-:-:S02]  /*1e9a0*/  SEL R10, R10, RZ, !P0 ;  /* 0x000000ff0a0a7207 */ /* 0x000fc40004000000 */
[----:B-----5:R-:W-:Y:S02]  /*1e9b0*/  SHF.R.S32.HI R6, RZ, 0x1f, R7 ;  /* 0x0000001fff067819 */ /* 0x020fe40000011407 */
[----:B---3--:R-:W-:Y:S01]  /*1e9c0*/  SHF.R.S32.HI R9, RZ, 0x1f, R14 ;  /* 0x0000001fff097819 */ /* 0x008fe2000001140e */
[----:B----4-:R-:W-:Y:S06]  /*1e9d0*/  @P2 BRA `(.L_x_675) ;  /* 0x0000000000582947 */ /* 0x010fec0003800000 */
[----:B--2---:R-:W-:-:S04]  /*1e9e0*/  IMAD R2, R12, 0x80, R8 ;  /* 0x000000800c027824 */ /* 0x004fc800078e0208 */
[----:B------:R-:W-:-:S05]  /*1e9f0*/  VIADD R3, R2, 0xffffff80 ;  /* 0xffffff8002037836 */ /* 0x000fca0000000000 */
[----:B------:R-:W-:-:S13]  /*1ea00*/  ISETP.GE.AND P0, PT, R3, R0, PT ;  /* 0x000000000300720c */ /* 0x000fda0003f06270 */
[----:B------:R-:W-:Y:S05]  /*1ea10*/  @P0 BRA `(.L_x_675) ;  /* 0x0000000000480947 */ /* 0x000fea0003800000 */
[----:B------:R-:W-:Y:S01]  /*1ea20*/  IADD3 R2, P0, R3, R7, RZ ;  /* 0x0000000703027210 */ /* 0x000fe20007f1e0ff */
[----:B------:R-:W-:Y:S01]  /*1ea30*/  ULDC.64 UR4, c[0x0][0xb70] ;  /* 0x0002dc0000047ab9 */ /* 0x000fe20000000a00 */
[----:B------:R-:W-:Y:S01]  /*1ea40*/  ULDC.64 UR6, c[0x0][0x208] ;  /* 0x0000820000067ab9 */ /* 0x000fe20000000a00 */
[----:B------:R-:W-:Y:S01]  /*1ea50*/  IMAD R4, R9, UR4, RZ ;  /* 0x0000000409047c24 */ /* 0x000fe2000f8e02ff */
[----:B------:R-:W-:-:S03]  /*1ea60*/  LEA.HI.X.SX32 R3, R3, R6, 0x1, P0 ;  /* 0x0000000603037211 */ /* 0x000fc600000f0eff */
[C---:B------:R-:W-:Y:S02]  /*1ea70*/  IMAD R5, R14.reuse, UR5, R4 ;  /* 0x000000050e057c24 */ /* 0x040fe4000f8e0204 */
[----:B------:R-:W-:Y:S01]  /*1ea80*/  IMAD.WIDE.U32 R2, R14, UR4, R2 ;  /* 0x000000040e027c25 */ /* 0x000fe2000f8e0002 */
[----:B------:R-:W-:-:S03]  /*1ea90*/  ULDC.64 UR4, c[0x0][0xb78] ;  /* 0x0002de0000047ab9 */ /* 0x000fc60000000a00 */
[----:B------:R-:W-:Y:S02]  /*1eaa0*/  IMAD R4, R10, UR4, RZ ;  /* 0x000000040a047c24 */ /* 0x000fe4000f8e02ff */
[----:B------:R-:W-:Y:S02]  /*1eab0*/  IMAD.IADD R3, R3, 0x1, R5 ;  /* 0x0000000103037824 */ /* 0x000fe400078e0205 */
[C---:B------:R-:W-:Y:S02]  /*1eac0*/  IMAD R5, R13.reuse, UR5, R4 ;  /* 0x000000050d057c24 */ /* 0x040fe4000f8e0204 */
[----:B------:R-:W-:Y:S01]  /*1ead0*/  IMAD.WIDE.U32 R2, R13, UR4, R2 ;  /* 0x000000040d027c25 */ /* 0x000fe2000f8e0002 */
[----:B------:R-:W-:-:S03]  /*1eae0*/  ULDC.64 UR4, c[0x0][0xb40] ;  /* 0x0002d00000047ab9 */ /* 0x000fc60000000a00 */
[----:B------:R-:W-:Y:S01]  /*1eaf0*/  IMAD.IADD R3, R3, 0x1, R5 ;  /* 0x0000000103037824 */ /* 0x000fe200078e0205 */
[----:B------:R-:W-:-:S04]  /*1eb00*/  LEA R4, P0, R2, UR4, 0x2 ;  /* 0x0000000402047c11 */ /* 0x000fc8000f8010ff */
[----:B------:R-:W-:Y:S01]  /*1eb10*/  LEA.HI.X R5, R2, UR5, R3, 0x2, P0 ;  /* 0x0000000502057c11 */ /* 0x000fe200080f1403 */
[----:B------:R-:W-:-:S05]  /*1eb20*/  IMAD.MOV.U32 R3, RZ, RZ, -0x800000 ;  /* 0xff800000ff037424 */ /* 0x000fca00078e00ff */
[----:B------:R3:W-:Y:S03]  /*1eb30*/  STG.E desc[UR6][R4.64], R3 ;  /* 0x0000000304007986 */ /* 0x0007e6000c101906 */
.L_x_675:
[----:B------:R-:W-:Y:S05]  /*1eb40*/  BSYNC B1 ;  /* 0x0000000000017941 */ /* 0x000fea0003800000 */
.L_x_674:
[----:B------:R-:W-:Y:S01]  /*1eb50*/  ULDC.64 UR4, c[0x0][0xaa0] ;  /* 0x0002a80000047ab9 */ /* 0x000fe20000000a00 */
[----:B--2---:R-:W-:Y:S01]  /*1eb60*/  IMAD.MOV.U32 R2, RZ, RZ, R212 ;  /* 0x000000ffff027224 */ /* 0x004fe200078e00d4 */
[----:B------:R-:W-:Y:S01]  /*1eb70*/  BSSY B1, `(.L_x_676) ;  /* 0x000002c000017945 */ /* 0x000fe20003800000 */
[----:B---3--:R-:W-:Y:S02]  /*1eb80*/  IMAD.MOV.U32 R3, RZ, RZ, R11 ;  /* 0x000000ffff037224 */ /* 0x008fe400078e000b */
[----:B------:R-:W-:Y:S02]  /*1eb90*/  IMAD R4, R6, UR4, RZ ;  /* 0x0000000406047c24 */ /* 0x000fe4000f8e02ff */
[----:B------:R-:W-:-:S04]  /*1eba0*/  IMAD.WIDE.U32 R2, R7, UR4, R2 ;  /* 0x0000000407027c25 */ /* 0x000fc8000f8e0002 */
[----:B------:R-:W-:Y:S01]  /*1ebb0*/  IMAD R7, R7, UR5, R4 ;  /* 0x0000000507077c24 */ /* 0x000fe2000f8e0204 */
[----:B------:R-:W-:Y:S01]  /*1ebc0*/  ULDC.64 UR4, c[0x0][0xae0] ;  /* 0x0002b80000047ab9 */ /* 0x000fe20000000a00 */
[----:B------:R-:W-:Y:S02]  /*1ebd0*/  IMAD R11, R12, -0x80, R0 ;  /* 0xffffff800c0b7824 */ /* 0x000fe400078e0200 */
[----:B------:R-:W-:Y:S02]  /*1ebe0*/  IMAD R4, R9, UR4, RZ ;  /* 0x0000000409047c24 */ /* 0x000fe4000f8e02ff */
[----:B------:R-:W-:Y:S01]  /*1ebf0*/  IMAD.IADD R3, R3, 0x1, R7 ;  /* 0x0000000103037824 */ /* 0x000fe200078e0207 */
[-C--:B------:R-:W-:Y:S01]  /*1ec00*/  ISETP.GE.AND P2, PT, R18, R11.reuse, PT ;  /* 0x0000000b1200720c */ /* 0x080fe20003f46270 */
[C---:B------:R-:W-:Y:S01]  /*1ec10*/  IMAD R5, R14.reuse, UR5, R4 ;  /* 0x000000050e057c24 */ /* 0x040fe2000f8e0204 */
[----:B------:R-:W-:Y:S01]  /*1ec20*/  SHF.R.S32.HI R7, RZ, 0x1f, R18 ;  /* 0x0000001fff077819 */ /* 0x000fe20000011412 */
[----:B------:R-:W-:Y:S01]  /*1ec30*/  IMAD.WIDE.U32 R2, R14, UR4, R2 ;  /* 0x000000040e027c25 */ /* 0x000fe2000f8e0002 */
[----:B------:R-:W-:Y:S01]  /*1ec40*/  ULDC.64 UR4, c[0x0][0xae8] ;  /* 0x0002ba0000047ab9 */ /* 0x000fe20000000a00 */
[----:B------:R-:W-:-:S02]  /*1ec50*/  ISETP.GE.AND P1, PT, R217, R11, PT ;  /* 0x0000000bd900720c */ /* 0x000fc40003f26270 */
[----:B------:R-:W-:Y:S01]  /*1ec60*/  IMAD R0, R10, UR4, RZ ;  /* 0x000000040a007c24 */ /* 0x000fe2000f8e02ff */
[----:B------:R-:W-:Y:S01]  /*1ec70*/  IADD3 R3, R3, R5, RZ ;  /* 0x0000000503037210 */ /* 0x000fe20007ffe0ff */
[----:B------:R-:W-:Y:S01]  /*1ec80*/  IMAD.MOV.U32 R6, RZ, RZ, R18 ;  /* 0x000000ffff067224 */ /* 0x000fe200078e0012 */
[----:B------:R-:W-:Y:S01]  /*1ec90*/  ISETP.GE.AND P0, PT, R218, R11, PT ;  /* 0x0000000bda00720c */ /* 0x000fe20003f06270 */
[C---:B------:R-:W-:Y:S02]  /*1eca0*/  IMAD R9, R13.reuse, UR5, R0 ;  /* 0x000000050d097c24 */ /* 0x040fe4000f8e0200 */
[----:B------:R-:W-:-:S04]  /*1ecb0*/  IMAD.WIDE.U32 R4, R13, UR4, R2 ;  /* 0x000000040d047c25 */ /* 0x000fc8000f8e0002 */
[----:B------:R-:W-:-:S04]  /*1ecc0*/  IMAD.WIDE R6, R12, 0x80, R6 ;  /* 0x000000800c067825 */ /* 0x000fc800078e0206 */
[----:B------:R-:W-:Y:S01]  /*1ecd0*/  IMAD.IADD R13, R5, 0x1, R9 ;  /* 0x00000001050d7824 */ /* 0x000fe200078e0209 */
[----:B------:R-:W-:Y:S06]  /*1ece0*/  @P2 BRA `(.L_x_677) ;  /* 0x0000000000502947 */ /* 0x000fec0003800000 */
[----:B------:R-:W-:Y:S01]  /*1ecf0*/  ULDC.64 UR6, c[0x0][0xad8] ;  /* 0x0002b60000067ab9 */ /* 0x000fe20000000a00 */
[----:B------:R-:W-:Y:S01]  /*1ed00*/  IMAD.MOV.U32 R2, RZ, RZ, R4 ;  /* 0x000000ffff027224 */ /* 0x000fe200078e0004 */
[----:B------:R-:W-:Y:S01]  /*1ed10*/  ULDC UR4, c[0x0][0xa8c] ;  /* 0x0002a30000047ab9 */ /* 0x000fe20000000800 */
[----:B------:R-:W-:Y:S01]  /*1ed20*/  IMAD R9, R7, UR6, RZ ;  /* 0x0000000607097c24 */ /* 0x000fe2000f8e02ff */
[----:B------:R-:W-:Y:S01]  /*1ed30*/  ISETP.GE.AND P3, PT, R212, UR4, PT ;  /* 0x00000004d4007c0c */ /* 0x000fe2000bf66270 */
[----:B------:R-:W-:Y:S01]  /*1ed40*/  IMAD.MOV.U32 R3, RZ, RZ, R13 ;  /* 0x000000ffff037224 */ /* 0x000fe200078e000d */
[----:B------:R-:W-:Y:S01]  /*1ed50*/  ISETP.GE.AND P4, PT, R213, UR4, PT ;  /* 0x00000004d5007c0c */ /* 0x000fe2000bf86270 */
[C---:B------:R-:W-:Y:S01]  /*1ed60*/  IMAD R9, R6.reuse, UR7, R9 ;  /* 0x0000000706097c24 */ /* 0x040fe2000f8e0209 */
[----:B------:R-:W-:Y:S01]  /*1ed70*/  ISETP.GE.AND P5, PT, R227, UR4, PT ;  /* 0x00000004e3007c0c */ /* 0x000fe2000bfa6270 */
[----:B------:R-:W-:Y:S01]  /*1ed80*/  IMAD.WIDE.U32 R2, R6, UR6, R2 ;  /* 0x0000000606027c25 */ /* 0x000fe2000f8e0002 */
[----:B------:R-:W-:Y:S01]  /*1ed90*/  ISETP.GE.AND P6, PT, R226, UR4, PT ;  /* 0x00000004e2007c0c */ /* 0x000fe2000bfc6270 */
[----:B------:R-:W-:Y:S01]  /*1eda0*/  ULDC.64 UR6, c[0x0][0xa80] ;  /* 0x0002a00000067ab9 */ /* 0x000fe20000000a00 */
[----:B------:R-:W-:Y:S01]  /*1edb0*/  ULDC.64 UR8, c[0x0][0x208] ;  /* 0x0000820000087ab9 */ /* 0x000fe20000000a00 */
[----:B------:R-:W-:Y:S01]  /*1edc0*/  IMAD.IADD R3, R3, 0x1, R9 ;  /* 0x0000000103037824 */ /* 0x000fe200078e0209 */
[----:B------:R-:W-:-:S04]  /*1edd0*/  LEA R8, P2, R2, UR6, 0x1 ;  /* 0x0000000602087c11 */ /* 0x000fc8000f8408ff */
[----:B------:R-:W-:-:S05]  /*1ede0*/  LEA.HI.X R9, R2, UR7, R3, 0x1, P2 ;  /* 0x0000000702097c11 */ /* 0x000fca00090f0c03 */
[----:B------:R2:W-:Y:S04]  /*1edf0*/  @!P3 STG.E.128 desc[UR8][R8.64], RZ ;  /* 0x000000ff0800b986 */ /* 0x0005e8000c101d08 */
[----:B------:R2:W-:Y:S04]  /*1ee00*/  @!P4 STG.E.128 desc[UR8][R8.64+0x80], RZ ;  /* 0x000080ff0800c986 */ /* 0x0005e8000c101d08 */
[----:B------:R2:W-:Y:S04]  /*1ee10*/  @!P5 STG.E.128 desc[UR8][R8.64+0x100], RZ ;  /* 0x000100ff0800d986 */ /* 0x0005e8000c101d08 */
[----:B------:R2:W-:Y:S02]  /*1ee20*/  @!P6 STG.E.128 desc[UR8][R8.64+0x180], RZ ;  /* 0x000180ff0800e986 */ /* 0x0005e4000c101d08 */
.L_x_677:
[----:B------:R-:W-:Y:S05]  /*1ee30*/  BSYNC B1 ;  /* 0x0000000000017941 */ /* 0x000fea0003800000 */
.L_x_676:
[----:B------:R-:W3:Y:S01]  /*1ee40*/  LDL R0, [R1+0x7c] ;  /* 0x00007c0001007983 */ /* 0x000ee20000100800 */
[----:B------:R-:W-:Y:S01]  /*1ee50*/  BSSY B1, `(.L_x_678) ;  /* 0x0000019000017945 */ /* 0x000fe20003800000 */
[----:B---3--:R-:W-:-:S03]  /*1ee60*/  ISETP.GE.AND P2, PT, R0, R11, PT ;  /* 0x0000000b0000720c */ /* 0x008fc60003f46270 */
[----:B------:R-:W-:Y:S10]  /*1ee70*/  @P1 BRA `(.L_x_679) ;  /* 0x0000000000581947 */ /* 0x000ff40003800000 */
[----:B--2---:R-:W-:Y:S01]  /*1ee80*/  IADD3 R9, P1, R6, 0x20, RZ ;  /* 0x0000002006097810 */ /* 0x004fe20007f3e0ff */
        /* <DEDUP_REMOVED lines=21> */
.L_x_679:
[----:B------:R-:W-:Y:S05]  /*1efe0*/  BSYNC B1 ;  /* 0x0000000000017941 */ /* 0x000fea0003800000 */
.L_x_678:
[----:B------:R-:W-:Y:S04]  /*1eff0*/  BSSY B1, `(.L_x_680) ;  /* 0x0000018000017945 */ /* 0x000fe80003800000 */
[----:B------:R-:W-:Y:S05]  /*1f000*/  @P0 BRA `(.L_x_681) ;  /* 0x0000000000580947 */ /* 0x000fea0003800000 */
[----:B--23--:R-:W-:Y:S01]  /*1f010*/  IADD3 R9, P0, R6, 0x40, RZ ;  /* 0x0000004006097810 */ /* 0x00cfe20007f1e0ff */
        /* <DEDUP_REMOVED lines=21> */
.L_x_681:
[----:B------:R-:W-:Y:S05]  /*1f170*/  BSYNC B1 ;  /* 0x0000000000017941 */ /* 0x000fea0003800000 */
.L_x_680:
[----:B------:R-:W-:Y:S05]  /*1f180*/  @P2 BRA `(.L_x_672) ;  /* 0x0000000000582947 */ /* 0x000fea0003800000 */
[----:B------:R-:W-:Y:S01]  /*1f190*/  IADD3 R5, P0, R6, 0x60, RZ ;  /* 0x0000006006057810 */ /* 0x000fe20007f1e0ff */
        /* <DEDUP_REMOVED lines=14> */
[----:B------:R-:W-:Y:S02]  /*1f280*/  LEA R4, P0, R2, UR6, 0x1 ;  /* 0x0000000602047c11 */ /* 0x000fe4000f8008ff */
[----:B------:R-:W-:-:S04]  /*1f290*/  IADD3 R3, R3, R5, RZ ;  /* 0x0000000503037210 */ /* 0x000fc80007ffe0ff */
[----:B------:R-:W-:-:S05]  /*1f2a0*/  LEA.HI.X R5, R2, UR7, R3, 0x1, P0 ;  /* 0x0000000702057c11 */ /* 0x000fca00080f0c03 */
[----:B------:R0:W-:Y:S04]  /*1f2b0*/  @!P1 STG.E.128 desc[UR8][R4.64], RZ ;  /* 0x000000ff04009986 */ /* 0x0001e8000c101d08 */
[----:B------:R0:W-:Y:S04]  /*1f2c0*/  @!P2 STG.E.128 desc[UR8][R4.64+0x80], RZ ;  /* 0x000080ff0400a986 */ /* 0x0001e8000c101d08 */
[----:B------:R0:W-:Y:S04]  /*1f2d0*/  @!P3 STG.E.128 desc[UR8][R4.64+0x100], RZ ;  /* 0x000100ff0400b986 */ /* 0x0001e8000c101d08 */
[----:B------:R0:W-:Y:S02]  /*1f2e0*/  @!P4 STG.E.128 desc[UR8][R4.64+0x180], RZ ;  /* 0x000180ff0400c986 */ /* 0x0001e4000c101d08 */
.L_x_672:
[----:B------:R-:W-:Y:S05]  /*1f2f0*/  BSYNC B0 ;  /* 0x0000000000007941 */ /* 0x000fea0003800000 */
.L_x_663:
[----:B------:R-:W-:Y:S02]  /*1f300*/  ULDC UR4, c[0x0][0xc14] ;  /* 0x0003050000047ab9 */ /* 0x000fe40000000800 */
[----:B-1----:R-:W-:-:S13]  /*1f310*/  ISETP.GE.AND P0, PT, R151, UR4, PT ;  /* 0x0000000497007c0c */ /* 0x002fda000bf06270 */
[----:B------:R-:W-:Y:S05]  /*1f320*/  @!P0 BRA `(.L_x_682) ;  /* 0xfffffe1c00988947 */ /* 0x000fea000383ffff */
[----:B------:R-:W-:Y:S05]  /*1f330*/  BRA `(.L_x_451) ;  /* 0x0000006000cc7947 */ /* 0x000fea0003800000 */
.L_x_449:
[----:B------:R-:W-:-:S08]  /*1f340*/  NOP ;  /* 0x0000000000007918 */ /* 0x000fd00000000000 */
[----:B0-----:R-:W0:-:S00]  /*1f350*/  USETMAXREG.DEALLOC.CTAPOOL 0x18 ;  /* 0x00000018000079c8 */ /* 0x001e0000080e0500 */
[----:B0-----:R-:W-:-:S06]  /*1f360*/  LOP3.LUT R0, R0, 0x3, RZ, 0xc0, !PT ;  /* 0x0000000300007812 */ /* 0x001fcc00078ec0ff */
[----:B------:R-:W0:Y:S02]  /*1f370*/  SHFL.IDX PT, R0, R0, RZ, 0x1f ;  /* 0x00001fff00007589 */ /* 0x000e2400000e0000 */
[----:B0-----:R-:W-:-:S13]  /*1f380*/  ISETP.NE.AND P0, PT, R0, RZ, PT ;  /* 0x000000ff0000720c */ /* 0x001fda0003f05270 */
[----:B------:R-:W-:Y:S05]  /*1f390*/  @P0 BRA `(.L_x_451) ;  /* 0x0000006000b40947 */ /* 0x000fea0003800000 */
[----:B------:R-:W-:Y:S01]  /*1f3a0*/  LOP3.LUT R8, R3, 0x1f, RZ, 0xc0, !PT ;  /* 0x0000001f03087812 */ /* 0x000fe200078ec0ff */
[----:B------:R-:W-:Y:S01]  /*1f3b0*/  ULDC UR5, c[0x0][0xc14] ;  /* 0x0003050000057ab9 */ /* 0x000fe20000000800 */
[----:B------:R-:W-:Y:S01]  /*1f3c0*/  LOP3.LUT R4, R4, 0xffffffdf, RZ, 0xc0, !PT ;  /* 0xffffffdf04047812 */ /* 0x000fe200078ec0ff */
[----:B------:R-:W-:Y:S01]  /*1f3d0*/  IMAD.MOV.U32 R0, RZ, RZ, RZ ;  /* 0x000000ffff007224 */ /* 0x000fe200078e00ff */
[----:B------:R-:W-:Y:S01]  /*1f3e0*/  ISETP.NE.AND P0, PT, R8, 0x1f, PT ;  /* 0x0000001f0800780c */ /* 0x000fe20003f05270 */
[----:B------:R-:W-:Y:S01]  /*1f3f0*/  ULDC.64 UR6, c[0x0][0x208] ;  /* 0x0000820000067ab9 */ /* 0x000fe20000000a00 */
[----:B------:R-:W-:-:S11]  /*1f400*/  ULDC UR4, c[0x0][0xc10] ;  /* 0x0003040000047ab9 */ /* 0x000fd60000000800 */
        /* <DEDUP_REMOVED lines=48> */
.L_x_687:
        /* <DEDUP_REMOVED lines=9> */
[C---:B------:R-:W-:Y:S01]  /*1f7a0*/  ISETP.NE.AND P1, PT, R8.reuse, 0x1f, PT ;  /* 0x0000001f0800780c */ /* 0x040fe20003f25270 */
[----:B------:R-:W-:-:S05]  /*1f7b0*/  IMAD.IADD R7, R8, 0x1, R19 ;  /* 0x0000000108077824 */ /* 0x000fca00078e0213 */
[----:B------:R-:W-:-:S13]  /*1f7c0*/  ISETP.GE.OR P0, PT, R7, UR5, !P1 ;  /* 0x0000000507007c0c */ /* 0x000fda000cf06670 */
[----:B------:R-:W-:Y:S05]  /*1f7d0*/  @P0 BRA `(.L_x_686) ;  /* 0x0000000000100947 */ /* 0x000fea0003800000 */
[----:B------:R-:W0:Y:S01]  /*1f7e0*/  LDC.64 R2, c[0x0][0xc58] ;  /* 0x00031600ff027b82 */ /* 0x000e220000000a00 */
[----:B------:R-:W-:Y:S01]  /*1f7f0*/  ULDC.64 UR8, c[0x0][0x208] ;  /* 0x0000820000087ab9 */ /* 0x000fe20000000a00 */
[----:B0-----:R-:W-:-:S05]  /*1f800*/  IMAD.WIDE R2, R7, 0x4, R2 ;  /* 0x0000000407027825 */ /* 0x001fca00078e0202 */
[----:B------:R0:W5:Y:S02]  /*1f810*/  LDG.E R0, desc[UR8][R2.64] ;  /* 0x0000000802007981 */ /* 0x000164000c1e1900 */
.L_x_686:
[----:B------:R-:W-:Y:S05]  /*1f820*/  BSYNC B0 ;  /* 0x0000000000007941 */ /* 0x000fea0003800000 */
.L_x_685:
[----:B0----5:R-:W0:Y:S01]  /*1f830*/  SHFL.UP PT, R2, R0, 0x1, RZ ;  /* 0x0420000000027989 */ /* 0x021e2200000e00ff */
[C---:B------:R-:W-:Y:S02]  /*1f840*/  ISETP.NE.AND P0, PT, R8.reuse, RZ, PT ;  /* 0x000000ff0800720c */ /* 0x040fe40003f05270 */
[----:B------:R-:W-:Y:S02]  /*1f850*/  ISETP.GE.U32.AND P1, PT, R8, 0x2, PT ;  /* 0x000000020800780c */ /* 0x000fe40003f26070 */
        /* <DEDUP_REMOVED lines=23> */
.L_x_683:
        /* <DEDUP_REMOVED lines=10> */
[----:B0-----:R-:W-:-:S06]  /*1fa70*/  VIADD R3, R9, 0xffffffe ;  /* 0x0ffffffe09037836 */ /* 0x001fcc0000000000 */
[----:B------:R-:W0:Y:S02]  /*1fa80*/  F2I.FTZ.U32.TRUNC.NTZ R3, R3 ;  /* 0x0000000300037305 */ /* 0x000e24000021f000 */
[----:B0-----:R-:W-:Y:S01]  /*1fa90*/  IMAD.MOV R11, RZ, RZ, -R3 ;  /* 0x000000ffff0b7224 */ /* 0x001fe200078e0a03 */
[----:B------:R-:W-:Y:S06]  /*1faa0*/  @!P0 BRA `(.L_x_688) ;  /* 0x0000000000088947 */ /* 0x000fec0003800000 */
[----:B------:R-:W-:-:S05]  /*1fab0*/  VIADD R9, R5, 0xffffffff ;  /* 0xffffffff05097836 */ /* 0x000fca0000000000 */
[----:B------:R0:W1:Y:S02]  /*1fac0*/  SHFL.IDX PT, R16, R2, R9, 0x1f ;  /* 0x00001f0902107589 */ /* 0x00006400000e0000 */
.L_x_688:
[----:B-1----:R-:W-:Y:S02]  /*1fad0*/  IMAD R16, R16, UR4, R7 ;  /* 0x0000000410107c24 */ /* 0x002fe4000f8e0207 */
[----:B------:R-:W-:Y:S02]  /*1fae0*/  IMAD R7, R11, R6, RZ ;  /* 0x000000060b077224 */ /* 0x000fe400078e02ff */
[----:B0-----:R-:W-:Y:S01]  /*1faf0*/  IMAD.MOV.U32 R2, RZ, RZ, RZ ;  /* 0x000000ffff027224 */ /* 0x001fe200078e00ff */
[----:B------:R-:W-:Y:S01]  /*1fb00*/  IADD3 R17, -R16, UR6, RZ ;  /* 0x0000000610117c10 */ /* 0x000fe2000fffe1ff */
[----:B------:R-:W-:Y:S02]  /*1fb10*/  IMAD.IADD R19, R5, 0x1, R19 ;  /* 0x0000000105137824 */ /* 0x000fe400078e0213 */
        /* <DEDUP_REMOVED lines=16> */
[----:B------:R-:W-:Y:S01]  /*1fc20*/  IADD3 R3, -R2, RZ, RZ ;  /* 0x000000ff02037210 */ /* 0x000fe20007ffe1ff */
[----:B------:R-:W-:-:S04]  /*1fc30*/  IMAD.MOV.U32 R18, RZ, RZ, R2 ;  /* 0x000000ffff127224 */ /* 0x000fc800078e0002 */
[----:B------:R-:W-:Y:S01]  /*1fc40*/  IMAD R17, R0, R3, R17 ;  /* 0x0000000300117224 */ /* 0x000fe200078e0211 */
[----:B------:R-:W-:Y:S06]  /*1fc50*/  BRA `(.L_x_689) ;  /* 0x00000000000c7947 */ /* 0x000fec0003800000 */
.L_x_684:
[----:B------:R-:W-:Y:S02]  /*1fc60*/  IMAD.MOV.U32 R17, RZ, RZ, RZ ;  /* 0x000000ffff117224 */ /* 0x000fe400078e00ff */
[----:B------:R-:W-:Y:S02]  /*1fc70*/  IMAD.U32 R16, RZ, RZ, UR6 ;  /* 0x00000006ff107e24 */ /* 0x000fe4000f8e00ff */
[----:B------:R-:W-:-:S07]  /*1fc80*/  IMAD.MOV.U32 R18, RZ, RZ, RZ ;  /* 0x000000ffff127224 */ /* 0x000fce00078e00ff */
.L_x_689:
        /* <DEDUP_REMOVED lines=16> */
[----:B------:R-:W-:Y:S01]  /*1fd90*/  ULDC.64 UR38, c[0x0][0x198] ;  /* 0x0000660000267ab9 */ /* 0x000fe20000000a00 */
[----:B------:R-:W-:Y:S02]  /*1fda0*/  ULDC UR36, c[0x0][0xc] ;  /* 0x0000030000247ab9 */ /* 0x000fe40000000800 */
[----:B------:R0:W-:Y:S04]  /*1fdb0*/  STL [R1+0x8], R0 ;  /* 0x0000080001007387 */ /* 0x0001e80000100800 */
[----:B------:R0:W-:Y:S04]  /*1fdc0*/  STL [R1+0x10], RZ ;  /* 0x000010ff01007387 */ /* 0x0001e80000100800 */
[----:B------:R0:W-:Y:S04]  /*1fdd0*/  STL [R1+0x14], R0 ;  /* 0x0000140001007387 */ /* 0x0001e80000100800 */
[----:B------:R0:W-:Y:S02]  /*1fde0*/  STL [R1+0x30], RZ ;  /* 0x000030ff01007387 */ /* 0x0001e40000100800 */
.L_x_775:
[----:B-12---:R-:W1:Y:S01]  /*1fdf0*/  LDC.64 R2, c[0x0][0xc60] ;  /* 0x00031800ff027b82 */ /* 0x006e620000000a00 */
[----:B------:R-:W-:Y:S01]  /*1fe00*/  ULDC.64 UR4, c[0x0][0x208] ;  /* 0x0000820000047ab9 */ /* 0x000fe20000000a00 */
[----:B-1----:R-:W-:-:S05]  /*1fe10*/  IMAD.WIDE R2, R19, 0x4, R2 ;  /* 0x0000000413027825 */ /* 0x002fca00078e0202 */
[----:B------:R-:W0:Y:S01]  /*1fe20*/  LDG.E R11, desc[UR4][R2.64] ;  /* 0x00000004020b7981 */ /* 0x000e22000c1e1900 */
[----:B------:R-:W-:Y:S05]  /*1fe30*/  YIELD ;  /* 0x0000000000007946 */ /* 0x000fea0003800000 */
[----:B------:R-:W-:Y:S01]  /*1fe40*/  ULDC.64 UR4, c[0x0][0xa28] ;  /* 0x00028a0000047ab9 */ /* 0x000fe20000000a00 */
[----:B------:R-:W-:Y:S01]  /*1fe50*/  IMAD.MOV.U32 R6, RZ, RZ, RZ ;  /* 0x000000ffff067224 */ /* 0x000fe200078e00ff */
[----:B------:R-:W-:Y:S01]  /*1fe60*/  ISETP.NE.U32.AND P0, PT, RZ, UR4, PT ;  /* 0x00000004ff007c0c */ /* 0x000fe2000bf05070 */
[----:B------:R-:W-:Y:S01]  /*1fe70*/  ULDC.64 UR8, c[0x0][0x208] ;  /* 0x0000820000087ab9 */ /* 0x000fe20000000a00 */
[----:B------:R-:W-:Y:S01]  /*1fe80*/  IMAD.MOV.U32 R4, RZ, RZ, RZ ;  /* 0x000000ffff047224 */ /* 0x000fe200078e00ff */
[----:B------:R-:W-:Y:S01]  /*1fe90*/  ULDC.64 UR6, c[0x0][0xa10] ;  /* 0x0002840000067ab9 */ /* 0x000fe20000000a00 */
[----:B------:R-:W-:-:S02]  /*1fea0*/  ISETP.NE.AND.EX P0, PT, RZ, UR5, PT, P0 ;  /* 0x00000005ff007c0c */ /* 0x000fc4000bf05300 */
[----:B0-----:R-:W-:Y:S01]  /*1feb0*/  SHF.R.S32.HI R0, RZ, 0x1f, R11 ;  /* 0x0000001fff007819 */ /* 0x001fe2000001140b */
[----:B------:R-:W-:Y:S10]  /*1fec0*/  STL [R1+0x20], R11 ;  /* 0x0000200b01007387 */ /* 0x000ff40000100800 */
[----:B------:R-:W-:-:S04]  /*1fed0*/  @P0 LEA R2, P1, R11, UR4, 0x2 ;  /* 0x000000040b020c11 */ /* 0x000fc8000f8210ff */
        /* <DEDUP_REMOVED lines=9> */
[----:B------:R-:W-:Y:S01]  /*1ff70*/  ISETP.NE.U32.AND P1, PT, RZ, UR4, PT ;  /* 0x00000004ff007c0c */ /* 0x000fe2000bf25070 */
[----:B------:R-:W-:Y:S01]  /*1ff80*/  IMAD.MOV.U32 R10, RZ, RZ, RZ ;  /* 0x000000ffff0a7224 */ /* 0x000fe200078e00ff */
[C---:B------:R-:W-:Y:S02]  /*1ff90*/  SHF.L.U64.HI R0, R11.reuse, 0x2, R0 ;  /* 0x000000020b007819 */ /* 0x040fe40000010200 */
[----:B------:R-:W-:Y:S01]  /*1ffa0*/  ISETP.NE.AND.EX P1, PT, RZ, UR5, PT, P1 ;  /* 0x00000005ff007c0c */ /* 0x000fe2000bf25310 */
[----:B--2---:R0:W-:Y:S02]  /*1ffb0*/  STL [R1+0x38], R4 ;  /* 0x0000380401007387 */ /* 0x0041e40000100800 */
[----:B0-----:R-:W-:-:S10]  /*1ffc0*/  IMAD.SHL.U32 R4, R11, 0x4, RZ ;  /* 0x000000040b047824 */ /* 0x001fd400078e00ff */
[----:B------:R-:W-:Y:S01]  /*1ffd0*/  @P1 IADD3 R8, P0, R4, UR4, RZ ;  /* 0x0000000404081c10 */ /* 0x000fe2000ff1e0ff */
[----:B------:R0:W-:Y:S03]  /*1ffe0*/  STL [R1+0x28], R4 ;  /* 0x0000280401007387 */ /* 0x0001e60000100800 */
[----:B------:R-:W-:Y:S01]  /*1fff0*/  @P1 IADD3.X R9, R0, UR5, RZ, P0, !PT ;  /* 0x0000000500091c10 */ /* 0x000fe200087fe4ff */
[----:B------:R-:W-:Y:S01]  /*20000*/  ULDC.64 UR4, c[0x0][0xa08] ;  /* 0x0002820000047ab9 */ /* 0x000fe20000000a00 */
[----:B------:R1:W-:Y:S01]  /*20010*/  STL [R1+0x2c], R0 ;  /* 0x00002c0001007387 */ /* 0x0003e20000100800 */
[----:B------:R-:W-:Y:S02]  /*20020*/  IADD3 R2, P0, R4, UR4, RZ ;  /* 0x0000000404027c10 */ /* 0x000fe4000ff1e0ff */
[----:B------:R-:W-:Y:S02]  /*20030*/  ISETP.NE.U32.AND P2, PT, RZ, UR4, PT ;  /* 0x00000004ff007c0c */ /* 0x000fe4000bf45070 */
[----:B------:R-:W-:-:S02]  /*20040*/  IADD3.X R3, R0, UR5, RZ, P0, !PT ;  /* 0x0000000500037c10 */ /* 0x000fc400087fe4ff */
[----:B------:R-:W-:Y:S01]  /*20050*/  ISETP.NE.AND.EX P2, PT, RZ, UR5, PT, P2 ;  /* 0x00000005ff007c0c */ /* 0x000fe2000bf45320 */
[----:B------:R-:W-:Y:S01]  /*20060*/  ULDC.64 UR4, c[0x0][0x3f8] ;  /* 0x0000fe0000047ab9 */ /* 0x000fe20000000a00 */
[----:B0-----:R-:W-:Y:S01]  /*20070*/  IADD3 R4, P0, R4, UR6, RZ ;  /* 0x0000000604047c10 */ /* 0x001fe2000ff1e0ff */
[----:B------:R-:W-:-:S03]  /*20080*/  UISETP.NE.U32.AND UP0, UPT, UR4, URZ, UPT ;  /* 0x0000003f0400728c */ /* 0x000fc6000bf05070 */
[----:B------:R-:W-:Y:S01]  /*20090*/  ULDC UR4, c[0x0][0x404] ;  /* 0x0001010000047ab9 */ /* 0x000fe20000000800 */
[----:B------:R-:W-:Y:S01]  /*200a0*/  UISETP.NE.AND.EX UP0, UPT, UR5, URZ, UPT, UP0 ;  /* 0x0000003f0500728c */ /* 0x000fe2000bf05300 */
[----:B------:R-:W-:Y:S02]  /*200b0*/  IADD3.X R5, R0, UR7, RZ, P0, !PT ;  /* 0x0000000700057c10 */ /* 0x000fe400087fe4ff */
[----:B------:R-:W-:Y:S01]  /*200c0*/  ULDC UR5, c[0x0][0x2e0] ;  /* 0x0000b80000057ab9 */ /* 0x000fe20000000800 */
[----:B------:R-:W-:Y:S02]  /*200d0*/  USEL UR4, UR4, 0x1, UP0 ;  /* 0x0000000104047887 */ /* 0x000fe40008000000 */
[----:B------:R0:W5:Y:S02]  /*200e0*/  @P2 LDG.E R10, desc[UR8][R2.64] ;  /* 0x00000008020a2981 */ /* 0x000164000c1e1900 */
[----:B------:R-:W-:Y:S01]  /*200f0*/  UIMAD UR4, UR4, UR5, URZ ;  /* 0x00000005040472a4 */ /* 0x000fe2000f8e023f */
[----:B------:R-:W-:-:S05]  /*20100*/  ISETP.NE.U32.AND P0, PT, RZ, UR6, PT ;  /* 0x00000006ff007c0c */ /* 0x000fca000bf05070 */
[----:B------:R-:W-:Y:S01]  /*20110*/  IMAD.U32 R7, RZ, RZ, UR4 ;  /* 0x00000004ff077e24 */ /* 0x000fe2000f8e00ff */
[----:B------:R-:W-:Y:S01]  /*20120*/  ULDC UR4, c[0x0][0x338] ;  /* 0x0000ce0000047ab9 */ /* 0x000fe20000000800 */
[----:B------:R-:W-:Y:S01]  /*20130*/  ISETP.NE.AND.EX P0, PT, RZ, UR7, PT, P0 ;  /* 0x00000007ff007c0c */ /* 0x000fe2000bf05300 */
[----:B-1----:R-:W-:-:S03]  /*20140*/  IMAD.U32 R0, RZ, RZ, UR4 ;  /* 0x00000004ff007e24 */ /* 0x002fc6000f8e00ff */
[----:B------:R0:W5:Y:S01]  /*20150*/  @P1 LDG.E R7, desc[UR8][R8.64] ;  /* 0x0000000808071981 */ /* 0x000162000c1e1900 */
[----:B------:R-:W-:Y:S08]  /*20160*/  @P1 BRA `(.L_x_691) ;  /* 0x0000000000141947 */ /* 0x000ff00003800000 */
[----:B------:R-:W-:Y:S05]  /*20170*/  @!P2 BRA `(.L_x_691) ;  /* 0x000000000010a947 */ /* 0x000fea0003800000 */
[----:B------:R-:W-:Y:S02]  /*20180*/  ULDC.64 UR4, c[0x0][0x208] ;  /* 0x0000820000047ab9 */ /* 0x000fe40000000a00 */
[----:B-----5:R-:W2:Y:S04]  /*20190*/  LDG.E R7, desc[UR4][R2.64] ;  /* 0x0000000402077981 */ /* 0x020ea8000c1e1900 */
[----:B0-----:R-:W2:Y:S02]  /*201a0*/  LDG.E R2, desc[UR4][R2.64+0x4] ;  /* 0x0000040402027981 */ /* 0x001ea4000c1e1900 */
[----:B--2---:R-:W-:-:S07]  /*201b0*/  IMAD.IADD R7, R2, 0x1, -R7 ;  /* 0x0000000102077824 */ /* 0x004fce00078e0a07 */
.L_x_691:
[----:B------:R-:W-:Y:S02]  /*201c0*/  ULDC.64 UR4, c[0x0][0x208] ;  /* 0x0000820000047ab9 */ /* 0x000fe40000000a00 */
[----:B0-----:R-:W2:Y:S04]  /*201d0*/  @P0 LDG.E R2, desc[UR4][R4.64] ;  /* 0x0000000404020981 */ /* 0x001ea8000c1e1900 */
[----:B------:R-:W2:Y:S01]  /*201e0*/  @P0 LDG.E R3, desc[UR4][R4.64+0x4] ;  /* 0x0000040404030981 */ /* 0x000ea2000c1e1900 */
[----:B-----5:R-:W-:Y:S01]  /*201f0*/  IMAD.IADD R7, R7, 0x1, -R6 ;  /* 0x0000000107077824 */ /* 0x020fe200078e0a06 */
[----:B------:R-:W-:Y:S01]  /*20200*/  BSSY B0, `(.L_x_692) ;  /* 0x0000108000007945 */ /* 0x000fe20003800000 */
[----:B------:R-:W-:Y:S01]  /*20210*/  PLOP3.LUT P2, PT, PT, PT, PT, 0x80, 0x0 ;  /* 0x000000000000781c */ /* 0x000fe20003f4f070 */
[----:B--2---:R-:W-:-:S05]  /*20220*/  @P0 IMAD.IADD R0, R3, 0x1, -R2 ;  /* 0x0000000103000824 */ /* 0x004fca00078e0a02 */
[----:B------:R-:W-:-:S05]  /*20230*/  IADD3 R8, R7, R0, RZ ;  /* 0x0000000007087210 */ /* 0x000fca0007ffe0ff */
[----:B------:R-:W-:Y:S01]  /*20240*/  VIADD R2, R8, 0x4f ;  /* 0x0000004f08027836 */ /* 0x000fe20000000000 */
[----:B------:R0:W-:Y:S03]  /*20250*/  STL [R1+0x34], R8 ;  /* 0x0000340801007387 */ /* 0x0001e60000100800 */
[----:B------:R-:W-:-:S05]  /*20260*/  IMAD.HI R2, R2, 0x66666667, RZ ;  /* 0x6666666702027827 */ /* 0x000fca00078e02ff */
[----:B------:R-:W-:-:S04]  /*20270*/  SHF.R.U32.HI R3, RZ, 0x1f, R2 ;  /* 0x0000001fff037819 */ /* 0x000fc80000011602 */
[----:B0-----:R-:W-:-:S05]  /*20280*/  LEA.HI.SX32 R8, R2, R3, 0x1b ;  /* 0x0000000302087211 */ /* 0x001fca00078fdaff */
[--C-:B------:R-:W-:Y:S01]  /*20290*/  IMAD R2, R8, 0x50, -R7.reuse ;  /* 0x0000005008027824 */ /* 0x100fe200078e0a07 */
[----:B------:R0:W-:Y:S01]  /*202a0*/  STL [R1+0x24], R8 ;  /* 0x0000240801007387 */ /* 0x0001e20000100800 */
[----:B------:R-:W-:-:S03]  /*202b0*/  IMAD.MOV R7, RZ, RZ, -R7 ;  /* 0x000000ffff077224 */ /* 0x000fc600078e0a07 */
[----:B------:R-:W-:Y:S02]  /*202c0*/  VIMNMX R0, R2, R0, PT ;  /* 0x0000000002007248 */ /* 0x000fe40003fe0100 */
[----:B------:R-:W-:-:S04]  /*202d0*/  VIMNMX R2, RZ, R7, !PT ;  /* 0x00000007ff027248 */ /* 0x000fc80007fe0100 */
[----:B------:R-:W-:Y:S01]  /*202e0*/  ISETP.GT.AND P1, PT, R0, R2, PT ;  /* 0x000000020000720c */ /* 0x000fe20003f24270 */
[----:B0-----:R-:W-:-:S12]  /*202f0*/  IMAD.WIDE.U32 R8, R2, -0x33333333, RZ ;  /* 0xcccccccd02087825 */ /* 0x001fd800078e00ff */
[----:B------:R-:W-:Y:S01]  /*20300*/  @P1 VIADD R3, R0, 0x4f ;  /* 0x0000004f00031836 */ /* 0x000fe20000000000 */
[----:B------:R-:W-:-:S03]  /*20310*/  SHF.R.U32.HI R0, RZ, 0x6, R9 ;  /* 0x00000006ff007819 */ /* 0x000fc60000011609 */
[----:B------:R-:W-:-:S04]  /*20320*/  @P1 IMAD.HI R3, R3, 0x66666667, RZ ;  /* 0x6666666703031827 */ /* 0x000fc800078e02ff */
[----:B------:R-:W-:Y:S01]  /*20330*/  IMAD.MOV.U32 R2, RZ, RZ, R0 ;  /* 0x000000ffff027224 */ /* 0x000fe200078e0000 */
[----:B------:R-:W-:-:S04]  /*20340*/  @P1 SHF.R.U32.HI R7, RZ, 0x1f, R3 ;  /* 0x0000001fff071819 */ /* 0x000fc80000011603 */
[----:B------:R-:W-:Y:S01]  /*20350*/  @P1 LEA.HI.SX32 R2, R3, R7, 0x1b ;  /* 0x0000000703021211 */ /* 0x000fe200078fdaff */
[----:B------:R-:W-:Y:S02]  /*20360*/  IMAD.IADD R3, R10, 0x1, R6 ;  /* 0x000000010a037824 */ /* 0x000fe400078e0206 */
[----:B------:R-:W-:-:S03]  /*20370*/  IMAD.MOV.U32 R7, RZ, RZ, RZ ;  /* 0x000000ffff077224 */ /* 0x000fc600078e00ff */
[----:B------:R0:W-:Y:S01]  /*20380*/  STL [R1+0x4], R3 ;  /* 0x0000040301007387 */ /* 0x0001e20000100800 */
[----:B------:R-:W-:-:S03]  /*20390*/  ISETP.GT.AND P1, PT, R2, R0, PT ;  /* 0x000000000200720c */ /* 0x000fc60003f24270 */
[----:B------:R0:W5:Y:S10]  /*203a0*/  @P0 LDG.E R7, desc[UR4][R4.64] ;  /* 0x0000000404070981 */ /* 0x000174000c1e1900 */
[----:B0-----:R-:W-:Y:S05]  /*203b0*/  @!P1 BRA `(.L_x_693) ;  /* 0x0000000c00b09947 */ /* 0x001fea0003800000 */
[----:B------:R-:W0:Y:S01]  /*203c0*/  LDC R3, c[0x0][0x428] ;  /* 0x00010a00ff037b82 */ /* 0x000e220000000800 */
[----:B------:R-:W-:Y:S01]  /*203d0*/  UMOV UR4, 0xffffffff ;  /* 0xffffffff00047882 */ /* 0x000fe20000000000 */
[----:B0-----:R-:W-:Y:S01]  /*203e0*/  ISETP.NE.AND P1, PT, R3, 0x1, PT ;  /* 0x000000010300780c */ /* 0x001fe20003f25270 */
[----:B------:R-:W-:-:S12]  /*203f0*/  IMAD.MOV.U32 R3, RZ, RZ, R18 ;  /* 0x000000ffff037224 */ /* 0x000fd800078e0012 */
[----:B------:R-:W0:Y:S08]  /*20400*/  @P1 LDC R4, c[0x0][0x42c] ;  /* 0x00010b00ff041b82 */ /* 0x000e300000000800 */
[----:B------:R-:W1:Y:S01]  /*20410*/  @P1 LDC R5, c[0x0][0x430] ;  /* 0x00010c00ff051b82 */ /* 0x000e620000000800 */
[----:B0-----:R-:W-:-:S05]  /*20420*/  @P1 IMAD.HI.U32 R4, R18, R4, RZ ;  /* 0x0000000412041227 */ /* 0x001fca00078e00ff */
[----:B-1----:R-:W-:Y:S02]  /*20430*/  @P1 SHF.R.U32.HI R3, RZ, R5, R4 ;  /* 0x00000005ff031219 */ /* 0x002fe40000011604 */
[----:B------:R-:W-:Y:S01]  /*20440*/  SEL R4, R11, RZ, !P0 ;  /* 0x000000ff0b047207 */ /* 0x000fe20004000000 */
[----:B------:R-:W-:Y:S06]  /*20450*/  BRA.DIV UR4, `(.L_x_694) ;  /* 0x0000005a04947947 */ /* 0x000fec000b800000 */
.L_x_818:
[----:B------:R-:W-:-:S03]  /*20460*/  UMOV UR4, 0xffffffff ;  /* 0xffffffff00047882 */ /* 0x000fc60000000000 */
[----:B------:R-:W-:Y:S05]  /*20470*/  BRA.DIV UR4, `(.L_x_695) ;  /* 0x0000005a04c07947 */ /* 0x000fea000b800000 */
[----:B------:R-:W-:-:S13]  /*20480*/  ELECT P6, URZ, PT ;  /* 0x00000000003f782f */ /* 0x000fda00038c0000 */
.L_x_821:
[----:B------:R-:W2:Y:S01]  /*20490*/  LDL R5, [R1+0x30] ;  /* 0x0000300001057983 */ /* 0x000ea20000100800 */
[----:B------:R-:W-:Y:S01]  /*204a0*/  BSSY B1, `(.L_x_696) ;  /* 0x000000b000017945 */ /* 0x000fe20003800000 */
[----:B------:R-:W0:Y:S01]  /*204b0*/  S2R R9, SR_CgaCtaId ;  /* 0x0000000000097919 */ /* 0x000e220000008800 */
[----:B--2---:R-:W-:-:S05]  /*204c0*/  VIADD R5, R5, 0x1 ;  /* 0x0000000105057836 */ /* 0x004fca0000000000 */
[----:B------:R-:W-:-:S04]  /*204d0*/  LEA.HI R6, R5, R5, RZ, 0x1 ;  /* 0x0000000505067211 */ /* 0x000fc800078f08ff */
[----:B------:R-:W-:-:S05]  /*204e0*/  LOP3.LUT R6, R6, 0xfffffffe, RZ, 0xc0, !PT ;  /* 0xfffffffe06067812 */ /* 0x000fca00078ec0ff */
[----:B------:R-:W-:Y:S01]  /*204f0*/  IMAD.IADD R5, R5, 0x1, -R6 ;  /* 0x0000000105057824 */ /* 0x000fe200078e0a06 */
[----:B------:R-:W-:-:S04]  /*20500*/  MOV R6, 0x400 ;  /* 0x0000040000067802 */ /* 0x000fc80000000f00 */
[----:B0-----:R-:W-:Y:S02]  /*20510*/  LEA R9, R9, R6, 0x18 ;  /* 0x0000000609097211 */ /* 0x001fe400078ec0ff */
[----:B------:R-:W-:-:S04]  /*20520*/  SHF.L.U32 R5, R5, 0x1f, RZ ;  /* 0x0000001f05057819 */ /* 0x000fc800000006ff */
[----:B------:R-:W0:Y:S02]  /*20530*/  SYNCS.PHASECHK.TRANS64.TRYWAIT P0, [R9+URZ+0x38820], R5 ;  /* 0x03882005090075a7 */ /* 0x000e24000800017f */
[----:B0-----:R-:W-:Y:S05]  /*20540*/  @!P0 BRA `(.L_x_697) ;  /* 0x0000005800ac8947 */ /* 0x001fea0003800000 */
.L_x_822:
[----:B------:R-:W-:Y:S05]  /*20550*/  BSYNC B1 ;  /* 0x0000000000017941 */ /* 0x000fea0003800000 */
.L_x_696:
[----:B------:R-:W-:Y:S04]  /*20560*/  BSSY B1, `(.L_x_698) ;  /* 0x000005a000017945 */ /* 0x000fe80003800000 */
[----:B------:R-:W-:Y:S05]  /*20570*/  @!P6 BRA `(.L_x_699) ;  /* 0x000000040060e947 */ /* 0x000fea0003800000 */
[----:B------:R-:W0:Y:S04]  /*20580*/  LDL R8, [R1+0x10] ;  /* 0x0000100001087983 */ /* 0x000e280000100800 */
[----:B------:R-:W2:Y:S01]  /*20590*/  LDL R6, [R1+0x14] ;  /* 0x0000140001067983 */ /* 0x000ea20000100800 */
[----:B0-----:R-:W-:Y:S01]  /*205a0*/  IMAD R5, R8, 0x8, R9 ;  /* 0x0000000808057824 */ /* 0x001fe200078e0209 */
[----:B--2---:R-:W-:-:S04]  /*205b0*/  SHF.L.U32 R10, R6, 0x1f, RZ ;  /* 0x0000001f060a7819 */ /* 0x004fc800000006ff */
[----:B------:R-:W0:Y:S02]  /*205c0*/  SYNCS.PHASECHK.TRANS64.TRYWAIT P0, [R5+URZ+0x388a0], R10 ;  /* 0x0388a00a050075a7 */ /* 0x000e24000800017f */
[----:B0-----:R-:W-:Y:S05]  /*205d0*/  @!P0 BRA `(.L_x_700) ;  /* 0x00000058009c8947 */ /* 0x001fea0003800000 */
.L_x_823:
[----:B------:R-:W1:Y:S02]  /*205e0*/  S2R R6, SR_TID.X ;  /* 0x0000000000067919 */ /* 0x000e640000002100 */
[----:B-1----:R-:W-:-:S04]  /*205f0*/  LOP3.LUT R6, R6, 0x7f, RZ, 0xc0, !PT ;  /* 0x0000007f06067812 */ /* 0x002fc800078ec0ff */
[----:B------:R-:W-:-:S13]  /*20600*/  ISETP.NE.AND P1, PT, R6, RZ, PT ;  /* 0x000000ff0600720c */ /* 0x000fda0003f25270 */
        /* <DEDUP_REMOVED lines=8> */
.L_x_701:
[----:B-1----:R-:W2:Y:S01]  /*20690*/  LDL R6, [R1+0x10] ;  /* 0x0000100001067983 */ /* 0x002ea20000100800 */
[----:B------:R-:W-:Y:S01]  /*206a0*/  R2UR UR9, R5 ;  /* 0x00000000050972ca */ /* 0x000fe200000e0000 */
[----:B-----5:R-:W-:Y:S01]  /*206b0*/  IMAD R8, R2, 0x50, R7 ;  /* 0x0000005002087824 */ /* 0x020fe200078e0207 */
[----:B------:R-:W-:Y:S01]  /*206c0*/  UIADD3 UR4, UP0, UR38, 0x570, URZ ;  /* 0x0000057026047890 */ /* 0x000fe2000ff1e03f */
[----:B------:R-:W-:Y:S01]  /*206d0*/  R2UR UR12, R3 ;  /* 0x00000000030c72ca */ /* 0x000fe200000e0000 */
[----:B------:R-:W-:Y:S01]  /*206e0*/  UMOV UR10, URZ ;  /* 0x0000003f000a7c82 */ /* 0x000fe20008000000 */
[----:B------:R-:W-:Y:S01]  /*206f0*/  VIADD R8, R8, 0xffffffb0 ;  /* 0xffffffb008087836 */ /* 0x000fe20000000000 */
[----:B------:R-:W-:Y:S01]  /*20700*/  R2UR UR13, R4 ;  /* 0x00000000040d72ca */ /* 0x000fe200000e0000 */
[----:B------:R-:W-:Y:S01]  /*20710*/  UIADD3.X UR5, URZ, UR39, URZ, UP0, !UPT ;  /* 0x000000273f057290 */ /* 0x000fe200087fe43f */
[----:B------:R-:W-:Y:S02]  /*20720*/  UMOV UR6, 0x0 ;  /* 0x0000000000067882 */ /* 0x000fe40000000000 */
[----:B------:R-:W-:Y:S01]  /*20730*/  R2UR UR11, R8 ;  /* 0x00000000080b72ca */ /* 0x000fe200000e0000 */
[----:B------:R-:W-:Y:S01]  /*20740*/  UMOV UR7, 0x12f00000 ;  /* 0x12f0000000077882 */ /* 0x000fe20000000000 */
[----:B------:R-:W-:Y:S01]  /*20750*/  UMOV UR17, 0x40 ;  /* 0x0000004000117882 */ /* 0x000fe20000000000 */
[----:B------:R-:W-:Y:S01]  /*20760*/  UIADD3 UR9, UR9, 0x38890, URZ ;  /* 0x0003889009097890 */ /* 0x000fe2000fffe03f */
[----:B--2---:R-:W-:-:S05]  /*20770*/  IMAD R6, R6, 0xa000, R9 ;  /* 0x0000a00006067824 */ /* 0x004fca00078e0209 */
[----:B------:R-:W-:-:S13]  /*20780*/  R2UR UR16, R6 ;  /* 0x00000000061072ca */ /* 0x000fda00000e0000 */
[----:B------:R-:W-:Y:S02]  /*20790*/  UIADD3 UR8, UR16, 0x24400, URZ ;  /* 0x0002440010087890 */ /* 0x000fe4000fffe03f */
        /* <DEDUP_REMOVED lines=14> */
[----:B------:R1:W-:Y:S01]  /*20880*/  UTMALDG.4D [UR8], [UR4], desc[UR6] ;  /* 0x00000608040075b4 */ /* 0x0003e20008019000 */
[----:B------:R-:W2:Y:S02]  /*20890*/  SYNCS.PHASECHK.TRANS64.TRYWAIT P0, [R5+URZ+0x388c0], R10 ;  /* 0x0388c00a050075a7 */ /* 0x000ea4000800017f */
[----:B-12---:R-:W-:Y:S05]  /*208a0*/  @!P0 BRA `(.L_x_702) ;  /* 0x0000005400fc8947 */ /* 0x006fea0003800000 */
.L_x_824:
[----:B------:R-:W-:Y:S05]  /*208b0*/  @P1 BRA `(.L_x_703) ;  /* 0x00000000001c1947 */ /* 0x000fea0003800000 */
[----:B------:R-:W2:Y:S01]  /*208c0*/  S2R R11, SR_TID.X ;  /* 0x00000000000b7919 */ /* 0x000ea20000002100 */
[----:B01----:R-:W-:-:S04]  /*208d0*/  IMAD.MOV.U32 R10, RZ, RZ, 0xa000 ;  /* 0x0000a000ff0a7424 */ /* 0x003fc800078e00ff */
[----:B------:R3:W-:Y:S01]  /*208e0*/  SYNCS.ARRIVE.TRANS64 RZ, [R5+URZ+0x388b0], R10 ;  /* 0x0388b00a05ff79a7 */ /* 0x0007e2000800003f */
[----:B--2---:R-:W-:-:S04]  /*208f0*/  LOP3.LUT R11, R11, 0x1f, RZ, 0xc0, !PT ;  /* 0x0000001f0b0b7812 */ /* 0x004fc800078ec0ff */
[----:B------:R-:W-:-:S13]  /*20900*/  ISETP.NE.AND P0, PT, R11, RZ, PT ;  /* 0x000000ff0b00720c */ /* 0x000fda0003f05270 */
[----:B---3--:R-:W-:Y:S05]  /*20910*/  @!P0 BRA `(.L_x_703) ;  /* 0x0000000000048947 */ /* 0x008fea0003800000 */
[----:B------:R-:W-:Y:S01]  /*20920*/  BPT.TRAP 0x1 ;  /* 0x000000040000795c */ /* 0x000fe20000300000 */
.L_x_703:
[----:B------:R-:W-:Y:S01]  /*20930*/  R2UR UR16, R6 ;  /* 0x00000000061072ca */ /* 0x000fe200000e0000 */
[----:B------:R-:W-:Y:S01]  /*20940*/  UIADD3 UR4, UP0, UR38, 0x670, URZ ;  /* 0x0000067026047890 */ /* 0x000fe2000ff1e03f */
[----:B------:R-:W-:Y:S01]  /*20950*/  R2UR UR9, R5 ;  /* 0x00000000050972ca */ /* 0x000fe200000e0000 */
[----:B------:R-:W-:Y:S01]  /*20960*/  UMOV UR10, URZ ;  /* 0x0000003f000a7c82 */ /* 0x000fe20008000000 */
[----:B------:R-:W-:Y:S01]  /*20970*/  R2UR UR11, R8 ;  /* 0x00000000080b72ca */ /* 0x000fe200000e0000 */
[----:B------:R-:W-:Y:S01]  /*20980*/  UIADD3.X UR5, URZ, UR39, URZ, UP0, !UPT ;  /* 0x000000273f057290 */ /* 0x000fe200087fe43f */
[----:B------:R-:W-:Y:S01]  /*20990*/  R2UR UR12, R3 ;  /* 0x00000000030c72ca */ /* 0x000fe200000e0000 */
[----:B------:R-:W-:Y:S01]  /*209a0*/  UMOV UR6, 0x0 ;  /* 0x0000000000067882 */ /* 0x000fe20000000000 */
[----:B------:R-:W-:Y:S01]  /*209b0*/  R2UR UR13, R4 ;  /* 0x00000000040d72ca */ /* 0x000fe200000e0000 */
[----:B------:R-:W-:Y:S01]  /*209c0*/  UMOV UR7, 0x12f00000 ;  /* 0x12f0000000077882 */ /* 0x000fe20000000000 */
[----:B------:R-:W-:-:S03]  /*209d0*/  UMOV UR17, 0x40 ;  /* 0x0000004000117882 */ /* 0x000fc60000000000 */
[----:B------:R-:W-:Y:S02]  /*209e0*/  UIADD3 UR8, UR16, 0x400, URZ ;  /* 0x0000040010087890 */ /* 0x000fe4000fffe03f */
[----:B------:R-:W-:Y:S02]  /*209f0*/  UIADD3 UR9, UR9, 0x388b0, URZ ;  /* 0x000388b009097890 */ /* 0x000fe4000fffe03f */
[----:B------:R-:W-:Y:S02]  /*20a00*/  UIADD3 UR14, UR16, 0x2c00, URZ ;  /* 0x00002c00100e7890 */ /* 0x000fe4000fffe03f */
[----:B------:R-:W-:Y:S02]  /*20a10*/  UIADD3 UR15, UR16, 0x5400, URZ ;  /* 0x00005400100f7890 */ /* 0x000fe4000fffe03f */
[----:B------:R-:W-:-:S03]  /*20a20*/  UIADD3 UR16, UR16, 0x7c00, URZ ;  /* 0x00007c0010107890 */ /* 0x000fc6000fffe03f */
        /* <DEDUP_REMOVED lines=13> */
.L_x_699:
[----:B------:R-:W-:Y:S05]  /*20b00*/  BSYNC B1 ;  /* 0x0000000000017941 */ /* 0x000fea0003800000 */
.L_x_698:
[----:B01----:R-:W2:Y:S04]  /*20b10*/  LDL.LU R5, [R1+0x10] ;  /* 0x0000100001057983 */ /* 0x003ea80000300800 */
[----:B------:R-:W3:Y:S01]  /*20b20*/  LDL.LU R8, [R1+0x14] ;  /* 0x0000140001087983 */ /* 0x000ee20000300800 */
[----:B------:R-:W-:Y:S01]  /*20b30*/  PLOP3.LUT P2, PT, PT, PT, PT, 0x8, 0x0 ;  /* 0x000000000000781c */ /* 0x000fe20003f4e170 */
[----:B--2---:R-:W-:-:S05]  /*20b40*/  VIADD R5, R5, 0x1 ;  /* 0x0000000105057836 */ /* 0x004fca0000000000 */
[----:B------:R-:W-:-:S04]  /*20b50*/  ISETP.NE.AND P0, PT, R5, 0x2, PT ;  /* 0x000000020500780c */ /* 0x000fc80003f05270 */
[----:B------:R-:W-:Y:S02]  /*20b60*/  SEL R6, RZ, 0x1, P0 ;  /* 0x00000001ff067807 */ /* 0x000fe40000000000 */
[----:B------:R-:W-:Y:S01]  /*20b70*/  SEL R10, R5, RZ, P0 ;  /* 0x000000ff050a7207 */ /* 0x000fe20000000000 */
[----:B------:R-:W-:Y:S01]  /*20b80*/  VIADD R5, R2, 0xfffffffe ;  /* 0xfffffffe02057836 */ /* 0x000fe20000000000 */
[----:B---3--:R-:W-:-:S03]  /*20b90*/  LOP3.LUT R8, R8, R6, RZ, 0x3c, !PT ;  /* 0x0000000608087212 */ /* 0x008fc600078e3cff */
[----:B------:R0:W-:Y:S01]  /*20ba0*/  STL [R1+0x10], R10 ;  /* 0x0000100a01007387 */ /* 0x0001e20000100800 */
[----:B------:R-:W-:-:S03]  /*20bb0*/  ISETP.GE.AND P0, PT, R5, R0, PT ;  /* 0x000000000500720c */ /* 0x000fc60003f06270 */
[----:B------:R0:W-:Y:S10]  /*20bc0*/  STL [R1+0x14], R8 ;  /* 0x0000140801007387 */ /* 0x0001f40000100800 */
[----:B0-----:R-:W-:Y:S05]  /*20bd0*/  @!P0 BRA `(.L_x_693) ;  /* 0x0000000400a88947 */ /* 0x001fea0003800000 */
[C---:B-----5:R-:W-:Y:S02]  /*20be0*/  IMAD R5, R2.reuse, 0x50, R7 ;  /* 0x0000005002057824 */ /* 0x060fe400078e0207 */
[----:B------:R-:W-:-:S03]  /*20bf0*/  VIADD R2, R2, 0xffffffff ;  /* 0xffffffff02027836 */ /* 0x000fc60000000000 */
[----:B------:R-:W-:-:S07]  /*20c00*/  IADD3 R5, R5, -0xa0, RZ ;  /* 0xffffff6005057810 */ /* 0x000fce0007ffe0ff */
.L_x_710:
[----:B------:R-:W-:Y:S05]  /*20c10*/  YIELD ;  /* 0x0000000000007946 */ /* 0x000fea0003800000 */
[----:B------:R-:W-:Y:S04]  /*20c20*/  BSSY B1, `(.L_x_704) ;  /* 0x0000058000017945 */ /* 0x000fe80003800000 */
[----:B0-----:R-:W-:Y:S05]  /*20c30*/  @!P6 BRA `(.L_x_705) ;  /* 0x000000040058e947 */ /* 0x001fea0003800000 */
[----:B------:R-:W2:Y:S04]  /*20c40*/  LDL R6, [R1+0x10] ;  /* 0x0000100001067983 */ /* 0x000ea80000100800 */
[----:B------:R-:W3:Y:S01]  /*20c50*/  LDL R7, [R1+0x14] ;  /* 0x0000140001077983 */ /* 0x000ee20000100800 */
[----:B--2---:R-:W-:Y:S01]  /*20c60*/  IMAD R6, R6, 0x8, R9 ;  /* 0x0000000806067824 */ /* 0x004fe200078e0209 */
[----:B---3--:R-:W-:-:S04]  /*20c70*/  SHF.L.U32 R7, R7, 0x1f, RZ ;  /* 0x0000001f07077819 */ /* 0x008fc800000006ff */
[----:B------:R-:W0:Y:S02]  /*20c80*/  SYNCS.PHASECHK.TRANS64.TRYWAIT P0, [R6+URZ+0x388a0], R7 ;  /* 0x0388a007060075a7 */ /* 0x000e24000800017f */
[----:B0-----:R-:W-:Y:S05]  /*20c90*/  @!P0 BRA `(.L_x_706) ;  /* 0x0000005400148947 */ /* 0x001fea0003800000 */
.L_x_825:
        /* <DEDUP_REMOVED lines=11> */
.L_x_707:
[----:B-1----:R-:W2:Y:S01]  /*20d50*/  LDL R8, [R1+0x10] ;  /* 0x0000100001087983 */ /* 0x002ea20000100800 */
        /* <DEDUP_REMOVED lines=8> */
[----:B------:R-:W-:Y:S01]  /*20de0*/  UMOV UR7, 0x12f00000 ;  /* 0x12f0000000077882 */ /* 0x000fe20000000000 */
[----:B------:R-:W-:-:S04]  /*20df0*/  UMOV UR17, 0x40 ;  /* 0x0000004000117882 */ /* 0x000fc80000000000 */
        /* <DEDUP_REMOVED lines=21> */
.L_x_826:
        /* <DEDUP_REMOVED lines=8> */
.L_x_709:
        /* <DEDUP_REMOVED lines=29> */
.L_x_705:
[----:B------:R-:W-:Y:S05]  /*211a0*/  BSYNC B1 ;  /* 0x0000000000017941 */ /* 0x000fea0003800000 */
.L_x_704:
[----:B01----:R-:W2:Y:S04]  /*211b0*/  LDL.LU R6, [R1+0x10] ;  /* 0x0000100001067983 */ /* 0x003ea80000300800 */
[----:B------:R-:W3:Y:S01]  /*211c0*/  LDL.LU R7, [R1+0x14] ;  /* 0x0000140001077983 */ /* 0x000ee20000300800 */
[----:B------:R-:W-:Y:S02]  /*211d0*/  VIADD R2, R2, 0xffffffff ;  /* 0xffffffff02027836 */ /* 0x000fe40000000000 */
[----:B------:R-:W-:Y:S02]  /*211e0*/  VIADD R5, R5, 0xffffffb0 ;  /* 0xffffffb005057836 */ /* 0x000fe40000000000 */
[----:B--2---:R-:W-:-:S05]  /*211f0*/  VIADD R6, R6, 0x1 ;  /* 0x0000000106067836 */ /* 0x004fca0000000000 */
[----:B------:R-:W-:-:S04]  /*21200*/  ISETP.NE.AND P0, PT, R6, 0x2, PT ;  /* 0x000000020600780c */ /* 0x000fc80003f05270 */
[----:B------:R-:W-:Y:S02]  /*21210*/  SEL R8, R6, RZ, P0 ;  /* 0x000000ff06087207 */ /* 0x000fe40000000000 */
[----:B------:R-:W-:Y:S02]  /*21220*/  SEL R6, RZ, 0x1, P0 ;  /* 0x00000001ff067807 */ /* 0x000fe40000000000 */
[----:B------:R-:W-:Y:S01]  /*21230*/  ISETP.GT.AND P0, PT, R2, R0, PT ;  /* 0x000000000200720c */ /* 0x000fe20003f04270 */
[----:B------:R0:W-:Y:S01]  /*21240*/  STL [R1+0x10], R8 ;  /* 0x0000100801007387 */ /* 0x0001e20000100800 */
[----:B---3--:R-:W-:-:S05]  /*21250*/  LOP3.LUT R7, R7, R6, RZ, 0x3c, !PT ;  /* 0x0000000607077212 */ /* 0x008fca00078e3cff */
[----:B------:R0:W-:Y:S06]  /*21260*/  STL [R1+0x14], R7 ;  /* 0x0000140701007387 */ /* 0x0001ec0000100800 */
[----:B------:R-:W-:Y:S05]  /*21270*/  @P0 BRA `(.L_x_710) ;  /* 0xfffffff800640947 */ /* 0x000fea000383ffff */
.L_x_693:
[----:B------:R-:W-:Y:S05]  /*21280*/  BSYNC B0 ;  /* 0x0000000000007941 */ /* 0x000fea0003800000 */
.L_x_692:
[----:B------:R-:W2:Y:S01]  /*21290*/  LDL R6, [R1+0x34] ;  /* 0x0000340001067983 */ /* 0x000ea20000100800 */
[----:B------:R-:W-:Y:S05]  /*212a0*/  @!P2 WARPSYNC.ALL ;  /* 0x000000000000a948 */ /* 0x000fea0003800000 */
[----:B------:R-:W-:Y:S01]  /*212b0*/  BSSY B6, `(.L_x_711) ;  /* 0x0000362000067945 */ /* 0x000fe20003800000 */
[----:B------:R-:W-:Y:S01]  /*212c0*/  @!P2 BAR.SYNC.DEFER_BLOCKING 0xc, 0x120 ;  /* 0x030480000000ab1d */ /* 0x000fe20000010000 */
[----:B--2---:R-:W-:-:S13]  /*212d0*/  ISETP.GT.AND P0, PT, R6, RZ, PT ;  /* 0x000000ff0600720c */ /* 0x004fda0003f04270 */
[----:B------:R-:W-:Y:S05]  /*212e0*/  @P0 BRA `(.L_x_712) ;  /* 0x0000000000480947 */ /* 0x000fea0003800000 */
[----:B------:R-:W1:Y:S02]  /*212f0*/  S2R R6, SR_TID.X ;  /* 0x0000000000067919 */ /* 0x000e640000002100 */
[----:B-1----:R-:W-:-:S04]  /*21300*/  LOP3.LUT R6, R6, 0x1f, RZ, 0xc0, !PT ;  /* 0x0000001f06067812 */ /* 0x002fc800078ec0ff */
[----:B------:R-:W-:-:S13]  /*21310*/  ISETP.NE.AND P1, PT, R6, RZ, PT ;  /* 0x000000ff0600720c */ /* 0x000fda0003f25270 */
[----:B------:R-:W-:Y:S05]  /*21320*/  @P1 BRA `(.L_x_713) ;  /* 0x0000003400681947 */ /* 0x000fea0003800000 */
[----:B0----5:R-:W0:Y:S01]  /*21330*/  S2R R7, SR_LANEID ;  /* 0x0000000000077919 */ /* 0x021e220000000000 */
[----:B------:R-:W-:Y:S01]  /*21340*/  VOTEU.ANY UR4, UPT, PT ;  /* 0x0000000000047886 */ /* 0x000fe200038e0100 */
[----:B------:R-:W1:Y:S01]  /*21350*/  LDC.64 R2, c[0x0][0xc38] ;  /* 0x00030e00ff027b82 */ /* 0x000e620000000a00 */
[----:B------:R-:W0:Y:S01]  /*21360*/  FLO.U32 R0, UR4 ;  /* 0x0000000400007d00 */ /* 0x000e2200080e0000 */
[----:B------:R-:W-:-:S07]  /*21370*/  ULDC.64 UR6, c[0x0][0x208] ;  /* 0x0000820000067ab9 */ /* 0x000fce0000000a00 */
[----:B------:R-:W1:Y:S01]  /*21380*/  POPC R5, UR4 ;  /* 0x0000000400057d09 */ /* 0x000e620008000000 */
[----:B0-----:R-:W-:-:S13]  /*21390*/  ISETP.EQ.U32.AND P0, PT, R0, R7, PT ;  /* 0x000000070000720c */ /* 0x001fda0003f02070 */
[----:B-1----:R-:W2:Y:S01]  /*213a0*/  @P0 ATOMG.E.ADD.STRONG.GPU PT, R3, desc[UR6][R2.64], R5 ;  /* 0x00000005020309a8 */ /* 0x002ea200081ee1c6 */
[----:B------:R-:W0:Y:S02]  /*213b0*/  S2R R4, SR_LTMASK ;  /* 0x0000000000047919 */ /* 0x000e240000003900 */
[----:B0-----:R-:W-:-:S04]  /*213c0*/  LOP3.LUT R4, R4, UR4, RZ, 0xc0, !PT ;  /* 0x0000000404047c12 */ /* 0x001fc8000f8ec0ff */
[----:B------:R-:W0:Y:S01]  /*213d0*/  POPC R7, R4 ;  /* 0x0000000400077309 */ /* 0x000e220000000000 */
[----:B--2---:R-:W0:Y:S02]  /*213e0*/  SHFL.IDX PT, R0, R3, R0, 0x1f ;  /* 0x00001f0003007589 */ /* 0x004e2400000e0000 */
[----:B0-----:R-:W-:Y:S01]  /*213f0*/  IADD3 R16, R0, UR36, R7 ;  /* 0x0000002400107c10 */ /* 0x001fe2000fffe007 */
[----:B------:R-:W-:Y:S06]  /*21400*/  BRA `(.L_x_713) ;  /* 0x0000003400307947 */ /* 0x000fec0003800000 */
.L_x_712:
[----:B------:R-:W1:Y:S01]  /*21410*/  S2R R0, SR_CgaCtaId ;  /* 0x0000000000007919 */ /* 0x000e620000008800 */
[----:B------:R-:W-:-:S04]  /*21420*/  MOV R2, 0x400 ;  /* 0x0000040000027802 */ /* 0x000fc80000000f00 */
[----:B-1----:R-:W-:-:S05]  /*21430*/  LEA R3, R0, R2, 0x18 ;  /* 0x0000000200037211 */ /* 0x002fca00078ec0ff */
[----:B------:R1:W-:Y:S01]  /*21440*/  STL [R1+0x18], R3 ;  /* 0x0000180301007387 */ /* 0x0003e20000100800 */
[----:B------:R-:W-:-:S05]  /*21450*/  VIADD R0, R3, 0x24400 ;  /* 0x0002440003007836 */ /* 0x000fca0000000000 */
[----:B------:R-:W-:-:S13]  /*21460*/  LOP3.LUT P0, RZ, R0, 0x3ff, RZ, 0xc0, !PT ;  /* 0x000003ff00ff7812 */ /* 0x000fda000780c0ff */
[----:B-1----:R-:W-:Y:S05]  /*21470*/  @!P0 BRA `(.L_x_714) ;  /* 0x0000000000408947 */ /* 0x002fea0003800000 */
[----:B------:R-:W-:Y:S01]  /*21480*/  MOV R2, 0x0 ;  /* 0x0000000000027802 */ /* 0x000fe20000000f00 */
[----:B------:R-:W-:Y:S01]  /*21490*/  ULDC.64 UR6, c[0x4][0xa8] ;  /* 0x01002a0000067ab9 */ /* 0x000fe20000000a00 */
[----:B------:R-:W-:Y:S01]  /*214a0*/  ULDC.64 UR8, c[0x4][0xb0] ;  /* 0x01002c0000087ab9 */ /* 0x000fe20000000a00 */
[----:B------:R-:W-:Y:S01]  /*214b0*/  ULDC.64 UR4, c[0x4][0x8] ;  /* 0x0100020000047ab9 */ /* 0x000fe20000000a00 */
[----:B------:R-:W-:Y:S02]  /*214c0*/  IMAD.U32 R4, RZ, RZ, UR6 ;  /* 0x00000006ff047e24 */ /* 0x000fe4000f8e00ff */
[----:B------:R-:W1:Y:S01]  /*214d0*/  LDC.64 R2, c[0x4][R2] ;  /* 0x0100000002027b82 */ /* 0x000e620000000a00 */
[----:B------:R-:W-:Y:S02]  /*214e0*/  IMAD.U32 R5, RZ, RZ, UR7 ;  /* 0x00000007ff057e24 */ /* 0x000fe4000f8e00ff */
[----:B------:R-:W-:Y:S02]  /*214f0*/  IMAD.U32 R6, RZ, RZ, UR8 ;  /* 0x00000008ff067e24 */ /* 0x000fe4000f8e00ff */
[----:B0----5:R-:W-:-:S02]  /*21500*/  IMAD.U32 R7, RZ, RZ, UR9 ;  /* 0x00000009ff077e24 */ /* 0x021fc4000f8e00ff */
[----:B------:R-:W-:Y:S02]  /*21510*/  IMAD.U32 R10, RZ, RZ, UR4 ;  /* 0x00000004ff0a7e24 */ /* 0x000fe4000f8e00ff */
[----:B------:R-:W-:Y:S02]  /*21520*/  IMAD.U32 R11, RZ, RZ, UR5 ;  /* 0x00000005ff0b7e24 */ /* 0x000fe4000f8e00ff */
[----:B------:R-:W-:Y:S02]  /*21530*/  IMAD.MOV.U32 R8, RZ, RZ, 0x70 ;  /* 0x00000070ff087424 */ /* 0x000fe400078e00ff */
[----:B------:R-:W-:Y:S02]  /*21540*/  IMAD.MOV.U32 R12, RZ, RZ, 0x1 ;  /* 0x00000001ff0c7424 */ /* 0x000fe400078e00ff */
[----:B------:R-:W-:-:S07]  /*21550*/  IMAD.MOV.U32 R13, RZ, RZ, RZ ;  /* 0x000000ffff0d7224 */ /* 0x000fce00078e00ff */
[----:B------:R-:W-:-:S07]  /*21560*/  LEPC R20, `(.L_x_714) ;  /* 0x000000001014794e */ /* 0x000fce0000000000 */
[----:B-1----:R-:W-:Y:S05]  /*21570*/  CALL.ABS.NOINC R2 ;  /* 0x0000000002007343 */ /* 0x002fea0003c00000 */
.L_x_714:
        /* <DEDUP_REMOVED lines=9> */
[----:B------:R-:W-:Y:S02]  /*21610*/  IMAD.U32 R4, RZ, RZ, UR6 ;  /* 0x00000006ff047e24 */ /* 0x000fe4000f8e00ff */
[----:B------:R-:W-:Y:S02]  /*21620*/  IMAD.U32 R5, RZ, RZ, UR7 ;  /* 0x00000007ff057e24 */ /* 0x000fe4000f8e00ff */
[----:B------:R-:W-:Y:S02]  /*21630*/  IMAD.U32 R6, RZ, RZ, UR8 ;  /* 0x00000008ff067e24 */ /* 0x000fe4000f8e00ff */
[----:B0----5:R-:W-:-:S02]  /*21640*/  IMAD.U32 R7, RZ, RZ, UR9 ;  /* 0x00000009ff077e24 */ /* 0x021fc4000f8e00ff */
[----:B------:R-:W-:Y:S02]  /*21650*/  IMAD.U32 R10, RZ, RZ, UR4 ;  /* 0x00000004ff0a7e24 */ /* 0x000fe4000f8e00ff */
[----:B------:R-:W-:Y:S02]  /*21660*/  IMAD.U32 R11, RZ, RZ, UR5 ;  /* 0x00000005ff0b7e24 */ /* 0x000fe4000f8e00ff */
[----:B------:R-:W-:Y:S02]  /*21670*/  IMAD.MOV.U32 R8, RZ, RZ, 0x70 ;  /* 0x00000070ff087424 */ /* 0x000fe400078e00ff */
[----:B------:R-:W-:Y:S02]  /*21680*/  IMAD.MOV.U32 R12, RZ, RZ, 0x1 ;  /* 0x00000001ff0c7424 */ /* 0x000fe400078e00ff */
[----:B-1----:R-:W-:-:S07]  /*21690*/  IMAD.MOV.U32 R13, RZ, RZ, RZ ;  /* 0x000000ffff0d7224 */ /* 0x002fce00078e00ff */
[----:B------:R-:W-:-:S07]  /*216a0*/  LEPC R20, `(.L_x_716) ;  /* 0x000000001014794e */ /* 0x000fce0000000000 */
[----:B--2---:R-:W-:Y:S05]  /*216b0*/  CALL.ABS.NOINC R2 ;  /* 0x0000000002007343 */ /* 0x004fea0003c00000 */
.L_x_716:
[----:B------:R-:W-:Y:S01]  /*216c0*/  MOV R2, 0x0 ;  /* 0x0000000000027802 */ /* 0x000fe20000000f00 */
[----:B------:R-:W-:Y:S01]  /*216d0*/  ULDC.64 UR4, c[0x4][0xa8] ;  /* 0x01002a0000047ab9 */ /* 0x000fe20000000a00 */
[----:B------:R-:W-:Y:S01]  /*216e0*/  ULDC.64 UR6, c[0x4][0xb0] ;  /* 0x01002c0000067ab9 */ /* 0x000fe20000000a00 */
[----:B------:R-:W-:Y:S01]  /*216f0*/  ULDC.64 UR8, c[0x4][0x18] ;  /* 0x0100060000087ab9 */ /* 0x000fe20000000a00 */
[----:B------:R-:W-:Y:S01]  /*21700*/  IMAD.U32 R4, RZ, RZ, UR4 ;  /* 0x00000004ff047e24 */ /* 0x000fe2000f8e00ff */
[----:B------:R-:W-:Y:S01]  /*21710*/  MOV R12, 0x1 ;  /* 0x00000001000c7802 */ /* 0x000fe20000000f00 */
[----:B------:R-:W0:Y:S01]  /*21720*/  LDC.64 R2, c[0x4][R2] ;  /* 0x0100000002027b82 */ /* 0x000e220000000a00 */
[----:B------:R-:W-:Y:S02]  /*21730*/  IMAD.U32 R5, RZ, RZ, UR5 ;  /* 0x00000005ff057e24 */ /* 0x000fe4000f8e00ff */
[----:B------:R-:W-:Y:S02]  /*21740*/  IMAD.U32 R6, RZ, RZ, UR6 ;  /* 0x00000006ff067e24 */ /* 0x000fe4000f8e00ff */
[----:B------:R-:W-:-:S02]  /*21750*/  IMAD.U32 R7, RZ, RZ, UR7 ;  /* 0x00000007ff077e24 */ /* 0x000fc4000f8e00ff */
[----:B------:R-:W-:Y:S02]  /*21760*/  IMAD.U32 R10, RZ, RZ, UR8 ;  /* 0x00000008ff0a7e24 */ /* 0x000fe4000f8e00ff */
[----:B------:R-:W-:Y:S02]  /*21770*/  IMAD.U32 R11, RZ, RZ, UR9 ;  /* 0x00000009ff0b7e24 */ /* 0x000fe4000f8e00ff */
[----:B------:R-:W-:Y:S02]  /*21780*/  IMAD.MOV.U32 R8, RZ, RZ, 0x70 ;  /* 0x00000070ff087424 */ /* 0x000fe400078e00ff */
[----:B------:R-:W-:-:S07]  /*21790*/  IMAD.MOV.U32 R13, RZ, RZ, RZ ;  /* 0x000000ffff0d7224 */ /* 0x000fce00078e00ff */
[----:B------:R-:W-:-:S07]  /*217a0*/  LEPC R20, `(.L_x_715) ;  /* 0x000000001014794e */ /* 0x000fce0000000000 */
[----:B0-----:R-:W-:Y:S05]  /*217b0*/  CALL.ABS.NOINC R2 ;  /* 0x0000000002007343 */ /* 0x001fea0003c00000 */
.L_x_715:
        /* <DEDUP_REMOVED lines=8> */
[----:B------:R-:W1:Y:S02]  /*21840*/  S2R R6, SR_TID.X ;  /* 0x0000000000067919 */ /* 0x000e640000002100 */
[----:B-1----:R-:W-:-:S04]  /*21850*/  LOP3.LUT R6, R6, 0x1f, RZ, 0xc0, !PT ;  /* 0x0000001f06067812 */ /* 0x002fc800078ec0ff */
        /* <DEDUP_REMOVED lines=9> */
[----:B------:R-:W1:Y:S01]  /*218f0*/  LDC R4, c[0x0][0x428] ;  /* 0x00010a00ff047b82 */ /* 0x000e620000000800 */
[----:B------:R-:W-:-:S06]  /*21900*/  IMAD.MOV.U32 R0, RZ, RZ, R5 ;  /* 0x000000ffff007224 */ /* 0x000fcc00078e0005 */
[----:B------:R2:W5:Y:S01]  /*21910*/  @P0 LDG.E R0, desc[UR6][R2.64] ;  /* 0x0000000602000981 */ /* 0x000562000c1e1900 */
[----:B------:R-:W-:Y:S02]  /*21920*/  PLOP3.LUT P1, PT, P6, PT, PT, 0x8, 0x0 ;  /* 0x000000000000781c */ /* 0x000fe4000372e170 */
[----:B-1----:R-:W-:Y:S01]  /*21930*/  ISETP.NE.AND P0, PT, R4, 0x1, PT ;  /* 0x000000010400780c */ /* 0x002fe20003f05270 */
[----:B------:R-:W-:-:S12]  /*21940*/  IMAD.MOV.U32 R4, RZ, RZ, R18 ;  /* 0x000000ffff047224 */ /* 0x000fd800078e0012 */
[----:B--2---:R-:W1:Y:S08]  /*21950*/  @P0 LDC R3, c[0x0][0x42c] ;  /* 0x00010b00ff030b82 */ /* 0x004e700000000800 */
[----:B------:R-:W2:Y:S01]  /*21960*/  @P0 LDC R2, c[0x0][0x430] ;  /* 0x00010c00ff020b82 */ /* 0x000ea20000000800 */
[----:B-1----:R-:W-:-:S05]  /*21970*/  @P0 IMAD.HI.U32 R3, R18, R3, RZ ;  /* 0x0000000312030227 */ /* 0x002fca00078e00ff */
[----:B--2---:R-:W-:Y:S02]  /*21980*/  @P0 SHF.R.U32.HI R4, RZ, R2, R3 ;  /* 0x00000002ff040219 */ /* 0x004fe40000011603 */
[----:B------:R-:W-:-:S04]  /*21990*/  ISETP.NE.U32.AND P0, PT, RZ, UR4, PT ;  /* 0x00000004ff007c0c */ /* 0x000fc8000bf05070 */
[----:B------:R-:W-:-:S04]  /*219a0*/  ISETP.NE.AND.EX P0, PT, RZ, UR5, PT, P0 ;  /* 0x00000005ff007c0c */ /* 0x000fc8000bf05300 */
[----:B------:R-:W-:-:S09]  /*219b0*/  SEL R2, R5, RZ, !P0 ;  /* 0x000000ff05027207 */ /* 0x000fd20004000000 */
.L_x_717:
        /* <DEDUP_REMOVED lines=10> */
[----:B------:R-:W1:Y:S01]  /*21a60*/  S2R R3, SR_TID.X ;  /* 0x0000000000037919 */ /* 0x000e620000002100 */
[----:B------:R-:W-:Y:S01]  /*21a70*/  UMOV UR4, 0x40 ;  /* 0x0000004000047882 */ /* 0x000fe20000000000 */
[----:B-1----:R-:W-:-:S04]  /*21a80*/  LOP3.LUT R3, R3, 0x1f, RZ, 0xc0, !PT ;  /* 0x0000001f03037812 */ /* 0x002fc800078ec0ff */
[----:B------:R-:W-:-:S04]  /*21a90*/  ISETP.NE.AND P2, PT, R3, RZ, PT ;  /* 0x000000ff0300720c */ /* 0x000fc80003f45270 */
[----:B------:R-:W-:-:S09]  /*21aa0*/  PLOP3.LUT P1, PT, P2, PT, PT, 0x8, 0x0 ;  /* 0x000000000000781c */ /* 0x000fd2000172e170 */
[----:B------:R-:W-:-:S05]  /*21ab0*/  VOTEU.ALL UP0, P2 ;  /* 0x00000000003f7886 */ /* 0x000fca0001000000 */
.L_x_718:
        /* <DEDUP_REMOVED lines=15> */
.L_x_719:
        /* <DEDUP_REMOVED lines=15> */
.L_x_720:
        /* <DEDUP_REMOVED lines=9> */
[----:B0-----:R-:W0:Y:S01]  /*21d30*/  LDC.64 R8, c[0x0][0x3f8] ;  /* 0x0000fe00ff087b82 */ /* 0x001e220000000a00 */
[----:B------:R-:W-:Y:S02]  /*21d40*/  ULDC.64 UR4, c[0x0][0xa08] ;  /* 0x0002820000047ab9 */ /* 0x000fe40000000a00 */
[----:B0-----:R-:W-:Y:S01]  /*21d50*/  LOP3.LUT P0, RZ, R8, UR4, RZ, 0xfc, !PT ;  /* 0x0000000408ff7c12 */ /* 0x001fe2000f80fcff */
[----:B------:R-:W-:-:S03]  /*21d60*/  UMOV UR4, 0xffffffff ;  /* 0xffffffff00047882 */ /* 0x000fc60000000000 */
[----:B------:R-:W-:-:S04]  /*21d70*/  LOP3.LUT P0, RZ, R9, UR5, RZ, 0xfc, P0 ;  /* 0x0000000509ff7c12 */ /* 0x000fc8000800fcff */
[----:B-----5:R-:W-:Y:S01]  /*21d80*/  SEL R5, R0, RZ, !P0 ;  /* 0x000000ff00057207 */ /* 0x020fe20004000000 */
[----:B------:R-:W-:Y:S08]  /*21d90*/  BRA.DIV UR4, `(.L_x_721) ;  /* 0x0000004204fc7947 */ /* 0x000ff0000b800000 */
.L_x_829:
[----:B------:R-:W2:Y:S01]  /*21da0*/  LDL R3, [R1+0x24] ;  /* 0x0000240001037983 */ /* 0x000ea20000100800 */
[----:B------:R-:W-:Y:S01]  /*21db0*/  UMOV UR4, 0xffffffff ;  /* 0xffffffff00047882 */ /* 0x000fe20000000000 */
[----:B------:R-:W-:Y:S01]  /*21dc0*/  SHF.R.S32.HI R12, RZ, 0x1f, R0 ;  /* 0x0000001fff0c7819 */ /* 0x000fe20000011400 */
[----:B--2---:R-:W-:Y:S01]  /*21dd0*/  VIADD R3, R3, 0xffffffff ;  /* 0xffffffff03037836 */ /* 0x004fe20000000000 */
[----:B------:R-:W-:Y:S06]  /*21de0*/  BRA.DIV UR4, `(.L_x_722) ;  /* 0x00000046041c7947 */ /* 0x000fec000b800000 */
[----:B------:R-:W-:-:S13]  /*21df0*/  ELECT P6, URZ, PT ;  /* 0x00000000003f782f */ /* 0x000fda00038c0000 */
.L_x_832:
        /* <DEDUP_REMOVED lines=12> */
[----:B------:R-:W-:-:S05]  /*21ec0*/  @P0 SHF.R.U32.HI R5, RZ, R7, R6 ;  /* 0x00000007ff050219 */ /* 0x000fca0000011606 */
[----:B------:R-:W-:-:S04]  /*21ed0*/  IMAD.MOV R6, RZ, RZ, -R5 ;  /* 0x000000ffff067224 */ /* 0x000fc800078e0a05 */
        /* <DEDUP_REMOVED lines=11> */
.L_x_724:
        /* <DEDUP_REMOVED lines=9> */
.L_x_833:
        /* <DEDUP_REMOVED lines=11> */
.L_x_726:
        /* <DEDUP_REMOVED lines=38> */
.L_x_723:
        /* <DEDUP_REMOVED lines=11> */
[C---:B------:R-:W-:Y:S01]  /*223e0*/  @P0 R2UR UR29, R2.reuse ;  /* 0x00000000021d02ca */ /* 0x040fe200000e0000 */
[----:B------:R-:W-:Y:S01]  /*223f0*/  UMOV UR7, 0x12f00000 ;  /* 0x12f0000000077882 */ /* 0x000fe20000000000 */
[----:B------:R-:W-:Y:S01]  /*22400*/  UMOV UR10, URZ ;  /* 0x0000003f000a7c82 */ /* 0x000fe20008000000 */
[----:B------:R-:W-:Y:S01]  /*22410*/  @P0 R2UR UR21, R2 ;  /* 0x00000000021502ca */ /* 0x000fe200000e0000 */
[----:B------:R-:W-:Y:S01]  /*22420*/  UMOV UR14, 0x0 ;  /* 0x00000000000e7882 */ /* 0x000fe20000000000 */
[C---:B------:R-:W-:Y:S01]  /*22430*/  @P0 R2UR UR28, R18.reuse ;  /* 0x00000000121c02ca */ /* 0x040fe200000e0000 */
[----:B------:R-:W-:Y:S01]  /*22440*/  @P0 IMAD.MOV.U32 R6, RZ, RZ, 0x10000 ;  /* 0x00010000ff060424 */ /* 0x000fe200078e00ff */
[C---:B------:R-:W-:Y:S01]  /*22450*/  @P0 R2UR UR27, R17.reuse ;  /* 0x00000000111b02ca */ /* 0x040fe200000e0000 */
[----:B------:R-:W-:Y:S01]  /*22460*/  UMOV UR15, 0x12f00000 ;  /* 0x12f00000000f7882 */ /* 0x000fe20000000000 */
[----:B------:R-:W-:Y:S01]  /*22470*/  @P0 R2UR UR20, R18 ;  /* 0x00000000121402ca */ /* 0x000fe200000e0000 */
[----:B------:R-:W-:Y:S01]  /*22480*/  UMOV UR26, 0x40 ;  /* 0x00000040001a7882 */ /* 0x000fe20000000000 */
[----:B------:R-:W-:Y:S01]  /*22490*/  @P0 R2UR UR19, R17 ;  /* 0x00000000111302ca */ /* 0x000fe200000e0000 */
        /* <DEDUP_REMOVED lines=9> */
[----:B------:R-:W-:Y:S02]  /*22530*/  UIADD3 UR24, UR30, 0x18400, URZ ;  /* 0x000184001e187890 */ /* 0x000fe4000fffe03f */
[----:B------:R-:W-:Y:S01]  /*22540*/  UIADD3 UR16, UR30, 0x1c400, URZ ;  /* 0x0001c4001e107890 */ /* 0x000fe2000fffe03f */
[----:B------:R0:W-:Y:S02]  /*22550*/  @P0 SYNCS.ARRIVE.TRANS64 RZ, [R7+URZ+0x38800], R6 ;  /* 0x0388000607ff09a7 */ /* 0x0001e4000800003f */
[----:B------:R-:W-:Y:S01]  /*22560*/  UMOV UR25, UR9 ;  /* 0x0000000900197c82 */ /* 0x000fe20008000000 */
[----:B------:R-:W-:Y:S01]  /*22570*/  UMOV UR17, UR9 ;  /* 0x0000000900117c82 */ /* 0x000fe20008000000 */
[----:B------:R1:W-:Y:S02]  /*22580*/  UTMALDG.4D [UR8], [UR4], desc[UR6] ;  /* 0x00000608040075b4 */ /* 0x0003e40008019000 */
[----:B------:R0:W-:Y:S02]  /*22590*/  UTMALDG.4D [UR24], [UR4], desc[UR14] ;  /* 0x00000e18040075b4 */ /* 0x0001e40008019000 */
[----:B------:R0:W-:Y:S01]  /*225a0*/  UTMALDG.4D [UR16], [UR4], desc[UR22] ;  /* 0x00001610040075b4 */ /* 0x0001e20008019000 */
[----:B-1----:R-:W-:Y:S01]  /*225b0*/  @P0 R2UR UR13, R2 ;  /* 0x00000000020d02ca */ /* 0x002fe200000e0000 */
[----:B------:R-:W-:Y:S01]  /*225c0*/  UIADD3 UR8, UR30, 0x20400, URZ ;  /* 0x000204001e087890 */ /* 0x000fe2000fffe03f */
[----:B------:R-:W-:Y:S01]  /*225d0*/  @P0 R2UR UR12, R18 ;  /* 0x00000000120c02ca */ /* 0x000fe200000e0000 */
[----:B------:R-:W-:Y:S01]  /*225e0*/  UMOV UR6, 0x0 ;  /* 0x0000000000067882 */ /* 0x000fe20000000000 */
[----:B------:R-:W-:Y:S01]  /*225f0*/  @P0 R2UR UR11, R17 ;  /* 0x00000000110b02ca */ /* 0x000fe200000e0000 */
[----:B------:R-:W-:Y:S01]  /*22600*/  UMOV UR7, 0x12f00000 ;  /* 0x12f0000000077882 */ /* 0x000fe20000000000 */
[----:B------:R-:W-:-:S11]  /*22610*/  UMOV UR10, 0xc0 ;  /* 0x000000c0000a7882 */ /* 0x000fd60000000000 */
        /* <DEDUP_REMOVED lines=9> */
.L_x_834:
[----:B------:R-:W-:Y:S05]  /*226b0*/  BSYNC B0 ;  /* 0x0000000000007941 */ /* 0x000fea0003800000 */
.L_x_727:
        /* <DEDUP_REMOVED lines=9> */
[C---:B------:R-:W-:Y:S01]  /*22750*/  IADD3 R2, R6.reuse, R13, RZ ;  /* 0x0000000d06027210 */ /* 0x040fe20007ffe0ff */
[----:B------:R-:W-:-:S03]  /*22760*/  VIADD R6, R6, 0xfffffffe ;  /* 0xfffffffe06067836 */ /* 0x000fc60000000000 */
[----:B------:R-:W-:-:S04]  /*22770*/  LOP3.LUT R2, R2, 0x1, RZ, 0xc0, !PT ;  /* 0x0000000102027812 */ /* 0x000fc800078ec0ff */
[----:B------:R-:W-:-:S13]  /*22780*/  ISETP.NE.U32.AND P0, PT, R2, 0x1, PT ;  /* 0x000000010200780c */ /* 0x000fda0003f05070 */
        /* <DEDUP_REMOVED lines=15> */
[----:B------:R-:W-:Y:S01]  /*22880*/  IMAD.MOV.U32 R2, RZ, RZ, R6 ;  /* 0x000000ffff027224 */ /* 0x000fe200078e0006 */
[----:B------:R-:W-:Y:S01]  /*22890*/  ULDC.64 UR4, c[0x0][0x408] ;  /* 0x0001020000047ab9 */ /* 0x000fe20000000a00 */
[----:B------:R-:W-:Y:S01]  /*228a0*/  ULDC.64 UR6, c[0x0][0x208] ;  /* 0x0000820000067ab9 */ /* 0x000fe20000000a00 */
[----:B0-----:R-:W-:-:S13]  /*228b0*/  ISETP.NE.AND P0, PT, R17, 0x1, PT ;  /* 0x000000011100780c */ /* 0x001fda0003f05270 */
[----:B------:R-:W0:Y:S02]  /*228c0*/  @P0 LDC.64 R10, c[0x0][0x420] ;  /* 0x00010800ff0a0b82 */ /* 0x000e240000000a00 */
[----:B0-----:R-:W-:-:S05]  /*228d0*/  @P0 IMAD.HI.U32 R10, R6, R10, RZ ;  /* 0x0000000a060a0227 */ /* 0x001fca00078e00ff */
[----:B------:R-:W-:Y:S01]  /*228e0*/  @P0 SHF.R.U32.HI R2, RZ, R11, R10 ;  /* 0x0000000bff020219 */ /* 0x000fe2000001160a */
[----:B------:R-:W-:-:S03]  /*228f0*/  IMAD R10, R12, UR4, RZ ;  /* 0x000000040c0a7c24 */ /* 0x000fc6000f8e02ff */
[----:B------:R-:W-:Y:S01]  /*22900*/  SHF.R.S32.HI R11, RZ, 0x1f, R2 ;  /* 0x0000001fff0b7819 */ /* 0x000fe20000011402 */
[C---:B------:R-:W-:Y:S02]  /*22910*/  IMAD R15, R0.reuse, UR5, R10 ;  /* 0x00000005000f7c24 */ /* 0x040fe4000f8e020a */
[--C-:B------:R-:W-:Y:S02]  /*22920*/  IMAD.MOV.U32 R10, RZ, RZ, R2.reuse ;  /* 0x000000ffff0a7224 */ /* 0x100fe400078e0002 */
[----:B------:R-:W-:Y:S02]  /*22930*/  IMAD.MOV R2, RZ, RZ, -R2 ;  /* 0x000000ffff027224 */ /* 0x000fe400078e0a02 */
[----:B------:R-:W-:-:S04]  /*22940*/  IMAD.WIDE.U32 R10, R0, UR4, R10 ;  /* 0x00000004000a7c25 */ /* 0x000fc8000f8e000a */
[----:B------:R-:W-:Y:S01]  /*22950*/  IMAD.IADD R15, R15, 0x1, R11 ;  /* 0x000000010f0f7824 */ /* 0x000fe200078e020b */
[----:B------:R-:W-:Y:S01]  /*22960*/  LEA R8, P0, R10, R8, 0x2 ;  /* 0x000000080a087211 */ /* 0x000fe200078010ff */
[----:B------:R-:W-:-:S03]  /*22970*/  IMAD R6, R17, R2, R6 ;  /* 0x0000000211067224 */ /* 0x000fc600078e0206 */
[----:B------:R-:W-:-:S05]  /*22980*/  LEA.HI.X R9, R10, R9, R15, 0x2, P0 ;  /* 0x000000090a097211 */ /* 0x000fca00000f140f */
[----:B------:R0:W5:Y:S04]  /*22990*/  LDG.E R2, desc[UR6][R8.64] ;  /* 0x0000000608027981 */ /* 0x000168000c1e1900 */
.L_x_735:
[----:B0-----:R-:W0:Y:S01]  /*229a0*/  S2R R9, SR_CgaCtaId ;  /* 0x0000000000097919 */ /* 0x001e220000008800 */
[----:B------:R-:W-:-:S04]  /*229b0*/  MOV R8, 0x400 ;  /* 0x0000040000087802 */ /* 0x000fc80000000f00 */
[----:B0-----:R-:W-:Y:S02]  /*229c0*/  LEA R8, R9, R8, 0x18 ;  /* 0x0000000809087211 */ /* 0x001fe400078ec0ff */
[----:B------:R-:W-:-:S03]  /*229d0*/  SHF.L.U32 R9, R14, 0x1f, RZ ;  /* 0x0000001f0e097819 */ /* 0x000fc600000006ff */
[----:B------:R-:W-:-:S04]  /*229e0*/  IMAD R8, R7, 0x8, R8 ;  /* 0x0000000807087824 */ /* 0x000fc800078e0208 */
[----:B------:R-:W0:Y:S02]  /*229f0*/  SYNCS.PHASECHK.TRANS64.TRYWAIT P0, [R8+URZ+0x38840], R9 ;  /* 0x03884009080075a7 */ /* 0x000e24000800017f */
[----:B0-----:R-:W-:Y:S05]  /*22a00*/  @!P0 BRA `(.L_x_736) ;  /* 0x0000003800688947 */ /* 0x001fea0003800000 */
.L_x_835:
        /* <DEDUP_REMOVED lines=11> */
.L_x_737:
        /* <DEDUP_REMOVED lines=42> */
.L_x_836:
[----:B------:R-:W-:Y:S05]  /*22d60*/  @P1 BRA `(.L_x_739) ;  /* 0x0000000000301947 */ /* 0x000fea0003800000 */
[----:B------:R-:W2:Y:S01]  /*22d70*/  LDL R10, [R1] ;  /* 0x00000000010a7983 */ /* 0x000ea20000100800 */
[----:B------:R-:W-:Y:S01]  /*22d80*/  MOV R11, 0x400 ;  /* 0x00000400000b7802 */ /* 0x000fe20000000f00 */
[----:B------:R-:W1:Y:S01]  /*22d90*/  S2R R17, SR_TID.X ;  /* 0x0000000000117919 */ /* 0x000e620000002100 */
[----:B------:R-:W3:Y:S01]  /*22da0*/  S2R R15, SR_CgaCtaId ;  /* 0x00000000000f7919 */ /* 0x000ee20000008800 */
[----:B0-----:R-:W-:Y:S01]  /*22db0*/  IMAD.MOV.U32 R9, RZ, RZ, 0xa000 ;  /* 0x0000a000ff097424 */ /* 0x001fe200078e00ff */
[----:B-1----:R-:W-:-:S04]  /*22dc0*/  LOP3.LUT R17, R17, 0x1f, RZ, 0xc0, !PT ;  /* 0x0000001f11117812 */ /* 0x002fc800078ec0ff */
[----:B------:R-:W-:Y:S02]  /*22dd0*/  ISETP.NE.AND P0, PT, R17, RZ, PT ;  /* 0x000000ff1100720c */ /* 0x000fe40003f05270 */
[----:B---3--:R-:W-:-:S05]  /*22de0*/  LEA R11, R15, R11, 0x18 ;  /* 0x0000000b0f0b7211 */ /* 0x008fca00078ec0ff */
[----:B--2---:R-:W-:-:S04]  /*22df0*/  IMAD R8, R10, 0x8, R11 ;  /* 0x000000080a087824 */ /* 0x004fc800078e020b */
[----:B------:R1:W-:Y:S02]  /*22e00*/  SYNCS.ARRIVE.TRANS64 RZ, [R8+URZ+0x38850], R9 ;  /* 0x0388500908ff79a7 */ /* 0x0003e4000800003f */
[----:B------:R-:W-:Y:S05]  /*22e10*/  @!P0 BRA `(.L_x_739) ;  /* 0x0000000000048947 */ /* 0x000fea0003800000 */
[----:B------:R-:W-:Y:S01]  /*22e20*/  BPT.TRAP 0x1 ;  /* 0x000000040000795c */ /* 0x000fe20000300000 */
.L_x_739:
        /* <DEDUP_REMOVED lines=41> */
.L_x_734:
[----:B------:R-:W-:Y:S05]  /*230c0*/  BSYNC B2 ;  /* 0x0000000000027941 */ /* 0x000fea0003800000 */
.L_x_733:
[----:B------:R-:W2:Y:S04]  /*230d0*/  LDL.LU R2, [R1+0x24] ;  /* 0x0000240001027983 */ /* 0x000ea80000300800 */
[----:B------:R0:W-:Y:S04]  /*230e0*/  STL [R1], R7 ;  /* 0x0000000701007387 */ /* 0x0001e80000100800 */
[----:B------:R0:W-:Y:S02]  /*230f0*/  STL [R1+0x8], R14 ;  /* 0x0000080e01007387 */ /* 0x0001e40000100800 */
[----:B0-2---:R-:W-:-:S07]  /*23100*/  VIADD R6, R2, 0xfffffffd ;  /* 0xfffffffd02067836 */ /* 0x005fce0000000000 */
.L_x_732:
[----:B------:R-:W-:Y:S05]  /*23110*/  BSYNC B1 ;  /* 0x0000000000017941 */ /* 0x000fea0003800000 */
.L_x_731:
[----:B------:R-:W-:-:S04]  /*23120*/  IADD3 R2, -R13, RZ, RZ ;  /* 0x000000ff0d027210 */ /* 0x000fc80007ffe1ff */
[----:B------:R-:W-:-:S13]  /*23130*/  ISETP.NE.AND P0, PT, R3, R2, PT ;  /* 0x000000020300720c */ /* 0x000fda0003f05270 */
[----:B------:R-:W-:Y:S05]  /*23140*/  @!P0 BRA `(.L_x_730) ;  /* 0x0000001000788947 */ /* 0x000fea0003800000 */
[----:B------:R-:W-:-:S07]  /*23150*/  IMAD.MOV.U32 R10, RZ, RZ, R5 ;  /* 0x000000ffff0a7224 */ /* 0x000fce00078e0005 */
.L_x_754:
        /* <DEDUP_REMOVED lines=22> */
[----:B------:R-:W-:-:S04]  /*232c0*/  @P0 SHF.R.U32.HI R2, RZ, R3, R9 ;  /* 0x00000003ff020219 */ /* 0x000fc80000011609 */
[--C-:B------:R-:W-:Y:S01]  /*232d0*/  SHF.R.S32.HI R3, RZ, 0x1f, R2.reuse ;  /* 0x0000001fff037819 */ /* 0x100fe20000011402 */
[----:B------:R-:W-:-:S04]  /*232e0*/  IMAD.MOV R9, RZ, RZ, -R2 ;  /* 0x000000ffff097224 */ /* 0x000fc800078e0a02 */
[----:B------:R-:W-:Y:S02]  /*232f0*/  IMAD R9, R10, R9, R6 ;  /* 0x000000090a097224 */ /* 0x000fe400078e0206 */
[----:B------:R-:W-:Y:S02]  /*23300*/  IMAD R10, R12, UR6, RZ ;  /* 0x000000060c0a7c24 */ /* 0x000fe4000f8e02ff */
[----:B------:R-:W-:-:S04]  /*23310*/  IMAD.WIDE.U32 R2, R0, UR6, R2 ;  /* 0x0000000600027c25 */ /* 0x000fc8000f8e0002 */
[----:B------:R-:W-:-:S04]  /*23320*/  IMAD R10, R0, UR7, R10 ;  /* 0x00000007000a7c24 */ /* 0x000fc8000f8e020a */
[----:B------:R-:W-:Y:S01]  /*23330*/  IMAD.IADD R3, R10, 0x1, R3 ;  /* 0x000000010a037824 */ /* 0x000fe200078e0203 */
[----:B------:R-:W-:-:S04]  /*23340*/  LEA R10, P0, R2, UR4, 0x2 ;  /* 0x00000004020a7c11 */ /* 0x000fc8000f8010ff */
[----:B------:R-:W-:-:S05]  /*23350*/  LEA.HI.X R11, R2, UR5, R3, 0x2, P0 ;  /* 0x00000005020b7c11 */ /* 0x000fca00080f1403 */
[----:B------:R0:W5:Y:S04]  /*23360*/  LDG.E R10, desc[UR8][R10.64] ;  /* 0x000000080a0a7981 */ /* 0x000168000c1e1900 */
.L_x_742:
[----:B------:R-:W1:Y:S01]  /*23370*/  S2R R3, SR_CgaCtaId ;  /* 0x0000000000037919 */ /* 0x000e620000008800 */
[----:B------:R-:W-:-:S04]  /*23380*/  MOV R2, 0x400 ;  /* 0x0000040000027802 */ /* 0x000fc80000000f00 */
[----:B-1----:R-:W-:Y:S02]  /*23390*/  LEA R2, R3, R2, 0x18 ;  /* 0x0000000203027211 */ /* 0x002fe400078ec0ff */
[----:B------:R-:W-:-:S03]  /*233a0*/  SHF.L.U32 R3, R8, 0x1f, RZ ;  /* 0x0000001f08037819 */ /* 0x000fc600000006ff */
[----:B------:R-:W-:-:S04]  /*233b0*/  IMAD R2, R7, 0x8, R2 ;  /* 0x0000000807027824 */ /* 0x000fc800078e0202 */
[----:B------:R-:W1:Y:S02]  /*233c0*/  SYNCS.PHASECHK.TRANS64.TRYWAIT P0, [R2+URZ+0x38840], R3 ;  /* 0x03884003020075a7 */ /* 0x000e64000800017f */
[----:B-1----:R-:W-:Y:S05]  /*233d0*/  @!P0 BRA `(.L_x_743) ;  /* 0x00000030001c8947 */ /* 0x002fea0003800000 */
.L_x_837:
        /* <DEDUP_REMOVED lines=11> */
.L_x_744:
[----:B------:R-:W2:Y:S04]  /*23490*/  LDL R15, [R1+0x4] ;  /* 0x00000400010f7983 */ /* 0x000ea80000100800 */
[----:B------:R-:W3:Y:S01]  /*234a0*/  LDL.LU R14, [R1+0x8] ;  /* 0x00000800010e7983 */ /* 0x000ee20000300800 */
[----:B-1----:R-:W-:-:S03]  /*234b0*/  MOV R3, 0x400 ;  /* 0x0000040000037802 */ /* 0x002fc60000000f00 */
        /* <DEDUP_REMOVED lines=39> */
.L_x_838:
        /* <DEDUP_REMOVED lines=8> */
.L_x_746:
        /* <DEDUP_REMOVED lines=40> */
.L_x_741:
[----:B------:R-:W-:Y:S05]  /*23a30*/  BSYNC B1 ;  /* 0x0000000000017941 */ /* 0x000fea0003800000 */
.L_x_740:
        /* <DEDUP_REMOVED lines=10> */
[----:B------:R-:W-:Y:S01]  /*23ae0*/  VIADD R9, R6, 0xffffffff ;  /* 0xffffffff06097836 */ /* 0x000fe20000000000 */
        /* <DEDUP_REMOVED lines=16> */
[----:B------:R-:W-:-:S05]  /*23bf0*/  IMAD.WIDE.U32 R2, R0, UR6, R2 ;  /* 0x0000000600027c25 */ /* 0x000fca000f8e0002 */
[----:B------:R-:W-:Y:S02]  /*23c00*/  IADD3 R3, R10, R3, RZ ;  /* 0x000000030a037210 */ /* 0x000fe40007ffe0ff */
[----:B------:R-:W-:-:S04]  /*23c10*/  LEA R10, P0, R2, UR4, 0x2 ;  /* 0x00000004020a7c11 */ /* 0x000fc8000f8010ff */
[----:B------:R-:W-:-:S05]  /*23c20*/  LEA.HI.X R11, R2, UR5, R3, 0x2, P0 ;  /* 0x00000005020b7c11 */ /* 0x000fca00080f1403 */
[----:B------:R1:W5:Y:S04]  /*23c30*/  LDG.E R10, desc[UR8][R10.64] ;  /* 0x000000080a0a7981 */ /* 0x000368000c1e1900 */
.L_x_749:
[----:B------:R-:W2:Y:S01]  /*23c40*/  S2R R3, SR_CgaCtaId ;  /* 0x0000000000037919 */ /* 0x000ea20000008800 */
[----:B------:R-:W-:-:S04]  /*23c50*/  MOV R2, 0x400 ;  /* 0x0000040000027802 */ /* 0x000fc80000000f00 */
[----:B--2---:R-:W-:Y:S02]  /*23c60*/  LEA R2, R3, R2, 0x18 ;  /* 0x0000000203027211 */ /* 0x004fe400078ec0ff */
[----:B------:R-:W-:-:S03]  /*23c70*/  SHF.L.U32 R3, R13, 0x1f, RZ ;  /* 0x0000001f0d037819 */ /* 0x000fc600000006ff */
[----:B------:R-:W-:-:S04]  /*23c80*/  IMAD R2, R14, 0x8, R2 ;  /* 0x000000080e027824 */ /* 0x000fc800078e0202 */
[----:B------:R-:W2:Y:S02]  /*23c90*/  SYNCS.PHASECHK.TRANS64.TRYWAIT P0, [R2+URZ+0x38840], R3 ;  /* 0x03884003020075a7 */ /* 0x000ea4000800017f */
[----:B--2---:R-:W-:Y:S05]  /*23ca0*/  @!P0 BRA `(.L_x_750) ;  /* 0x0000002800108947 */ /* 0x004fea0003800000 */
.L_x_839:
        /* <DEDUP_REMOVED lines=11> */
.L_x_751:
        /* <DEDUP_REMOVED lines=42> */
.L_x_840:
        /* <DEDUP_REMOVED lines=8> */
.L_x_753:
        /* <DEDUP_REMOVED lines=21> */
[----:B------:R-:W-:Y:S01]  /*241d0*/  IMAD.MOV.U32 R5, RZ, RZ, R10 ;  /* 0x000000ffff057224 */ /* 0x000fe200078e000a */
[----:B--2---:R-:W-:Y:S02]  /*241e0*/  R2UR UR11, R13 ;  /* 0x000000000d0b72ca */ /* 0x004fe400000e0000 */
        /* <DEDUP_REMOVED lines=16> */
.L_x_748:
[----:B------:R-:W-:Y:S05]  /*242f0*/  BSYNC B1 ;  /* 0x0000000000017941 */ /* 0x000fea0003800000 */
.L_x_747:
[C---:B------:R-:W-:Y:S01]  /*24300*/  ISETP.GT.AND P0, PT, R6.reuse, 0x1, PT ;  /* 0x000000010600780c */ /* 0x040fe20003f04270 */
[----:B------:R-:W-:-:S12]  /*24310*/  VIADD R6, R6, 0xfffffffe ;  /* 0xfffffffe06067836 */ /* 0x000fd80000000000 */
[----:B------:R-:W-:Y:S05]  /*24320*/  @P0 BRA `(.L_x_754) ;  /* 0xffffffec008c0947 */ /* 0x000fea000383ffff */
.L_x_730:
[----:B------:R-:W-:Y:S05]  /*24330*/  BSYNC B0 ;  /* 0x0000000000007941 */ /* 0x000fea0003800000 */
.L_x_729:
[----:B------:R-:W1:Y:S01]  /*24340*/  S2R R2, SR_TID.X ;  /* 0x0000000000027919 */ /* 0x000e620000002100 */
[----:B------:R-:W-:Y:S01]  /*24350*/  BSSY B0, `(.L_x_755) ;  /* 0x0000011000007945 */ /* 0x000fe20003800000 */
[----:B-1----:R-:W-:-:S04]  /*24360*/  LOP3.LUT R2, R2, 0x1f, RZ, 0xc0, !PT ;  /* 0x0000001f02027812 */ /* 0x002fc800078ec0ff */
[----:B------:R-:W-:-:S13]  /*24370*/  ISETP.NE.AND P0, PT, R2, RZ, PT ;  /* 0x000000ff0200720c */ /* 0x000fda0003f05270 */
[----:B------:R-:W-:Y:S05]  /*24380*/  @P0 BRA `(.L_x_756) ;  /* 0x0000000000340947 */ /* 0x000fea0003800000 */
[----:B------:R-:W1:Y:S01]  /*24390*/  S2R R3, SR_LANEID ;  /* 0x0000000000037919 */ /* 0x000e620000000000 */
[----:B------:R-:W-:Y:S01]  /*243a0*/  VOTEU.ANY UR4, UPT, PT ;  /* 0x0000000000047886 */ /* 0x000fe200038e0100 */
[----:B------:R-:W-:Y:S01]  /*243b0*/  ULDC.64 UR6, c[0x0][0x208] ;  /* 0x0000820000067ab9 */ /* 0x000fe20000000a00 */
[----:B------:R-:W1:Y:S08]  /*243c0*/  FLO.U32 R0, UR4 ;  /* 0x0000000400007d00 */ /* 0x000e7000080e0000 */
[----:B------:R-:W2:Y:S01]  /*243d0*/  POPC R7, UR4 ;  /* 0x0000000400077d09 */ /* 0x000ea20008000000 */
[----:B-1----:R-:W-:-:S02]  /*243e0*/  ISETP.EQ.U32.AND P0, PT, R0, R3, PT ;  /* 0x000000030000720c */ /* 0x002fc40003f02070 */
[----:B------:R-:W2:Y:S11]  /*243f0*/  LDC.64 R2, c[0x0][0xc38] ;  /* 0x00030e00ff027b82 */ /* 0x000eb60000000a00 */
[----:B--2---:R-:W2:Y:S01]  /*24400*/  @P0 ATOMG.E.ADD.STRONG.GPU PT, R3, desc[UR6][R2.64], R7 ;  /* 0x00000007020309a8 */ /* 0x004ea200081ee1c6 */
[----:B------:R-:W1:Y:S02]  /*24410*/  S2R R6, SR_LTMASK ;  /* 0x0000000000067919 */ /* 0x000e640000003900 */
[----:B-1----:R-:W-:-:S04]  /*24420*/  LOP3.LUT R6, R6, UR4, RZ, 0xc0, !PT ;  /* 0x0000000406067c12 */ /* 0x002fc8000f8ec0ff */
[----:B------:R-:W1:Y:S01]  /*24430*/  POPC R9, R6 ;  /* 0x0000000600097309 */ /* 0x000e620000000000 */
[----:B--2---:R-:W1:Y:S02]  /*24440*/  SHFL.IDX PT, R0, R3, R0, 0x1f ;  /* 0x00001f0003007589 */ /* 0x004e6400000e0000 */
[----:B-1----:R-:W-:-:S07]  /*24450*/  IADD3 R16, R0, UR36, R9 ;  /* 0x0000002400107c10 */ /* 0x002fce000fffe009 */
.L_x_756:
[----:B------:R-:W-:Y:S05]  /*24460*/  BSYNC B0 ;  /* 0x0000000000007941 */ /* 0x000fea0003800000 */
.L_x_755:
        /* <DEDUP_REMOVED lines=11> */
.L_x_841:
        /* <DEDUP_REMOVED lines=11> */
.L_x_760:
        /* <DEDUP_REMOVED lines=38> */
.L_x_758:
[----:B------:R-:W-:Y:S05]  /*24830*/  BSYNC B0 ;  /* 0x0000000000007941 */ /* 0x000fea0003800000 */
.L_x_757:
        /* <DEDUP_REMOVED lines=9> */
.L_x_713:
[----:B------:R-:W-:Y:S05]  /*248d0*/  BSYNC B6 ;  /* 0x0000000000067941 */ /* 0x000fea0003800000 */
.L_x_711:
[----:B------:R-:W-:-:S03]  /*248e0*/  UMOV UR4, 0xffffffff ;  /* 0xffffffff00047882 */ /* 0x000fc60000000000 */
[----:B------:R-:W-:Y:S05]  /*248f0*/  BRA.DIV UR4, `(.L_x_761) ;  /* 0x0000001e04387947 */ /* 0x000fea000b800000 */
[----:B------:R2:W3:Y:S04]  /*24900*/  SHFL.IDX PT, R4, R16, RZ, 0x1f ;  /* 0x00001fff10047589 */ /* 0x0004e800000e0000 */
[----:B------:R2:W4:Y:S02]  /*24910*/  SHFL.IDX PT, R6, R16, 0x1, 0x1f ;  /* 0x00201f0010067f89 */ /* 0x00052400000e0000 */
.L_x_845:
[----:B0-----:R-:W0:Y:S01]  /*24920*/  S2R R8, SR_TID.X ;  /* 0x0000000000087919 */ /* 0x001e220000002100 */
[----:B------:R-:W-:Y:S01]  /*24930*/  ULDC UR4, c[0x0][0xc14] ;  /* 0x0003050000047ab9 */ /* 0x000fe20000000800 */
[----:B------:R-:W-:Y:S01]  /*24940*/  BSSY B0, `(.L_x_762) ;  /* 0x000000c000007945 */ /* 0x000fe20003800000 */
[----:B-1----:R-:W-:Y:S02]  /*24950*/  IMAD.U32 R0, RZ, RZ, UR4 ;  /* 0x00000004ff007e24 */ /* 0x002fe4000f8e00ff */
        /* <DEDUP_REMOVED lines=8> */
[----:B0-----:R-:W-:-:S05]  /*249e0*/  IMAD.WIDE R2, R5, 0x4, R2 ;  /* 0x0000000405027825 */ /* 0x001fca00078e0202 */
[----:B------:R0:W5:Y:S02]  /*249f0*/  LDG.E R17, desc[UR4][R2.64] ;  /* 0x0000000402117981 */ /* 0x000164000c1e1900 */
.L_x_763:
[----:B------:R-:W-:Y:S05]  /*24a00*/  BSYNC B0 ;  /* 0x0000000000007941 */ /* 0x000fea0003800000 */
.L_x_762:
        /* <DEDUP_REMOVED lines=8> */
[----:B------:R-:W1:Y:S02]  /*24a90*/  SHFL.UP PT, R14, R13, 0x2, RZ ;  /* 0x044000000d0e7989 */ /* 0x000e6400000e00ff */
[----:B-1----:R-:W-:Y:S02]  /*24aa0*/  SEL R14, R14, RZ, P1 ;  /* 0x000000ff0e0e7207 */ /* 0x002fe40000800000 */
[----:B------:R-:W-:-:S03]  /*24ab0*/  ISETP.GE.U32.AND P1, PT, R8, 0x8, PT ;  /* 0x000000080800780c */ /* 0x000fc60003f26070 */
[----:B0-----:R-:W-:-:S05]  /*24ac0*/  IMAD.IADD R3, R13, 0x1, R14 ;  /* 0x000000010d037824 */ /* 0x001fca00078e020e */
[----:B------:R-:W0:Y:S02]  /*24ad0*/  SHFL.UP PT, R14, R3, 0x4, RZ ;  /* 0x04800000030e7989 */ /* 0x000e2400000e00ff */
[----:B0-----:R-:W-:Y:S02]  /*24ae0*/  SEL R14, R14, RZ, P0 ;  /* 0x000000ff0e0e7207 */ /* 0x001fe40000000000 */
[----:B------:R-:W-:Y:S02]  /*24af0*/  ISETP.GE.U32.AND P0, PT, R8, 0x10, PT ;  /* 0x000000100800780c */ /* 0x000fe40003f06070 */
[----:B------:R-:W-:-:S05]  /*24b00*/  IADD3 R5, R3, R14, RZ ;  /* 0x0000000e03057210 */ /* 0x000fca0007ffe0ff */
[----:B------:R-:W0:Y:S02]  /*24b10*/  SHFL.UP PT, R14, R5, 0x8, RZ ;  /* 0x05000000050e7989 */ /* 0x000e2400000e00ff */
[----:B0-----:R-:W-:-:S05]  /*24b20*/  SEL R14, R14, RZ, P1 ;  /* 0x000000ff0e0e7207 */ /* 0x001fca0000800000 */
[----:B------:R-:W-:-:S05]  /*24b30*/  IMAD.IADD R7, R5, 0x1, R14 ;  /* 0x0000000105077824 */ /* 0x000fca00078e020e */
[----:B------:R-:W0:Y:S02]  /*24b40*/  SHFL.UP PT, R14, R7, 0x10, RZ ;  /* 0x06000000070e7989 */ /* 0x000e2400000e00ff */
[----:B0-----:R-:W-:-:S05]  /*24b50*/  SEL R2, R14, RZ, P0 ;  /* 0x000000ff0e027207 */ /* 0x001fca0000000000 */
[----:B------:R-:W-:-:S05]  /*24b60*/  IMAD.IADD R2, R7, 0x1, R2 ;  /* 0x0000000107027824 */ /* 0x000fca00078e0202 */
[----:B------:R0:W1:Y:S02]  /*24b70*/  SHFL.IDX PT, R14, R2, 0x1f, 0x1f ;  /* 0x03e01f00020e7f89 */ /* 0x00006400000e0000 */
.L_x_853:
[----:B------:R-:W-:Y:S02]  /*24b80*/  ULDC UR4, c[0x0][0xc10] ;  /* 0x0003040000047ab9 */ /* 0x000fe40000000800 */
[----:B--2---:R-:W-:-:S04]  /*24b90*/  IMAD.U32 R16, RZ, RZ, UR4 ;  /* 0x00000004ff107e24 */ /* 0x004fc8000f8e00ff */
[----:B-1----:R-:W-:-:S04]  /*24ba0*/  IMAD R3, R14, R16, RZ ;  /* 0x000000100e037224 */ /* 0x002fc800078e02ff */
[----:B----4-:R-:W-:-:S05]  /*24bb0*/  IMAD.IADD R6, R6, 0x1, R3 ;  /* 0x0000000106067824 */ /* 0x010fca00078e0203 */
[----:B---3--:R-:W-:-:S13]  /*24bc0*/  ISETP.GT.AND P0, PT, R6, R4, PT ;  /* 0x000000040600720c */ /* 0x008fda0003f04270 */
[----:B------:R-:W-:Y:S05]  /*24bd0*/  @P0 BRA `(.L_x_765) ;  /* 0x0000000000b80947 */ /* 0x000fea0003800000 */
[----:B------:R-:W1:Y:S02]  /*24be0*/  LDC R0, c[0x0][0xc14] ;  /* 0x00030500ff007b82 */ /* 0x000e640000000800 */
.L_x_770:
[----:B------:R-:W-:-:S05]  /*24bf0*/  VIADD R19, R19, 0x1f ;  /* 0x0000001f13137836 */ /* 0x000fca0000000000 */
[----:B-1----:R-:W-:-:S13]  /*24c00*/  ISETP.GE.AND P0, PT, R19, R0, PT ;  /* 0x000000001300720c */ /* 0x002fda0003f06270 */
[----:B------:R-:W-:Y:S05]  /*24c10*/  @P0 BRA `(.L_x_766) ;  /* 0x0000000400600947 */ /* 0x000fea0003800000 */
[----:B------:R-:W1:Y:S01]  /*24c20*/  S2R R8, SR_TID.X ;  /* 0x0000000000087919 */ /* 0x000e620000002100 */
[----:B------:R-:W-:Y:S01]  /*24c30*/  BSSY B0, `(.L_x_767) ;  /* 0x000000b000007945 */ /* 0x000fe20003800000 */
[----:B------:R-:W-:Y:S01]  /*24c40*/  IMAD.MOV.U32 R17, RZ, RZ, RZ ;  /* 0x000000ffff117224 */ /* 0x000fe200078e00ff */
[----:B-1----:R-:W-:-:S04]  /*24c50*/  LOP3.LUT R8, R8, 0x1f, RZ, 0xc0, !PT ;  /* 0x0000001f08087812 */ /* 0x002fc800078ec0ff */
[C---:B------:R-:W-:Y:S01]  /*24c60*/  ISETP.NE.AND P1, PT, R8.reuse, 0x1f, PT ;  /* 0x0000001f0800780c */ /* 0x040fe20003f25270 */
[----:B------:R-:W-:-:S05]  /*24c70*/  IMAD.IADD R5, R8, 0x1, R19 ;  /* 0x0000000108057824 */ /* 0x000fca00078e0213 */
[----:B------:R-:W-:-:S13]  /*24c80*/  ISETP.GE.OR P0, PT, R5, R0, !P1 ;  /* 0x000000000500720c */ /* 0x000fda0004f06670 */
[----:B------:R-:W-:Y:S05]  /*24c90*/  @P0 BRA `(.L_x_768) ;  /* 0x0000000000100947 */ /* 0x000fea0003800000 */
[----:B0-----:R-:W0:Y:S01]  /*24ca0*/  LDC.64 R2, c[0x0][0xc58] ;  /* 0x00031600ff027b82 */ /* 0x001e220000000a00 */
[----:B------:R-:W-:Y:S01]  /*24cb0*/  ULDC.64 UR4, c[0x0][0x208] ;  /* 0x0000820000047ab9 */ /* 0x000fe20000000a00 */
[----:B0-----:R-:W-:-:S05]  /*24cc0*/  IMAD.WIDE R2, R5, 0x4, R2 ;  /* 0x0000000405027825 */ /* 0x001fca00078e0202 */
[----:B------:R1:W5:Y:S02]  /*24cd0*/  LDG.E R17, desc[UR4][R2.64] ;  /* 0x0000000402117981 */ /* 0x000364000c1e1900 */
.L_x_768:
[----:B------:R-:W-:Y:S05]  /*24ce0*/  BSYNC B0 ;  /* 0x0000000000007941 */ /* 0x000fea0003800000 */
.L_x_767:
[----:B------:R-:W-:-:S03]  /*24cf0*/  UMOV UR4, 0xffffffff ;  /* 0xffffffff00047882 */ /* 0x000fc60000000000 */
[----:B------:R-:W-:Y:S05]  /*24d00*/  BRA.DIV UR4, `(.L_x_769) ;  /* 0x0000001e04507947 */ /* 0x000fea000b800000 */
[----:B-----5:R-:W2:Y:S01]  /*24d10*/  SHFL.UP PT, R14, R17, 0x1, RZ ;  /* 0x04200000110e7989 */ /* 0x020ea200000e00ff */
[C---:B------:R-:W-:Y:S02]  /*24d20*/  ISETP.NE.AND P0, PT, R8.reuse, RZ, PT ;  /* 0x000000ff0800720c */ /* 0x040fe40003f05270 */
[----:B------:R-:W-:Y:S02]  /*24d30*/  ISETP.GE.U32.AND P1, PT, R8, 0x2, PT ;  /* 0x000000020800780c */ /* 0x000fe40003f26070 */
[----:B--2---:R-:W-:Y:S02]  /*24d40*/  SEL R14, R14, RZ, P0 ;  /* 0x000000ff0e0e7207 */ /* 0x004fe40000000000 */
[----:B------:R-:W-:-:S03]  /*24d50*/  ISETP.GE.U32.AND P0, PT, R8, 0x4, PT ;  /* 0x000000040800780c */ /* 0x000fc60003f06070 */
[----:B------:R-:W-:-:S05]  /*24d60*/  IMAD.IADD R13, R17, 0x1, R14 ;  /* 0x00000001110d7824 */ /* 0x000fca00078e020e */
[----:B------:R-:W2:Y:S02]  /*24d70*/  SHFL.UP PT, R14, R13, 0x2, RZ ;  /* 0x044000000d0e7989 */ /* 0x000ea400000e00ff */
[----:B--2---:R-:W-:Y:S02]  /*24d80*/  SEL R14, R14, RZ, P1 ;  /* 0x000000ff0e0e7207 */ /* 0x004fe40000800000 */
[----:B------:R-:W-:-:S03]  /*24d90*/  ISETP.GE.U32.AND P1, PT, R8, 0x8, PT ;  /* 0x000000080800780c */ /* 0x000fc60003f26070 */
[----:B-1----:R-:W-:-:S05]  /*24da0*/  IMAD.IADD R3, R13, 0x1, R14 ;  /* 0x000000010d037824 */ /* 0x002fca00078e020e */
[----:B------:R-:W1:Y:S02]  /*24db0*/  SHFL.UP PT, R14, R3, 0x4, RZ ;  /* 0x04800000030e7989 */ /* 0x000e6400000e00ff */
[----:B-1----:R-:W-:Y:S02]  /*24dc0*/  SEL R14, R14, RZ, P0 ;  /* 0x000000ff0e0e7207 */ /* 0x002fe40000000000 */
[----:B------:R-:W-:-:S03]  /*24dd0*/  ISETP.GE.U32.AND P0, PT, R8, 0x10, PT ;  /* 0x000000100800780c */ /* 0x000fc60003f06070 */
[----:B------:R-:W-:-:S05]  /*24de0*/  IMAD.IADD R5, R3, 0x1, R14 ;  /* 0x0000000103057824 */ /* 0x000fca00078e020e */
[----:B------:R-:W1:Y:S02]  /*24df0*/  SHFL.UP PT, R14, R5, 0x8, RZ ;  /* 0x05000000050e7989 */ /* 0x000e6400000e00ff */
[----:B-1----:R-:W-:-:S05]  /*24e00*/  SEL R14, R14, RZ, P1 ;  /* 0x000000ff0e0e7207 */ /* 0x002fca0000800000 */
[----:B------:R-:W-:-:S05]  /*24e10*/  IMAD.IADD R7, R5, 0x1, R14 ;  /* 0x0000000105077824 */ /* 0x000fca00078e020e */
[----:B------:R-:W0:Y:S02]  /*24e20*/  SHFL.UP PT, R14, R7, 0x10, RZ ;  /* 0x06000000070e7989 */ /* 0x000e2400000e00ff */
[----:B0-----:R-:W-:-:S05]  /*24e30*/  SEL R2, R14, RZ, P0 ;  /* 0x000000ff0e027207 */ /* 0x001fca0000000000 */
[----:B------:R-:W-:-:S05]  /*24e40*/  IMAD.IADD R2, R7, 0x1, R2 ;  /* 0x0000000107027824 */ /* 0x000fca00078e0202 */
[----:B------:R0:W1:Y:S02]  /*24e50*/  SHFL.IDX PT, R14, R2, 0x1f, 0x1f ;  /* 0x03e01f00020e7f89 */ /* 0x00006400000e0000 */
.L_x_861:
[----:B------:R-:W-:Y:S02]  /*24e60*/  ULDC UR4, c[0x0][0xc10] ;  /* 0x0003040000047ab9 */ /* 0x000fe40000000800 */
[----:B------:R-:W-:-:S04]  /*24e70*/  IMAD.U32 R16, RZ, RZ, UR4 ;  /* 0x00000004ff107e24 */ /* 0x000fc8000f8e00ff */
[----:B-1----:R-:W-:-:S04]  /*24e80*/  IMAD R3, R14, R16, RZ ;  /* 0x000000100e037224 */ /* 0x002fc800078e02ff */
[----:B------:R-:W-:-:S05]  /*24e90*/  IMAD.IADD R6, R3, 0x1, R6 ;  /* 0x0000000103067824 */ /* 0x000fca00078e0206 */
[----:B------:R-:W-:-:S13]  /*24ea0*/  ISETP.GT.AND P0, PT, R6, R4, PT ;  /* 0x000000040600720c */ /* 0x000fda0003f04270 */
[----:B------:R-:W-:Y:S05]  /*24eb0*/  @!P0 BRA `(.L_x_770) ;  /* 0xfffffffc004c8947 */ /* 0x000fea000383ffff */
.L_x_765:
        /* <DEDUP_REMOVED lines=8> */
.L_x_865:
[----:B------:R-:W-:Y:S01]  /*24f40*/  ISETP.NE.AND P0, PT, R3, RZ, PT ;  /* 0x000000ff0300720c */ /* 0x000fe20003f05270 */
[----:B------:R-:W-:-:S12]  /*24f50*/  IMAD.MOV.U32 R14, RZ, RZ, RZ ;  /* 0x000000ffff0e7224 */ /* 0x000fd800078e00ff */
[----:B------:R-:W-:Y:S05]  /*24f60*/  @!P0 BRA `(.L_x_772) ;  /* 0x0000000000108947 */ /* 0x000fea0003800000 */
[----:B------:R-:W-:Y:S01]  /*24f70*/  UMOV UR4, 0xffffffff ;  /* 0xffffffff00047882 */ /* 0x000fe20000000000 */
[----:B------:R-:W-:Y:S02]  /*24f80*/  IADD3 R12, R5, -0x1, RZ ;  /* 0xffffffff050c7810 */ /* 0x000fe40007ffe0ff */
[----:B------:R-:W-:Y:S05]  /*24f90*/  BRA.DIV UR4, `(.L_x_773) ;  /* 0x0000001e04c47947 */ /* 0x000fea000b800000 */
[----:B------:R3:W4:Y:S02]  /*24fa0*/  SHFL.IDX PT, R14, R2, R12, 0x1f ;  /* 0x00001f0c020e7589 */ /* 0x00072400000e0000 */
.L_x_772:
[----:B----4-:R-:W-:Y:S01]  /*24fb0*/  IMAD R16, R14, R16, R6 ;  /* 0x000000100e107224 */ /* 0x010fe200078e0206 */
[----:B--2---:R-:W-:Y:S01]  /*24fc0*/  IABS R6, R17 ;  /* 0x0000001100067213 */ /* 0x004fe20000000000 */
[----:B0--3--:R-:W-:Y:S02]  /*24fd0*/  IMAD.MOV.U32 R2, RZ, RZ, RZ ;  /* 0x000000ffff027224 */ /* 0x009fe400078e00ff */
[----:B------:R-:W-:Y:S01]  /*24fe0*/  IMAD.IADD R19, R5, 0x1, R19 ;  /* 0x0000000105137824 */ /* 0x000fe200078e0213 */
[----:B------:R-:W0:Y:S08]  /*24ff0*/  I2F.RP R7, R6 ;  /* 0x0000000600077306 */ /* 0x000e300000209400 */
[----:B0-----:R-:W0:Y:S02]  /*25000*/  MUFU.RCP R7, R7 ;  /* 0x0000000700077308 */ /* 0x001e240000001000 */
[----:B0-----:R-:W-:-:S06]  /*25010*/  VIADD R8, R7, 0xffffffe ;  /* 0x0ffffffe07087836 */ /* 0x001fcc0000000000 */
[----:B------:R-:W0:Y:S02]  /*25020*/  F2I.FTZ.U32.TRUNC.NTZ R3, R8 ;  /* 0x0000000800037305 */ /* 0x000e24000021f000 */
[----:B0-----:R-:W-:-:S04]  /*25030*/  IMAD.MOV R9, RZ, RZ, -R3 ;  /* 0x000000ffff097224 */ /* 0x001fc800078e0a03 */
[----:B------:R-:W-:-:S04]  /*25040*/  IMAD R9, R9, R6, RZ ;  /* 0x0000000609097224 */ /* 0x000fc800078e02ff */
[----:B------:R-:W-:Y:S01]  /*25050*/  IMAD.HI.U32 R3, R3, R9, R2 ;  /* 0x0000000903037227 */ /* 0x000fe200078e0002 */
[----:B------:R-:W-:-:S03]  /*25060*/  IABS R9, R17 ;  /* 0x0000001100097213 */ /* 0x000fc60000000000 */
[----:B------:R-:W-:Y:S02]  /*25070*/  IMAD.IADD R2, R4, 0x1, -R16 ;  /* 0x0000000104027824 */ /* 0x000fe400078e0a10 */
[----:B------:R-:W-:-:S03]  /*25080*/  IMAD.MOV R7, RZ, RZ, -R9 ;  /* 0x000000ffff077224 */ /* 0x000fc600078e0a09 */
[----:B------:R-:W-:-:S05]  /*25090*/  IABS R4, R2 ;  /* 0x0000000200047213 */ /* 0x000fca0000000000 */
[----:B------:R-:W-:-:S04]  /*250a0*/  IMAD.HI.U32 R3, R3, R4, RZ ;  /* 0x0000000403037227 */ /* 0x000fc800078e00ff */
[----:B------:R-:W-:Y:S01]  /*250b0*/  IMAD R7, R3, R7, R4 ;  /* 0x0000000703077224 */ /* 0x000fe200078e0204 */
[----:B------:R-:W-:-:S04]  /*250c0*/  LOP3.LUT R4, R2, R17, RZ, 0x3c, !PT ;  /* 0x0000001102047212 */ /* 0x000fc800078e3cff */
[----:B------:R-:W-:-:S13]  /*250d0*/  ISETP.GT.U32.AND P0, PT, R6, R7, PT ;  /* 0x000000070600720c */ /* 0x000fda0003f04070 */
[----:B------:R-:W-:Y:S02]  /*250e0*/  @!P0 IMAD.IADD R7, R7, 0x1, -R6 ;  /* 0x0000000107078824 */ /* 0x000fe400078e0a06 */
[----:B------:R-:W-:-:S03]  /*250f0*/  @!P0 VIADD R3, R3, 0x1 ;  /* 0x0000000103038836 */ /* 0x000fc60000000000 */
[----:B------:R-:W-:-:S13]  /*25100*/  ISETP.GE.U32.AND P0, PT, R7, R6, PT ;  /* 0x000000060700720c */ /* 0x000fda0003f06070 */
        /* <DEDUP_REMOVED lines=9> */
.L_x_766:
[----:B------:R-:W-:Y:S01]  /*251a0*/  UMOV UR4, URZ ;  /* 0x0000003f00047c82 */ /* 0x000fe20008000000 */
[----:B------:R-:W-:Y:S01]  /*251b0*/  UMOV UR5, URZ ;  /* 0x0000003f00057c82 */ /* 0x000fe20008000000 */
[----:B------:R-:W-:Y:S01]  /*251c0*/  ULDC UR6, c[0x0][0xc14] ;  /* 0x0003050000067ab9 */ /* 0x000fe20000000800 */
[----:B------:R-:W-:Y:S02]  /*251d0*/  IMAD.MOV.U32 R16, RZ, RZ, R4 ;  /* 0x000000ffff107224 */ /* 0x000fe400078e0004 */
[----:B------:R-:W-:Y:S02]  /*251e0*/  IMAD.U32 R17, RZ, RZ, UR4 ;  /* 0x00000004ff117e24 */ /* 0x000fe4000f8e00ff */
[----:B------:R-:W-:Y:S02]  /*251f0*/  IMAD.U32 R18, RZ, RZ, UR5 ;  /* 0x00000005ff127e24 */ /* 0x000fe4000f8e00ff */
[----:B------:R-:W-:-:S07]  /*25200*/  IMAD.U32 R19, RZ, RZ, UR6 ;  /* 0x00000006ff137e24 */ /* 0x000fce000f8e00ff */
.L_x_774:
        /* <DEDUP_REMOVED lines=12> */
.L_x_690:
[----:B0-----:R-:W3:Y:S01]  /*252d0*/  LDL.LU R0, [R1+0x30] ;  /* 0x0000300001007983 */ /* 0x001ee20000300800 */
[----:B------:R-:W-:Y:S01]  /*252e0*/  BSSY B0, `(.L_x_776) ;  /* 0x000000b000007945 */ /* 0x000fe20003800000 */
[----:B-1----:R-:W0:Y:S01]  /*252f0*/  S2R R5, SR_CgaCtaId ;  /* 0x0000000000057919 */ /* 0x002e220000008800 */
[----:B---3--:R-:W-:-:S04]  /*25300*/  IADD3 R0, R0, 0x1, RZ ;  /* 0x0000000100007810 */ /* 0x008fc80007ffe0ff */
[----:B--2---:R-:W-:-:S04]  /*25310*/  LEA.HI R2, R0, R0, RZ, 0x1 ;  /* 0x0000000000027211 */ /* 0x004fc800078f08ff */
[----:B------:R-:W-:-:S05]  /*25320*/  LOP3.LUT R3, R2, 0xfffffffe, RZ, 0xc0, !PT ;  /* 0xfffffffe02037812 */ /* 0x000fca00078ec0ff */
[----:B------:R-:W-:Y:S01]  /*25330*/  IMAD.IADD R3, R0, 0x1, -R3 ;  /* 0x0000000100037824 */ /* 0x000fe200078e0a03 */
[----:B------:R-:W-:-:S04]  /*25340*/  MOV R0, 0x400 ;  /* 0x0000040000007802 */ /* 0x000fc80000000f00 */
[----:B0-----:R-:W-:Y:S02]  /*25350*/  LEA R0, R5, R0, 0x18 ;  /* 0x0000000005007211 */ /* 0x001fe400078ec0ff */
[----:B------:R-:W-:-:S04]  /*25360*/  SHF.L.U32 R3, R3, 0x1f, RZ ;  /* 0x0000001f03037819 */ /* 0x000fc800000006ff */
[----:B------:R-:W0:Y:S02]  /*25370*/  SYNCS.PHASECHK.TRANS64.TRYWAIT P0, [R0+URZ+0x38820], R3 ;  /* 0x03882003000075a7 */ /* 0x000e24000800017f */
[----:B0-----:R-:W-:Y:S05]  /*25380*/  @!P0 BRA `(.L_x_777) ;  /* 0x0000001800ec8947 */ /* 0x001fea0003800000 */
.L_x_868:
[----:B------:R-:W-:Y:S05]  /*25390*/  BSYNC B0 ;  /* 0x0000000000007941 */ /* 0x000fea0003800000 */
.L_x_776:
[----:B------:R-:W-:-:S03]  /*253a0*/  UMOV UR4, 0xffffffff ;  /* 0xffffffff00047882 */ /* 0x000fc60000000000 */
[----:B------:R-:W-:Y:S05]  /*253b0*/  BRA.DIV UR4, `(.L_x_778) ;  /* 0x0000001a04f47947 */ /* 0x000fea000b800000 */
[----:B------:R-:W1:Y:S02]  /*253c0*/  S2R R2, SR_TID.X ;  /* 0x0000000000027919 */ /* 0x000e640000002100 */
[----:B-1----:R-:W-:-:S04]  /*253d0*/  SHF.R.U32.HI R2, RZ, 0x5, R2 ;  /* 0x00000005ff027819 */ /* 0x002fc80000011602 */
[----:B------:R-:W-:-:S05]  /*253e0*/  LOP3.LUT R2, R2, 0x3, RZ, 0xc0, !PT ;  /* 0x0000000302027812 */ /* 0x000fca00078ec0ff */
[----:B------:R1:W2:Y:S02]  /*253f0*/  SHFL.IDX PT, R14, R2, RZ, 0x1f ;  /* 0x00001fff020e7589 */ /* 0x0002a400000e0000 */
.L_x_871:
[----:B--2---:R-:W-:-:S13]  /*25400*/  ISETP.NE.AND P0, PT, R14, RZ, PT ;  /* 0x000000ff0e00720c */ /* 0x004fda0003f05270 */
[----:B------:R-:W-:Y:S05]  /*25410*/  @P0 BRA `(.L_x_451) ;  /* 0x0000000000940947 */ /* 0x000fea0003800000 */
[----:B------:R-:W-:-:S03]  /*25420*/  UMOV UR4, 0xffffffff ;  /* 0xffffffff00047882 */ /* 0x000fc60000000000 */
[----:B------:R-:W-:Y:S05]  /*25430*/  BRA.DIV UR4, `(.L_x_779) ;  /* 0x0000001e04087947 */ /* 0x000fea000b800000 */
[----:B------:R-:W-:-:S13]  /*25440*/  ELECT P6, URZ, PT ;  /* 0x00000000003f782f */ /* 0x000fda00038c0000 */
.L_x_874:
[----:B------:R-:W-:Y:S05]  /*25450*/  @!P6 BRA `(.L_x_451) ;  /* 0x000000000084e947 */ /* 0x000fea0003800000 */
[----:B-1----:R-:W2:Y:S02]  /*25460*/  LDL.LU R2, [R1+0x3c] ;  /* 0x00003c0001027983 */ /* 0x002ea40000300800 */
[----:B--2---:R-:W-:-:S04]  /*25470*/  LOP3.LUT R2, R2, 0x2, RZ, 0xfc, !PT ;  /* 0x0000000202027812 */ /* 0x004fc800078efcff */
[----:B------:R-:W-:-:S13]  /*25480*/  ISETP.NE.AND P2, PT, R2, 0x3, PT ;  /* 0x000000030200780c */ /* 0x000fda0003f45270 */
[----:B------:R-:W-:Y:S05]  /*25490*/  @!P2 BRA `(.L_x_780) ;  /* 0x000000000004a947 */ /* 0x000fea0003800000 */
[----:B------:R-:W-:Y:S01]  /*254a0*/  BPT.TRAP 0x1 ;  /* 0x000000040000795c */ /* 0x000fe20000300000 */
.L_x_780:
[----:B0-----:R-:W2:Y:S04]  /*254b0*/  LDL R3, [R1] ;  /* 0x0000000001037983 */ /* 0x001ea80000100800 */
[----:B------:R-:W3:Y:S01]  /*254c0*/  LDL.LU R7, [R1+0x8] ;  /* 0x0000080001077983 */ /* 0x000ee20000300800 */
[----:B------:R-:W-:-:S04]  /*254d0*/  VIADD R2, R0, 0x38840 ;  /* 0x0003884000027836 */ /* 0x000fc80000000000 */
[C---:B--2---:R-:W-:Y:S02]  /*254e0*/  IMAD R6, R3.reuse, 0x8, R2 ;  /* 0x0000000803067824 */ /* 0x044fe400078e0202 */
[----:B------:R-:W-:Y:S01]  /*254f0*/  VIADD R3, R3, 0x1 ;  /* 0x0000000103037836 */ /* 0x000fe20000000000 */
[----:B---3--:R-:W-:-:S04]  /*25500*/  SHF.L.U32 R5, R7, 0x1f, RZ ;  /* 0x0000001f07057819 */ /* 0x008fc800000006ff */
[C---:B------:R-:W-:Y:S01]  /*25510*/  ISETP.NE.AND P1, PT, R3.reuse, 0x2, PT ;  /* 0x000000020300780c */ /* 0x040fe20003f25270 */
[----:B------:R-:W0:Y:S03]  /*25520*/  SYNCS.PHASECHK.TRANS64.TRYWAIT P0, [R6+URZ], R5 ;  /* 0x00000005060075a7 */ /* 0x000e26000800017f */
[----:B------:R-:W-:Y:S02]  /*25530*/  SEL R4, RZ, 0x1, P1 ;  /* 0x00000001ff047807 */ /* 0x000fe40000800000 */
[----:B------:R-:W-:Y:S02]  /*25540*/  SEL R3, R3, RZ, P1 ;  /* 0x000000ff03037207 */ /* 0x000fe40000800000 */
[----:B------:R-:W-:-:S03]  /*25550*/  LOP3.LUT R4, R7, R4, RZ, 0x3c, !PT ;  /* 0x0000000407047212 */ /* 0x000fc600078e3cff */
[----:B------:R-:W-:Y:S01]  /*25560*/  IMAD R7, R3, 0x8, R2 ;  /* 0x0000000803077824 */ /* 0x000fe200078e0202 */
[----:B------:R-:W-:Y:S01]  /*25570*/  SHF.L.U32 R2, R4, 0x1f, RZ ;  /* 0x0000001f04027819 */ /* 0x000fe200000006ff */
[----:B0-----:R-:W-:Y:S06]  /*25580*/  @!P0 BRA `(.L_x_781) ;  /* 0x0000001800d48947 */ /* 0x001fec0003800000 */
.L_x_875:
[----:B------:R-:W1:Y:S02]  /*25590*/  SYNCS.PHASECHK.TRANS64.TRYWAIT P0, [R7+URZ], R2 ;  /* 0x00000002070075a7 */ /* 0x000e64000800017f */
[----:B-1----:R-:W-:Y:S05]  /*255a0*/  @!P0 BRA `(.L_x_782) ;  /* 0x0000001800e08947 */ /* 0x002fea0003800000 */
.L_x_876:
[----:B------:R-:W-:Y:S05]  /*255b0*/  @!P2 BRA `(.L_x_783) ;  /* 0x000000000004a947 */ /* 0x000fea0003800000 */
[----:B------:R-:W-:Y:S01]  /*255c0*/  BPT.TRAP 0x1 ;  /* 0x000000040000795c */ /* 0x000fe20000300000 */
.L_x_783:
[----:B------:R-:W2:Y:S01]  /*255d0*/  LDL.LU R4, [R1] ;  /* 0x0000000001047983 */ /* 0x000ea20000300800 */
[----:B------:R-:W-:-:S04]  /*255e0*/  VIADD R0, R0, 0x38860 ;  /* 0x0003886000007836 */ /* 0x000fc80000000000 */
[----:B--2---:R-:W-:-:S04]  /*255f0*/  IMAD R4, R4, 0x8, R0 ;  /* 0x0000000804047824 */ /* 0x004fc800078e0200 */
[----:B------:R-:W2:Y:S02]  /*25600*/  SYNCS.PHASECHK.TRANS64.TRYWAIT P0, [R4+URZ], R5 ;  /* 0x00000005040075a7 */ /* 0x000ea4000800017f */
[----:B--2---:R-:W-:Y:S05]  /*25610*/  @!P0 BRA `(.L_x_784) ;  /* 0x0000001800d88947 */ /* 0x004fea0003800000 */
.L_x_877:
[----:B------:R-:W-:-:S07]  /*25620*/  IMAD R3, R3, 0x8, R0 ;  /* 0x0000000803037824 */ /* 0x000fce00078e0200 */
.L_x_785:
[----:B---3--:R3:W4:Y:S02]  /*25630*/  SYNCS.PHASECHK.TRANS64.TRYWAIT P0, [R3+URZ], R2 ;  /* 0x00000002030075a7 */ /* 0x008724000800017f */
[----:B----4-:R-:W-:Y:S05]  /*25640*/  @!P0 NANOSLEEP.SYNCS 0x989680 ;  /* 0x009896800000895d */ /* 0x010fea0003900000 */
[----:B------:R-:W4:Y:S02]  /*25650*/  @!P0 SYNCS.PHASECHK.TRANS64 P0, [R3+URZ], R2 ;  /* 0x00000002030085a7 */ /* 0x000f24000800007f */
[----:B----4-:R-:W-:Y:S05]  /*25660*/  @!P0 BRA `(.L_x_785) ;  /* 0xfffffffc00f08947 */ /* 0x010fea000383ffff */
.L_x_451:
[----:B------:R-:W-:Y:S05]  /*25670*/  BSYNC B7 ;  /* 0x0000000000077941 */ /* 0x000fea0003800000 */
.L_x_448:
[----:B------:R-:W-:Y:S05]  /*25680*/  EXIT ;  /* 0x000000000000794d */ /* 0x000fea0003800000 */
.L_x_471:
[----:B0-----:R0:W1:Y:S02]  /*25690*/  SYNCS.PHASECHK.TRANS64.TRYWAIT P6, [R0+URZ+0x38890], R115 ;  /* 0x03889073000075a7 */ /* 0x00106400080c017f */
[----:B-1----:R-:W-:Y:S05]  /*256a0*/  @!P6 NANOSLEEP.SYNCS 0x989680 ;  /* 0x009896800000e95d */ /* 0x002fea0003900000 */
[----:B------:R-:W1:Y:S02]  /*256b0*/  @!P6 SYNCS.PHASECHK.TRANS64 P6, [R0+URZ+0x38890], R115 ;  /* 0x038890730000e5a7 */ /* 0x000e6400080c007f */
[----:B-1----:R-:W-:Y:S05]  /*256c0*/  @!P6 BRA `(.L_x_471) ;  /* 0xfffffffc00f0e947 */ /* 0x002fea000383ffff */
[----:B------:R-:W-:Y:S05]  /*256d0*/  BRA `(.L_x_786) ;  /* 0xfffffddc00f87947 */ /* 0x000fea000383ffff */
.L_x_527:
[----:B-1----:R1:W3:Y:S02]  /*256e0*/  SYNCS.PHASECHK.TRANS64.TRYWAIT P6, [R0+URZ+0x38890], R115 ;  /* 0x03889073000075a7 */ /* 0x0022e400080c017f */
[----:B---3--:R-:W-:Y:S05]  /*256f0*/  @!P6 NANOSLEEP.SYNCS 0x989680 ;  /* 0x009896800000e95d */ /* 0x008fea0003900000 */
[----:B------:R-:W3:Y:S02]  /*25700*/  @!P6 SYNCS.PHASECHK.TRANS64 P6, [R0+URZ+0x38890], R115 ;  /* 0x038890730000e5a7 */ /* 0x000ee400080c007f */
[----:B---3--:R-:W-:Y:S05]  /*25710*/  @!P6 BRA `(.L_x_527) ;  /* 0xfffffffc00f0e947 */ /* 0x008fea000383ffff */
[----:B------:R-:W-:Y:S05]  /*25720*/  BRA `(.L_x_787) ;  /* 0xfffffe1400987947 */ /* 0x000fea000383ffff */
.L_x_552:
[----:B0-----:R0:W1:Y:S02]  /*25730*/  SYNCS.PHASECHK.TRANS64.TRYWAIT P3, [R0+URZ+0x38890], R115 ;  /* 0x03889073000075a7 */ /* 0x001064000806017f */
[----:B-1----:R-:W-:Y:S05]  /*25740*/  @!P3 NANOSLEEP.SYNCS 0x989680 ;  /* 0x009896800000b95d */ /* 0x002fea0003900000 */
[----:B------:R-:W1:Y:S02]  /*25750*/  @!P3 SYNCS.PHASECHK.TRANS64 P3, [R0+URZ+0x38890], R115 ;  /* 0x038890730000b5a7 */ /* 0x000e64000806007f */
[----:B-1----:R-:W-:Y:S05]  /*25760*/  @!P3 BRA `(.L_x_552) ;  /* 0xfffffffc00f0b947 */ /* 0x002fea000383ffff */
[----:B------:R-:W-:Y:S05]  /*25770*/  BRA `(.L_x_788) ;  /* 0xfffffe4800607947 */ /* 0x000fea000383ffff */
.L_x_560:
[----:B--2---:R2:W3:Y:S02]  /*25780*/  SYNCS.PHASECHK.TRANS64.TRYWAIT P2, [R0+URZ+0x388b0], R115 ;  /* 0x0388b073000075a7 */ /* 0x0044e4000804017f */
[----:B---3--:R-:W-:Y:S05]  /*25790*/  @!P2 NANOSLEEP.SYNCS 0x989680 ;  /* 0x009896800000a95d */ /* 0x008fea0003900000 */
[----:B------:R-:W3:Y:S02]  /*257a0*/  @!P2 SYNCS.PHASECHK.TRANS64 P2, [R0+URZ+0x388b0], R115 ;  /* 0x0388b0730000a5a7 */ /* 0x000ee4000804007f */
[----:B---3--:R-:W-:Y:S05]  /*257b0*/  @!P2 BRA `(.L_x_560) ;  /* 0xfffffffc00f0a947 */ /* 0x008fea000383ffff */
[----:B------:R-:W-:Y:S05]  /*257c0*/  BRA `(.L_x_789) ;  /* 0xfffffe4c007c7947 */ /* 0x000fea000383ffff */
.L_x_582:
[----:B------:R-:W-:Y:S01]  /*257d0*/  BSSY B1, `(.L_x_790) ;  /* 0x0000008000017945 */ /* 0x000fe20003800000 */
[----:B------:R-:W-:Y:S02]  /*257e0*/  IMAD.MOV.U32 R13, RZ, RZ, R29 ;  /* 0x000000ffff0d7224 */ /* 0x000fe400078e001d */
[----:B------:R-:W-:Y:S02]  /*257f0*/  IMAD.MOV.U32 R12, RZ, RZ, RZ ;  /* 0x000000ffff0c7224 */ /* 0x000fe400078e00ff */
[----:B------:R-:W-:Y:S02]  /*25800*/  IMAD.MOV.U32 R11, RZ, RZ, 0x181f ;  /* 0x0000181fff0b7424 */ /* 0x000fe400078e00ff */
[----:B------:R-:W-:-:S07]  /*25810*/  IMAD.MOV.U32 R15, RZ, RZ, -0x1 ;  /* 0xffffffffff0f7424 */ /* 0x000fce00078e00ff */
[----:B------:R-:W-:Y:S05]  /*25820*/  WARPSYNC.COLLECTIVE R15, `(.L_x_791) ;  /* 0x000000000f087348 */ /* 0x000fea0003c00000 */
[----:B------:R0:W1:Y:S02]  /*25830*/  SHFL.IDX P6, R14, R13, R12, R11 ;  /* 0x0000000c0d0e7389 */ /* 0x00006400000c000b */
[----:B01----:R-:W-:Y:S01]  /*25840*/  ENDCOLLECTIVE ;  /* 0x000000000000791b */ /* 0x003fe20003800000 */
.L_x_791:
[----:B------:R-:W-:Y:S05]  /*25850*/  BSYNC B1 ;  /* 0x0000000000017941 */ /* 0x000fea0003800000 */
.L_x_790:
[----:B------:R-:W-:Y:S05]  /*25860*/  BRA `(.L_x_792) ;  /* 0xfffffe6000c87947 */ /* 0x000fea000383ffff */
.L_x_583:
        /* <DEDUP_REMOVED lines=8> */
.L_x_794:
[----:B------:R-:W-:Y:S05]  /*258f0*/  BSYNC B1 ;  /* 0x0000000000017941 */ /* 0x000fea0003800000 */
.L_x_793:
[----:B------:R-:W-:Y:S05]  /*25900*/  BRA `(.L_x_795) ;  /* 0xfffffe6000ac7947 */ /* 0x000fea000383ffff */
.L_x_584:
[----:B------:R-:W-:Y:S01]  /*25910*/  BSSY B1, `(.L_x_796) ;  /* 0x0000008000017945 */ /* 0x000fe20003800000 */
[----:B------:R-:W-:Y:S01]  /*25920*/  MOV R13, R31 ;  /* 0x0000001f000d7202 */ /* 0x000fe20000000f00 */
[----:B------:R-:W-:Y:S02]  /*25930*/  IMAD.MOV.U32 R12, RZ, RZ, RZ ;  /* 0x000000ffff0c7224 */ /* 0x000fe400078e00ff */
[----:B------:R-:W-:Y:S02]  /*25940*/  IMAD.MOV.U32 R11, RZ, RZ, 0x181f ;  /* 0x0000181fff0b7424 */ /* 0x000fe400078e00ff */
[----:B------:R-:W-:-:S07]  /*25950*/  IMAD.MOV.U32 R15, RZ, RZ, -0x1 ;  /* 0xffffffffff0f7424 */ /* 0x000fce00078e00ff */
[----:B------:R-:W-:Y:S05]  /*25960*/  WARPSYNC.COLLECTIVE R15, `(.L_x_797) ;  /* 0x000000000f087348 */ /* 0x000fea0003c00000 */
[----:B------:R0:W1:Y:S02]  /*25970*/  SHFL.IDX P6, R14, R13, R12, R11 ;  /* 0x0000000c0d0e7389 */ /* 0x00006400000c000b */
[----:B01----:R-:W-:Y:S01]  /*25980*/  ENDCOLLECTIVE ;  /* 0x000000000000791b */ /* 0x003fe20003800000 */
.L_x_797:
[----:B------:R-:W-:Y:S05]  /*25990*/  BSYNC B1 ;  /* 0x0000000000017941 */ /* 0x000fea0003800000 */
.L_x_796:
[----:B------:R-:W-:Y:S05]  /*259a0*/  BRA `(.L_x_798) ;  /* 0xfffffe6000907947 */ /* 0x000fea000383ffff */
.L_x_585:
        /* <DEDUP_REMOVED lines=8> */
.L_x_800:
[----:B------:R-:W-:Y:S05]  /*25a30*/  BSYNC B1 ;  /* 0x0000000000017941 */ /* 0x000fea0003800000 */
.L_x_799:
[----:B------:R-:W-:Y:S05]  /*25a40*/  BRA `(.L_x_801) ;  /* 0xfffffe6000747947 */ /* 0x000fea000383ffff */
.L_x_587:
[----:B0-----:R0:W1:Y:S02]  /*25a50*/  SYNCS.PHASECHK.TRANS64.TRYWAIT P1, [R16+URZ+0x38800], R7 ;  /* 0x03880007100075a7 */ /* 0x001064000802017f */
[----:B-1----:R-:W-:Y:S05]  /*25a60*/  @!P1 NANOSLEEP.SYNCS 0x989680 ;  /* 0x009896800000995d */ /* 0x002fea0003900000 */
[----:B------:R-:W1:Y:S02]  /*25a70*/  @!P1 SYNCS.PHASECHK.TRANS64 P1, [R16+URZ+0x38800], R7 ;  /* 0x03880007100095a7 */ /* 0x000e64000802007f */
[----:B-1----:R-:W-:Y:S05]  /*25a80*/  @!P1 BRA `(.L_x_587) ;  /* 0xfffffffc00f09947 */ /* 0x002fea000383ffff */
[----:B------:R-:W-:Y:S05]  /*25a90*/  BRA `(.L_x_802) ;  /* 0xfffffe6000bc7947 */ /* 0x000fea000383ffff */
.L_x_621:
        /* <DEDUP_REMOVED lines=8> */
.L_x_804:
[----:B------:R-:W-:Y:S05]  /*25b20*/  BSYNC B1 ;  /* 0x0000000000017941 */ /* 0x000fea0003800000 */
.L_x_803:
[----:B------:R-:W-:Y:S05]  /*25b30*/  BRA `(.L_x_805) ;  /* 0xfffffe9000447947 */ /* 0x000fea000383ffff */
.L_x_622:
        /* <DEDUP_REMOVED lines=8> */
.L_x_807:
[----:B------:R-:W-:Y:S05]  /*25bc0*/  BSYNC B1 ;  /* 0x0000000000017941 */ /* 0x000fea0003800000 */
.L_x_806:
[----:B------:R-:W-:Y:S05]  /*25bd0*/  BRA `(.L_x_808) ;  /* 0xfffffe9000287947 */ /* 0x000fea000383ffff */
.L_x_623:
[----:B------:R-:W-:Y:S01]  /*25be0*/  BSSY B1, `(.L_x_809) ;  /* 0x0000008000017945 */ /* 0x000fe20003800000 */
[----:B------:R-:W-:Y:S01]  /*25bf0*/  IMAD.MOV.U32 R13, RZ, RZ, R31 ;  /* 0x000000ffff0d7224 */ /* 0x000fe200078e001f */
[----:B------:R-:W-:Y:S01]  /*25c00*/  MOV R12, RZ ;  /* 0x000000ff000c7202 */ /* 0x000fe20000000f00 */
[----:B------:R-:W-:Y:S02]  /*25c10*/  IMAD.MOV.U32 R11, RZ, RZ, 0x181f ;  /* 0x0000181fff0b7424 */ /* 0x000fe400078e00ff */
[----:B------:R-:W-:-:S07]  /*25c20*/  IMAD.MOV.U32 R15, RZ, RZ, -0x1 ;  /* 0xffffffffff0f7424 */ /* 0x000fce00078e00ff */
[----:B------:R-:W-:Y:S05]  /*25c30*/  WARPSYNC.COLLECTIVE R15, `(.L_x_810) ;  /* 0x000000000f087348 */ /* 0x000fea0003c00000 */
[----:B------:R0:W1:Y:S02]  /*25c40*/  SHFL.IDX P6, R14, R13, R12, R11 ;  /* 0x0000000c0d0e7389 */ /* 0x00006400000c000b */
[----:B01----:R-:W-:Y:S01]  /*25c50*/  ENDCOLLECTIVE ;  /* 0x000000000000791b */ /* 0x003fe20003800000 */
.L_x_810:
[----:B------:R-:W-:Y:S05]  /*25c60*/  BSYNC B1 ;  /* 0x0000000000017941 */ /* 0x000fea0003800000 */
.L_x_809:
[----:B------:R-:W-:Y:S05]  /*25c70*/  BRA `(.L_x_811) ;  /* 0xfffffe90000c7947 */ /* 0x000fea000383ffff */
.L_x_624:
        /* <DEDUP_REMOVED lines=8> */
.L_x_813:
[----:B------:R-:W-:Y:S05]  /*25d00*/  BSYNC B1 ;  /* 0x0000000000017941 */ /* 0x000fea0003800000 */
.L_x_812:
[----:B------:R-:W-:Y:S05]  /*25d10*/  BRA `(.L_x_814) ;  /* 0xfffffe8c00f07947 */ /* 0x000fea000383ffff */
.L_x_626:
[----:B0-----:R0:W1:Y:S02]  /*25d20*/  SYNCS.PHASECHK.TRANS64.TRYWAIT P0, [R16+URZ+0x38800], R5 ;  /* 0x03880005100075a7 */ /* 0x001064000800017f */
[----:B-1----:R-:W-:Y:S05]  /*25d30*/  @!P0 NANOSLEEP.SYNCS 0x989680 ;  /* 0x009896800000895d */ /* 0x002fea0003900000 */
[----:B------:R-:W1:Y:S02]  /*25d40*/  @!P0 SYNCS.PHASECHK.TRANS64 P0, [R16+URZ+0x38800], R5 ;  /* 0x03880005100085a7 */ /* 0x000e64000800007f */
[----:B-1----:R-:W-:Y:S05]  /*25d50*/  @!P0 BRA `(.L_x_626) ;  /* 0xfffffffc00f08947 */ /* 0x002fea000383ffff */
[----:B------:R-:W-:Y:S05]  /*25d60*/  BRA `(.L_x_815) ;  /* 0xfffffe9000307947 */ /* 0x000fea000383ffff */
.L_x_644:
[----:B-1----:R1:W2:Y:S02]  /*25d70*/  SYNCS.PHASECHK.TRANS64.TRYWAIT P1, [R0+URZ+0x38830], R3 ;  /* 0x03883003000075a7 */ /* 0x0022a4000802017f */
[----:B--2---:R-:W-:Y:S05]  /*25d80*/  @!P1 NANOSLEEP.SYNCS 0x989680 ;  /* 0x009896800000995d */ /* 0x004fea0003900000 */
[----:B------:R-:W2:Y:S02]  /*25d90*/  @!P1 SYNCS.PHASECHK.TRANS64 P1, [R0+URZ+0x38830], R3 ;  /* 0x03883003000095a7 */ /* 0x000ea4000802007f */
[----:B--2---:R-:W-:Y:S05]  /*25da0*/  @!P1 BRA `(.L_x_644) ;  /* 0xfffffffc00f09947 */ /* 0x004fea000383ffff */
[----:B------:R-:W-:Y:S05]  /*25db0*/  BRA `(.L_x_643) ;  /* 0xfffffec0008c7947 */ /* 0x000fea000383ffff */
.L_x_651:
[----:B-1----:R1:W2:Y:S02]  /*25dc0*/  SYNCS.PHASECHK.TRANS64.TRYWAIT P2, [R11+URZ+0x38830], R2 ;  /* 0x038830020b0075a7 */ /* 0x0022a4000804017f */
[----:B--2---:R-:W-:Y:S05]  /*25dd0*/  @!P2 NANOSLEEP.SYNCS 0x989680 ;  /* 0x009896800000a95d */ /* 0x004fea0003900000 */
[----:B------:R-:W2:Y:S02]  /*25de0*/  @!P2 SYNCS.PHASECHK.TRANS64 P2, [R11+URZ+0x38830], R2 ;  /* 0x038830020b00a5a7 */ /* 0x000ea4000804007f */
[----:B--2---:R-:W-:Y:S05]  /*25df0*/  @!P2 BRA `(.L_x_651) ;  /* 0xfffffffc00f0a947 */ /* 0x004fea000383ffff */
[----:B------:R-:W-:Y:S05]  /*25e00*/  BRA `(.L_x_650) ;  /* 0xffffff0c00c87947 */ /* 0x000fea000383ffff */
.L_x_656:
[----:B---3--:R3:W4:Y:S02]  /*25e10*/  SYNCS.PHASECHK.TRANS64.TRYWAIT P2, [R9+URZ+0x38850], R0 ;  /* 0x03885000090075a7 */ /* 0x008724000804017f */
[----:B----4-:R-:W-:Y:S05]  /*25e20*/  @!P2 NANOSLEEP.SYNCS 0x989680 ;  /* 0x009896800000a95d */ /* 0x010fea0003900000 */
[----:B------:R-:W4:Y:S02]  /*25e30*/  @!P2 SYNCS.PHASECHK.TRANS64 P2, [R9+URZ+0x38850], R0 ;  /* 0x038850000900a5a7 */ /* 0x000f24000804007f */
[----:B----4-:R-:W-:Y:S05]  /*25e40*/  @!P2 BRA `(.L_x_656) ;  /* 0xfffffffc00f0a947 */ /* 0x010fea000383ffff */
[----:B------:R-:W-:Y:S05]  /*25e50*/  BRA `(.L_x_655) ;  /* 0xffffff44006c7947 */ /* 0x000fea000383ffff */
.L_x_662:
[----:B-1----:R1:W2:Y:S02]  /*25e60*/  SYNCS.PHASECHK.TRANS64.TRYWAIT P0, [R0+URZ+0x38850], R7 ;  /* 0x03885007000075a7 */ /* 0x0022a4000800017f */
[----:B--2---:R-:W-:Y:S05]  /*25e70*/  @!P0 NANOSLEEP.SYNCS 0x989680 ;  /* 0x009896800000895d */ /* 0x004fea0003900000 */
[----:B------:R-:W2:Y:S02]  /*25e80*/  @!P0 SYNCS.PHASECHK.TRANS64 P0, [R0+URZ+0x38850], R7 ;  /* 0x03885007000085a7 */ /* 0x000ea4000800007f */
[----:B--2---:R-:W-:Y:S05]  /*25e90*/  @!P0 BRA `(.L_x_662) ;  /* 0xfffffffc00f08947 */ /* 0x004fea000383ffff */
[----:B------:R-:W-:Y:S05]  /*25ea0*/  BRA `(.L_x_661) ;  /* 0xffffff5c008c7947 */ /* 0x000fea000383ffff */
.L_x_694:
[----:B------:R-:W0:Y:S01]  /*25eb0*/  S2R R11, SR_TID.X ;  /* 0x00000000000b7919 */ /* 0x000e220000002100 */
[----:B------:R-:W-:Y:S01]  /*25ec0*/  BSSY B1, `(.L_x_816) ;  /* 0x000000a000017945 */ /* 0x000fe20003800000 */
[----:B------:R-:W-:Y:S02]  /*25ed0*/  IMAD.MOV.U32 R12, RZ, RZ, RZ ;  /* 0x000000ffff0c7224 */ /* 0x000fe400078e00ff */
[----:B------:R-:W-:Y:S01]  /*25ee0*/  IMAD.MOV.U32 R15, RZ, RZ, -0x1 ;  /* 0xffffffffff0f7424 */ /* 0x000fe200078e00ff */
[----:B0-----:R-:W-:-:S04]  /*25ef0*/  SHF.R.U32.HI R11, RZ, 0x5, R11 ;  /* 0x00000005ff0b7819 */ /* 0x001fc8000001160b */
[----:B------:R-:W-:-:S05]  /*25f00*/  LOP3.LUT R11, R11, 0x3, RZ, 0xc0, !PT ;  /* 0x000000030b0b7812 */ /* 0x000fca00078ec0ff */
[----:B------:R-:W-:Y:S02]  /*25f10*/  IMAD.MOV.U32 R13, RZ, RZ, R11 ;  /* 0x000000ffff0d7224 */ /* 0x000fe400078e000b */
[----:B------:R-:W-:-:S07]  /*25f20*/  IMAD.MOV.U32 R11, RZ, RZ, 0x1f ;  /* 0x0000001fff0b7424 */ /* 0x000fce00078e00ff */
[----:B-----5:R-:W-:Y:S05]  /*25f30*/  WARPSYNC.COLLECTIVE R15, `(.L_x_817) ;  /* 0x000000000f087348 */ /* 0x020fea0003c00000 */
[----:B------:R0:W1:Y:S02]  /*25f40*/  SHFL.IDX P6, R14, R13, R12, R11 ;  /* 0x0000000c0d0e7389 */ /* 0x00006400000c000b */
[----:B01---5:R-:W-:Y:S01]  /*25f50*/  ENDCOLLECTIVE ;  /* 0x000000000000791b */ /* 0x023fe20003800000 */
.L_x_817:
[----:B------:R-:W-:Y:S05]  /*25f60*/  BSYNC B1 ;  /* 0x0000000000017941 */ /* 0x000fea0003800000 */
.L_x_816:
[----:B------:R-:W-:Y:S05]  /*25f70*/  BRA `(.L_x_818) ;  /* 0xffffffa400387947 */ /* 0x000fea000383ffff */
.L_x_695:
[----:B------:R-:W-:Y:S01]  /*25f80*/  BSSY B1, `(.L_x_819) ;  /* 0x0000006000017945 */ /* 0x000fe20003800000 */
[----:B------:R-:W-:-:S07]  /*25f90*/  IMAD.MOV.U32 R15, RZ, RZ, -0x1 ;  /* 0xffffffffff0f7424 */ /* 0x000fce00078e00ff */
[----:B-----5:R-:W-:Y:S05]  /*25fa0*/  WARPSYNC.COLLECTIVE R15, `(.L_x_820) ;  /* 0x000000000f0c7348 */ /* 0x020fea0003c00000 */
[----:B------:R-:W-:Y:S02]  /*25fb0*/  ELECT P6, UR62, PT ;  /* 0x00000000003e782f */ /* 0x000fe400038c0000 */
[----:B------:R-:W-:Y:S01]  /*25fc0*/  MOV R14, UR62 ;  /* 0x0000003e000e7c02 */ /* 0x000fe20008000f00 */
[----:B-----5:R-:W-:Y:S10]  /*25fd0*/  ENDCOLLECTIVE ;  /* 0x000000000000791b */ /* 0x020ff40003800000 */
.L_x_820:
[----:B------:R-:W-:Y:S05]  /*25fe0*/  BSYNC B1 ;  /* 0x0000000000017941 */ /* 0x000fea0003800000 */
.L_x_819:
[----:B------:R-:W-:Y:S05]  /*25ff0*/  BRA `(.L_x_821) ;  /* 0xffffffa400247947 */ /* 0x000fea000383ffff */
.L_x_697:
[----:B0-----:R0:W1:Y:S02]  /*26000*/  SYNCS.PHASECHK.TRANS64.TRYWAIT P0, [R9+URZ+0x38820], R5 ;  /* 0x03882005090075a7 */ /* 0x001064000800017f */
[----:B-1----:R-:W-:Y:S05]  /*26010*/  @!P0 NANOSLEEP.SYNCS 0x989680 ;  /* 0x009896800000895d */ /* 0x002fea0003900000 */
[----:B------:R-:W1:Y:S02]  /*26020*/  @!P0 SYNCS.PHASECHK.TRANS64 P0, [R9+URZ+0x38820], R5 ;  /* 0x03882005090085a7 */ /* 0x000e64000800007f */
[----:B-1----:R-:W-:Y:S05]  /*26030*/  @!P0 BRA `(.L_x_697) ;  /* 0xfffffffc00f08947 */ /* 0x002fea000383ffff */
[----:B------:R-:W-:Y:S05]  /*26040*/  BRA `(.L_x_822) ;  /* 0xffffffa400407947 */ /* 0x000fea000383ffff */
.L_x_700:
[----:B0-----:R0:W1:Y:S02]  /*26050*/  SYNCS.PHASECHK.TRANS64.TRYWAIT P0, [R5+URZ+0x388a0], R10 ;  /* 0x0388a00a050075a7 */ /* 0x001064000800017f */
[----:B-1----:R-:W-:Y:S05]  /*26060*/  @!P0 NANOSLEEP.SYNCS 0x989680 ;  /* 0x009896800000895d */ /* 0x002fea0003900000 */
[----:B------:R-:W1:Y:S02]  /*26070*/  @!P0 SYNCS.PHASECHK.TRANS64 P0, [R5+URZ+0x388a0], R10 ;  /* 0x0388a00a050085a7 */ /* 0x000e64000800007f */
[----:B-1----:R-:W-:Y:S05]  /*26080*/  @!P0 BRA `(.L_x_700) ;  /* 0xfffffffc00f08947 */ /* 0x002fea000383ffff */
[----:B------:R-:W-:Y:S05]  /*26090*/  BRA `(.L_x_823) ;  /* 0xffffffa400507947 */ /* 0x000fea000383ffff */
.L_x_702:
[----:B-1----:R1:W2:Y:S02]  /*260a0*/  SYNCS.PHASECHK.TRANS64.TRYWAIT P0, [R5+URZ+0x388c0], R10 ;  /* 0x0388c00a050075a7 */ /* 0x0022a4000800017f */
[----:B--2---:R-:W-:Y:S05]  /*260b0*/  @!P0 NANOSLEEP.SYNCS 0x989680 ;  /* 0x009896800000895d */ /* 0x004fea0003900000 */
[----:B------:R-:W2:Y:S02]  /*260c0*/  @!P0 SYNCS.PHASECHK.TRANS64 P0, [R5+URZ+0x388c0], R10 ;  /* 0x0388c00a050085a7 */ /* 0x000ea4000800007f */
[----:B--2---:R-:W-:Y:S05]  /*260d0*/  @!P0 BRA `(.L_x_702) ;  /* 0xfffffffc00f08947 */ /* 0x004fea000383ffff */
[----:B------:R-:W-:Y:S05]  /*260e0*/  BRA `(.L_x_824) ;  /* 0xffffffa400f07947 */ /* 0x000fea000383ffff */
.L_x_706:
[----:B0-----:R0:W1:Y:S02]  /*260f0*/  SYNCS.PHASECHK.TRANS64.TRYWAIT P0, [R6+URZ+0x388a0], R7 ;  /* 0x0388a007060075a7 */ /* 0x001064000800017f */
[----:B-1----:R-:W-:Y:S05]  /*26100*/  @!P0 NANOSLEEP.SYNCS 0x989680 ;  /* 0x009896800000895d */ /* 0x002fea0003900000 */
[----:B------:R-:W1:Y:S02]  /*26110*/  @!P0 SYNCS.PHASECHK.TRANS64 P0, [R6+URZ+0x388a0], R7 ;  /* 0x0388a007060085a7 */ /* 0x000e64000800007f */
[----:B-1----:R-:W-:Y:S05]  /*26120*/  @!P0 BRA `(.L_x_706) ;  /* 0xfffffffc00f08947 */ /* 0x002fea000383ffff */
[----:B------:R-:W-:Y:S05]  /*26130*/  BRA `(.L_x_825) ;  /* 0xffffffa800d87947 */ /* 0x000fea000383ffff */
.L_x_708:
[----:B-1----:R1:W2:Y:S02]  /*26140*/  SYNCS.PHASECHK.TRANS64.TRYWAIT P1, [R6+URZ+0x388c0], R7 ;  /* 0x0388c007060075a7 */ /* 0x0022a4000802017f */
[----:B--2---:R-:W-:Y:S05]  /*26150*/  @!P1 NANOSLEEP.SYNCS 0x989680 ;  /* 0x009896800000995d */ /* 0x004fea0003900000 */
[----:B------:R-:W2:Y:S02]  /*26160*/  @!P1 SYNCS.PHASECHK.TRANS64 P1, [R6+URZ+0x388c0], R7 ;  /* 0x0388c007060095a7 */ /* 0x000ea4000802007f */
[----:B--2---:R-:W-:Y:S05]  /*26170*/  @!P1 BRA `(.L_x_708) ;  /* 0xfffffffc00f09947 */ /* 0x004fea000383ffff */
[----:B------:R-:W-:Y:S05]  /*26180*/  BRA `(.L_x_826) ;  /* 0xffffffac00707947 */ /* 0x000fea000383ffff */
.L_x_721:
[----:B------:R-:W0:Y:S01]  /*26190*/  S2R R3, SR_TID.X ;  /* 0x0000000000037919 */ /* 0x000e220000002100 */
[----:B------:R-:W-:Y:S01]  /*261a0*/  BSSY B0, `(.L_x_827) ;  /* 0x000000a000007945 */ /* 0x000fe20003800000 */
[----:B------:R-:W-:Y:S02]  /*261b0*/  IMAD.MOV.U32 R12, RZ, RZ, RZ ;  /* 0x000000ffff0c7224 */ /* 0x000fe400078e00ff */
[----:B------:R-:W-:Y:S02]  /*261c0*/  IMAD.MOV.U32 R11, RZ, RZ, 0x1f ;  /* 0x0000001fff0b7424 */ /* 0x000fe400078e00ff */
[----:B------:R-:W-:Y:S01]  /*261d0*/  IMAD.MOV.U32 R15, RZ, RZ, -0x1 ;  /* 0xffffffffff0f7424 */ /* 0x000fe200078e00ff */
[----:B0-----:R-:W-:-:S04]  /*261e0*/  SHF.R.U32.HI R3, RZ, 0x5, R3 ;  /* 0x00000005ff037819 */ /* 0x001fc80000011603 */
[----:B------:R-:W-:-:S05]  /*261f0*/  LOP3.LUT R3, R3, 0x3, RZ, 0xc0, !PT ;  /* 0x0000000303037812 */ /* 0x000fca00078ec0ff */
[----:B------:R-:W-:-:S07]  /*26200*/  IMAD.MOV.U32 R13, RZ, RZ, R3 ;  /* 0x000000ffff0d7224 */ /* 0x000fce00078e0003 */
[----:B------:R-:W-:Y:S05]  /*26210*/  WARPSYNC.COLLECTIVE R15, `(.L_x_828) ;  /* 0x000000000f087348 */ /* 0x000fea0003c00000 */
[----:B------:R0:W1:Y:S02]  /*26220*/  SHFL.IDX P6, R14, R13, R12, R11 ;  /* 0x0000000c0d0e7389 */ /* 0x00006400000c000b */
[----:B01----:R-:W-:Y:S01]  /*26230*/  ENDCOLLECTIVE ;  /* 0x000000000000791b */ /* 0x003fe20003800000 */
.L_x_828:
[----:B------:R-:W-:Y:S05]  /*26240*/  BSYNC B0 ;  /* 0x0000000000007941 */ /* 0x000fea0003800000 */
.L_x_827:
[----:B------:R-:W-:Y:S05]  /*26250*/  BRA `(.L_x_829) ;  /* 0xffffffb800d07947 */ /* 0x000fea000383ffff */
.L_x_722:
[----:B------:R-:W-:Y:S01]  /*26260*/  BSSY B0, `(.L_x_830) ;  /* 0x0000006000007945 */ /* 0x000fe20003800000 */
[----:B------:R-:W-:-:S07]  /*26270*/  IMAD.MOV.U32 R15, RZ, RZ, -0x1 ;  /* 0xffffffffff0f7424 */ /* 0x000fce00078e00ff */
[----:B------:R-:W-:Y:S05]  /*26280*/  WARPSYNC.COLLECTIVE R15, `(.L_x_831) ;  /* 0x000000000f0c7348 */ /* 0x000fea0003c00000 */
[----:B------:R-:W-:Y:S02]  /*26290*/  ELECT P6, UR62, PT ;  /* 0x00000000003e782f */ /* 0x000fe400038c0000 */
[----:B------:R-:W-:Y:S01]  /*262a0*/  MOV R14, UR62 ;  /* 0x0000003e000e7c02 */ /* 0x000fe20008000f00 */
[----:B------:R-:W-:Y:S10]  /*262b0*/  ENDCOLLECTIVE ;  /* 0x000000000000791b */ /* 0x000ff40003800000 */
.L_x_831:
[----:B------:R-:W-:Y:S05]  /*262c0*/  BSYNC B0 ;  /* 0x0000000000007941 */ /* 0x000fea0003800000 */
.L_x_830:
[----:B------:R-:W-:Y:S05]  /*262d0*/  BRA `(.L_x_832) ;  /* 0xffffffb800c87947 */ /* 0x000fea000383ffff */
.L_x_725:
[----:B0-----:R0:W1:Y:S02]  /*262e0*/  SYNCS.PHASECHK.TRANS64.TRYWAIT P0, [R6+URZ+0x38840], R7 ;  /* 0x03884007060075a7 */ /* 0x001064000800017f */
[----:B-1----:R-:W-:Y:S05]  /*262f0*/  @!P0 NANOSLEEP.SYNCS 0x989680 ;  /* 0x009896800000895d */ /* 0x002fea0003900000 */
[----:B------:R-:W1:Y:S02]  /*26300*/  @!P0 SYNCS.PHASECHK.TRANS64 P0, [R6+URZ+0x38840], R7 ;  /* 0x03884007060085a7 */ /* 0x000e64000800007f */
[----:B-1----:R-:W-:Y:S05]  /*26310*/  @!P0 BRA `(.L_x_725) ;  /* 0xfffffffc00f08947 */ /* 0x002fea000383ffff */
[----:B------:R-:W-:Y:S05]  /*26320*/  BRA `(.L_x_833) ;  /* 0xffffffbc003c7947 */ /* 0x000fea000383ffff */
.L_x_728:
        /* <DEDUP_REMOVED lines=8> */
.L_x_736:
[----:B0-----:R0:W1:Y:S02]  /*263b0*/  SYNCS.PHASECHK.TRANS64.TRYWAIT P0, [R8+URZ+0x38840], R9 ;  /* 0x03884009080075a7 */ /* 0x001064000800017f */
[----:B-1----:R-:W-:Y:S05]  /*263c0*/  @!P0 NANOSLEEP.SYNCS 0x989680 ;  /* 0x009896800000895d */ /* 0x002fea0003900000 */
[----:B------:R-:W1:Y:S02]  /*263d0*/  @!P0 SYNCS.PHASECHK.TRANS64 P0, [R8+URZ+0x38840], R9 ;  /* 0x03884009080085a7 */ /* 0x000e64000800007f */
[----:B-1----:R-:W-:Y:S05]  /*263e0*/  @!P0 BRA `(.L_x_736) ;  /* 0xfffffffc00f08947 */ /* 0x002fea000383ffff */
[----:B------:R-:W-:Y:S05]  /*263f0*/  BRA `(.L_x_835) ;  /* 0xffffffc400847947 */ /* 0x000fea000383ffff */
.L_x_738:
[----:B0-----:R0:W1:Y:S02]  /*26400*/  SYNCS.PHASECHK.TRANS64.TRYWAIT P0, [R9+URZ+0x60], R8 ;  /* 0x00006008090075a7 */ /* 0x001064000800017f */
[----:B-1----:R-:W-:Y:S05]  /*26410*/  @!P0 NANOSLEEP.SYNCS 0x989680 ;  /* 0x009896800000895d */ /* 0x002fea0003900000 */
[----:B------:R-:W1:Y:S02]  /*26420*/  @!P0 SYNCS.PHASECHK.TRANS64 P0, [R9+URZ+0x60], R8 ;  /* 0x00006008090085a7 */ /* 0x000e64000800007f */
[----:B-1----:R-:W-:Y:S05]  /*26430*/  @!P0 BRA `(.L_x_738) ;  /* 0xfffffffc00f08947 */ /* 0x002fea000383ffff */
[----:B------:R-:W-:Y:S05]  /*26440*/  BRA `(.L_x_836) ;  /* 0xffffffc800447947 */ /* 0x000fea000383ffff */
.L_x_743:
[----:B-1----:R1:W2:Y:S02]  /*26450*/  SYNCS.PHASECHK.TRANS64.TRYWAIT P0, [R2+URZ+0x38840], R3 ;  /* 0x03884003020075a7 */ /* 0x0022a4000800017f */
[----:B--2---:R-:W-:Y:S05]  /*26460*/  @!P0 NANOSLEEP.SYNCS 0x989680 ;  /* 0x009896800000895d */ /* 0x004fea0003900000 */
[----:B------:R-:W2:Y:S02]  /*26470*/  @!P0 SYNCS.PHASECHK.TRANS64 P0, [R2+URZ+0x38840], R3 ;  /* 0x03884003020085a7 */ /* 0x000ea4000800007f */
[----:B--2---:R-:W-:Y:S05]  /*26480*/  @!P0 BRA `(.L_x_743) ;  /* 0xfffffffc00f08947 */ /* 0x004fea000383ffff */
[----:B------:R-:W-:Y:S05]  /*26490*/  BRA `(.L_x_837) ;  /* 0xffffffcc00d07947 */ /* 0x000fea000383ffff */
.L_x_745:
[----:B0-----:R0:W1:Y:S02]  /*264a0*/  SYNCS.PHASECHK.TRANS64.TRYWAIT P1, [R3+URZ+0x60], R2 ;  /* 0x00006002030075a7 */ /* 0x001064000802017f */
[----:B-1----:R-:W-:Y:S05]  /*264b0*/  @!P1 NANOSLEEP.SYNCS 0x989680 ;  /* 0x009896800000995d */ /* 0x002fea0003900000 */
[----:B------:R-:W1:Y:S02]  /*264c0*/  @!P1 SYNCS.PHASECHK.TRANS64 P1, [R3+URZ+0x60], R2 ;  /* 0x00006002030095a7 */ /* 0x000e64000802007f */
[----:B-1----:R-:W-:Y:S05]  /*264d0*/  @!P1 BRA `(.L_x_745) ;  /* 0xfffffffc00f09947 */ /* 0x002fea000383ffff */
[----:B------:R-:W-:Y:S05]  /*264e0*/  BRA `(.L_x_838) ;  /* 0xffffffd000907947 */ /* 0x000fea000383ffff */
.L_x_750:
[----:B--2---:R2:W3:Y:S02]  /*264f0*/  SYNCS.PHASECHK.TRANS64.TRYWAIT P0, [R2+URZ+0x38840], R3 ;  /* 0x03884003020075a7 */ /* 0x0044e4000800017f */
[----:B---3--:R-:W-:Y:S05]  /*26500*/  @!P0 NANOSLEEP.SYNCS 0x989680 ;  /* 0x009896800000895d */ /* 0x008fea0003900000 */
[----:B------:R-:W3:Y:S02]  /*26510*/  @!P0 SYNCS.PHASECHK.TRANS64 P0, [R2+URZ+0x38840], R3 ;  /* 0x03884003020085a7 */ /* 0x000ee4000800007f */
[----:B---3--:R-:W-:Y:S05]  /*26520*/  @!P0 BRA `(.L_x_750) ;  /* 0xfffffffc00f08947 */ /* 0x008fea000383ffff */
[----:B------:R-:W-:Y:S05]  /*26530*/  BRA `(.L_x_839) ;  /* 0xffffffd400dc7947 */ /* 0x000fea000383ffff */
.L_x_752:
[----:B0-----:R0:W1:Y:S02]  /*26540*/  SYNCS.PHASECHK.TRANS64.TRYWAIT P1, [R2+URZ+0x60], R8 ;  /* 0x00006008020075a7 */ /* 0x001064000802017f */
[----:B-1----:R-:W-:Y:S05]  /*26550*/  @!P1 NANOSLEEP.SYNCS 0x989680 ;  /* 0x009896800000995d */ /* 0x002fea0003900000 */
[----:B------:R-:W1:Y:S02]  /*26560*/  @!P1 SYNCS.PHASECHK.TRANS64 P1, [R2+URZ+0x60], R8 ;  /* 0x00006008020095a7 */ /* 0x000e64000802007f */
[----:B-1----:R-:W-:Y:S05]  /*26570*/  @!P1 BRA `(.L_x_752) ;  /* 0xfffffffc00f09947 */ /* 0x002fea000383ffff */
[----:B------:R-:W-:Y:S05]  /*26580*/  BRA `(.L_x_840) ;  /* 0xffffffd8009c7947 */ /* 0x000fea000383ffff */
.L_x_759:
[----:B-1----:R1:W2:Y:S02]  /*26590*/  SYNCS.PHASECHK.TRANS64.TRYWAIT P0, [R3+URZ+0x38860], R0 ;  /* 0x03886000030075a7 */ /* 0x0022a4000800017f */
[----:B--2---:R-:W-:Y:S05]  /*265a0*/  @!P0 NANOSLEEP.SYNCS 0x989680 ;  /* 0x009896800000895d */ /* 0x004fea0003900000 */
[----:B------:R-:W2:Y:S02]  /*265b0*/  @!P0 SYNCS.PHASECHK.TRANS64 P0, [R3+URZ+0x38860], R0 ;  /* 0x03886000030085a7 */ /* 0x000ea4000800007f */
[----:B--2---:R-:W-:Y:S05]  /*265c0*/  @!P0 BRA `(.L_x_759) ;  /* 0xfffffffc00f08947 */ /* 0x004fea000383ffff */
[----:B------:R-:W-:Y:S05]  /*265d0*/  BRA `(.L_x_841) ;  /* 0xffffffdc00d07947 */ /* 0x000fea000383ffff */
.L_x_761:
[----:B------:R-:W-:Y:S01]  /*265e0*/  BSSY B0, `(.L_x_842) ;  /* 0x0000008000007945 */ /* 0x000fe20003800000 */
[----:B0-----:R-:W-:Y:S01]  /*265f0*/  MOV R13, R16 ;  /* 0x00000010000d7202 */ /* 0x001fe20000000f00 */
[----:B------:R-:W-:Y:S02]  /*26600*/  IMAD.MOV.U32 R12, RZ, RZ, RZ ;  /* 0x000000ffff0c7224 */ /* 0x000fe400078e00ff */
[----:B------:R-:W-:Y:S02]  /*26610*/  IMAD.MOV.U32 R11, RZ, RZ, 0x1f ;  /* 0x0000001fff0b7424 */ /* 0x000fe400078e00ff */
[----:B------:R-:W-:-:S07]  /*26620*/  IMAD.MOV.U32 R15, RZ, RZ, -0x1 ;  /* 0xffffffffff0f7424 */ /* 0x000fce00078e00ff */
[----:B-1---5:R-:W-:Y:S05]  /*26630*/  WARPSYNC.COLLECTIVE R15, `(.L_x_843) ;  /* 0x000000000f087348 */ /* 0x022fea0003c00000 */
[----:B------:R0:W2:Y:S02]  /*26640*/  SHFL.IDX P6, R14, R13, R12, R11 ;  /* 0x0000000c0d0e7389 */ /* 0x0000a400000c000b */
[----:B012--5:R-:W-:Y:S01]  /*26650*/  ENDCOLLECTIVE ;  /* 0x000000000000791b */ /* 0x027fe20003800000 */
.L_x_843:
[----:B------:R-:W-:Y:S05]  /*26660*/  BSYNC B0 ;  /* 0x0000000000007941 */ /* 0x000fea0003800000 */
.L_x_842:
[----:B------:R-:W-:Y:S02]  /*26670*/  IMAD.MOV.U32 R13, RZ, RZ, R16 ;  /* 0x000000ffff0d7224 */ /* 0x000fe400078e0010 */
[----:B------:R-:W-:Y:S02]  /*26680*/  IMAD.MOV.U32 R12, RZ, RZ, 0x1 ;  /* 0x00000001ff0c7424 */ /* 0x000fe400078e00ff */
[----:B------:R-:W-:Y:S02]  /*26690*/  IMAD.MOV.U32 R11, RZ, RZ, 0x1f ;  /* 0x0000001fff0b7424 */ /* 0x000fe400078e00ff */
[----:B------:R-:W-:Y:S02]  /*266a0*/  IMAD.MOV.U32 R15, RZ, RZ, -0x1 ;  /* 0xffffffffff0f7424 */ /* 0x000fe400078e00ff */
[----:B------:R-:W-:-:S07]  /*266b0*/  IMAD.MOV.U32 R4, RZ, RZ, R14 ;  /* 0x000000ffff047224 */ /* 0x000fce00078e000e */
[----:B------:R-:W-:Y:S05]  /*266c0*/  WARPSYNC.COLLECTIVE R15, `(.L_x_844) ;  /* 0x000000000f087348 */ /* 0x000fea0003c00000 */
[----:B------:R0:W1:Y:S02]  /*266d0*/  SHFL.IDX P6, R14, R13, R12, R11 ;  /* 0x0000000c0d0e7389 */ /* 0x00006400000c000b */
[----:B01----:R-:W-:Y:S01]  /*266e0*/  ENDCOLLECTIVE ;  /* 0x000000000000791b */ /* 0x003fe20003800000 */
.L_x_844:
[----:B------:R-:W-:Y:S01]  /*266f0*/  IMAD.MOV.U32 R6, RZ, RZ, R14 ;  /* 0x000000ffff067224 */ /* 0x000fe200078e000e */
[----:B------:R-:W-:Y:S06]  /*26700*/  BRA `(.L_x_845) ;  /* 0xffffffe000847947 */ /* 0x000fec000383ffff */
.L_x_764:
        /* <DEDUP_REMOVED lines=8> */
.L_x_847:
[----:B------:R-:W-:Y:S05]  /*26790*/  BSYNC B0 ;  /* 0x0000000000007941 */ /* 0x000fea0003800000 */
.L_x_846:
        /* <DEDUP_REMOVED lines=10> */
.L_x_848:
        /* <DEDUP_REMOVED lines=8> */
.L_x_849:
        /* <DEDUP_REMOVED lines=8> */
.L_x_850:
        /* <DEDUP_REMOVED lines=8> */
.L_x_851:
[----:B------:R-:W-:Y:S02]  /*269c0*/  IMAD.MOV.U32 R12, RZ, RZ, 0x1f ;  /* 0x0000001fff0c7424 */ /* 0x000fe400078e00ff */
[----:B------:R-:W-:Y:S01]  /*269d0*/  IMAD.MOV.U32 R11, RZ, RZ, 0x1f ;  /* 0x0000001fff0b7424 */ /* 0x000fe200078e00ff */
[----:B------:R-:W-:-:S05]  /*269e0*/  SEL R2, R14, RZ, P0 ;  /* 0x000000ff0e027207 */ /* 0x000fca0000000000 */
[----:B------:R-:W-:-:S04]  /*269f0*/  IMAD.IADD R2, R7, 0x1, R2 ;  /* 0x0000000107027824 */ /* 0x000fc800078e0202 */
[----:B------:R-:W-:-:S07]  /*26a00*/  IMAD.MOV.U32 R13, RZ, RZ, R2 ;  /* 0x000000ffff0d7224 */ /* 0x000fce00078e0002 */
[----:B------:R-:W-:Y:S05]  /*26a10*/  WARPSYNC.COLLECTIVE R15, `(.L_x_852) ;  /* 0x000000000f087348 */ /* 0x000fea0003c00000 */
[----:B------:R0:W1:Y:S02]  /*26a20*/  SHFL.IDX P6, R14, R13, R12, R11 ;  /* 0x0000000c0d0e7389 */ /* 0x00006400000c000b */
[----:B01----:R-:W-:Y:S01]  /*26a30*/  ENDCOLLECTIVE ;  /* 0x000000000000791b */ /* 0x003fe20003800000 */
.L_x_852:
[----:B------:R-:W-:Y:S05]  /*26a40*/  BRA `(.L_x_853) ;  /* 0xffffffe0004c7947 */ /* 0x000fea000383ffff */
.L_x_769:
[----:B------:R-:W-:Y:S01]  /*26a50*/  BSSY B0, `(.L_x_854) ;  /* 0x0000008000007945 */ /* 0x000fe20003800000 */
[----:B-----5:R-:W-:Y:S01]  /*26a60*/  IMAD.MOV.U32 R13, RZ, RZ, R17 ;  /* 0x000000ffff0d7224 */ /* 0x020fe200078e0011 */
[----:B------:R-:W-:Y:S01]  /*26a70*/  MOV R15, 0xffffffff ;  /* 0xffffffff000f7802 */ /* 0x000fe20000000f00 */
[----:B------:R-:W-:Y:S02]  /*26a80*/  IMAD.MOV.U32 R12, RZ, RZ, 0x1 ;  /* 0x00000001ff0c7424 */ /* 0x000fe400078e00ff */
[----:B------:R-:W-:-:S07]  /*26a90*/  IMAD.MOV.U32 R11, RZ, RZ, RZ ;  /* 0x000000ffff0b7224 */ /* 0x000fce00078e00ff */
[----:B01----:R-:W-:Y:S05]  /*26aa0*/  WARPSYNC.COLLECTIVE R15, `(.L_x_855) ;  /* 0x000000000f087348 */ /* 0x003fea0003c00000 */
[----:B------:R2:W3:Y:S02]  /*26ab0*/  SHFL.UP P6, R14, R13, R12, R11 ;  /* 0x0400000c0d0e7389 */ /* 0x0004e400000c000b */
[----:B0123--:R-:W-:Y:S01]  /*26ac0*/  ENDCOLLECTIVE ;  /* 0x000000000000791b */ /* 0x00ffe20003800000 */
.L_x_855:
[----:B------:R-:W-:Y:S05]  /*26ad0*/  BSYNC B0 ;  /* 0x0000000000007941 */ /* 0x000fea0003800000 */
.L_x_854:
[----:B------:R-:W-:Y:S01]  /*26ae0*/  ISETP.NE.AND P0, PT, R8, RZ, PT ;  /* 0x000000ff0800720c */ /* 0x000fe20003f05270 */
        /* <DEDUP_REMOVED lines=9> */
.L_x_856:
        /* <DEDUP_REMOVED lines=8> */
.L_x_857:
        /* <DEDUP_REMOVED lines=8> */
.L_x_858:
        /* <DEDUP_REMOVED lines=8> */
.L_x_859:
[----:B------:R-:W-:Y:S01]  /*26d00*/  IMAD.MOV.U32 R12, RZ, RZ, 0x1f ;  /* 0x0000001fff0c7424 */ /* 0x000fe200078e00ff */
[----:B------:R-:W-:Y:S02]  /*26d10*/  MOV R11, 0x1f ;  /* 0x0000001f000b7802 */ /* 0x000fe40000000f00 */
[----:B------:R-:W-:-:S05]  /*26d20*/  SEL R2, R14, RZ, P0 ;  /* 0x000000ff0e027207 */ /* 0x000fca0000000000 */
[----:B------:R-:W-:-:S04]  /*26d30*/  IMAD.IADD R2, R7, 0x1, R2 ;  /* 0x0000000107027824 */ /* 0x000fc800078e0202 */
[----:B------:R-:W-:-:S07]  /*26d40*/  IMAD.MOV.U32 R13, RZ, RZ, R2 ;  /* 0x000000ffff0d7224 */ /* 0x000fce00078e0002 */
[----:B------:R-:W-:Y:S05]  /*26d50*/  WARPSYNC.COLLECTIVE R15, `(.L_x_860) ;  /* 0x000000000f087348 */ /* 0x000fea0003c00000 */
[----:B------:R0:W1:Y:S02]  /*26d60*/  SHFL.IDX P6, R14, R13, R12, R11 ;  /* 0x0000000c0d0e7389 */ /* 0x00006400000c000b */
[----:B01----:R-:W-:Y:S01]  /*26d70*/  ENDCOLLECTIVE ;  /* 0x000000000000791b */ /* 0x003fe20003800000 */
.L_x_860:
[----:B------:R-:W-:Y:S05]  /*26d80*/  BRA `(.L_x_861) ;  /* 0xffffffe000347947 */ /* 0x000fea000383ffff */
.L_x_771:
[----:B------:R-:W-:Y:S01]  /*26d90*/  BSSY B0, `(.L_x_862) ;  /* 0x0000006000007945 */ /* 0x000fe20003800000 */
[----:B------:R-:W-:Y:S01]  /*26da0*/  PLOP3.LUT P6, PT, P6, PT, PT, 0x8, 0x0 ;  /* 0x000000000000781c */ /* 0x000fe200037ce170 */
[----:B------:R-:W-:-:S12]  /*26db0*/  IMAD.MOV.U32 R15, RZ, RZ, -0x1 ;  /* 0xffffffffff0f7424 */ /* 0x000fd800078e00ff */
[----:B0-----:R-:W-:Y:S05]  /*26dc0*/  WARPSYNC.COLLECTIVE R15, `(.L_x_863) ;  /* 0x000000000f087348 */ /* 0x001fea0003c00000 */
[----:B------:R-:W-:Y:S01]  /*26dd0*/  VOTE.ANY R14, PT, P6 ;  /* 0x00000000000e7806 */ /* 0x000fe200030e0100 */
[----:B0-----:R-:W-:Y:S06]  /*26de0*/  ENDCOLLECTIVE ;  /* 0x000000000000791b */ /* 0x001fec0003800000 */
.L_x_863:
[----:B------:R-:W-:Y:S05]  /*26df0*/  BSYNC B0 ;  /* 0x0000000000007941 */ /* 0x000fea0003800000 */
.L_x_862:
        /* <DEDUP_REMOVED lines=9> */
.L_x_864:
[----:B------:R-:W-:Y:S01]  /*26e90*/  IMAD.MOV.U32 R17, RZ, RZ, R14 ;  /* 0x000000ffff117224 */ /* 0x000fe200078e000e */
[----:B------:R-:W-:Y:S06]  /*26ea0*/  BRA `(.L_x_865) ;  /* 0xffffffe000247947 */ /* 0x000fec000383ffff */
.L_x_773:
[----:B------:R-:W-:Y:S01]  /*26eb0*/  BSSY B0, `(.L_x_866) ;  /* 0x0000007000007945 */ /* 0x000fe20003800000 */
[----:B------:R-:W-:Y:S02]  /*26ec0*/  IMAD.MOV.U32 R13, RZ, RZ, R2 ;  /* 0x000000ffff0d7224 */ /* 0x000fe400078e0002 */
[----:B------:R-:W-:Y:S02]  /*26ed0*/  IMAD.MOV.U32 R11, RZ, RZ, 0x1f ;  /* 0x0000001fff0b7424 */ /* 0x000fe400078e00ff */
[----:B------:R-:W-:-:S07]  /*26ee0*/  IMAD.MOV.U32 R15, RZ, RZ, -0x1 ;  /* 0xffffffffff0f7424 */ /* 0x000fce00078e00ff */
[----:B012---:R-:W-:Y:S05]  /*26ef0*/  WARPSYNC.COLLECTIVE R15, `(.L_x_867) ;  /* 0x000000000f087348 */ /* 0x007fea0003c00000 */
[----:B------:R3:W4:Y:S02]  /*26f00*/  SHFL.IDX P6, R14, R13, R12, R11 ;  /* 0x0000000c0d0e7389 */ /* 0x00072400000c000b */
[----:B01234-:R-:W-:Y:S01]  /*26f10*/  ENDCOLLECTIVE ;  /* 0x000000000000791b */ /* 0x01ffe20003800000 */
.L_x_867:
[----:B------:R-:W-:Y:S05]  /*26f20*/  BSYNC B0 ;  /* 0x0000000000007941 */ /* 0x000fea0003800000 */
.L_x_866:
[----:B------:R-:W-:Y:S05]  /*26f30*/  BRA `(.L_x_772) ;  /* 0xffffffe0001c7947 */ /* 0x000fea000383ffff */
.L_x_777:
[----:B0-----:R0:W1:Y:S02]  /*26f40*/  SYNCS.PHASECHK.TRANS64.TRYWAIT P0, [R0+URZ+0x38820], R3 ;  /* 0x03882003000075a7 */ /* 0x001064000800017f */
[----:B-1----:R-:W-:Y:S05]  /*26f50*/  @!P0 NANOSLEEP.SYNCS 0x989680 ;  /* 0x009896800000895d */ /* 0x002fea0003900000 */
[----:B------:R-:W1:Y:S02]  /*26f60*/  @!P0 SYNCS.PHASECHK.TRANS64 P0, [R0+URZ+0x38820], R3 ;  /* 0x03882003000085a7 */ /* 0x000e64000800007f */
[----:B-1----:R-:W-:Y:S05]  /*26f70*/  @!P0 BRA `(.L_x_777) ;  /* 0xfffffffc00f08947 */ /* 0x002fea000383ffff */
[----:B------:R-:W-:Y:S05]  /*26f80*/  BRA `(.L_x_868) ;  /* 0xffffffe400007947 */ /* 0x000fea000383ffff */
.L_x_778:
        /* <DEDUP_REMOVED lines=11> */
.L_x_870:
[----:B------:R-:W-:Y:S05]  /*27040*/  BSYNC B0 ;  /* 0x0000000000007941 */ /* 0x000fea0003800000 */
.L_x_869:
[----:B------:R-:W-:Y:S05]  /*27050*/  BRA `(.L_x_871) ;  /* 0xffffffe000e87947 */ /* 0x000fea000383ffff */
.L_x_779:
[----:B------:R-:W-:Y:S01]  /*27060*/  BSSY B0, `(.L_x_872) ;  /* 0x0000006000007945 */ /* 0x000fe20003800000 */
[----:B------:R-:W-:-:S07]  /*27070*/  IMAD.MOV.U32 R15, RZ, RZ, -0x1 ;  /* 0xffffffffff0f7424 */ /* 0x000fce00078e00ff */
[----:B01----:R-:W-:Y:S05]  /*27080*/  WARPSYNC.COLLECTIVE R15, `(.L_x_873) ;  /* 0x000000000f0c7348 */ /* 0x003fea0003c00000 */
[----:B------:R-:W-:Y:S02]  /*27090*/  ELECT P6, UR62, PT ;  /* 0x00000000003e782f */ /* 0x000fe400038c0000 */
[----:B------:R-:W-:Y:S01]  /*270a0*/  MOV R14, UR62 ;  /* 0x0000003e000e7c02 */ /* 0x000fe20008000f00 */
[----:B01----:R-:W-:Y:S10]  /*270b0*/  ENDCOLLECTIVE ;  /* 0x000000000000791b */ /* 0x003ff40003800000 */
.L_x_873:
[----:B------:R-:W-:Y:S05]  /*270c0*/  BSYNC B0 ;  /* 0x0000000000007941 */ /* 0x000fea0003800000 */
.L_x_872:
[----:B------:R-:W-:Y:S05]  /*270d0*/  BRA `(.L_x_874) ;  /* 0xffffffe000dc7947 */ /* 0x000fea000383ffff */
.L_x_781:
[----:B0-----:R0:W1:Y:S02]  /*270e0*/  SYNCS.PHASECHK.TRANS64.TRYWAIT P0, [R6+URZ], R5 ;  /* 0x00000005060075a7 */ /* 0x001064000800017f */
[----:B-1----:R-:W-:Y:S05]  /*270f0*/  @!P0 NANOSLEEP.SYNCS 0x989680 ;  /* 0x009896800000895d */ /* 0x002fea0003900000 */
[----:B------:R-:W1:Y:S02]  /*27100*/  @!P0 SYNCS.PHASECHK.TRANS64 P0, [R6+URZ], R5 ;  /* 0x00000005060085a7 */ /* 0x000e64000800007f */
[----:B-1----:R-:W-:Y:S05]  /*27110*/  @!P0 BRA `(.L_x_781) ;  /* 0xfffffffc00f08947 */ /* 0x002fea000383ffff */
[----:B------:R-:W-:Y:S05]  /*27120*/  BRA `(.L_x_875) ;  /* 0xffffffe400187947 */ /* 0x000fea000383ffff */
.L_x_782:
[----:B-1----:R1:W2:Y:S02]  /*27130*/  SYNCS.PHASECHK.TRANS64.TRYWAIT P0, [R7+URZ], R2 ;  /* 0x00000002070075a7 */ /* 0x0022a4000800017f */
[----:B--2---:R-:W-:Y:S05]  /*27140*/  @!P0 NANOSLEEP.SYNCS 0x989680 ;  /* 0x009896800000895d */ /* 0x004fea0003900000 */
[----:B------:R-:W2:Y:S02]  /*27150*/  @!P0 SYNCS.PHASECHK.TRANS64 P0, [R7+URZ], R2 ;  /* 0x00000002070085a7 */ /* 0x000ea4000800007f */
[----:B--2---:R-:W-:Y:S05]  /*27160*/  @!P0 BRA `(.L_x_782) ;  /* 0xfffffffc00f08947 */ /* 0x004fea000383ffff */
[----:B------:R-:W-:Y:S05]  /*27170*/  BRA `(.L_x_876) ;  /* 0xffffffe4000c7947 */ /* 0x000fea000383ffff */
.L_x_784:
[----:B--2---:R2:W3:Y:S02]  /*27180*/  SYNCS.PHASECHK.TRANS64.TRYWAIT P0, [R4+URZ], R5 ;  /* 0x00000005040075a7 */ /* 0x0044e4000800017f */
[----:B---3--:R-:W-:Y:S05]  /*27190*/  @!P0 NANOSLEEP.SYNCS 0x989680 ;  /* 0x009896800000895d */ /* 0x008fea0003900000 */
[----:B------:R-:W3:Y:S02]  /*271a0*/  @!P0 SYNCS.PHASECHK.TRANS64 P0, [R4+URZ], R5 ;  /* 0x00000005040085a7 */ /* 0x000ee4000800007f */
[----:B---3--:R-:W-:Y:S05]  /*271b0*/  @!P0 BRA `(.L_x_784) ;  /* 0xfffffffc00f08947 */ /* 0x008fea000383ffff */
[----:B------:R-:W-:Y:S05]  /*271c0*/  BRA `(.L_x_877) ;  /* 0xffffffe400147947 */ /* 0x000fea000383ffff */
.L_x_878:
        /* <DEDUP_REMOVED lines=11> */
.L_x_2840:


//--------------------- .text._ZN7cutlass13device_kernelIN5flash11enable_sm90INS1_16FlashAttnFwdSm90INS1_25CollectiveMainloopFwdSm90ILi2EN4cute5tupleIJNS5_1CILi1EEES8_S8_EEENS6_IJNS7_ILi128EEENS7_ILi64EEENS7_ILi256EEEEEELi256ENS_10bfloat16_tEfNS_4arch4Sm90ELb0ELb1ELb0ELb0ELb0ELb0ELb0ELb1ELb1ELb0ELb0ELb0EEENS1_21CollectiveEpilogueFwdINS6_IJSA_SC_SB_EEES9_SE_SG_Li256ELb0ELb0ELb0ELb0EEENS1_30DynamicPersistentTileSchedulerILi256ELi32ELb0ELb0ELb1EEEEEEEEEvNT_6ParamsE --------------------------
	.section	.text._ZN7cutlass13device_kernelIN5flash11enable_sm90INS1_16FlashAttnFwdSm90INS1_25CollectiveMainloopFwdSm90ILi2EN4cute5tupleIJNS5_1CILi1EEES8_S8_EEENS6_IJNS7_ILi128EEENS7_ILi64EEENS7_ILi256EEEEEELi256ENS_10bfloat16_tEfNS_4arch4Sm90ELb0ELb1ELb0ELb0ELb0ELb0ELb0ELb1ELb1ELb0ELb0ELb0EEENS1_21CollectiveEpilogueFwdINS6_IJSA_SC_SB_EEES9_SE_SG_Li256ELb0ELb0ELb0ELb0EEENS1_30DynamicPersistentTileSchedulerILi256ELi32ELb0ELb0ELb1EEEEEEEEEvNT_6ParamsE,"ax",@progbits
	.align	128
.text._ZN7cutlass13device_kernelIN5flash11enable_sm90INS1_16FlashAttnFwdSm90INS1_25CollectiveMainloopFwdSm90ILi2EN4cute5tupleIJNS5_1CILi1EEES8_S8_EEENS6_IJNS7_ILi128EEENS7_ILi64EEENS7_ILi256EEEEEELi256ENS_10bfloat16_tEfNS_4arch4Sm90ELb0ELb1ELb0ELb0ELb0ELb0ELb0ELb1ELb1ELb0ELb0ELb0EEENS1_21CollectiveEpilogueFwdINS6_IJSA_SC_SB_EEES9_SE_SG_Li256ELb0ELb0ELb0ELb0EEENS1_30DynamicPersistentTileSchedulerILi256ELi32ELb0ELb0ELb1EEEEEEEEEvNT_6ParamsE:
        .type           _ZN7cutlass13device_kernelIN5flash11enable_sm90INS1_16FlashAttnFwdSm90INS1_25CollectiveMainloopFwdSm90ILi2EN4cute5tupleIJNS5_1CILi1EEES8_S8_EEENS6_IJNS7_ILi128EEENS7_ILi64EEENS7_ILi256EEEEEELi256ENS_10bfloat16_tEfNS_4arch4Sm90ELb0ELb1ELb0ELb0ELb0ELb0ELb0ELb1ELb1ELb0ELb0ELb0EEENS1_21CollectiveEpilogueFwdINS6_IJSA_SC_SB_EEES9_SE_SG_Li256ELb0ELb0ELb0ELb0EEENS1_30DynamicPersistentTileSchedulerILi256ELi32ELb0ELb0ELb1EEEEEEEEEvNT_6ParamsE,@function
        .size           _ZN7cutlass13device_kernelIN5flash11enable_sm90INS1_16FlashAttnFwdSm90INS1_25CollectiveMainloopFwdSm90ILi2EN4cute5tupleIJNS5_1CILi1EEES8_S8_EEENS6_IJNS7_ILi128EEENS7_ILi64EEENS7_ILi256EEEEEELi256ENS_10bfloat16_tEfNS_4arch4Sm90ELb0ELb1ELb0ELb0ELb0ELb0ELb0ELb1ELb1ELb0ELb0ELb0EEENS1_21CollectiveEpilogueFwdINS6_IJSA_SC_SB_EEES9_SE_SG_Li256ELb0ELb0ELb0ELb0EEENS1_30DynamicPersistentTileSchedulerILi256ELi32ELb0ELb0ELb1EEEEEEEEEvNT_6ParamsE,(.L_x_2841 - _ZN7cutlass13device_kernelIN5flash11enable_sm90INS1_16FlashAttnFwdSm90INS1_25CollectiveMainloopFwdSm90ILi2EN4cute5tupleIJNS5_1CILi1EEES8_S8_EEENS6_IJNS7_ILi128EEENS7_ILi64EEENS7_ILi256EEEEEELi256ENS_10bfloat16_tEfNS_4arch4Sm90ELb0ELb1ELb0ELb0ELb0ELb0ELb0ELb1ELb1ELb0ELb0ELb0EEENS1_21CollectiveEpilogueFwdINS6_IJSA_SC_SB_EEES9_SE_SG_Li256ELb0ELb0ELb0ELb0EEENS1_30DynamicPersistentTileSchedulerILi256ELi32ELb0ELb0ELb1EEEEEEEEEvNT_6ParamsE)
        .other          _ZN7cutlass13device_kernelIN5flash11enable_sm90INS1_16FlashAttnFwdSm90INS1_25CollectiveMainloopFwdSm90ILi2EN4cute5tupleIJNS5_1CILi1EEES8_S8_EEENS6_IJNS7_ILi128EEENS7_ILi64EEENS7_ILi256EEEEEELi256ENS_10bfloat16_tEfNS_4arch4Sm90ELb0ELb1ELb0ELb0ELb0ELb0ELb0ELb1ELb1ELb0ELb0ELb0EEENS1_21CollectiveEpilogueFwdINS6_IJSA_SC_SB_EEES9_SE_SG_Li256ELb0ELb0ELb0ELb0EEENS1_30DynamicPersistentTileSchedulerILi256ELi32ELb0ELb0ELb1EEEEEEEEEvNT_6ParamsE,@"STO_CUDA_ENTRY STV_DEFAULT"
_ZN7cutlass13device_kernelIN5flash11enable_sm90INS1_16FlashAttnFwdSm90INS1_25CollectiveMainloopFwdSm90ILi2EN4cute5tupleIJNS5_1CILi1EEES8_S8_EEENS6_IJNS7_ILi128EEENS7_ILi64EEENS7_ILi256EEEEEELi256ENS_10bfloat16_tEfNS_4arch4Sm90ELb0ELb1ELb0ELb0ELb0ELb0ELb0ELb1ELb1ELb0ELb0ELb0EEENS1_21CollectiveEpilogueFwdINS6_IJSA_SC_SB_EEES9_SE_SG_Li256ELb0ELb0ELb0ELb0EEENS1_30DynamicPersistentTileSchedulerILi256ELi32ELb0ELb0ELb1EEEEEEEEEvNT_6ParamsE:
        /* <DEDUP_REMOVED lines=24> */
.L_x_880:
[----:B------:R-:W-:Y:S05]  /*0180*/  BSYNC B0 ;  /* 0x0000000000007941 */ /* 0x000fea0003800000 */
.L_x_879:
[----:B------:R-:W-:Y:S01]  /*0190*/  VOTEU.ANY UP0, P0 ;  /* 0x00000000003f7886 */ /* 0x000fe20000000100 */
[----:B------:R-:W1:Y:S01]  /*01a0*/  SHFL.IDX PT, R2, R2, RZ, 0x1f ;  /* 0x00001fff02027589 */ /* 0x000e6200000e0000 */
[----:B------:R-:W-:Y:S01]  /*01b0*/  UMOV UR4, 0x1 ;  /* 0x0000000100047882 */ /* 0x000fe20000000000 */
[----:B------:R-:W-:Y:S01]  /*01c0*/  VOTEU.ANY UP1, P0 ;  /* 0x00000000003f7886 */ /* 0x000fe20000020100 */
[----:B------:R-:W-:Y:S01]  /*01d0*/  VOTEU.ANY UP2, P0 ;  /* 0x00000000003f7886 */ /* 0x000fe20000040100 */
[----:B------:R-:W2:Y:S01]  /*01e0*/  @UP0 S2UR UR7, SR_CgaCtaId ;  /* 0x00000000000709c3 */ /* 0x000ea20000008800 */
[----:B------:R-:W3:Y:S01]  /*01f0*/  SHFL.IDX PT, R3, R0, RZ, 0x1f ;  /* 0x00001fff00037589 */ /* 0x000ee200000e0000 */
[----:B------:R-:W-:Y:S01]  /*0200*/  @UP0 UMOV UR6, 0x400 ;  /* 0x0000040000060882 */ /* 0x000fe20000000000 */
[----:B------:R-:W-:-:S04]  /*0210*/  @UP0 UIADD3 UR4, -UR4, 0x100000, URZ ;  /* 0x0010000004040890 */ /* 0x000fc8000fffe13f */
[----:B------:R-:W-:Y:S02]  /*0220*/  @UP0 USHF.L.U32 UR5, UR4, 0xb, URZ ;  /* 0x0000000b04050899 */ /* 0x000fe4000800063f */
[----:B------:R-:W-:Y:S01]  /*0230*/  @UP0 USHF.L.U32 UR4, UR4, 0x1, URZ ;  /* 0x0000000104040899 */ /* 0x000fe2000800063f */
[----:B-1----:R-:W-:Y:S01]  /*0240*/  R2UR UR8, R2 ;  /* 0x00000000020872ca */ /* 0x002fe200000e0000 */
[----:B--2---:R-:W-:Y:S01]  /*0250*/  @UP0 ULEA UR6, UR7, UR6, 0x18 ;  /* 0x0000000607060291 */ /* 0x004fe2000f8ec03f */
[----:B---3--:R-:W-:-:S11]  /*0260*/  ISETP.NE.AND P1, PT, R3, RZ, PT ;  /* 0x000000ff0300720c */ /* 0x008fd60003f25270 */
[----:B------:R-:W-:Y:S01]  /*0270*/  UISETP.NE.AND UP0, UPT, UR8, URZ, UPT ;  /* 0x0000003f0800728c */ /* 0x000fe2000bf05270 */
[----:B------:R-:W1:Y:S02]  /*0280*/  FENCE.VIEW.ASYNC.S ;  /* 0x00000000000073c6 */ /* 0x000e640000000000 */
[----:B-1----:R1:W2:Y:S01]  /*0290*/  @UP1 SYNCS.EXCH.64 URZ, [UR6+0x30800], UR4 ;  /* 0x03080004063f15b2 */ /* 0x0022a20008000100 */
[----:B------:R1:W3:Y:S01]  /*02a0*/  @UP2 SYNCS.EXCH.64 URZ, [UR6+0x30820], UR4 ;  /* 0x03082004063f25b2 */ /* 0x0002e20008000100 */
[----:B------:R-:W-:Y:S06]  /*02b0*/  @P1 BRA `(.L_x_881) ;  /* 0x0000000000481947 */ /* 0x000fec0003800000 */
        /* <DEDUP_REMOVED lines=18> */
.L_x_881:
        /* <DEDUP_REMOVED lines=22> */
.L_x_882:
        /* <DEDUP_REMOVED lines=14> */
[----:B------:R4:W1:Y:S01]  /*0620*/  SYNCS.EXCH.64 URZ, [UR6+0x30880], UR4 ;  /* 0x03088004063f75b2 */ /* 0x0008620008000100 */
[----:B------:R4:W1:Y:S01]  /*0630*/  SYNCS.EXCH.64 URZ, [UR6+0x30878], UR4 ;  /* 0x03087804063f75b2 */ /* 0x0008620008000100 */
[----:B------:R4:W1:Y:S02]  /*0640*/  SYNCS.EXCH.64 URZ, [UR6+0x30888], UR4 ;  /* 0x03088804063f75b2 */ /* 0x0008640008000100 */
[----:B----4-:R-:W-:Y:S01]  /*0650*/  NOP ;  /* 0x0000000000007918 */ /* 0x010fe20000000000 */
.L_x_883:
        /* <DEDUP_REMOVED lines=22> */
.L_x_884:
        /* <DEDUP_REMOVED lines=22> */
.L_x_885:
[----:B-1----:R-:W-:Y:S01]  /*0920*/  UMOV UR4, 0x1 ;  /* 0x0000000100047882 */ /* 0x002fe20000000000 */
[----:B------:R-:W-:Y:S01]  /*0930*/  PLOP3.LUT P0, PT, PT, PT, UP0, 0x80, 0x0 ;  /* 0x000000000000781c */ /* 0x000fe20003f0f008 */
[----:B------:R-:W-:Y:S01]  /*0940*/  USEL UR4, UR4, 0x2, !UP0 ;  /* 0x0000000204047887 */ /* 0x000fe2000c000000 */
[----:B------:R-:W-:-:S05]  /*0950*/  NOP ;  /* 0x0000000000007918 */ /* 0x000fca0000000000 */
[----:B------:R-:W-:-:S05]  /*0960*/  IMAD.U32 R2, RZ, RZ, UR4 ;  /* 0x00000004ff027e24 */ /* 0x000fca000f8e00ff */
[----:B------:R1:W-:Y:S01]  /*0970*/  STL [R1], R2 ;  /* 0x0000000201007387 */ /* 0x0003e20000100800 */
[----:B--23--:R-:W-:Y:S06]  /*0980*/  BAR.SYNC.DEFER_BLOCKING 0x0 ;  /* 0x0000000000007b1d */ /* 0x00cfec0000010000 */
[----:B------:R-:W-:Y:S05]  /*0990*/  @!P0 BRA `(.L_x_886) ;  /* 0x000000d400708947 */ /* 0x000fea0003800000 */
.L_x_887:
[----:B------:R-:W-:-:S08]  /*09a0*/  NOP ;  /* 0x0000000000007918 */ /* 0x000fd00000000000 */
[----:B------:R-:W2:Y:S02]  /*09b0*/  USETMAXREG.TRY_ALLOC.CTAPOOL UP0, 0xf0 ;  /* 0x000000f0000079c8 */ /* 0x000ea40008000600 */
[----:B--2---:R-:W-:-:S13]  /*09c0*/  PLOP3.LUT P0, PT, PT, PT, UP0, 0x80, 0x0 ;  /* 0x000000000000781c */ /* 0x004fda0003f0f008 */
[----:B------:R-:W-:Y:S05]  /*09d0*/  @!P0 BRA `(.L_x_887) ;  /* 0xfffffffc00f08947 */ /* 0x000fea000383ffff */
[----:B------:R-:W2:Y:S08]  /*09e0*/  S2UR UR7, SR_CTAID.X ;  /* 0x00000000000779c3 */ /* 0x000eb00000002500 */
[----:B------:R-:W-:Y:S08]  /*09f0*/  BAR.ARV 0x4, 0x120 ;  /* 0x0104800000007b1d */ /* 0x000ff00000002000 */
[----:B------:R-:W2:Y:S08]  /*0a00*/  LDC R0, c[0x0][0xda8] ;  /* 0x00036a00ff007b82 */ /* 0x000eb00000000800 */
[----:B------:R-:W-:Y:S06]  /*0a10*/  BAR.ARV 0x8, 0x120 ;  /* 0x0204800000007b1d */ /* 0x000fec0000002000 */
[----:B--2---:R-:W-:-:S13]  /*0a20*/  ISETP.LE.AND P0, PT, R0, UR7, PT ;  /* 0x0000000700007c0c */ /* 0x004fda000bf03270 */
[----:B------:R-:W-:Y:S05]  /*0a30*/  @P0 EXIT ;  /* 0x000000000000094d */ /* 0x000fea0003800000 */
[----:B------:R-:W2:Y:S01]  /*0a40*/  LDL R3, [R1] ;  /* 0x0000000001037983 */ /* 0x000ea20000100800 */
[----:B------:R-:W3:Y:S01]  /*0a50*/  S2UR UR4, SR_CgaCtaId ;  /* 0x00000000000479c3 */ /* 0x000ee20000008800 */
[----:B------:R-:W-:Y:S01]  /*0a60*/  UMOV UR38, 0x400 ;  /* 0x0000040000267882 */ /* 0x000fe20000000000 */
[----:B------:R-:W-:Y:S01]  /*0a70*/  UMOV UR46, URZ ;  /* 0x0000003f002e7c82 */ /* 0x000fe20008000000 */
[----:B-1----:R-:W1:Y:S01]  /*0a80*/  S2R R2, SR_TID.X ;  /* 0x0000000000027919 */ /* 0x002e620000002100 */
[----:B------:R-:W-:-:S04]  /*0a90*/  UMOV UR36, URZ ;  /* 0x0000003f00247c82 */ /* 0x000fc80008000000 */
[----:B------:R-:W4:Y:S01]  /*0aa0*/  S2UR UR6, SR_SWINHI ;  /* 0x00000000000679c3 */ /* 0x000f220000002f00 */
[----:B---3--:R-:W-:-:S07]  /*0ab0*/  ULEA UR38, UR4, UR38, 0x18 ;  /* 0x0000002604267291 */ /* 0x008fce000f8ec03f */
[----:B------:R-:W-:Y:S01]  /*0ac0*/  UMOV UR4, UR38 ;  /* 0x0000002600047c82 */ /* 0x000fe20008000000 */
[----:B----4-:R-:W-:Y:S01]  /*0ad0*/  UMOV UR5, UR6 ;  /* 0x0000000600057c82 */ /* 0x010fe20008000000 */
[----:B------:R-:W-:Y:S01]  /*0ae0*/  MOV R200, UR4 ;  /* 0x0000000400c87c02 */ /* 0x000fe20008000f00 */
[----:B-1----:R-:W-:Y:S01]  /*0af0*/  VIADD R213, R2, 0xffffff80 ;  /* 0xffffff8002d57836 */ /* 0x002fe20000000000 */
[----:B------:R-:W-:Y:S01]  /*0b00*/  UMOV UR4, UR7 ;  /* 0x0000000700047c82 */ /* 0x000fe20008000000 */
[----:B------:R-:W-:-:S03]  /*0b10*/  IMAD.U32 R201, RZ, RZ, UR5 ;  /* 0x00000005ffc97e24 */ /* 0x000fc6000f8e00ff */
[----:B------:R-:W-:-:S04]  /*0b20*/  SHF.R.S32.HI R0, RZ, 0x1f, R213 ;  /* 0x0000001fff007819 */ /* 0x000fc800000114d5 */
[CC--:B------:R-:W-:Y:S02]  /*0b30*/  LEA.HI R2, R0.reuse, R213.reuse, RZ, 0x4 ;  /* 0x000000d500027211 */ /* 0x0c0fe400078f20ff */
[----:B------:R-:W-:Y:S02]  /*0b40*/  LEA.HI R211, R0, R213, RZ, 0x5 ;  /* 0x000000d500d37211 */ /* 0x000fe400078f28ff */
[----:B------:R-:W-:Y:S02]  /*0b50*/  SHF.R.S32.HI R5, RZ, 0x4, R2 ;  /* 0x00000004ff057819 */ /* 0x000fe40000011402 */
[----:B------:R-:W-:Y:S02]  /*0b60*/  SHF.R.S32.HI R211, RZ, 0x5, R211 ;  /* 0x00000005ffd37819 */ /* 0x000fe400000114d3 */
[C---:B------:R-:W-:Y:S02]  /*0b70*/  LEA.HI R4, R2.reuse, R5, RZ, 0x1 ;  /* 0x0000000502047211 */ /* 0x040fe400078f08ff */
[----:B------:R-:W-:-:S02]  /*0b80*/  LOP3.LUT R2, R2, 0x3fffff0, RZ, 0xc0, !PT ;  /* 0x03fffff002027812 */ /* 0x000fc400078ec0ff */
[----:B------:R-:W-:-:S03]  /*0b90*/  LOP3.LUT R4, R4, 0x1ffffffe, RZ, 0xc0, !PT ;  /* 0x1ffffffe04047812 */ /* 0x000fc600078ec0ff */
[----:B------:R-:W-:Y:S02]  /*0ba0*/  IMAD.IADD R2, R213, 0x1, -R2 ;  /* 0x00000001d5027824 */ /* 0x000fe400078e0a02 */
[----:B------:R-:W-:Y:S02]  /*0bb0*/  IMAD.IADD R4, R5, 0x1, -R4 ;  /* 0x0000000105047824 */ /* 0x000fe400078e0a04 */
[----:B------:R-:W-:-:S04]  /*0bc0*/  IMAD R9, R211, 0x10, R2 ;  /* 0x00000010d3097824 */ /* 0x000fc800078e0202 */
[----:B------:R-:W-:Y:S01]  /*0bd0*/  IMAD R4, R9, 0x8, R4 ;  /* 0x0000000809047824 */ /* 0x000fe200078e0204 */
[----:B--2---:R-:W-:Y:S02]  /*0be0*/  R2UR UR8, R3 ;  /* 0x00000000030872ca */ /* 0x004fe400000e0000 */
[CC--:B------:R-:W-:Y:S02]  /*0bf0*/  LEA.HI R3, R0.reuse, R213.reuse, RZ, 0x7 ;  /* 0x000000d500037211 */ /* 0x0c0fe400078f38ff */
[----:B------:R-:W-:Y:S02]  /*0c00*/  LEA.HI R0, R0, R213, RZ, 0x3 ;  /* 0x000000d500007211 */ /* 0x000fe400078f18ff */
[----:B------:R-:W-:Y:S02]  /*0c10*/  LOP3.LUT R208, R3, 0xffffff80, RZ, 0xc0, !PT ;  /* 0xffffff8003d07812 */ /* 0x000fe400078ec0ff */
[----:B------:R-:W-:Y:S02]  /*0c20*/  SHF.R.S32.HI R210, RZ, 0x7, R3 ;  /* 0x00000007ffd27819 */ /* 0x000fe40000011403 */
[----:B------:R-:W-:Y:S01]  /*0c30*/  LOP3.LUT R2, R0, 0x1ffffff8, RZ, 0xc0, !PT ;  /* 0x1ffffff800027812 */ /* 0x000fe200078ec0ff */
[----:B------:R-:W-:Y:S01]  /*0c40*/  IMAD.IADD R208, R213, 0x1, -R208 ;  /* 0x00000001d5d07824 */ /* 0x000fe200078e0ad0 */
[----:B------:R-:W-:Y:S01]  /*0c50*/  LEA.HI R3, R3, R210, RZ, 0x1 ;  /* 0x000000d203037211 */ /* 0x000fe200078f08ff */
[----:B------:R-:W-:Y:S01]  /*0c60*/  ULOP3.LUT UR5, UR8, 0x1, URZ, 0xfc, !UPT ;  /* 0x0000000108057892 */ /* 0x000fe2000f8efc3f */
[----:B------:R-:W-:Y:S01]  /*0c70*/  SHF.R.S32.HI R204, RZ, 0x3, R0 ;  /* 0x00000003ffcc7819 */ /* 0x000fe20000011400 */
[----:B------:R-:W-:Y:S01]  /*0c80*/  IMAD.IADD R2, R213, 0x1, -R2 ;  /* 0x00000001d5027824 */ /* 0x000fe200078e0a02 */
[----:B------:R-:W-:-:S03]  /*0c90*/  SHF.R.S32.HI R7, RZ, 0x1f, R208 ;  /* 0x0000001fff077819 */ /* 0x000fc600000114d0 */
[----:B------:R-:W-:Y:S01]  /*0ca0*/  IMAD.U32 R212, RZ, RZ, UR5 ;  /* 0x00000005ffd47e24 */ /* 0x000fe2000f8e00ff */
[CC--:B------:R-:W-:Y:S01]  /*0cb0*/  LEA.HI R6, R7.reuse, R208.reuse, RZ, 0x2 ;  /* 0x000000d007067211 */ /* 0x0c0fe200078f10ff */
[----:B------:R-:W-:Y:S01]  /*0cc0*/  UMOV UR5, URZ ;  /* 0x0000003f00057c82 */ /* 0x000fe20008000000 */
[----:B------:R-:W-:Y:S01]  /*0cd0*/  LEA.HI R7, R7, R208, RZ, 0x5 ;  /* 0x000000d007077211 */ /* 0x000fe200078f28ff */
[----:B------:R-:W-:Y:S01]  /*0ce0*/  IMAD.SHL.U32 R202, R2, 0x8, RZ ;  /* 0x0000000802ca7824 */ /* 0x000fe200078e00ff */
[--C-:B------:R-:W-:Y:S02]  /*0cf0*/  SHF.R.S32.HI R5, RZ, 0x2, R6.reuse ;  /* 0x00000002ff057819 */ /* 0x100fe40000011406 */
[----:B------:R-:W-:Y:S02]  /*0d00*/  SHF.R.S32.HI R8, RZ, 0x1f, R6 ;  /* 0x0000001fff087819 */ /* 0x000fe40000011406 */
[----:B------:R-:W-:Y:S02]  /*0d10*/  SHF.R.S32.HI R7, RZ, 0x5, R7 ;  /* 0x00000005ff077819 */ /* 0x000fe40000011407 */
[----:B------:R-:W-:-:S02]  /*0d20*/  LEA.HI R8, R8, R5, RZ, 0x3 ;  /* 0x0000000508087211 */ /* 0x000fc400078f18ff */
[----:B------:R-:W-:Y:S02]  /*0d30*/  MOV R207, UR5 ;  /* 0x0000000500cf7c02 */ /* 0x000fe40008000f00 */
[----:B------:R-:W-:-:S05]  /*0d40*/  LOP3.LUT R8, R8, 0xfffffff8, RZ, 0xc0, !PT ;  /* 0xfffffff808087812 */ /* 0x000fca00078ec0ff */
[----:B------:R-:W-:Y:S01]  /*0d50*/  IMAD.IADD R8, R5, 0x1, -R8 ;  /* 0x0000000105087824 */ /* 0x000fe200078e0a08 */
[----:B------:R-:W-:Y:S01]  /*0d60*/  LOP3.LUT R5, R3, 0x3fffffe, RZ, 0xc0, !PT ;  /* 0x03fffffe03057812 */ /* 0x000fe200078ec0ff */
[----:B------:R-:W-:Y:S02]  /*0d70*/  IMAD.SHL.U32 R3, R4, 0x8, RZ ;  /* 0x0000000804037824 */ /* 0x000fe400078e00ff */
[----:B------:R-:W-:Y:S02]  /*0d80*/  IMAD R8, R7, 0x10, R8 ;  /* 0x0000001007087824 */ /* 0x000fe400078e0208 */
[----:B------:R-:W-:Y:S01]  /*0d90*/  IMAD.WIDE R200, R3, 0x2, R200 ;  /* 0x0000000203c87825 */ /* 0x000fe200078e02c8 */
[----:B------:R-:W-:-:S03]  /*0da0*/  LOP3.LUT R3, R6, 0x7ffffffc, RZ, 0xc0, !PT ;  /* 0x7ffffffc06037812 */ /* 0x000fc600078ec0ff */
[----:B------:R-:W-:Y:S02]  /*0db0*/  IMAD.IADD R5, R210, 0x1, -R5 ;  /* 0x00000001d2057824 */ /* 0x000fe400078e0a05 */
[----:B------:R-:W-:Y:S02]  /*0dc0*/  IMAD.IADD R22, R208, 0x1, -R3 ;  /* 0x00000001d0167824 */ /* 0x000fe400078e0a03 */
[----:B------:R-:W-:-:S07]  /*0dd0*/  IMAD R209, R5, 0x40, R8 ;  /* 0x0000004005d17824 */ /* 0x000fce00078e0208 */
.L_x_980:
[----:B------:R-:W-:Y:S01]  /*0de0*/  ULDC UR5, c[0x0][0xdd0] ;  /* 0x0003740000057ab9 */ /* 0x000fe20000000800 */
[----:B-1----:R-:W1:Y:S01]  /*0df0*/  LDC R0, c[0x0][0xde8] ;  /* 0x00037a00ff007b82 */ /* 0x002e620000000800 */
[----:B------:R-:W-:Y:S01]  /*0e00*/  UISETP.NE.AND UP0, UPT, UR5, 0x1, UPT ;  /* 0x000000010500788c */ /* 0x000fe2000bf05270 */
[----:B------:R-:W-:-:S10]  /*0e10*/  UMOV UR8, UR4 ;  /* 0x0000000400087c82 */ /* 0x000fd40008000000 */
[----:B------:R-:W-:Y:S01]  /*0e20*/  @UP0 ULDC UR6, c[0x0][0xdd4] ;  /* 0x0003750000060ab9 */ /* 0x000fe20000000800 */
[----:B------:R-:W-:Y:S01]  /*0e30*/  @UP0 ULDC UR9, c[0x0][0xdd8] ;  /* 0x0003760000090ab9 */ /* 0x000fe20000000800 */
[----:B------:R-:W-:-:S04]  /*0e40*/  UIMAD.WIDE.U32 UR6, UR4, UR6, URZ ;  /* 0x00000006040672a5 */ /* 0x000fc8000f8e003f */
[----:B------:R-:W-:-:S04]  /*0e50*/  @UP0 USHF.R.U32.HI UR8, URZ, UR9, UR7 ;  /* 0x000000093f080299 */ /* 0x000fc80008011607 */
[----:B------:R-:W-:Y:S02]  /*0e60*/  UIADD3 UR6, -UR8, URZ, URZ ;  /* 0x0000003f08067290 */ /* 0x000fe4000fffe13f */
[----:B-1----:R-:W-:Y:S02]  /*0e70*/  ISETP.LE.AND P0, PT, R0, UR8, PT ;  /* 0x0000000800007c0c */ /* 0x002fe4000bf03270 */
[----:B------:R-:W-:-:S11]  /*0e80*/  UIMAD UR7, UR5, UR6, UR4 ;  /* 0x00000006050772a4 */ /* 0x000fd6000f8e0204 */
[----:B--234-:R-:W-:Y:S05]  /*0e90*/  @!P0 BRA `(.L_x_888) ;  /* 0x0000000000248947 */ /* 0x01cfea0003800000 */
[----:B------:R-:W-:Y:S01]  /*0ea0*/  ULDC UR6, c[0x0][0xddc] ;  /* 0x0003770000067ab9 */ /* 0x000fe20000000800 */
[----:B------:R-:W-:Y:S01]  /*0eb0*/  UMOV UR9, UR7 ;  /* 0x0000000700097c82 */ /* 0x000fe20008000000 */
[----:B------:R-:W-:-:S11]  /*0ec0*/  UISETP.NE.AND UP0, UPT, UR6, 0x1, UPT ;  /* 0x000000010600788c */ /* 0x000fd6000bf05270 */
[----:B------:R-:W-:Y:S02]  /*0ed0*/  @UP0 ULDC.64 UR10, c[0x0][0xde0] ;  /* 0x00037800000a0ab9 */ /* 0x000fe40000000a00 */
[----:B------:R-:W-:-:S04]  /*0ee0*/  UIMAD.WIDE.U32 UR4, UR7, UR10, URZ ;  /* 0x0000000a070472a5 */ /* 0x000fc8000f8e003f */
[----:B------:R-:W-:-:S04]  /*0ef0*/  @UP0 USHF.R.U32.HI UR9, URZ, UR11, UR5 ;  /* 0x0000000b3f090299 */ /* 0x000fc80008011605 */
[----:B------:R-:W-:Y:S02]  /*0f00*/  UIMAD UR4, UR9, UR6, URZ ;  /* 0x00000006090472a4 */ /* 0x000fe4000f8e023f */
[----:B------:R-:W-:Y:S01]  /*0f10*/  IMAD.U32 R206, RZ, RZ, UR9 ;  /* 0x00000009ffce7e24 */ /* 0x000fe2000f8e00ff */
[----:B------:R-:W-:Y:S09]  /*0f20*/  BRA `(.L_x_889) ;  /* 0x0000000000207947 */ /* 0x000ff20003800000 */
.L_x_888:
[----:B------:R-:W-:Y:S01]  /*0f30*/  ULDC UR6, c[0x0][0xdc4] ;  /* 0x0003710000067ab9 */ /* 0x000fe20000000800 */
[----:B------:R-:W-:Y:S01]  /*0f40*/  UMOV UR9, UR7 ;  /* 0x0000000700097c82 */ /* 0x000fe20008000000 */
[----:B------:R-:W-:-:S11]  /*0f50*/  UISETP.NE.AND UP0, UPT, UR6, 0x1, UPT ;  /* 0x000000010600788c */ /* 0x000fd6000bf05270 */
[----:B------:R-:W-:Y:S02]  /*0f60*/  @UP0 ULDC.64 UR10, c[0x0][0xdc8] ;  /* 0x00037200000a0ab9 */ /* 0x000fe40000000a00 */
[----:B------:R-:W-:-:S04]  /*0f70*/  UIMAD.WIDE.U32 UR4, UR7, UR10, URZ ;  /* 0x0000000a070472a5 */ /* 0x000fc8000f8e003f */
[----:B------:R-:W-:-:S04]  /*0f80*/  @UP0 USHF.R.U32.HI UR9, URZ, UR11, UR5 ;  /* 0x0000000b3f090299 */ /* 0x000fc80008011605 */
[----:B------:R-:W-:Y:S02]  /*0f90*/  UIMAD UR4, UR9, UR6, URZ ;  /* 0x00000006090472a4 */ /* 0x000fe4000f8e023f */
[----:B------:R-:W-:-:S10]  /*0fa0*/  IMAD.U32 R206, RZ, RZ, UR9 ;  /* 0x00000009ffce7e24 */ /* 0x000fd4000f8e00ff */
.L_x_889:
[----:B------:R-:W-:Y:S01]  /*0fb0*/  R2UR UR5, R206 ;  /* 0x00000000ce0572ca */ /* 0x000fe200000e0000 */
[----:B------:R-:W-:Y:S01]  /*0fc0*/  UIADD3 UR6, UR7, -UR4, URZ ;  /* 0x8000000407067290 */ /* 0x000fe2000fffe03f */
[----:B------:R-:W-:Y:S01]  /*0fd0*/  ULDC UR43, c[0x0][0xdb8] ;  /* 0x00036e00002b7ab9 */ /* 0x000fe20000000800 */
[----:B------:R-:W-:Y:S01]  /*0fe0*/  ULDC.64 UR12, c[0x0][0x3f8] ;  /* 0x0000fe00000c7ab9 */ /* 0x000fe20000000a00 */
[----:B------:R-:W-:Y:S01]  /*0ff0*/  UISETP.NE.AND UP1, UPT, UR43, 0x1, UPT ;  /* 0x000000012b00788c */ /* 0x000fe2000bf25270 */
[----:B------:R-:W-:Y:S01]  /*1000*/  ULDC UR42, c[0x0][0xdac] ;  /* 0x00036b00002a7ab9 */ /* 0x000fe20000000800 */
[----:B------:R-:W-:Y:S01]  /*1010*/  UISETP.NE.U32.AND UP0, UPT, UR12, URZ, UPT ;  /* 0x0000003f0c00728c */ /* 0x000fe2000bf05070 */
[----:B------:R-:W-:Y:S01]  /*1020*/  ULDC UR11, c[0x0][0xdc4] ;  /* 0x00037100000b7ab9 */ /* 0x000fe20000000800 */
[----:B------:R-:W-:Y:S02]  /*1030*/  ULDC UR45, c[0x0][0x404] ;  /* 0x00010100002d7ab9 */ /* 0x000fe40000000800 */
[----:B------:R-:W-:-:S03]  /*1040*/  UISETP.NE.AND.EX UP0, UPT, UR13, URZ, UPT, UP0 ;  /* 0x0000003f0d00728c */ /* 0x000fc6000bf05300 */
[----:B------:R-:W-:Y:S01]  /*1050*/  ULOP3.LUT UR7, URZ, UR5, URZ, 0x33, !UPT ;  /* 0x000000053f077292 */ /* 0x000fe2000f8e333f */
[----:B------:R-:W-:Y:S02]  /*1060*/  ULDC UR9, c[0x0][0x288] ;  /* 0x0000a20000097ab9 */ /* 0x000fe40000000800 */
[----:B------:R-:W-:Y:S01]  /*1070*/  ULDC.64 UR4, c[0x0][0x9e0] ;  /* 0x0002780000047ab9 */ /* 0x000fe20000000a00 */
[----:B------:R-:W-:Y:S02]  /*1080*/  UIADD3 UR42, UR7, UR42, URZ ;  /* 0x0000002a072a7290 */ /* 0x000fe4000fffe03f */
[----:B------:R-:W-:Y:S02]  /*1090*/  UISETP.GE.AND UP2, UPT, UR5, 0x1, UPT ;  /* 0x000000010500788c */ /* 0x000fe4000bf46270 */
[----:B------:R-:W-:Y:S02]  /*10a0*/  USHF.L.U32 UR42, UR42, 0x7, URZ ;  /* 0x000000072a2a7899 */ /* 0x000fe4000800063f */
[----:B------:R-:W-:-:S02]  /*10b0*/  UIMAD UR8, UR8, UR11, UR6 ;  /* 0x0000000b080872a4 */ /* 0x000fc4000f8e0206 */
[----:B------:R-:W-:Y:S01]  /*10c0*/  USEL UR45, UR45, 0x1, UP0 ;  /* 0x000000012d2d7887 */ /* 0x000fe20008000000 */
[----:B------:R-:W-:Y:S01]  /*10d0*/  PLOP3.LUT P1, PT, PT, PT, UP2, 0x80, 0x0 ;  /* 0x000000000000781c */ /* 0x000fe20003f2f028 */
[----:B------:R-:W-:Y:S01]  /*10e0*/  @UP1 ULDC UR6, c[0x0][0xdbc] ;  /* 0x00036f0000061ab9 */ /* 0x000fe20000000800 */
[----:B------:R-:W-:Y:S01]  /*10f0*/  UIADD3 UR61, UR42, 0x80, -UR9 ;  /* 0x000000802a3d7890 */ /* 0x000fe2000fffe809 */
[----:B------:R-:W-:Y:S01]  /*1100*/  ULDC UR10, c[0x0][0x2e0] ;  /* 0x0000b800000a7ab9 */ /* 0x000fe20000000800 */
[----:B------:R-:W-:Y:S01]  /*1110*/  UIMAD.WIDE.U32 UR6, UR8, UR6, URZ ;  /* 0x00000006080672a5 */ /* 0x000fe2000f8e003f */
[----:B------:R-:W-:Y:S01]  /*1120*/  @UP1 ULDC UR11, c[0x0][0xdc0] ;  /* 0x00037000000b1ab9 */ /* 0x000fe20000000800 */
[----:B------:R-:W-:Y:S01]  /*1130*/  UIMAD UR61, UR45, UR10, UR61 ;  /* 0x0000000a2d3d72a4 */ /* 0x000fe2000f8e023d */
[----:B------:R-:W-:Y:S01]  /*1140*/  UMOV UR44, UR8 ;  /* 0x00000008002c7c82 */ /* 0x000fe20008000000 */
[----:B------:R-:W-:Y:S02]  /*1150*/  @UP1 USHF.R.U32.HI UR44, URZ, UR11, UR7 ;  /* 0x0000000b3f2c1299 */ /* 0x000fe40008011607 */
[----:B------:R-:W-:-:S02]  /*1160*/  UIADD3 UR4, UR61, UR4, URZ ;  /* 0x000000043d047290 */ /* 0x000fc4000fffe03f */
[----:B------:R-:W-:-:S04]  /*1170*/  UIADD3 UR6, -UR44, URZ, URZ ;  /* 0x0000003f2c067290 */ /* 0x000fc8000fffe13f */
[----:B------:R-:W-:Y:S01]  /*1180*/  UIMAD UR43, UR43, UR6, UR8 ;  /* 0x000000062b2b72a4 */ /* 0x000fe2000f8e0208 */
[----:B------:R-:W-:Y:S01]  /*1190*/  IMAD.U32 R0, RZ, RZ, UR4 ;  /* 0x00000004ff007e24 */ /* 0x000fe2000f8e00ff */
[----:B------:R-:W-:Y:S10]  /*11a0*/  @!P1 BRA `(.L_x_890) ;  /* 0x0000000000409947 */ /* 0x000ff40003800000 */
[----:B------:R-:W-:Y:S01]  /*11b0*/  ISETP.LT.AND P0, PT, RZ, UR61, PT ;  /* 0x0000003dff007c0c */ /* 0x000fe2000bf01270 */
[----:B------:R-:W-:-:S12]  /*11c0*/  UIADD3 UR4, UR61, -0x1, URZ ;  /* 0xffffffff3d047890 */ /* 0x000fd8000fffe03f */
[----:B------:R-:W-:Y:S05]  /*11d0*/  @P0 BRA `(.L_x_891) ;  /* 0x00000000001c0947 */ /* 0x000fea0003800000 */
[----:B------:R-:W-:Y:S02]  /*11e0*/  UISETP.NE.AND UP0, UPT, UR5, 0x1, UPT ;  /* 0x000000010500788c */ /* 0x000fe4000bf05270 */
[----:B------:R-:W-:-:S09]  /*11f0*/  UIADD3 UR4, -UR61, URZ, URZ ;  /* 0x0000003f3d047290 */ /* 0x000fd2000fffe13f */
[----:B------:R-:W-:Y:S02]  /*1200*/  @UP0 ULDC.64 UR12, c[0x0][0x9e8] ;  /* 0x00027a00000c0ab9 */ /* 0x000fe40000000a00 */
[----:B------:R-:W-:-:S04]  /*1210*/  UIMAD.WIDE.U32 UR6, UR4, UR12, URZ ;  /* 0x0000000c040672a5 */ /* 0x000fc8000f8e003f */
[----:B------:R-:W-:-:S04]  /*1220*/  @UP0 USHF.R.U32.HI UR4, URZ, UR13, UR7 ;  /* 0x0000000d3f040299 */ /* 0x000fc80008011607 */
[----:B------:R-:W-:Y:S01]  /*1230*/  ULOP3.LUT UR4, URZ, UR4, URZ, 0x33, !UPT ;  /* 0x000000043f047292 */ /* 0x000fe2000f8e333f */
[----:B------:R-:W-:Y:S11]  /*1240*/  BRA `(.L_x_892) ;  /* 0x0000000000107947 */ /* 0x000ff60003800000 */
.L_x_891:
[----:B------:R-:W-:-:S11]  /*1250*/  UISETP.NE.AND UP0, UPT, UR5, 0x1, UPT ;  /* 0x000000010500788c */ /* 0x000fd6000bf05270 */
[----:B------:R-:W-:Y:S02]  /*1260*/  @UP0 ULDC.64 UR12, c[0x0][0x9e8] ;  /* 0x00027a00000c0ab9 */ /* 0x000fe40000000a00 */
[----:B------:R-:W-:-:S04]  /*1270*/  UIMAD.WIDE.U32 UR6, UR4, UR12, URZ ;  /* 0x0000000c040672a5 */ /* 0x000fc8000f8e003f */
[----:B------:R-:W-:-:S12]  /*1280*/  @UP0 USHF.R.U32.HI UR4, URZ, UR13, UR7 ;  /* 0x0000000d3f040299 */ /* 0x000fd80008011607 */
.L_x_892:
[----:B------:R-:W-:-:S06]  /*1290*/  UIMAD UR4, UR4, UR5, UR5 ;  /* 0x00000005040472a4 */ /* 0x000fcc000f8e0205 */
[----:B------:R-:W-:-:S07]  /*12a0*/  VIMNMX R0, R0, UR4, PT ;  /* 0x0000000400007c48 */ /* 0x000fce000bfe0100 */
.L_x_890:
[----:B------:R-:W-:Y:S01]  /*12b0*/  UIMAD UR4, UR45, UR10, 0x3f ;  /* 0x0000003f2d0474a4 */ /* 0x000fe2000f8e020a */
[----:B------:R-:W-:Y:S01]  /*12c0*/  VIADD R0, R0, 0x3f ;  /* 0x0000003f00007836 */ /* 0x000fe20000000000 */
[----:B------:R-:W-:Y:S02]  /*12d0*/  UIADD3 UR7, UR42, -UR9, URZ ;  /* 0x800000092a077290 */ /* 0x000fe4000fffe03f */
[----:B------:R-:W-:Y:S02]  /*12e0*/  USHF.R.S32.HI UR6, URZ, 0x1f, UR4 ;  /* 0x0000001f3f067899 */ /* 0x000fe40008011404 */
[----:B------:R-:W-:Y:S01]  /*12f0*/  SHF.R.S32.HI R3, RZ, 0x1f, R0 ;  /* 0x0000001fff037819 */ /* 0x000fe20000011400 */
[----:B------:R-:W-:Y:S02]  /*1300*/  UIMAD UR7, UR45, UR10, UR7 ;  /* 0x0000000a2d0772a4 */ /* 0x000fe4000f8e0207 */
[----:B------:R-:W-:Y:S01]  /*1310*/  ULEA.HI UR6, UR6, UR4, URZ, 0x6 ;  /* 0x0000000406067291 */ /* 0x000fe2000f8f303f */
[----:B------:R-:W-:Y:S01]  /*1320*/  LEA.HI R3, R3, R0, RZ, 0x6 ;  /* 0x0000000003037211 */ /* 0x000fe200078f30ff */
[----:B------:R-:W-:-:S02]  /*1330*/  ULDC UR8, c[0x0][0x9dc] ;  /* 0x0002770000087ab9 */ /* 0x000fc40000000800 */
[----:B------:R-:W-:Y:S01]  /*1340*/  USHF.R.S32.HI UR6, URZ, 0x6, UR6 ;  /* 0x000000063f067899 */ /* 0x000fe20008011406 */
[----:B------:R-:W-:Y:S01]  /*1350*/  SHF.R.S32.HI R3, RZ, 0x6, R3 ;  /* 0x00000006ff037819 */ /* 0x000fe20000011403 */
[----:B------:R-:W-:-:S04]  /*1360*/  UIADD3 UR8, UR7, -UR8, URZ ;  /* 0x8000000807087290 */ /* 0x000fc8000fffe03f */
[----:B------:R-:W-:Y:S01]  /*1370*/  VIMNMX R103, R3, UR6, PT ;  /* 0x0000000603677c48 */ /* 0x000fe2000bfe0100 */
[----:B------:R-:W-:Y:S07]  /*1380*/  @!P1 BRA `(.L_x_893) ;  /* 0x0000000000489947 */ /* 0x000fee0003800000 */
[----:B------:R-:W-:Y:S02]  /*1390*/  UMOV UR4, UR7 ;  /* 0x0000000700047c82 */ /* 0x000fe40008000000 */
[----:B------:R-:W-:-:S06]  /*13a0*/  UISETP.GT.AND UP0, UPT, UR4, -0x1, UPT ;  /* 0xffffffff0400788c */ /* 0x000fcc000bf04270 */
[----:B------:R-:W-:-:S13]  /*13b0*/  PLOP3.LUT P0, PT, PT, PT, UP0, 0x80, 0x0 ;  /* 0x000000000000781c */ /* 0x000fda0003f0f008 */
[----:B------:R-:W-:Y:S05]  /*13c0*/  @P0 BRA `(.L_x_894) ;  /* 0x00000000001c0947 */ /* 0x000fea0003800000 */
[----:B------:R-:W-:Y:S02]  /*13d0*/  UISETP.NE.AND UP0, UPT, UR5, 0x1, UPT ;  /* 0x000000010500788c */ /* 0x000fe4000bf05270 */
[----:B------:R-:W-:-:S09]  /*13e0*/  ULOP3.LUT UR4, URZ, UR4, URZ, 0x33, !UPT ;  /* 0x000000043f047292 */ /* 0x000fd2000f8e333f */
[----:B------:R-:W-:Y:S02]  /*13f0*/  @UP0 ULDC.64 UR10, c[0x0][0x9e8] ;  /* 0x00027a00000a0ab9 */ /* 0x000fe40000000a00 */
[----:B------:R-:W-:-:S04]  /*1400*/  UIMAD.WIDE.U32 UR6, UR4, UR10, URZ ;  /* 0x0000000a040672a5 */ /* 0x000fc8000f8e003f */
[----:B------:R-:W-:-:S04]  /*1410*/  @UP0 USHF.R.U32.HI UR4, URZ, UR11, UR7 ;  /* 0x0000000b3f040299 */ /* 0x000fc80008011607 */
[----:B------:R-:W-:Y:S01]  /*1420*/  ULOP3.LUT UR4, URZ, UR4, URZ, 0x33, !UPT ;  /* 0x000000043f047292 */ /* 0x000fe2000f8e333f */
[----:B------:R-:W-:Y:S11]  /*1430*/  BRA `(.L_x_895) ;  /* 0x0000000000107947 */ /* 0x000ff60003800000 */
.L_x_894:
[----:B------:R-:W-:-:S11]  /*1440*/  UISETP.NE.AND UP0, UPT, UR5, 0x1, UPT ;  /* 0x000000010500788c */ /* 0x000fd6000bf05270 */
[----:B------:R-:W-:Y:S02]  /*1450*/  @UP0 ULDC.64 UR10, c[0x0][0x9e8] ;  /* 0x00027a00000a0ab9 */ /* 0x000fe40000000a00 */
[----:B------:R-:W-:-:S04]  /*1460*/  UIMAD.WIDE.U32 UR6, UR4, UR10, URZ ;  /* 0x0000000a040672a5 */ /* 0x000fc8000f8e003f */
[----:B------:R-:W-:-:S12]  /*1470*/  @UP0 USHF.R.U32.HI UR4, URZ, UR11, UR7 ;  /* 0x0000000b3f040299 */ /* 0x000fd80008011607 */
.L_x_895:
[----:B------:R-:W-:-:S04]  /*1480*/  UIMAD UR4, UR4, UR5, URZ ;  /* 0x00000005040472a4 */ /* 0x000fc8000f8e023f */
[----:B------:R-:W-:-:S04]  /*1490*/  UISETP.LT.AND UP0, UPT, UR8, UR4, UPT ;  /* 0x000000040800728c */ /* 0x000fc8000bf01270 */
[----:B------:R-:W-:-:S12]  /*14a0*/  USEL UR8, UR8, UR4, !UP0 ;  /* 0x0000000408087287 */ /* 0x000fd8000c000000 */
.L_x_893:
[----:B------:R-:W-:Y:S01]  /*14b0*/  USHF.R.S32.HI UR4, URZ, 0x1f, UR8 ;  /* 0x0000001f3f047899 */ /* 0x000fe20008011408 */
[----:B------:R-:W-:Y:S01]  /*14c0*/  PLOP3.LUT P0, PT, PT, PT, PT, 0x80, 0x0 ;  /* 0x000000000000781c */ /* 0x000fe20003f0f070 */
[----:B------:R-:W-:Y:S01]  /*14d0*/  IMAD.MOV.U32 R0, RZ, RZ, RZ ;  /* 0x000000ffff007224 */ /* 0x000fe200078e00ff */
[----:B------:R-:W-:Y:S01]  /*14e0*/  CS2R R2, SRZ ;  /* 0x0000000000027805 */ /* 0x000fe2000001ff00 */
[----:B------:R-:W-:Y:S01]  /*14f0*/  ULEA.HI UR4, UR4, UR8, URZ, 0x6 ;  /* 0x0000000804047291 */ /* 0x000fe2000f8f303f */
[----:B------:R-:W-:Y:S02]  /*1500*/  CS2R R150, SRZ ;  /* 0x0000000000967805 */ /* 0x000fe4000001ff00 */
[----:B------:R-:W-:Y:S02]  /*1510*/  CS2R R148, SRZ ;  /* 0x0000000000947805 */ /* 0x000fe4000001ff00 */
[----:B------:R-:W-:Y:S01]  /*1520*/  CS2R R146, SRZ ;  /* 0x0000000000927805 */ /* 0x000fe2000001ff00 */
[----:B------:R-:W-:Y:S01]  /*1530*/  USHF.R.S32.HI UR4, URZ, 0x6, UR4 ;  /* 0x000000063f047899 */ /* 0x000fe20008011404 */
[----:B------:R-:W-:-:S02]  /*1540*/  CS2R R144, SRZ ;  /* 0x0000000000907805 */ /* 0x000fc4000001ff00 */
[----:B------:R-:W-:Y:S02]  /*1550*/  CS2R R142, SRZ ;  /* 0x00000000008e7805 */ /* 0x000fe4000001ff00 */
[----:B------:R-:W-:Y:S01]  /*1560*/  CS2R R140, SRZ ;  /* 0x00000000008c7805 */ /* 0x000fe2000001ff00 */
[----:B------:R-:W-:Y:S01]  /*1570*/  UISETP.LT.AND UP0, UPT, URZ, UR4, UPT ;  /* 0x000000043f00728c */ /* 0x000fe2000bf01270 */
[----:B------:R-:W-:Y:S02]  /*1580*/  CS2R R138, SRZ ;  /* 0x00000000008a7805 */ /* 0x000fe4000001ff00 */
[----:B------:R-:W-:Y:S02]  /*1590*/  CS2R R136, SRZ ;  /* 0x0000000000887805 */ /* 0x000fe4000001ff00 */
[----:B------:R-:W-:Y:S01]  /*15a0*/  CS2R R134, SRZ ;  /* 0x0000000000867805 */ /* 0x000fe2000001ff00 */
[----:B------:R-:W-:Y:S01]  /*15b0*/  USEL UR60, URZ, UR4, !UP0 ;  /* 0x000000043f3c7287 */ /* 0x000fe2000c000000 */
[----:B------:R-:W-:-:S02]  /*15c0*/  CS2R R132, SRZ ;  /* 0x0000000000847805 */ /* 0x000fc4000001ff00 */
[----:B------:R-:W-:Y:S02]  /*15d0*/  CS2R R130, SRZ ;  /* 0x0000000000827805 */ /* 0x000fe4000001ff00 */
[----:B------:R-:W-:Y:S02]  /*15e0*/  CS2R R128, SRZ ;  /* 0x0000000000807805 */ /* 0x000fe4000001ff00 */
[----:B------:R-:W-:Y:S02]  /*15f0*/  CS2R R126, SRZ ;  /* 0x00000000007e7805 */ /* 0x000fe4000001ff00 */
[----:B------:R-:W-:Y:S02]  /*1600*/  CS2R R124, SRZ ;  /* 0x00000000007c7805 */ /* 0x000fe4000001ff00 */
[----:B------:R-:W-:Y:S02]  /*1610*/  ISETP.GT.AND P1, PT, R103, UR60, PT ;  /* 0x0000003c67007c0c */ /* 0x000fe4000bf24270 */
        /* <DEDUP_REMOVED lines=10> */
[----:B------:R-:W-:Y:S01]  /*16c0*/  IMAD.MOV.U32 R102, RZ, RZ, RZ ;  /* 0x000000ffff667224 */ /* 0x000fe200078e00ff */
        /* <DEDUP_REMOVED lines=36> */
[----:B------:R-:W-:Y:S02]  /*1910*/  MOV R160, RZ ;  /* 0x000000ff00a07202 */ /* 0x000fe40000000f00 */
[----:B------:R-:W-:Y:S01]  /*1920*/  CS2R R6, SRZ ;  /* 0x0000000000067805 */ /* 0x000fe2000001ff00 */
[----:B------:R-:W-:Y:S01]  /*1930*/  IMAD.MOV.U32 R29, RZ, RZ, RZ ;  /* 0x000000ffff1d7224 */ /* 0x000fe200078e00ff */
[----:B------:R-:W-:Y:S01]  /*1940*/  CS2R R56, SRZ ;  /* 0x0000000000387805 */ /* 0x000fe2000001ff00 */
[----:B------:R-:W-:Y:S01]  /*1950*/  IMAD.MOV.U32 R4, RZ, RZ, RZ ;  /* 0x000000ffff047224 */ /* 0x000fe200078e00ff */
[----:B------:R-:W-:Y:S06]  /*1960*/  @!P1 BRA `(.L_x_896) ;  /* 0x000000a800d89947 */ /* 0x000fec0003800000 */
[----:B------:R-:W1:Y:S01]  /*1970*/  SHFL.IDX PT, R0, R210, RZ, 0x1f ;  /* 0x00001fffd2007589 */ /* 0x000e6200000e0000 */
[----:B------:R-:W-:-:S04]  /*1980*/  UIADD3 UR6, UR38, 0x10400, URZ ;  /* 0x0001040026067890 */ /* 0x000fc8000fffe03f */
[----:B------:R-:W-:-:S06]  /*1990*/  ULOP3.LUT UP0, URZ, UR6, 0x3ff, URZ, 0xc0, !UPT ;  /* 0x000003ff063f7892 */ /* 0x000fcc000f80c03f */
[----:B------:R-:W-:Y:S02]  /*19a0*/  PLOP3.LUT P0, PT, PT, PT, UP0, 0x80, 0x0 ;  /* 0x000000000000781c */ /* 0x000fe40003f0f008 */
[----:B-1----:R-:W-:-:S13]  /*19b0*/  R2UR UR4, R0 ;  /* 0x00000000000472ca */ /* 0x002fda00000e0000 */
[----:B------:R-:W-:-:S04]  /*19c0*/  ULEA.HI UR5, UR4, UR4, URZ, 0x1 ;  /* 0x0000000404057291 */ /* 0x000fc8000f8f083f */
        /* <DEDUP_REMOVED lines=10> */
[----:B------:R1:W2:Y:S01]  /*1a70*/  LDC.64 R2, c[0x4][R0] ;  /* 0x0100000000027b82 */ /* 0x0002a20000000a00 */
[----:B------:R-:W-:Y:S01]  /*1a80*/  IMAD.U32 R5, RZ, RZ, UR5 ;  /* 0x00000005ff057e24 */ /* 0x000fe2000f8e00ff */
[----:B------:R-:W-:Y:S01]  /*1a90*/  ULDC.64 UR4, c[0x4][0xb0] ;  /* 0x01002c0000047ab9 */ /* 0x000fe20000000a00 */
[----:B------:R-:W-:Y:S01]  /*1aa0*/  IMAD.U32 R10, RZ, RZ, UR6 ;  /* 0x00000006ff0a7e24 */ /* 0x000fe2000f8e00ff */
[----:B------:R-:W-:Y:S01]  /*1ab0*/  MOV R8, 0x70 ;  /* 0x0000007000087802 */ /* 0x000fe20000000f00 */
[----:B------:R-:W-:Y:S02]  /*1ac0*/  IMAD.U32 R6, RZ, RZ, UR4 ;  /* 0x00000004ff067e24 */ /* 0x000fe4000f8e00ff */
[----:B------:R-:W-:-:S02]  /*1ad0*/  IMAD.U32 R7, RZ, RZ, UR5 ;  /* 0x00000005ff077e24 */ /* 0x000fc4000f8e00ff */
[----:B------:R-:W-:Y:S02]  /*1ae0*/  IMAD.U32 R11, RZ, RZ, UR7 ;  /* 0x00000007ff0b7e24 */ /* 0x000fe4000f8e00ff */
[----:B------:R-:W-:Y:S02]  /*1af0*/  IMAD.MOV.U32 R12, RZ, RZ, 0x1 ;  /* 0x00000001ff0c7424 */ /* 0x000fe400078e00ff */
[----:B-1----:R-:W-:-:S07]  /*1b00*/  IMAD.MOV.U32 R13, RZ, RZ, RZ ;  /* 0x000000ffff0d7224 */ /* 0x002fce00078e00ff */
[----:B------:R-:W-:-:S07]  /*1b10*/  LEPC R20, `(.L_x_897) ;  /* 0x000000001014794e */ /* 0x000fce0000000000 */
[----:B--2---:R-:W-:Y:S05]  /*1b20*/  CALL.ABS.NOINC R2 ;  /* 0x0000000002007343 */ /* 0x004fea0003c00000 */
.L_x_897:
[----:B------:R-:W-:Y:S02]  /*1b30*/  R2UR UR6, R207 ;  /* 0x00000000cf0672ca */ /* 0x000fe400000e0000 */
[----:B------:R-:W-:-:S11]  /*1b40*/  R2UR UR5, R212 ;  /* 0x00000000d40572ca */ /* 0x000fd600000e0000 */
[----:B------:R-:W-:Y:S02]  /*1b50*/  ULEA.HI UR4, UR6, UR6, URZ, 0x1 ;  /* 0x0000000606047291 */ /* 0x000fe4000f8f083f */
[----:B------:R-:W-:Y:S02]  /*1b60*/  IMAD.U32 R2, RZ, RZ, UR5 ;  /* 0x00000005ff027e24 */ /* 0x000fe4000f8e00ff */
[----:B------:R-:W-:-:S03]  /*1b70*/  ULOP3.LUT UR4, UR4, 0xfffffffe, URZ, 0xc0, !UPT ;  /* 0xfffffffe04047892 */ /* 0x000fc6000f8ec03f */
[----:B------:R-:W-:Y:S01]  /*1b80*/  ISETP.NE.AND P0, PT, R2, 0x3, PT ;  /* 0x000000030200780c */ /* 0x000fe20003f05270 */
[----:B------:R-:W-:-:S06]  /*1b90*/  UIADD3 UR4, UR6, -UR4, URZ ;  /* 0x8000000406047290 */ /* 0x000fcc000fffe03f */
[----:B------:R-:W-:-:S05]  /*1ba0*/  IMAD.U32 R0, RZ, RZ, UR4 ;  /* 0x00000004ff007e24 */ /* 0x000fca000f8e00ff */
[----:B------:R-:W-:-:S04]  /*1bb0*/  SHF.L.U32 R0, R0, 0x1f, RZ ;  /* 0x0000001f00007819 */ /* 0x000fc800000006ff */
[----:B------:R-:W1:Y:S02]  /*1bc0*/  SYNCS.PHASECHK.TRANS64.TRYWAIT P1, [UR38+0x30800], R0 ;  /* 0x03080000ff0075a7 */ /* 0x000e640008020166 */
[----:B-1----:R-:W-:Y:S05]  /*1bd0*/  @!P1 BRA `(.L_x_898) ;  /* 0x000000fc00089947 */ /* 0x002fea0003800000 */
.L_x_1045:
[----:B------:R-:W-:Y:S05]  /*1be0*/  @!P0 BRA `(.L_x_899) ;  /* 0x0000000000048947 */ /* 0x000fea0003800000 */
[----:B------:R-:W-:Y:S01]  /*1bf0*/  BPT.TRAP 0x1 ;  /* 0x000000040000795c */ /* 0x000fe20000300000 */
.L_x_899:
[----:B-1----:R-:W-:Y:S02]  /*1c00*/  IMAD.U32 R3, RZ, RZ, UR36 ;  /* 0x00000024ff037e24 */ /* 0x002fe4000f8e00ff */
[----:B------:R-:W-:-:S03]  /*1c10*/  IMAD.U32 R0, RZ, RZ, UR46 ;  /* 0x0000002eff007e24 */ /* 0x000fc6000f8e00ff */
[----:B------:R-:W-:Y:S02]  /*1c20*/  LEA R3, R3, UR38, 0x3 ;  /* 0x0000002603037c11 */ /* 0x000fe4000f8e18ff */
[----:B------:R-:W-:-:S04]  /*1c30*/  SHF.L.U32 R0, R0, 0x1f, RZ ;  /* 0x0000001f00007819 */ /* 0x000fc800000006ff */
[----:B------:R1:W2:Y:S01]  /*1c40*/  SYNCS.PHASECHK.TRANS64.TRYWAIT P2, [R3+URZ+0x30830], R0 ;  /* 0x03083000030075a7 */ /* 0x0002a2000804017f */
[----:B------:R-:W-:Y:S05]  /*1c50*/  @!P0 BRA `(.L_x_900) ;  /* 0x0000000000048947 */ /* 0x000fea0003800000 */
[----:B------:R-:W-:Y:S01]  /*1c60*/  BPT.TRAP 0x1 ;  /* 0x000000040000795c */ /* 0x000fe20000300000 */
.L_x_900:
[----:B------:R-:W3:Y:S02]  /*1c70*/  S2R R2, SR_TID.X ;  /* 0x0000000000027919 */ /* 0x000ee40000002100 */
[----:B---3--:R-:W-:Y:S01]  /*1c80*/  LOP3.LUT P1, RZ, R2, 0x7f, RZ, 0xc0, !PT ;  /* 0x0000007f02ff7812 */ /* 0x008fe2000782c0ff */
[----:B--2---:R-:W-:-:S12]  /*1c90*/  @P2 BRA `(.L_x_901) ;  /* 0x0000000000082947 */ /* 0x004fd80003800000 */
[----:B------:R-:W2:Y:S02]  /*1ca0*/  SYNCS.PHASECHK.TRANS64.TRYWAIT P2, [R3+URZ+0x30830], R0 ;  /* 0x03083000030075a7 */ /* 0x000ea4000804017f */
[----:B--2---:R-:W-:Y:S05]  /*1cb0*/  @!P2 BRA `(.L_x_902) ;  /* 0x000000f800e8a947 */ /* 0x004fea0003800000 */
.L_x_901:
[----:B------:R-:W-:Y:S05]  /*1cc0*/  WARPSYNC.ALL ;  /* 0x0000000000007948 */ /* 0x000fea0003800000 */
[----:B------:R-:W-:Y:S01]  /*1cd0*/  UIADD3 UR4, UR38, 0x20400, URZ ;  /* 0x0002040026047890 */ /* 0x000fe2000fffe03f */
[----:B------:R-:W-:Y:S01]  /*1ce0*/  WARPGROUP.ARRIVE ;  /* 0x00000000000079c5 */ /* 0x000fe20000000000 */
[----:B------:R-:W-:Y:S01]  /*1cf0*/  ULOP3.LUT UR40, UR40, 0x10000, URZ, 0xfc, !UPT ;  /* 0x0001000028287892 */ /* 0x000fe2000f8efc3f */
[----:B-12---:R-:W1:Y:S01]  /*1d00*/  LDC R0, c[0x0][0x2e0] ;  /* 0x0000b800ff007b82 */ /* 0x006e620000000800 */
[----:B------:R-:W-:Y:S01]  /*1d10*/  USHF.R.U32.HI UR4, URZ, 0x4, UR4 ;  /* 0x000000043f047899 */ /* 0x000fe20008011604 */
[----:B------:R-:W-:Y:S01]  /*1d20*/  IMAD.MOV.U32 R4, RZ, RZ, -0x40 ;  /* 0xffffffc0ff047424 */ /* 0x000fe200078e00ff */
[----:B------:R-:W-:Y:S01]  /*1d30*/  UMOV UR9, 0x40000040 ;  /* 0x4000004000097882 */ /* 0x000fe20000000000 */
[----:B------:R-:W-:Y:S01]  /*1d40*/  UMOV UR11, 0x40000040 ;  /* 0x40000040000b7882 */ /* 0x000fe20000000000 */
[----:B------:R-:W-:Y:S01]  /*1d50*/  ULOP3.LUT UR4, UR4, 0x3fff, URZ, 0xc0, !UPT ;  /* 0x00003fff04047892 */ /* 0x000fe2000f8ec03f */
[----:B------:R-:W-:Y:S01]  /*1d60*/  IMAD.U32 R19, RZ, RZ, UR9 ;  /* 0x00000009ff137e24 */ /* 0x000fe2000f8e00ff */
[----:B------:R-:W-:Y:S01]  /*1d70*/  UMOV UR8, UR40 ;  /* 0x0000002800087c82 */ /* 0x000fe20008000000 */
[----:B------:R-:W-:Y:S01]  /*1d80*/  UMOV UR7, 0x40000040 ;  /* 0x4000004000077882 */ /* 0x000fe20000000000 */
[----:B------:R-:W-:Y:S01]  /*1d90*/  ULOP3.LUT UR37, UR4, 0x10000, URZ, 0xfc, !UPT ;  /* 0x0001000004257892 */ /* 0x000fe2000f8efc3f */
[----:B------:R-:W-:Y:S01]  /*1da0*/  IMAD.U32 R18, RZ, RZ, UR8 ;  /* 0x00000008ff127e24 */ /* 0x000fe2000f8e00ff */
[----:B------:R-:W-:Y:S01]  /*1db0*/  UIADD3 UR4, UR40, 0x2, URZ ;  /* 0x0000000228047890 */ /* 0x000fe2000fffe03f */
[----:B------:R-:W2:Y:S01]  /*1dc0*/  LDC R21, c[0x0][0x288] ;  /* 0x0000a200ff157b82 */ /* 0x000ea20000000800 */
[----:B------:R-:W-:Y:S01]  /*1dd0*/  ULEA UR39, UR36, UR37, 0xb ;  /* 0x0000002524277291 */ /* 0x000fe2000f8e583f */
[----:B------:R-:W-:Y:S01]  /*1de0*/  IMAD R23, R103, R4, 0x40 ;  /* 0x0000004067177424 */ /* 0x000fe200078e0204 */
[----:B------:R-:W-:Y:S01]  /*1df0*/  UIADD3 UR12, UR40, 0x406, URZ ;  /* 0x00000406280c7890 */ /* 0x000fe2000fffe03f */
[----:B------:R-:W-:Y:S01]  /*1e00*/  @!P1 VIADD R2, R3, 0x30840 ;  /* 0x0003084003029836 */ /* 0x000fe20000000000 */
[----:B------:R-:W-:Y:S01]  /*1e10*/  UIADD3 UR5, UR39, 0x2, URZ ;  /* 0x0000000227057890 */ /* 0x000fe2000fffe03f */
[----:B------:R-:W-:Y:S01]  /*1e20*/  VIADD R6, R209, UR42 ;  /* 0x0000002ad1067c36 */ /* 0x000fe20008000000 */
[----:B------:R-:W-:Y:S01]  /*1e30*/  UIADD3 UR6, UR39, 0x202, URZ ;  /* 0x0000020227067890 */ /* 0x000fe2000fffe03f */
[----:B------:R-:W-:Y:S01]  /*1e40*/  LEA R7, R103, 0xffffffc0, 0x6 ;  /* 0xffffffc067077811 */ /* 0x000fe200078e30ff */
[----:B------:R-:W-:Y:S01]  /*1e50*/  UMOV UR10, UR39 ;  /* 0x00000027000a7c82 */ /* 0x000fe20008000000 */
[----:B------:R-:W-:Y:S01]  /*1e60*/  UIADD3 UR14, UR39, 0x206, URZ ;  /* 0x00000206270e7890 */ /* 0x000fe2000fffe03f */
[----:B------:R-:W-:Y:S01]  /*1e70*/  HGMMA.64x64x16.F32.BF16 R24, gdesc[UR8], RZ, !UPT, gsb0 ;  /* 0x00e00000081879f0 */ /* 0x000fe2000c0018ff */
[----:B------:R-:W-:Y:S01]  /*1e80*/  UMOV UR8, UR4 ;  /* 0x0000000400087c82 */ /* 0x000fe20008000000 */
[----:B------:R-:W-:Y:S01]  /*1e90*/  UMOV UR9, 0x40000040 ;  /* 0x4000004000097882 */ /* 0x000fe20000000000 */
[----:B------:R-:W-:Y:S01]  /*1ea0*/  UMOV UR10, UR5 ;  /* 0x00000005000a7c82 */ /* 0x000fe20008000000 */
[----:B------:R-:W-:Y:S01]  /*1eb0*/  UMOV UR11, 0x40000040 ;  /* 0x40000040000b7882 */ /* 0x000fe20000000000 */
[----:B------:R-:W-:Y:S01]  /*1ec0*/  UIADD3 UR4, UR40, 0x4, URZ ;  /* 0x0000000428047890 */ /* 0x000fe2000fffe03f */
[----:B------:R-:W-:Y:S01]  /*1ed0*/  MOV R16, UR8 ;  /* 0x0000000800107c02 */ /* 0x000fe20008000f00 */
[----:B------:R-:W-:Y:S01]  /*1ee0*/  UIADD3 UR5, UR39, 0x4, URZ ;  /* 0x0000000427057890 */ /* 0x000fe2000fffe03f */
[----:B------:R-:W-:Y:S01]  /*1ef0*/  IMAD.U32 R17, RZ, RZ, UR9 ;  /* 0x00000009ff117e24 */ /* 0x000fe2000f8e00ff */
[----:B------:R-:W-:Y:S01]  /*1f00*/  UMOV UR13, 0x40000040 ;  /* 0x40000040000d7882 */ /* 0x000fe20000000000 */
[----:B------:R-:W-:Y:S01]  /*1f10*/  UMOV UR15, 0x40000040 ;  /* 0x40000040000f7882 */ /* 0x000fe20000000000 */
[----:B------:R-:W-:Y:S01]  /*1f20*/  UIADD3 UR16, UR40, 0x800, URZ ;  /* 0x0000080028107890 */ /* 0x000fe2000fffe03f */
[----:B-1----:R-:W-:Y:S01]  /*1f30*/  IMAD R3, R0, UR45, R23 ;  /* 0x0000002d00037c24 */ /* 0x002fe2000f8e0217 */
[----:B------:R-:W-:Y:S01]  /*1f40*/  UIADD3 UR18, UR39, 0x400, URZ ;  /* 0x0000040027127890 */ /* 0x000fe2000fffe03f */
[----:B------:R-:W-:Y:S01]  /*1f50*/  @!P1 PRMT R2, RZ, 0x654, R2 ;  /* 0x00000654ff029816 */ /* 0x000fe20000000002 */
[----:B------:R-:W-:Y:S01]  /*1f60*/  UMOV UR17, 0x40000040 ;  /* 0x4000004000117882 */ /* 0x000fe20000000000 */
[----:B------:R-:W-:Y:S01]  /*1f70*/  UMOV UR19, 0x40000040 ;  /* 0x4000004000137882 */ /* 0x000fe20000000000 */
[----:B------:R-:W-:Y:S01]  /*1f80*/  UIADD3 UR20, UR40, 0x802, URZ ;  /* 0x0000080228147890 */ /* 0x000fe2000fffe03f */
[----:B--2---:R-:W-:Y:S01]  /*1f90*/  IADD3 R5, R3, 0x1, -R21 ;  /* 0x0000000103057810 */ /* 0x004fe20007ffe815 */
[----:B------:R-:W-:Y:S01]  /*1fa0*/  UIADD3 UR22, UR39, 0x402, URZ ;  /* 0x0000040227167890 */ /* 0x000fe2000fffe03f */
[C---:B------:R-:W-:Y:S01]  /*1fb0*/  IMAD R20, R22.reuse, -0x2, R3 ;  /* 0xfffffffe16147824 */ /* 0x040fe200078e0203 */
[----:B------:R-:W-:Y:S01]  /*1fc0*/  UMOV UR21, 0x40000040 ;  /* 0x4000004000157882 */ /* 0x000fe20000000000 */
[----:B------:R-:W-:Y:S01]  /*1fd0*/  UMOV UR23, 0x40000040 ;  /* 0x4000004000177882 */ /* 0x000fe20000000000 */
[----:B------:R-:W-:Y:S01]  /*1fe0*/  UIADD3 UR24, UR40, 0x804, URZ ;  /* 0x0000080428187890 */ /* 0x000fe2000fffe03f */
[----:B------:R-:W-:Y:S01]  /*1ff0*/  IMAD R5, R22, -0x2, R5 ;  /* 0xfffffffe16057824 */ /* 0x000fe200078e0205 */
[----:B------:R-:W-:Y:S01]  /*2000*/  UIADD3 UR26, UR39, 0x404, URZ ;  /* 0x00000404271a7890 */ /* 0x000fe2000fffe03f */
[----:B------:R-:W-:Y:S01]  /*2010*/  UMOV UR25, 0x40000040 ;  /* 0x4000004000197882 */ /* 0x000fe20000000000 */
[----:B------:R-:W-:Y:S01]  /*2020*/  UMOV UR27, 0x40000040 ;  /* 0x40000040001b7882 */ /* 0x000fe20000000000 */
[----:B------:R-:W-:-:S02]  /*2030*/  UIADD3 UR28, UR40, 0x806, URZ ;  /* 0x00000806281c7890 */ /* 0x000fc4000fffe03f */
[----:B------:R-:W-:Y:S01]  /*2040*/  UIADD3 UR30, UR39, 0x406, URZ ;  /* 0x00000406271e7890 */ /* 0x000fe2000fffe03f */
[----:B------:R-:W-:Y:S01]  /*2050*/  UMOV UR29, 0x40000040 ;  /* 0x40000040001d7882 */ /* 0x000fe20000000000 */
[----:B------:R-:W-:Y:S01]  /*2060*/  UMOV UR31, 0x40000040 ;  /* 0x40000040001f7882 */ /* 0x000fe20000000000 */
[----:B------:R-:W-:Y:S02]  /*2070*/  UIADD3 UR32, UR40, 0xc00, URZ ;  /* 0x00000c0028207890 */ /* 0x000fe4000fffe03f */
[----:B------:R-:W-:Y:S01]  /*2080*/  UIADD3 UR34, UR39, 0x600, URZ ;  /* 0x0000060027227890 */ /* 0x000fe2000fffe03f */
[----:B------:R-:W-:Y:S01]  /*2090*/  UMOV UR33, 0x40000040 ;  /* 0x4000004000217882 */ /* 0x000fe20000000000 */
[----:B------:R-:W-:Y:S01]  /*20a0*/  UMOV UR35, 0x40000040 ;  /* 0x4000004000237882 */ /* 0x000fe20000000000 */
[----:B------:R-:W-:Y:S02]  /*20b0*/  UIADD3 UR48, UR40, 0xc02, URZ ;  /* 0x00000c0228307890 */ /* 0x000fe4000fffe03f */
[----:B------:R-:W-:Y:S01]  /*20c0*/  UIADD3 UR50, UR39, 0x602, URZ ;  /* 0x0000060227327890 */ /* 0x000fe2000fffe03f */
[----:B------:R-:W-:Y:S01]  /*20d0*/  UMOV UR49, 0x40000040 ;  /* 0x4000004000317882 */ /* 0x000fe20000000000 */
[----:B------:R-:W-:Y:S01]  /*20e0*/  UMOV UR51, 0x40000040 ;  /* 0x4000004000337882 */ /* 0x000fe20000000000 */
[----:B------:R-:W-:-:S02]  /*20f0*/  UIADD3 UR52, UR40, 0xc04, URZ ;  /* 0x00000c0428347890 */ /* 0x000fc4000fffe03f */
[----:B------:R-:W-:Y:S01]  /*2100*/  UIADD3 UR54, UR39, 0x604, URZ ;  /* 0x0000060427367890 */ /* 0x000fe2000fffe03f */
[----:B------:R-:W-:Y:S01]  /*2110*/  UMOV UR53, 0x40000040 ;  /* 0x4000004000357882 */ /* 0x000fe20000000000 */
[----:B------:R-:W-:Y:S01]  /*2120*/  UMOV UR55, 0x40000040 ;  /* 0x4000004000377882 */ /* 0x000fe20000000000 */
[----:B------:R-:W-:Y:S01]  /*2130*/  UMOV UR57, 0x40000040 ;  /* 0x4000004000397882 */ /* 0x000fe20000000000 */
[----:B------:R-:W-:Y:S01]  /*2140*/  UMOV UR59, 0x40000040 ;  /* 0x40000040003b7882 */ /* 0x000fe20000000000 */
[----:B------:R-:W-:Y:S01]  /*2150*/  MOV R9, UR57 ;  /* 0x0000003900097c02 */ /* 0x000fe20008000f00 */
[----:B------:R-:W-:Y:S02]  /*2160*/  WARPGROUP.DEPBAR.LE gsb0, 0x0 ;  /* 0x00008000000079c5 */ /* 0x000fe40000010000 */
[----:B------:R-:W-:-:S06]  /*2170*/  WARPGROUP.ARRIVE ;  /* 0x00000000000079c5 */ /* 0x000fcc0000000000 */
[----:B------:R-:W-:Y:S01]  /*2180*/  HGMMA.64x64x16.F32.BF16 R24, gdesc[UR8], R24, gsb0 ;  /* 0x00e00000081879f0 */ /* 0x000fe20008001818 */
        /* <DEDUP_REMOVED lines=28> */
[----:B------:R-:W-:Y:S01]  /*2350*/  UMOV UR5, 0x40000040 ;  /* 0x4000004000057882 */ /* 0x000fe20000000000 */
[----:B------:R-:W-:Y:S01]  /*2360*/  IMAD.U32 R11, RZ, RZ, UR9 ;  /* 0x00000009ff0b7e24 */ /* 0x000fe2000f8e00ff */
[----:B------:R-:W-:Y:S02]  /*2370*/  WARPGROUP.DEPBAR.LE gsb0, 0x0 ;  /* 0x00008000000079c5 */ /* 0x000fe40000010000 */
[----:B------:R-:W-:-:S06]  /*2380*/  WARPGROUP.ARRIVE ;  /* 0x00000000000079c5 */ /* 0x000fcc0000000000 */
[----:B------:R-:W-:Y:S01]  /*2390*/  HGMMA.64x64x16.F32.BF16 R24, gdesc[UR8], R24, gsb0 ;  /* 0x00e00000081879f0 */ /* 0x000fe20008001818 */
[----:B------:R-:W-:Y:S02]  /*23a0*/  UIADD3 UR8, UR40, 0x404, URZ ;  /* 0x0000040428087890 */ /* 0x000fe4000fffe03f */
[----:B------:R-:W-:Y:S01]  /*23b0*/  UIADD3 UR10, UR39, 0x204, URZ ;  /* 0x00000204270a7890 */ /* 0x000fe2000fffe03f */
[----:B------:R-:W-:Y:S01]  /*23c0*/  UMOV UR9, 0x40000040 ;  /* 0x4000004000097882 */ /* 0x000fe20000000000 */
[----:B------:R-:W-:Y:S01]  /*23d0*/  UMOV UR11, 0x40000040 ;  /* 0x40000040000b7882 */ /* 0x000fe20000000000 */
[----:B------:R-:W-:-:S07]  /*23e0*/  UIADD3 UR39, UR39, 0x606, URZ ;  /* 0x0000060627277890 */ /* 0x000fce000fffe03f */
[----:B------:R-:W-:Y:S01]  /*23f0*/  UMOV UR58, UR39 ;  /* 0x00000027003a7c82 */ /* 0x000fe20008000000 */
[----:B------:R-:W-:Y:S02]  /*2400*/  WARPGROUP.DEPBAR.LE gsb0, 0x0 ;  /* 0x00008000000079c5 */ /* 0x000fe40000010000 */
[----:B------:R-:W-:-:S06]  /*2410*/  WARPGROUP.ARRIVE ;  /* 0x00000000000079c5 */ /* 0x000fcc0000000000 */
[----:B------:R-:W-:Y:S01]  /*2420*/  HGMMA.64x64x16.F32.BF16 R24, gdesc[UR4], R24, gsb0 ;  /* 0x00e00000041879f0 */ /* 0x000fe20008001818 */
[----:B------:R-:W-:-:S07]  /*2430*/  UIADD3 UR6, UR40, 0xc06, URZ ;  /* 0x00000c0628067890 */ /* 0x000fce000fffe03f */
[----:B------:R-:W-:Y:S02]  /*2440*/  UMOV UR56, UR6 ;  /* 0x0000000600387c82 */ /* 0x000fe40008000000 */
[----:B------:R-:W-:Y:S01]  /*2450*/  IMAD.U32 R8, RZ, RZ, UR56 ;  /* 0x00000038ff087e24 */ /* 0x000fe2000f8e00ff */
[----:B------:R-:W-:Y:S02]  /*2460*/  WARPGROUP.DEPBAR.LE gsb0, 0x0 ;  /* 0x00008000000079c5 */ /* 0x000fe40000010000 */
[----:B------:R-:W-:-:S06]  /*2470*/  WARPGROUP.ARRIVE ;  /* 0x00000000000079c5 */ /* 0x000fcc0000000000 */
[----:B------:R-:W-:Y:S01]  /*2480*/  HGMMA.64x64x16.F32.BF16 R24, gdesc[UR8], R24, gsb0 ;  /* 0x00e00000081879f0 */ /* 0x000fe20008001818 */
[----:B------:R-:W-:Y:S02]  /*2490*/  ULDC.64 UR10, c[0x0][0x9e0] ;  /* 0x00027800000a7ab9 */ /* 0x000fe40000000a00 */
[----:B------:R-:W-:Y:S01]  /*24a0*/  UISETP.GE.AND UP0, UPT, UR11, 0x1, UPT ;  /* 0x000000010b00788c */ /* 0x000fe2000bf06270 */
[----:B------:R-:W-:-:S05]  /*24b0*/  VIADD R57, R5, UR10 ;  /* 0x0000000a05397c36 */ /* 0x000fca0008000000 */
[----:B------:R-:W-:Y:S01]  /*24c0*/  PLOP3.LUT P2, PT, PT, PT, UP0, 0x40, 0x0 ;  /* 0x000000000000781c */ /* 0x000fe20003f4e808 */
[----:B------:R-:W-:Y:S02]  /*24d0*/  WARPGROUP.DEPBAR.LE gsb0, 0x0 ;  /* 0x00008000000079c5 */ /* 0x000fe40000010000 */
[----:B------:R-:W-:-:S06]  /*24e0*/  WARPGROUP.ARRIVE ;  /* 0x00000000000079c5 */ /* 0x000fcc0000000000 */
[----:B------:R-:W-:Y:S03]  /*24f0*/  HGMMA.64x64x16.F32.BF16 R24, gdesc[UR12], R24, gsb0 ;  /* 0x00e000000c1879f0 */ /* 0x000fe60008001818 */
[----:B------:R-:W-:Y:S02]  /*2500*/  WARPGROUP.DEPBAR.LE gsb0, 0x0 ;  /* 0x00008000000079c5 */ /* 0x000fe40000010000 */
[----:B------:R-:W-:-:S06]  /*2510*/  WARPGROUP.ARRIVE ;  /* 0x00000000000079c5 */ /* 0x000fcc0000000000 */
[----:B------:R-:W-:Y:S03]  /*2520*/  HGMMA.64x64x16.F32.BF16 R24, gdesc[UR16], R24, gsb0 ;  /* 0x00e00000101879f0 */ /* 0x000fe60008001818 */
[----:B------:R-:W-:Y:S02]  /*2530*/  WARPGROUP.DEPBAR.LE gsb0, 0x0 ;  /* 0x00008000000079c5 */ /* 0x000fe40000010000 */
[----:B------:R-:W-:-:S06]  /*2540*/  WARPGROUP.ARRIVE ;  /* 0x00000000000079c5 */ /* 0x000fcc0000000000 */
[----:B------:R-:W-:Y:S01]  /*2550*/  HGMMA.64x64x16.F32.BF16 R24, gdesc[UR20], R24, gsb0 ;  /* 0x00e00000141879f0 */ /* 0x000fe20008001818 */
[----:B------:R-:W-:Y:S02]  /*2560*/  ULDC UR22, c[0x0][0x9dc] ;  /* 0x0002770000167ab9 */ /* 0x000fe40000000800 */
[----:B------:R-:W-:-:S06]  /*2570*/  ULOP3.LUT UR6, URZ, UR22, URZ, 0x33, !UPT ;  /* 0x000000163f067292 */ /* 0x000fcc000f8e333f */
[----:B------:R-:W-:-:S04]  /*2580*/  VIADD R56, R5, UR6 ;  /* 0x0000000605387c36 */ /* 0x000fc80008000000 */
[----:B------:R-:W-:Y:S01]  /*2590*/  IMAD.IADD R3, R56, 0x1, R6 ;  /* 0x0000000138037824 */ /* 0x000fe200078e0206 */
        /* <DEDUP_REMOVED lines=19> */
[----:B------:R1:W-:Y:S02]  /*26d0*/  @!P1 SYNCS.ARRIVE.TRANS64.RED.A1T0 RZ, [R2+URZ], RZ ;  /* 0x000000ff02ff99a7 */ /* 0x0003e4000810043f */
[----:B-1----:R-:W-:Y:S01]  /*26e0*/  VIADDMNMX R2, R6, R57, R20, PT ;  /* 0x0000003906027246 */ /* 0x002fe20003800114 */
[----:B------:R-:W-:Y:S06]  /*26f0*/  @P2 BRA `(.L_x_903) ;  /* 0x00000000005c2947 */ /* 0x000fec0003800000 */
[----:B------:R-:W-:Y:S01]  /*2700*/  IMAD R4, R0, UR45, R6 ;  /* 0x0000002d00047c24 */ /* 0x000fe2000f8e0206 */
[----:B------:R-:W-:Y:S03]  /*2710*/  BSSY B0, `(.L_x_904) ;  /* 0x0000011000007945 */ /* 0x000fe60003800000 */
[----:B------:R-:W-:-:S05]  /*2720*/  IMAD.IADD R4, R4, 0x1, -R21 ;  /* 0x0000000104047824 */ /* 0x000fca00078e0a15 */
[----:B------:R-:W-:-:S13]  /*2730*/  ISETP.GT.AND P2, PT, R4, -0x1, PT ;  /* 0xffffffff0400780c */ /* 0x000fda0003f44270 */
[----:B------:R-:W-:Y:S05]  /*2740*/  @P2 BRA `(.L_x_905) ;  /* 0x0000000000202947 */ /* 0x000fea0003800000 */
[----:B------:R-:W-:Y:S01]  /*2750*/  UISETP.NE.AND UP1, UPT, UR11, 0x1, UPT ;  /* 0x000000010b00788c */ /* 0x000fe2000bf25270 */
[----:B------:R-:W-:-:S05]  /*2760*/  LOP3.LUT R4, RZ, R4, RZ, 0x33, !PT ;  /* 0x00000004ff047212 */ /* 0x000fca00078e33ff */
[----:B------:R-:W-:-:S05]  /*2770*/  PLOP3.LUT P2, PT, PT, PT, UP1, 0x80, 0x0 ;  /* 0x000000000000781c */ /* 0x000fca0003f4f018 */
[----:B------:R-:W-:-:S08]  /*2780*/  @UP1 ULDC.64 UR6, c[0x0][0x9e8] ;  /* 0x00027a0000061ab9 */ /* 0x000fd00000000a00 */
[----:B------:R-:W-:-:S05]  /*2790*/  @P2 IMAD.HI.U32 R5, R4, UR6, RZ ;  /* 0x0000000604052c27 */ /* 0x000fca000f8e00ff */
[----:B------:R-:W-:-:S04]  /*27a0*/  @P2 SHF.R.U32.HI R4, RZ, UR7, R5 ;  /* 0x00000007ff042c19 */ /* 0x000fc80008011605 */
[----:B------:R-:W-:Y:S01]  /*27b0*/  LOP3.LUT R4, RZ, R4, RZ, 0x33, !PT ;  /* 0x00000004ff047212 */ /* 0x000fe200078e33ff */
[----:B------:R-:W-:Y:S06]  /*27c0*/  BRA `(.L_x_906) ;  /* 0x0000000000147947 */ /* 0x000fec0003800000 */
.L_x_905:
[----:B------:R-:W-:-:S06]  /*27d0*/  UISETP.NE.AND UP1, UPT, UR11, 0x1, UPT ;  /* 0x000000010b00788c */ /* 0x000fcc000bf25270 */
[----:B------:R-:W-:-:S05]  /*27e0*/  PLOP3.LUT P2, PT, PT, PT, UP1, 0x80, 0x0 ;  /* 0x000000000000781c */ /* 0x000fca0003f4f018 */
[----:B------:R-:W-:-:S08]  /*27f0*/  @UP1 ULDC.64 UR6, c[0x0][0x9e8] ;  /* 0x00027a0000061ab9 */ /* 0x000fd00000000a00 */
[----:B------:R-:W-:-:S05]  /*2800*/  @P2 IMAD.HI.U32 R5, R4, UR6, RZ ;  /* 0x0000000604052c27 */ /* 0x000fca000f8e00ff */
[----:B------:R-:W-:-:S07]  /*2810*/  @P2 SHF.R.U32.HI R4, RZ, UR7, R5 ;  /* 0x00000007ff042c19 */ /* 0x000fce0008011605 */
.L_x_906:
[----:B------:R-:W-:Y:S05]  /*2820*/  BSYNC B0 ;  /* 0x0000000000007941 */ /* 0x000fea0003800000 */
.L_x_904:
[----:B------:R-:W-:-:S04]  /*2830*/  IMAD R5, R4, UR11, -R7 ;  /* 0x0000000b04057c24 */ /* 0x000fc8000f8e0a07 */
[----:B------:R-:W-:-:S05]  /*2840*/  IMAD R5, R22, -0x2, R5 ;  /* 0xfffffffe16057824 */ /* 0x000fca00078e0205 */
[----:B------:R-:W-:Y:S02]  /*2850*/  VIMNMX R3, R3, R5, !PT ;  /* 0x0000000503037248 */ /* 0x000fe40007fe0100 */
[----:B------:R-:W-:-:S07]  /*2860*/  VIADDMNMX R2, R5, UR11, R2, PT ;  /* 0x0000000b05027c46 */ /* 0x000fce000b800102 */
.L_x_903:
[C---:B------:R-:W-:Y:S01]  /*2870*/  ISETP.GE.AND P2, PT, R23.reuse, 0x2, PT ;  /* 0x000000021700780c */ /* 0x040fe20003f46270 */
[----:B------:R-:W-:Y:S01]  /*2880*/  VIADD R5, R6, 0x8 ;  /* 0x0000000806057836 */ /* 0x000fe20000000000 */
[----:B------:R-:W-:Y:S02]  /*2890*/  ISETP.GE.AND P6, PT, R23, 0xa, PT ;  /* 0x0000000a1700780c */ /* 0x000fe40003fc6270 */
[----:B------:R-:W-:Y:S02]  /*28a0*/  ISETP.GT.AND P4, PT, R3, 0x1, !P2 ;  /* 0x000000010300780c */ /* 0x000fe40005784270 */
[----:B------:R-:W-:Y:S02]  /*28b0*/  ISETP.GE.AND P3, PT, R23, 0x9, PT ;  /* 0x000000091700780c */ /* 0x000fe40003f66270 */
[----:B------:R-:W-:Y:S02]  /*28c0*/  ISETP.LT.OR P4, PT, R2, 0x2, P4 ;  /* 0x000000020200780c */ /* 0x000fe40002781670 */
[----:B------:R-:W-:-:S02]  /*28d0*/  P2R R59, PR, RZ, 0x40 ;  /* 0x00000040ff3b7803 */ /* 0x000fc40000000000 */
[----:B------:R-:W-:Y:S02]  /*28e0*/  FSEL R58, R25, -INF , !P4 ;  /* 0xff800000193a7808 */ /* 0x000fe40006000000 */
[C---:B------:R-:W-:Y:S02]  /*28f0*/  ISETP.GT.AND P4, PT, R3.reuse, 0x9, !P6 ;  /* 0x000000090300780c */ /* 0x040fe40007784270 */
[----:B------:R-:W-:Y:S02]  /*2900*/  ISETP.GT.AND P5, PT, R3, 0x8, !P3 ;  /* 0x000000080300780c */ /* 0x000fe40005fa4270 */
[----:B------:R-:W-:Y:S02]  /*2910*/  ISETP.LT.OR P4, PT, R2, 0xa, P4 ;  /* 0x0000000a0200780c */ /* 0x000fe40002781670 */
[----:B------:R-:W-:Y:S02]  /*2920*/  ISETP.GE.AND P6, PT, R23, 0x11, PT ;  /* 0x000000111700780c */ /* 0x000fe40003fc6270 */
[----:B------:R-:W-:-:S02]  /*2930*/  FSEL R62, R29, -INF , !P4 ;  /* 0xff8000001d3e7808 */ /* 0x000fc40006000000 */
[----:B------:R-:W-:Y:S02]  /*2940*/  ISETP.LT.OR P5, PT, R2, 0x9, P5 ;  /* 0x000000090200780c */ /* 0x000fe40002fa1670 */
[----:B------:R-:W-:Y:S02]  /*2950*/  ISETP.GT.AND P4, PT, R3, 0x10, !P6 ;  /* 0x000000100300780c */ /* 0x000fe40007784270 */
[----:B------:R-:W-:Y:S02]  /*2960*/  FSEL R60, R28, -INF , !P5 ;  /* 0xff8000001c3c7808 */ /* 0x000fe40006800000 */
[----:B------:R-:W-:Y:S02]  /*2970*/  ISETP.LT.OR P4, PT, R2, 0x11, P4 ;  /* 0x000000110200780c */ /* 0x000fe40002781670 */
[----:B------:R-:W-:Y:S02]  /*2980*/  ISETP.GE.AND P5, PT, R23, 0x12, PT ;  /* 0x000000121700780c */ /* 0x000fe40003fa6270 */
[----:B------:R-:W-:-:S02]  /*2990*/  FSEL R32, R32, -INF , !P4 ;  /* 0xff80000020207808 */ /* 0x000fc40006000000 */
[----:B------:R-:W-:Y:S02]  /*29a0*/  ISETP.GT.AND P4, PT, R3, 0x11, !P5 ;  /* 0x000000110300780c */ /* 0x000fe40006f84270 */
[----:B------:R-:W-:Y:S02]  /*29b0*/  P2R R61, PR, RZ, 0x20 ;  /* 0x00000020ff3d7803 */ /* 0x000fe40000000000 */
[----:B------:R-:W-:Y:S02]  /*29c0*/  ISETP.LT.OR P4, PT, R2, 0x12, P4 ;  /* 0x000000120200780c */ /* 0x000fe40002781670 */
[----:B------:R-:W-:Y:S02]  /*29d0*/  ISETP.GE.AND P5, PT, R23, 0x19, PT ;  /* 0x000000191700780c */ /* 0x000fe40003fa6270 */
[----:B------:R-:W-:Y:S02]  /*29e0*/  FSEL R64, R33, -INF , !P4 ;  /* 0xff80000021407808 */ /* 0x000fe40006000000 */
[----:B------:R-:W-:-:S02]  /*29f0*/  ISETP.GT.AND P4, PT, R3, 0x18, !P5 ;  /* 0x000000180300780c */ /* 0x000fc40006f84270 */
[----:B------:R-:W-:Y:S02]  /*2a00*/  P2R R33, PR, RZ, 0x20 ;  /* 0x00000020ff217803 */ /* 0x000fe40000000000 */
[----:B------:R-:W-:Y:S02]  /*2a10*/  ISETP.LT.OR P4, PT, R2, 0x19, P4 ;  /* 0x000000190200780c */ /* 0x000fe40002781670 */
[----:B------:R-:W-:Y:S02]  /*2a20*/  ISETP.GE.AND P5, PT, R23, 0x1a, PT ;  /* 0x0000001a1700780c */ /* 0x000fe40003fa6270 */
[----:B------:R-:W-:Y:S02]  /*2a30*/  FSEL R36, R36, -INF , !P4 ;  /* 0xff80000024247808 */ /* 0x000fe40006000000 */
[----:B------:R-:W-:Y:S02]  /*2a40*/  ISETP.GT.AND P4, PT, R3, 0x19, !P5 ;  /* 0x000000190300780c */ /* 0x000fe40006f84270 */
[----:B------:R-:W-:-:S02]  /*2a50*/  P2R R63, PR, RZ, 0x20 ;  /* 0x00000020ff3f7803 */ /* 0x000fc40000000000 */
[C---:B------:R-:W-:Y:S02]  /*2a60*/  ISETP.LT.OR P4, PT, R2.reuse, 0x1a, P4 ;  /* 0x0000001a0200780c */ /* 0x040fe40002781670 */
[----:B------:R-:W-:Y:S02]  /*2a70*/  ISETP.GE.AND P5, PT, R23, 0x21, PT ;  /* 0x000000211700780c */ /* 0x000fe40003fa6270 */
[----:B------:R-:W-:Y:S02]  /*2a80*/  FSEL R66, R37, -INF , !P4 ;  /* 0xff80000025427808 */ /* 0x000fe40006000000 */
[----:B------:R-:W-:Y:S02]  /*2a90*/  ISETP.GT.AND P4, PT, R3, 0x20, !P5 ;  /* 0x000000200300780c */ /* 0x000fe40006f84270 */
[----:B------:R-:W-:Y:S02]  /*2aa0*/  P2R R37, PR, RZ, 0x20 ;  /* 0x00000020ff257803 */ /* 0x000fe40000000000 */
[----:B------:R-:W-:-:S02]  /*2ab0*/  ISETP.LT.OR P4, PT, R2, 0x21, P4 ;  /* 0x000000210200780c */ /* 0x000fc40002781670 */
[----:B------:R-:W-:Y:S02]  /*2ac0*/  ISETP.GE.AND P5, PT, R23, 0x22, PT ;  /* 0x000000221700780c */ /* 0x000fe40003fa6270 */
[----:B------:R-:W-:Y:S02]  /*2ad0*/  FSEL R40, R40, -INF , !P4 ;  /* 0xff80000028287808 */ /* 0x000fe40006000000 */
[----:B------:R-:W-:Y:S02]  /*2ae0*/  ISETP.GT.AND P4, PT, R3, 0x21, !P5 ;  /* 0x000000210300780c */ /* 0x000fe40006f84270 */
[----:B------:R-:W-:Y:S02]  /*2af0*/  P2R R65, PR, RZ, 0x20 ;  /* 0x00000020ff417803 */ /* 0x000fe40000000000 */
[----:B------:R-:W-:Y:S02]  /*2b00*/  ISETP.LT.OR P4, PT, R2, 0x22, P4 ;  /* 0x000000220200780c */ /* 0x000fe40002781670 */
[----:B------:R-:W-:-:S02]  /*2b10*/  ISETP.GE.AND P5, PT, R23, 0x29, PT ;  /* 0x000000291700780c */ /* 0x000fc40003fa6270 */
[----:B------:R-:W-:Y:S02]  /*2b20*/  FSEL R68, R41, -INF , !P4 ;  /* 0xff80000029447808 */ /* 0x000fe40006000000 */
[----:B------:R-:W-:Y:S02]  /*2b30*/  ISETP.GT.AND P4, PT, R3, 0x28, !P5 ;  /* 0x000000280300780c */ /* 0x000fe40006f84270 */
[----:B------:R-:W-:Y:S02]  /*2b40*/  P2R R41, PR, RZ, 0x20 ;  /* 0x00000020ff297803 */ /* 0x000fe40000000000 */
        /* <DEDUP_REMOVED lines=11> */
[----:B------:R-:W-:Y:S02]  /*2c00*/  P2R R29, PR, RZ, 0x40 ;  /* 0x00000040ff1d7803 */ /* 0x000fe40000000000 */
[----:B------:R-:W-:Y:S02]  /*2c10*/  FSEL R48, R48, -INF , !P4 ;  /* 0xff80000030307808 */ /* 0x000fe40006000000 */
[----:B------:R-:W-:-:S04]  /*2c20*/  ISETP.GE.AND P4, PT, R23, 0x32, PT ;  /* 0x000000321700780c */ /* 0x000fc80003f86270 */
[----:B------:R-:W-:-:S04]  /*2c30*/  ISETP.GT.AND P5, PT, R3, 0x31, !P4 ;  /* 0x000000310300780c */ /* 0x000fc800067a4270 */
[----:B------:R-:W-:-:S04]  /*2c40*/  ISETP.LT.OR P5, PT, R2, 0x32, P5 ;  /* 0x000000320200780c */ /* 0x000fc80002fa1670 */
[----:B------:R-:W-:Y:S02]  /*2c50*/  FSEL R72, R49, -INF , !P5 ;  /* 0xff80000031487808 */ /* 0x000fe40006800000 */
[----:B------:R-:W-:-:S04]  /*2c60*/  ISETP.GE.AND P5, PT, R23, 0x39, PT ;  /* 0x000000391700780c */ /* 0x000fc80003fa6270 */
[----:B------:R-:W-:-:S04]  /*2c70*/  ISETP.GT.AND P6, PT, R3, 0x38, !P5 ;  /* 0x000000380300780c */ /* 0x000fc80006fc4270 */
[----:B------:R-:W-:-:S04]  /*2c80*/  ISETP.LT.OR P6, PT, R2, 0x39, P6 ;  /* 0x000000390200780c */ /* 0x000fc800037c1670 */
[----:B------:R-:W-:Y:S02]  /*2c90*/  FSEL R52, R52, -INF , !P6 ;  /* 0xff80000034347808 */ /* 0x000fe40007000000 */
[----:B------:R-:W-:-:S04]  /*2ca0*/  ISETP.GE.AND P6, PT, R23, 0x1, PT ;  /* 0x000000011700780c */ /* 0x000fc80003fc6270 */
[----:B------:R-:W-:Y:S02]  /*2cb0*/  P2R R25, PR, RZ, 0x40 ;  /* 0x00000040ff197803 */ /* 0x000fe40000000000 */
[----:B------:R-:W-:-:S04]  /*2cc0*/  ISETP.GT.AND P6, PT, R3, RZ, !P6 ;  /* 0x000000ff0300720c */ /* 0x000fc800077c4270 */
[----:B------:R-:W-:-:S04]  /*2cd0*/  ISETP.LT.OR P6, PT, R2, 0x1, P6 ;  /* 0x000000010200780c */ /* 0x000fc800037c1670 */
[----:B------:R-:W-:Y:S02]  /*2ce0*/  FSEL R28, R24, -INF , !P6 ;  /* 0xff800000181c7808 */ /* 0x000fe40007000000 */
[----:B------:R-:W-:-:S04]  /*2cf0*/  ISETP.GE.AND P6, PT, R23, 0x3a, PT ;  /* 0x0000003a1700780c */ /* 0x000fc80003fc6270 */
[----:B------:R-:W-:Y:S02]  /*2d00*/  P2R R23, PR, RZ, 0x40 ;  /* 0x00000040ff177803 */ /* 0x000fe40000000000 */
[----:B------:R-:W-:Y:S02]  /*2d10*/  ISETP.GT.AND P6, PT, R3, 0x39, !P6 ;  /* 0x000000390300780c */ /* 0x000fe400077c4270 */
[----:B------:R-:W-:Y:S02]  /*2d20*/  IADD3 R3, R56, R5, RZ ;  /* 0x0000000538037210 */ /* 0x000fe40007ffe0ff */
[----:B------:R-:W-:Y:S02]  /*2d30*/  ISETP.LT.OR P6, PT, R2, 0x3a, P6 ;  /* 0x0000003a0200780c */ /* 0x000fe400037c1670 */
[----:B------:R-:W-:Y:S02]  /*2d40*/  VIADDMNMX R2, R5, R57, R20, PT ;  /* 0x0000003905027246 */ /* 0x000fe40003800114 */
[----:B------:R-:W-:-:S02]  /*2d50*/  FSEL R74, R53, -INF , !P6 ;  /* 0xff800000354a7808 */ /* 0x000fc40007000000 */
[----:B------:R-:W-:-:S13]  /*2d60*/  PLOP3.LUT P6, PT, PT, PT, UP0, 0x40, 0x0 ;  /* 0x000000000000781c */ /* 0x000fda0003fce808 */
[----:B------:R-:W-:Y:S05]  /*2d70*/  @P6 BRA `(.L_x_907) ;  /* 0x0000000000646947 */ /* 0x000fea0003800000 */
        /* <DEDUP_REMOVED lines=9> */
[----:B------:R-:W-:Y:S01]  /*2e10*/  @P6 IMAD.HI.U32 R20, R4, UR6, RZ ;  /* 0x0000000604146c27 */ /* 0x000fe2000f8e00ff */
[----:B------:R-:W-:-:S13]  /*2e20*/  PLOP3.LUT P6, PT, PT, PT, UP1, 0x80, 0x0 ;  /* 0x000000000000781c */ /* 0x000fda0003fcf018 */
[----:B------:R-:W-:-:S04]  /*2e30*/  @P6 SHF.R.U32.HI R4, RZ, UR7, R20 ;  /* 0x00000007ff046c19 */ /* 0x000fc80008011614 */
[----:B------:R-:W-:Y:S01]  /*2e40*/  LOP3.LUT R4, RZ, R4, RZ, 0x33, !PT ;  /* 0x00000004ff047212 */ /* 0x000fe200078e33ff */
[----:B------:R-:W-:Y:S06]  /*2e50*/  BRA `(.L_x_910) ;  /* 0x0000000000187947 */ /* 0x000fec0003800000 */
.L_x_909:
[----:B------:R-:W-:-:S06]  /*2e60*/  UISETP.NE.AND UP1, UPT, UR11, 0x1, UPT ;  /* 0x000000010b00788c */ /* 0x000fcc000bf25270 */
[----:B------:R-:W-:-:S05]  /*2e70*/  PLOP3.LUT P6, PT, PT, PT, UP1, 0x80, 0x0 ;  /* 0x000000000000781c */ /* 0x000fca0003fcf018 */
[----:B------:R-:W-:-:S08]  /*2e80*/  @UP1 ULDC.64 UR6, c[0x0][0x9e8] ;  /* 0x00027a0000061ab9 */ /* 0x000fd00000000a00 */
[----:B------:R-:W-:Y:S01]  /*2e90*/  @P6 IMAD.HI.U32 R20, R4, UR6, RZ ;  /* 0x0000000604146c27 */ /* 0x000fe2000f8e00ff */
[----:B------:R-:W-:-:S13]  /*2ea0*/  PLOP3.LUT P6, PT, PT, PT, UP1, 0x80, 0x0 ;  /* 0x000000000000781c */ /* 0x000fda0003fcf018 */
[----:B------:R-:W-:-:S07]  /*2eb0*/  @P6 SHF.R.U32.HI R4, RZ, UR7, R20 ;  /* 0x00000007ff046c19 */ /* 0x000fce0008011614 */
.L_x_910:
[----:B------:R-:W-:Y:S05]  /*2ec0*/  BSYNC B0 ;  /* 0x0000000000007941 */ /* 0x000fea0003800000 */
.L_x_908:
[----:B------:R-:W-:-:S04]  /*2ed0*/  IMAD R7, R4, UR11, -R7 ;  /* 0x0000000b04077c24 */ /* 0x000fc8000f8e0a07 */
[----:B------:R-:W-:-:S05]  /*2ee0*/  IMAD R7, R22, -0x2, R7 ;  /* 0xfffffffe16077824 */ /* 0x000fca00078e0207 */
[----:B------:R-:W-:Y:S02]  /*2ef0*/  VIMNMX R3, R3, R7, !PT ;  /* 0x0000000703037248 */ /* 0x000fe40007fe0100 */
[----:B------:R-:W-:-:S07]  /*2f00*/  VIADDMNMX R2, R7, UR11, R2, PT ;  /* 0x0000000b07027c46 */ /* 0x000fce000b800102 */
.L_x_907:
[----:B------:R-:W-:Y:S01]  /*2f10*/  ISETP.GT.AND P2, PT, R3, 0x1, !P2 ;  /* 0x000000010300780c */ /* 0x000fe20005744270 */
[----:B------:R-:W-:Y:S01]  /*2f20*/  ULDC UR6, c[0x0][0x988] ;  /* 0x0002620000067ab9 */ /* 0x000fe20000000800 */
[----:B------:R-:W-:Y:S01]  /*2f30*/  FMNMX.FTZ R4, R28, R58, !PT ;  /* 0x0000003a1c047209 */ /* 0x000fe20007810000 */
[----:B------:R-:W-:Y:S01]  /*2f40*/  IMAD R21, R0, UR45, -R21 ;  /* 0x0000002d00157c24 */ /* 0x000fe2000f8e0a15 */
[----:B------:R-:W-:Y:S02]  /*2f50*/  ISETP.LT.OR P2, PT, R2, 0x2, P2 ;  /* 0x000000020200780c */ /* 0x000fe40001741670 */
[----:B------:R-:W-:Y:S02]  /*2f60*/  FMNMX.FTZ R4, R60, R4, !PT ;  /* 0x000000043c047209 */ /* 0x000fe40007810000 */
[----:B------:R-:W-:Y:S02]  /*2f70*/  FSEL R27, R27, -INF , !P2 ;  /* 0xff8000001b1b7808 */ /* 0x000fe40005000000 */
[----:B------:R-:W-:-:S02]  /*2f80*/  ISETP.NE.AND P2, PT, R59, RZ, PT ;  /* 0x000000ff3b00720c */ /* 0x000fc40003f45270 */
[----:B------:R-:W-:Y:S02]  /*2f90*/  FMNMX.FTZ R4, R62, R4, !PT ;  /* 0x000000043e047209 */ /* 0x000fe40007810000 */
[----:B------:R-:W-:Y:S02]  /*2fa0*/  ISETP.GT.AND P2, PT, R3, 0x9, !P2 ;  /* 0x000000090300780c */ /* 0x000fe40005744270 */
[----:B------:R-:W-:Y:S02]  /*2fb0*/  FMNMX.FTZ R4, R32, R4, !PT ;  /* 0x0000000420047209 */ /* 0x000fe40007810000 */
[----:B------:R-:W-:Y:S02]  /*2fc0*/  ISETP.LT.OR P2, PT, R2, 0xa, P2 ;  /* 0x0000000a0200780c */ /* 0x000fe40001741670 */
[----:B------:R-:W-:Y:S02]  /*2fd0*/  FMNMX.FTZ R4, R64, R4, !PT ;  /* 0x0000000440047209 */ /* 0x000fe40007810000 */
[----:B------:R-:W-:-:S02]  /*2fe0*/  FSEL R31, R31, -INF , !P2 ;  /* 0xff8000001f1f7808 */ /* 0x000fc40005000000 */
[----:B------:R-:W-:Y:S02]  /*2ff0*/  ISETP.NE.AND P2, PT, R29, RZ, PT ;  /* 0x000000ff1d00720c */ /* 0x000fe40003f45270 */
[----:B------:R-:W-:Y:S02]  /*3000*/  FMNMX.FTZ R4, R36, R4, !PT ;  /* 0x0000000424047209 */ /* 0x000fe40007810000 */
[----:B------:R-:W-:Y:S02]  /*3010*/  ISETP.GT.AND P2, PT, R3, 0x10, !P2 ;  /* 0x000000100300780c */ /* 0x000fe40005744270 */
[----:B------:R-:W-:Y:S02]  /*3020*/  FMNMX.FTZ R4, R66, R4, !PT ;  /* 0x0000000442047209 */ /* 0x000fe40007810000 */
[----:B------:R-:W-:Y:S02]  /*3030*/  ISETP.LT.OR P2, PT, R2, 0x11, P2 ;  /* 0x000000110200780c */ /* 0x000fe40001741670 */
[----:B------:R-:W-:-:S02]  /*3040*/  FMNMX.FTZ R4, R40, R4, !PT ;  /* 0x0000000428047209 */ /* 0x000fc40007810000 */
[----:B------:R-:W-:Y:S02]  /*3050*/  FSEL R34, R34, -INF , !P2 ;  /* 0xff80000022227808 */ /* 0x000fe40005000000 */
[----:B------:R-:W-:Y:S02]  /*3060*/  ISETP.NE.AND P2, PT, R61, RZ, PT ;  /* 0x000000ff3d00720c */ /* 0x000fe40003f45270 */
[----:B------:R-:W-:Y:S02]  /*3070*/  FMNMX.FTZ R4, R68, R4, !PT ;  /* 0x0000000444047209 */ /* 0x000fe40007810000 */
[----:B------:R-:W-:Y:S02]  /*3080*/  ISETP.GT.AND P2, PT, R3, 0x11, !P2 ;  /* 0x000000110300780c */ /* 0x000fe40005744270 */
[----:B------:R-:W-:Y:S02]  /*3090*/  FMNMX.FTZ R4, R44, R4, !PT ;  /* 0x000000042c047209 */ /* 0x000fe40007810000 */
[----:B------:R-:W-:-:S02]  /*30a0*/  ISETP.LT.OR P2, PT, R2, 0x12, P2 ;  /* 0x000000120200780c */ /* 0x000fc40001741670 */
[----:B------:R-:W-:Y:S02]  /*30b0*/  FMNMX.FTZ R4, R70, R4, !PT ;  /* 0x0000000446047209 */ /* 0x000fe40007810000 */
[----:B------:R-:W-:Y:S02]  /*30c0*/  FSEL R35, R35, -INF , !P2 ;  /* 0xff80000023237808 */ /* 0x000fe40005000000 */
[----:B------:R-:W-:Y:S02]  /*30d0*/  ISETP.NE.AND P2, PT, R33, RZ, PT ;  /* 0x000000ff2100720c */ /* 0x000fe40003f45270 */
[----:B------:R-:W-:Y:S02]  /*30e0*/  FMNMX.FTZ R4, R48, R4, !PT ;  /* 0x0000000430047209 */ /* 0x000fe40007810000 */
[----:B------:R-:W-:Y:S02]  /*30f0*/  ISETP.GT.AND P2, PT, R3, 0x18, !P2 ;  /* 0x000000180300780c */ /* 0x000fe40005744270 */
[----:B------:R-:W-:-:S02]  /*3100*/  FMNMX.FTZ R4, R72, R4, !PT ;  /* 0x0000000448047209 */ /* 0x000fc40007810000 */
[----:B------:R-:W-:Y:S02]  /*3110*/  ISETP.LT.OR P2, PT, R2, 0x19, P2 ;  /* 0x000000190200780c */ /* 0x000fe40001741670 */
[----:B------:R-:W-:Y:S02]  /*3120*/  ISETP.GT.AND P3, PT, R3, 0x8, !P3 ;  /* 0x000000080300780c */ /* 0x000fe40005f64270 */
[----:B------:R-:W-:Y:S02]  /*3130*/  FSEL R38, R38, -INF , !P2 ;  /* 0xff80000026267808 */ /* 0x000fe40005000000 */
[----:B------:R-:W-:Y:S02]  /*3140*/  ISETP.NE.AND P2, PT, R63, RZ, PT ;  /* 0x000000ff3f00720c */ /* 0x000fe40003f45270 */
[----:B------:R-:W-:Y:S02]  /*3150*/  FMNMX.FTZ R4, R52, R4, !PT ;  /* 0x0000000434047209 */ /* 0x000fe40007810000 */
[----:B------:R-:W-:-:S02]  /*3160*/  ISETP.GT.AND P2, PT, R3, 0x19, !P2 ;  /* 0x000000190300780c */ /* 0x000fc40005744270 */
[C---:B------:R-:W-:Y:S02]  /*3170*/  ISETP.LT.OR P3, PT, R2.reuse, 0x9, P3 ;  /* 0x000000090200780c */ /* 0x040fe40001f61670 */
[----:B------:R-:W-:Y:S02]  /*3180*/  ISETP.LT.OR P2, PT, R2, 0x1a, P2 ;  /* 0x0000001a0200780c */ /* 0x000fe40001741670 */
[----:B------:R-:W-:Y:S02]  /*3190*/  FMNMX.FTZ R20, R74, R4, !PT ;  /* 0x000000044a147209 */ /* 0x000fe40007810000 */
[----:B------:R-:W-:Y:S02]  /*31a0*/  FSEL R39, R39, -INF , !P2 ;  /* 0xff80000027277808 */ /* 0x000fe40005000000 */
[----:B------:R-:W-:Y:S01]  /*31b0*/  ISETP.NE.AND P2, PT, R37, RZ, PT ;  /* 0x000000ff2500720c */ /* 0x000fe20003f45270 */
[----:B------:R-:W1:Y:S01]  /*31c0*/  SHFL.BFLY PT, R7, R20, 0x2, 0x1f ;  /* 0x0c401f0014077f89 */ /* 0x000e6200000e0000 */
[----:B------:R-:W-:-:S02]  /*31d0*/  FSEL R30, R30, -INF , !P3 ;  /* 0xff8000001e1e7808 */ /* 0x000fc40005800000 */
[----:B------:R-:W-:Y:S02]  /*31e0*/  ISETP.GT.AND P2, PT, R3, 0x20, !P2 ;  /* 0x000000200300780c */ /* 0x000fe40005744270 */
[----:B------:R-:W-:Y:S02]  /*31f0*/  ISETP.NE.AND P3, PT, R41, RZ, PT ;  /* 0x000000ff2900720c */ /* 0x000fe40003f65270 */
[----:B------:R-:W-:Y:S02]  /*3200*/  ISETP.LT.OR P2, PT, R2, 0x21, P2 ;  /* 0x000000210200780c */ /* 0x000fe40001741670 */
[----:B------:R-:W-:Y:S02]  /*3210*/  ISETP.NE.AND P6, PT, R25, RZ, PT ;  /* 0x000000ff1900720c */ /* 0x000fe40003fc5270 */
[----:B------:R-:W-:Y:S02]  /*3220*/  FSEL R42, R42, -INF , !P2 ;  /* 0xff8000002a2a7808 */ /* 0x000fe40005000000 */
[----:B------:R-:W-:-:S02]  /*3230*/  ISETP.NE.AND P2, PT, R65, RZ, PT ;  /* 0x000000ff4100720c */ /* 0x000fc40003f45270 */
[C---:B------:R-:W-:Y:S02]  /*3240*/  ISETP.GT.AND P4, PT, R3.reuse, 0x31, !P4 ;  /* 0x000000310300780c */ /* 0x040fe40006784270 */
[C---:B------:R-:W-:Y:S02]  /*3250*/  ISETP.GT.AND P2, PT, R3.reuse, 0x21, !P2 ;  /* 0x000000210300780c */ /* 0x040fe40005744270 */
[----:B------:R-:W-:Y:S02]  /*3260*/  ISETP.GT.AND P5, PT, R3, 0x38, !P5 ;  /* 0x000000380300780c */ /* 0x000fe40006fa4270 */
[C---:B------:R-:W-:Y:S02]  /*3270*/  ISETP.LT.OR P2, PT, R2.reuse, 0x22, P2 ;  /* 0x000000220200780c */ /* 0x040fe40001741670 */
[----:B------:R-:W-:Y:S02]  /*3280*/  ISETP.LT.OR P4, PT, R2, 0x32, P4 ;  /* 0x000000320200780c */ /* 0x000fe40002781670 */
[----:B------:R-:W-:-:S02]  /*3290*/  FSEL R43, R43, -INF , !P2 ;  /* 0xff8000002b2b7808 */ /* 0x000fc40005000000 */
[----:B------:R-:W-:Y:S02]  /*32a0*/  ISETP.GT.AND P2, PT, R3, 0x28, !P3 ;  /* 0x000000280300780c */ /* 0x000fe40005f44270 */
[----:B------:R-:W-:Y:S02]  /*32b0*/  ISETP.NE.AND P3, PT, R45, RZ, PT ;  /* 0x000000ff2d00720c */ /* 0x000fe40003f65270 */
[----:B------:R-:W-:Y:S02]  /*32c0*/  ISETP.LT.OR P2, PT, R2, 0x29, P2 ;  /* 0x000000290200780c */ /* 0x000fe40001741670 */
[C---:B------:R-:W-:Y:S02]  /*32d0*/  ISETP.GT.AND P3, PT, R3.reuse, 0x30, !P3 ;  /* 0x000000300300780c */ /* 0x040fe40005f64270 */
[----:B------:R-:W-:Y:S02]  /*32e0*/  FSEL R46, R46, -INF , !P2 ;  /* 0xff8000002e2e7808 */ /* 0x000fe40005000000 */
[----:B------:R-:W-:-:S02]  /*32f0*/  ISETP.GT.AND P2, PT, R3, RZ, !P6 ;  /* 0x000000ff0300720c */ /* 0x000fc40007744270 */
[----:B------:R-:W-:Y:S02]  /*3300*/  ISETP.NE.AND P6, PT, R23, RZ, PT ;  /* 0x000000ff1700720c */ /* 0x000fe40003fc5270 */
[----:B------:R-:W-:Y:S02]  /*3310*/  ISETP.LT.OR P2, PT, R2, 0x1, P2 ;  /* 0x000000010200780c */ /* 0x000fe40001741670 */
[----:B-1----:R-:W-:Y:S02]  /*3320*/  FMNMX.FTZ R23, R20, R7, !PT ;  /* 0x0000000714177209 */ /* 0x002fe40007810000 */
[----:B------:R-:W-:Y:S02]  /*3330*/  FSEL R26, R26, -INF , !P2 ;  /* 0xff8000001a1a7808 */ /* 0x000fe40005000000 */
[----:B------:R-:W-:Y:S01]  /*3340*/  ISETP.NE.AND P2, PT, R67, RZ, PT ;  /* 0x000000ff4300720c */ /* 0x000fe20003f45270 */
[----:B------:R-:W1:Y:S01]  /*3350*/  SHFL.BFLY PT, R24, R23, 0x1, 0x1f ;  /* 0x0c201f0017187f89 */ /* 0x000e6200000e0000 */
[----:B------:R-:W-:-:S02]  /*3360*/  FMNMX.FTZ R7, R26, R27, !PT ;  /* 0x0000001b1a077209 */ /* 0x000fc40007810000 */
[----:B------:R-:W-:Y:S02]  /*3370*/  ISETP.GT.AND P2, PT, R3, 0x29, !P2 ;  /* 0x000000290300780c */ /* 0x000fe40005744270 */
[----:B------:R-:W-:Y:S02]  /*3380*/  FMNMX.FTZ R4, R30, R7, !PT ;  /* 0x000000071e047209 */ /* 0x000fe40007810000 */
[----:B------:R-:W-:Y:S02]  /*3390*/  ISETP.LT.OR P2, PT, R2, 0x2a, P2 ;  /* 0x0000002a0200780c */ /* 0x000fe40001741670 */
[----:B------:R-:W-:Y:S02]  /*33a0*/  FMNMX.FTZ R7, R31, R4, !PT ;  /* 0x000000041f077209 */ /* 0x000fe40007810000 */
[----:B------:R-:W-:Y:S02]  /*33b0*/  FSEL R47, R47, -INF , !P2 ;  /* 0xff8000002f2f7808 */ /* 0x000fe40005000000 */
[----:B------:R-:W-:-:S02]  /*33c0*/  FMNMX.FTZ R4, R34, R7, !PT ;  /* 0x0000000722047209 */ /* 0x000fc40007810000 */
[----:B------:R-:W-:Y:S02]  /*33d0*/  ISETP.LT.OR P3, PT, R2, 0x31, P3 ;  /* 0x000000310200780c */ /* 0x000fe40001f61670 */
[----:B------:R-:W-:Y:S02]  /*33e0*/  FMNMX.FTZ R7, R35, R4, !PT ;  /* 0x0000000423077209 */ /* 0x000fe40007810000 */
[----:B------:R-:W-:Y:S02]  /*33f0*/  FSEL R50, R50, -INF , !P3 ;  /* 0xff80000032327808 */ /* 0x000fe40005800000 */
[----:B------:R-:W-:Y:S02]  /*3400*/  FMNMX.FTZ R20, R38, R7, !PT ;  /* 0x0000000726147209 */ /* 0x000fe40007810000 */
[----:B------:R-:W-:Y:S02]  /*3410*/  ISETP.LT.OR P5, PT, R2, 0x39, P5 ;  /* 0x000000390200780c */ /* 0x000fe40002fa1670 */
[----:B------:R-:W-:-:S02]  /*3420*/  FMNMX.FTZ R7, R39, R20, !PT ;  /* 0x0000001427077209 */ /* 0x000fc40007810000 */
[----:B-1----:R-:W-:Y:S02]  /*3430*/  FMNMX.FTZ R4, R23, R24, !PT ;  /* 0x0000001817047209 */ /* 0x002fe40007810000 */
[----:B------:R-:W-:Y:S02]  /*3440*/  FMNMX.FTZ R20, R42, R7, !PT ;  /* 0x000000072a147209 */ /* 0x000fe40007810000 */
[C---:B------:R-:W-:Y:S01]  /*3450*/  FSETP.NEU.FTZ.AND P2, PT, R4.reuse, -INF , PT ;  /* 0xff8000000400780b */ /* 0x040fe20003f5d000 */
[----:B------:R-:W-:Y:S01]  /*3460*/  FMUL.FTZ R23, R4, UR6 ;  /* 0x0000000604177c20 */ /* 0x000fe20008410000 */
[----:B------:R-:W-:Y:S02]  /*3470*/  FMNMX.FTZ R7, R43, R20, !PT ;  /* 0x000000142b077209 */ /* 0x000fe40007810000 */
[----:B------:R-:W-:Y:S02]  /*3480*/  FSEL R51, R51, -INF , !P4 ;  /* 0xff80000033337808 */ /* 0x000fe40006000000 */
[----:B------:R-:W-:-:S02]  /*3490*/  FMNMX.FTZ R20, R46, R7, !PT ;  /* 0x000000072e147209 */ /* 0x000fc40007810000 */
[----:B------:R-:W-:Y:S02]  /*34a0*/  FSEL R23, R23, RZ, P2 ;  /* 0x000000ff17177208 */ /* 0x000fe40001000000 */
[----:B------:R-:W-:Y:S02]  /*34b0*/  ISETP.GT.AND P2, PT, R3, 0x39, !P6 ;  /* 0x000000390300780c */ /* 0x000fe40007744270 */
[----:B------:R-:W-:Y:S01]  /*34c0*/  FMNMX.FTZ R3, R47, R20, !PT ;  /* 0x000000142f037209 */ /* 0x000fe20007810000 */
[--C-:B------:R-:W-:Y:S01]  /*34d0*/  FFMA.FTZ R7, R58, UR6, -R23.reuse ;  /* 0x000000063a077c23 */ /* 0x100fe20008010817 */
[----:B------:R-:W-:Y:S01]  /*34e0*/  ISETP.LT.OR P2, PT, R2, 0x3a, P2 ;  /* 0x0000003a0200780c */ /* 0x000fe20001741670 */
[--C-:B------:R-:W-:Y:S01]  /*34f0*/  FFMA.FTZ R24, R28, UR6, -R23.reuse ;  /* 0x000000061c187c23 */ /* 0x100fe20008010817 */
[----:B------:R-:W-:Y:S01]  /*3500*/  FMNMX.FTZ R20, R50, R3, !PT ;  /* 0x0000000332147209 */ /* 0x000fe20007810000 */
[----:B------:R-:W-:Y:S01]  /*3510*/  MUFU.EX2 R25, R7 ;  /* 0x0000000700197308 */ /* 0x000fe20000000800 */
[----:B------:R-:W-:Y:S01]  /*3520*/  FSEL R54, R54, -INF , !P5 ;  /* 0xff80000036367808 */ /* 0x000fe20006800000 */
[--C-:B------:R-:W-:Y:S01]  /*3530*/  FFMA.FTZ R28, R62, UR6, -R23.reuse ;  /* 0x000000063e1c7c23 */ /* 0x100fe20008010817 */
[----:B------:R-:W-:Y:S01]  /*3540*/  FMNMX.FTZ R3, R51, R20, !PT ;  /* 0x0000001433037209 */ /* 0x000fe20007810000 */
[--C-:B------:R-:W-:Y:S01]  /*3550*/  FFMA.FTZ R20, R60, UR6, -R23.reuse ;  /* 0x000000063c147c23 */ /* 0x100fe20008010817 */
[----:B------:R-:W-:Y:S01]  /*3560*/  FSEL R55, R55, -INF , !P2 ;  /* 0xff80000037377808 */ /* 0x000fe20005000000 */
        /* <DEDUP_REMOVED lines=9> */
[--C-:B------:R-:W-:Y:S01]  /*3600*/  FFMA.FTZ R45, R70, UR6, -R23.reuse ;  /* 0x00000006462d7c23 */ /* 0x100fe20008010817 */
[----:B------:R-:W2:Y:S01]  /*3610*/  SHFL.BFLY PT, R3, R2, 0x2, 0x1f ;  /* 0x0c401f0002037f89 */ /* 0x000ea200000e0000 */
[----:B------:R-:W-:Y:S01]  /*3620*/  MUFU.EX2 R20, R20 ;  /* 0x0000001400147308 */ /* 0x000fe20000000800 */
[--C-:B------:R-:W-:Y:S01]  /*3630*/  FFMA.FTZ R48, R48, UR6, -R23.reuse ;  /* 0x0000000630307c23 */ /* 0x100fe20008010817 */
[----:B------:R-:W-:Y:S01]  /*3640*/  FFMA.FTZ R49, R72, UR6, -R23 ;  /* 0x0000000648317c23 */ /* 0x000fe20008010817 */
[----:B------:R-:W-:-:S05]  /*3650*/  R2UR UR14, R21 ;  /* 0x00000000150e72ca */ /* 0x000fca00000e0000 */
[----:B------:R3:W4:Y:S01]  /*3660*/  MUFU.EX2 R29, R28 ;  /* 0x0000001c001d7308 */ /* 0x0007220000000800 */
[----:B-1----:R-:W-:Y:S01]  /*3670*/  FADD.FTZ R53, R24, R25 ;  /* 0x0000001918357221 */ /* 0x002fe20000010000 */
[----:B------:R-:W-:-:S06]  /*3680*/  F2FP.BF16.F32.PACK_AB R196, R25, R24 ;  /* 0x0000001819c4723e */ /* 0x000fcc00000010ff */
[----:B------:R-:W-:Y:S01]  /*3690*/  MUFU.EX2 R32, R32 ;  /* 0x0000002000207308 */ /* 0x000fe20000000800 */
[----:B---3--:R-:W-:Y:S01]  /*36a0*/  FFMA.FTZ R28, R68, UR6, -R23 ;  /* 0x00000006441c7c23 */ /* 0x008fe20008010817 */
[----:B------:R-:W-:-:S04]  /*36b0*/  UIADD3 UR14, UR42, UR14, URZ ;  /* 0x0000000e2a0e7290 */ /* 0x000fc8000fffe03f */
[----:B------:R-:W-:Y:S01]  /*36c0*/  UIADD3 UR10, UR14, UR10, URZ ;  /* 0x0000000a0e0a7290 */ /* 0x000fe2000fffe03f */
[----:B--2---:R-:W-:Y:S01]  /*36d0*/  FMNMX.FTZ R7, R2, R3, !PT ;  /* 0x0000000302077209 */ /* 0x004fe20007810000 */
[----:B------:R-:W1:Y:S01]  /*36e0*/  MUFU.EX2 R33, R33 ;  /* 0x0000002100217308 */ /* 0x000e620000000800 */
[----:B----4-:R-:W-:-:S03]  /*36f0*/  F2FP.BF16.F32.PACK_AB R198, R29, R20 ;  /* 0x000000141dc6723e */ /* 0x010fc600000010ff */
[----:B------:R-:W2:Y:S04]  /*3700*/  SHFL.BFLY PT, R2, R7, 0x1, 0x1f ;  /* 0x0c201f0007027f89 */ /* 0x000ea800000e0000 */
[----:B------:R3:W-:Y:S08]  /*3710*/  MUFU.EX2 R41, R28 ;  /* 0x0000001c00297308 */ /* 0x0007f00000000800 */
[----:B------:R-:W4:Y:S01]  /*3720*/  MUFU.EX2 R36, R36 ;  /* 0x0000002400247308 */ /* 0x000f220000000800 */
[----:B---3--:R-:W-:Y:S01]  /*3730*/  FADD.FTZ R28, R20, R53 ;  /* 0x00000035141c7221 */ /* 0x008fe20000010000 */
[----:B-1----:R-:W-:-:S03]  /*3740*/  F2FP.BF16.F32.PACK_AB R192, R33, R32 ;  /* 0x0000002021c0723e */ /* 0x002fc600000010ff */
[----:B------:R-:W-:-:S03]  /*3750*/  FADD.FTZ R53, R29, R28 ;  /* 0x0000001c1d357221 */ /* 0x000fc60000010000 */
[----:B------:R-:W1:Y:S01]  /*3760*/  MUFU.EX2 R37, R37 ;  /* 0x0000002500257308 */ /* 0x000e620000000800 */
[----:B------:R-:W-:Y:S01]  /*3770*/  FADD.FTZ R28, R32, R53 ;  /* 0x00000035201c7221 */ /* 0x000fe20000010000 */
[----:B--2---:R-:W-:-:S03]  /*3780*/  FMNMX.FTZ R3, R7, R2, !PT ;  /* 0x0000000207037209 */ /* 0x004fc60007810000 */
[----:B------:R-:W-:Y:S01]  /*3790*/  FADD.FTZ R57, R33, R28 ;  /* 0x0000001c21397221 */ /* 0x000fe20000010000 */
[--C-:B------:R-:W-:Y:S01]  /*37a0*/  FFMA.FTZ R2, R52, UR6, -R23.reuse ;  /* 0x0000000634027c23 */ /* 0x100fe20008010817 */
[----:B------:R-:W-:Y:S01]  /*37b0*/  FFMA.FTZ R23, R74, UR6, -R23 ;  /* 0x000000064a177c23 */ /* 0x000fe20008010817 */
[C---:B------:R-:W-:Y:S01]  /*37c0*/  FSETP.NEU.FTZ.AND P2, PT, R3.reuse, -INF , PT ;  /* 0xff8000000300780b */ /* 0x040fe20003f5d000 */
[----:B------:R-:W-:Y:S01]  /*37d0*/  FMUL.FTZ R7, R3, UR6 ;  /* 0x0000000603077c20 */ /* 0x000fe20008410000 */
[----:B------:R-:W2:Y:S01]  /*37e0*/  MUFU.EX2 R40, R40 ;  /* 0x0000002800287308 */ /* 0x000ea20000000800 */
[----:B----4-:R-:W-:-:S03]  /*37f0*/  FADD.FTZ R52, R36, R57 ;  /* 0x0000003924347221 */ /* 0x010fc60000010000 */
[----:B------:R-:W-:Y:S02]  /*3800*/  FSEL R7, R7, RZ, P2 ;  /* 0x000000ff07077208 */ /* 0x000fe40001000000 */
[----:B------:R-:W-:Y:S01]  /*3810*/  PLOP3.LUT P2, PT, PT, PT, UP0, 0x40, 0x0 ;  /* 0x000000000000781c */ /* 0x000fe20003f4e808 */
[----:B-1----:R-:W-:Y:S01]  /*3820*/  FADD.FTZ R57, R37, R52 ;  /* 0x0000003425397221 */ /* 0x002fe20000010000 */
[----:B------:R-:W-:Y:S01]  /*3830*/  MUFU.EX2 R44, R44 ;  /* 0x0000002c002c7308 */ /* 0x000fe20000000800 */
[--C-:B------:R-:W-:Y:S01]  /*3840*/  FFMA.FTZ R26, R26, UR6, -R7.reuse ;  /* 0x000000061a1a7c23 */ /* 0x100fe20008010807 */
        /* <DEDUP_REMOVED lines=14> */
[----:B------:R-:W1:Y:S01]  /*3930*/  MUFU.EX2 R27, R27 ;  /* 0x0000001b001b7308 */ /* 0x000e620000000800 */
[--C-:B------:R-:W-:Y:S01]  /*3940*/  FFMA.FTZ R54, R54, UR6, -R7.reuse ;  /* 0x0000000636367c23 */ /* 0x100fe20008010807 */
[----:B------:R-:W-:Y:S01]  /*3950*/  FFMA.FTZ R7, R55, UR6, -R7 ;  /* 0x0000000637077c23 */ /* 0x000fe20008010807 */
[----:B------:R-:W-:-:S02]  /*3960*/  F2FP.BF16.F32.PACK_AB R194, R37, R36 ;  /* 0x0000002425c2723e */ /* 0x000fc400000010ff */
[----:B--2---:R-:W-:-:S03]  /*3970*/  F2FP.BF16.F32.PACK_AB R188, R41, R40 ;  /* 0x0000002829bc723e */ /* 0x004fc600000010ff */
[----:B------:R-:W2:Y:S08]  /*3980*/  MUFU.EX2 R30, R30 ;  /* 0x0000001e001e7308 */ /* 0x000eb00000000800 */
[----:B------:R-:W3:Y:S01]  /*3990*/  MUFU.EX2 R31, R31 ;  /* 0x0000001f001f7308 */ /* 0x000ee20000000800 */
[----:B-1----:R-:W-:Y:S01]  /*39a0*/  FADD.FTZ R53, R26, R27 ;  /* 0x0000001b1a357221 */ /* 0x002fe20000010000 */
[----:B------:R-:W-:-:S06]  /*39b0*/  F2FP.BF16.F32.PACK_AB R197, R27, R26 ;  /* 0x0000001a1bc5723e */ /* 0x000fcc00000010ff */
[----:B------:R-:W1:Y:S01]  /*39c0*/  MUFU.EX2 R34, R34 ;  /* 0x0000002200227308 */ /* 0x000e620000000800 */
[----:B--2---:R-:W-:-:S07]  /*39d0*/  FADD.FTZ R28, R30, R53 ;  /* 0x000000351e1c7221 */ /* 0x004fce0000010000 */
[----:B------:R-:W2:Y:S01]  /*39e0*/  MUFU.EX2 R35, R35 ;  /* 0x0000002300237308 */ /* 0x000ea20000000800 */
[C---:B---3--:R-:W-:Y:S01]  /*39f0*/  FADD.FTZ R53, R31.reuse, R28 ;  /* 0x0000001c1f357221 */ /* 0x048fe20000010000 */
[----:B------:R-:W-:Y:S01]  /*3a00*/  FADD.FTZ R28, R40, R57 ;  /* 0x00000039281c7221 */ /* 0x000fe20000010000 */
[----:B------:R-:W-:-:S03]  /*3a10*/  F2FP.BF16.F32.PACK_AB R199, R31, R30 ;  /* 0x0000001e1fc7723e */ /* 0x000fc600000010ff */
[----:B------:R-:W-:Y:S02]  /*3a20*/  FADD.FTZ R57, R41, R28 ;  /* 0x0000001c29397221 */ /* 0x000fe40000010000 */
[----:B------:R-:W3:Y:S01]  /*3a30*/  MUFU.EX2 R38, R38 ;  /* 0x0000002600267308 */ /* 0x000ee20000000800 */
[----:B-1----:R-:W-:Y:S01]  /*3a40*/  FADD.FTZ R0, R34, R53 ;  /* 0x0000003522007221 */ /* 0x002fe20000010000 */
[----:B------:R-:W-:-:S06]  /*3a50*/  FADD.FTZ R24, R44, R57 ;  /* 0x000000392c187221 */ /* 0x000fcc0000010000 */
[----:B------:R-:W1:Y:S01]  /*3a60*/  MUFU.EX2 R39, R39 ;  /* 0x0000002700277308 */ /* 0x000e620000000800 */
[C---:B--2---:R-:W-:Y:S01]  /*3a70*/  FADD.FTZ R53, R35.reuse, R0 ;  /* 0x0000000023357221 */ /* 0x044fe20000010000 */
[----:B------:R-:W-:-:S06]  /*3a80*/  F2FP.BF16.F32.PACK_AB R193, R35, R34 ;  /* 0x0000002223c1723e */ /* 0x000fcc00000010ff */
[----:B------:R-:W2:Y:S01]  /*3a90*/  MUFU.EX2 R42, R42 ;  /* 0x0000002a002a7308 */ /* 0x000ea20000000800 */
[----:B---3--:R-:W-:-:S07]  /*3aa0*/  FADD.FTZ R0, R38, R53 ;  /* 0x0000003526007221 */ /* 0x008fce0000010000 */
[----:B------:R-:W3:Y:S01]  /*3ab0*/  MUFU.EX2 R45, R45 ;  /* 0x0000002d002d7308 */ /* 0x000ee20000000800 */
[C---:B-1----:R-:W-:Y:S01]  /*3ac0*/  FADD.FTZ R25, R39.reuse, R0 ;  /* 0x0000000027197221 */ /* 0x042fe20000010000 */
[----:B------:R-:W-:-:S06]  /*3ad0*/  F2FP.BF16.F32.PACK_AB R195, R39, R38 ;  /* 0x0000002627c3723e */ /* 0x000fcc00000010ff */
[----:B------:R-:W1:Y:S01]  /*3ae0*/  MUFU.EX2 R43, R43 ;  /* 0x0000002b002b7308 */ /* 0x000e620000000800 */
[----:B--2---:R-:W-:-:S07]  /*3af0*/  FADD.FTZ R0, R42, R25 ;  /* 0x000000192a007221 */ /* 0x004fce0000010000 */
[----:B------:R-:W2:Y:S01]  /*3b00*/  MUFU.EX2 R48, R48 ;  /* 0x0000003000307308 */ /* 0x000ea20000000800 */
[C---:B---3--:R-:W-:Y:S01]  /*3b10*/  FADD.FTZ R29, R45.reuse, R24 ;  /* 0x000000182d1d7221 */ /* 0x048fe20000010000 */
[----:B------:R-:W-:-:S06]  /*3b20*/  F2FP.BF16.F32.PACK_AB R190, R45, R44 ;  /* 0x0000002c2dbe723e */ /* 0x000fcc00000010ff */
[----:B------:R-:W3:Y:S01]  /*3b30*/  MUFU.EX2 R46, R46 ;  /* 0x0000002e002e7308 */ /* 0x000ee20000000800 */
[C---:B-1----:R-:W-:Y:S01]  /*3b40*/  FADD.FTZ R25, R43.reuse, R0 ;  /* 0x000000002b197221 */ /* 0x042fe20000010000 */
[----:B------:R-:W-:-:S06]  /*3b50*/  F2FP.BF16.F32.PACK_AB R189, R43, R42 ;  /* 0x0000002a2bbd723e */ /* 0x000fcc00000010ff */
[----:B------:R-:W1:Y:S01]  /*3b60*/  MUFU.EX2 R49, R49 ;  /* 0x0000003100317308 */ /* 0x000e620000000800 */
[----:B--2---:R-:W-:-:S07]  /*3b70*/  FADD.FTZ R20, R48, R29 ;  /* 0x0000001d30147221 */ /* 0x004fce0000010000 */
[----:B------:R-:W2:Y:S01]  /*3b80*/  MUFU.EX2 R47, R47 ;  /* 0x0000002f002f7308 */ /* 0x000ea20000000800 */
[----:B---3--:R-:W-:-:S07]  /*3b90*/  FADD.FTZ R0, R46, R25 ;  /* 0x000000192e007221 */ /* 0x008fce0000010000 */
[----:B------:R-:W3:Y:S01]  /*3ba0*/  MUFU.EX2 R2, R2 ;  /* 0x0000000200027308 */ /* 0x000ee20000000800 */
[C---:B-1----:R-:W-:Y:S01]  /*3bb0*/  FADD.FTZ R29, R49.reuse, R20 ;  /* 0x00000014311d7221 */ /* 0x042fe20000010000 */
[----:B------:R-:W-:-:S06]  /*3bc0*/  F2FP.BF16.F32.PACK_AB R184, R49, R48 ;  /* 0x0000003031b8723e */ /* 0x000fcc00000010ff */
[----:B------:R-:W1:Y:S01]  /*3bd0*/  MUFU.EX2 R50, R50 ;  /* 0x0000003200327308 */ /* 0x000e620000000800 */
[C---:B--2---:R-:W-:Y:S01]  /*3be0*/  FADD.FTZ R25, R47.reuse, R0 ;  /* 0x000000002f197221 */ /* 0x044fe20000010000 */
[----:B------:R-:W-:-:S06]  /*3bf0*/  F2FP.BF16.F32.PACK_AB R191, R47, R46 ;  /* 0x0000002e2fbf723e */ /* 0x000fcc00000010ff */
[----:B------:R-:W2:Y:S01]  /*3c00*/  MUFU.EX2 R23, R23 ;  /* 0x0000001700177308 */ /* 0x000ea20000000800 */
[----:B---3--:R-:W-:-:S07]  /*3c10*/  FADD.FTZ R20, R2, R29 ;  /* 0x0000001d02147221 */ /* 0x008fce0000010000 */
[----:B------:R-:W3:Y:S01]  /*3c20*/  MUFU.EX2 R51, R51 ;  /* 0x0000003300337308 */ /* 0x000ee20000000800 */
[----:B-1----:R-:W-:-:S07]  /*3c30*/  FADD.FTZ R0, R50, R25 ;  /* 0x0000001932007221 */ /* 0x002fce0000010000 */
[----:B------:R-:W1:Y:S01]  /*3c40*/  MUFU.EX2 R54, R54 ;  /* 0x0000003600367308 */ /* 0x000e620000000800 */
[C---:B--2---:R-:W-:Y:S01]  /*3c50*/  FADD.FTZ R20, R23.reuse, R20 ;  /* 0x0000001417147221 */ /* 0x044fe20000010000 */
[----:B------:R-:W-:-:S06]  /*3c60*/  F2FP.BF16.F32.PACK_AB R186, R23, R2 ;  /* 0x0000000217ba723e */ /* 0x000fcc00000010ff */
[----:B------:R-:W2:Y:S01]  /*3c70*/  MUFU.EX2 R187, R7 ;  /* 0x0000000700bb7308 */ /* 0x000ea20000000800 */
[C---:B---3--:R-:W-:Y:S01]  /*3c80*/  FADD.FTZ R23, R51.reuse, R0 ;  /* 0x0000000033177221 */ /* 0x048fe20000010000 */
[----:B------:R-:W-:-:S03]  /*3c90*/  F2FP.BF16.F32.PACK_AB R185, R51, R50 ;  /* 0x0000003233b9723e */ /* 0x000fc600000010ff */
[----:B-1----:R-:W-:Y:S01]  /*3ca0*/  FADD.FTZ R0, R54, R23 ;  /* 0x0000001736007221 */ /* 0x002fe20000010000 */
[----:B------:R-:W-:-:S03]  /*3cb0*/  VIADD R23, R103, 0xfffffffe ;  /* 0xfffffffe67177836 */ /* 0x000fc60000000000 */
[C---:B--2---:R-:W-:Y:S01]  /*3cc0*/  FADD.FTZ R7, R187.reuse, R0 ;  /* 0x00000000bb077221 */ /* 0x044fe20000010000 */
[----:B------:R-:W-:Y:S01]  /*3cd0*/  F2FP.BF16.F32.PACK_AB R187, R187, R54 ;  /* 0x00000036bbbb723e */ /* 0x000fe200000010ff */
[----:B------:R-:W-:Y:S06]  /*3ce0*/  @P2 BRA `(.L_x_911) ;  /* 0x0000000000442947 */ /* 0x000fec0003800000 */
        /* <DEDUP_REMOVED lines=10> */
.L_x_912:
[----:B------:R-:W-:-:S11]  /*3d90*/  UISETP.NE.AND UP1, UPT, UR11, 0x1, UPT ;  /* 0x000000010b00788c */ /* 0x000fd6000bf25270 */
[----:B------:R-:W-:Y:S02]  /*3da0*/  @UP1 ULDC.64 UR14, c[0x0][0x9e8] ;  /* 0x00027a00000e1ab9 */ /* 0x000fe40000000a00 */
[----:B------:R-:W-:-:S04]  /*3db0*/  UIMAD.WIDE.U32 UR18, UR7, UR14, URZ ;  /* 0x0000000e071272a5 */ /* 0x000fc8000f8e003f */
[----:B------:R-:W-:-:S12]  /*3dc0*/  @UP1 USHF.R.U32.HI UR7, URZ, UR15, UR19 ;  /* 0x0000000f3f071299 */ /* 0x000fd80008011613 */
.L_x_913:
[----:B------:R-:W-:-:S04]  /*3dd0*/  UIMAD UR7, UR7, UR11, UR11 ;  /* 0x0000000b070772a4 */ /* 0x000fc8000f8e020b */
[----:B------:R-:W-:-:S04]  /*3de0*/  UISETP.LT.AND UP1, UPT, UR10, UR7, UPT ;  /* 0x000000070a00728c */ /* 0x000fc8000bf21270 */
[----:B------:R-:W-:-:S12]  /*3df0*/  USEL UR10, UR10, UR7, UP1 ;  /* 0x000000070a0a7287 */ /* 0x000fd80008800000 */
.L_x_911:
[----:B------:R-:W-:Y:S01]  /*3e00*/  USHF.R.S32.HI UR7, URZ, 0x1f, UR10 ;  /* 0x0000001f3f077899 */ /* 0x000fe2000801140a */
[----:B------:R-:W-:Y:S01]  /*3e10*/  IMAD.MOV.U32 R2, RZ, RZ, 0x3f800000 ;  /* 0x3f800000ff027424 */ /* 0x000fe200078e00ff */
[----:B------:R-:W-:Y:S01]  /*3e20*/  CS2R R150, SRZ ;  /* 0x0000000000967805 */ /* 0x000fe2000001ff00 */
[----:B------:R-:W-:Y:S01]  /*3e30*/  IMAD.MOV.U32 R0, RZ, RZ, 0x3f800000 ;  /* 0x3f800000ff007424 */ /* 0x000fe200078e00ff */
        /* <DEDUP_REMOVED lines=8> */
[----:B------:R-:W-:Y:S01]  /*3ec0*/  UISETP.LT.AND UP1, UPT, UR60, UR7, UPT ;  /* 0x000000073c00728c */ /* 0x000fe2000bf21270 */
[----:B------:R-:W-:Y:S02]  /*3ed0*/  CS2R R136, SRZ ;  /* 0x0000000000887805 */ /* 0x000fe4000001ff00 */
[----:B------:R-:W-:Y:S02]  /*3ee0*/  CS2R R134, SRZ ;  /* 0x0000000000867805 */ /* 0x000fe4000001ff00 */
[----:B------:R-:W-:Y:S01]  /*3ef0*/  CS2R R132, SRZ ;  /* 0x0000000000847805 */ /* 0x000fe2000001ff00 */
[----:B------:R-:W-:Y:S01]  /*3f00*/  USEL UR41, UR60, UR7, !UP1 ;  /* 0x000000073c297287 */ /* 0x000fe2000c800000 */
[----:B------:R-:W-:-:S02]  /*3f10*/  CS2R R130, SRZ ;  /* 0x0000000000827805 */ /* 0x000fc4000001ff00 */
[----:B------:R-:W-:Y:S02]  /*3f20*/  CS2R R128, SRZ ;  /* 0x0000000000807805 */ /* 0x000fe4000001ff00 */
[----:B------:R-:W-:Y:S02]  /*3f30*/  CS2R R126, SRZ ;  /* 0x00000000007e7805 */ /* 0x000fe4000001ff00 */
[----:B------:R-:W-:Y:S02]  /*3f40*/  CS2R R124, SRZ ;  /* 0x00000000007c7805 */ /* 0x000fe4000001ff00 */
[----:B------:R-:W-:Y:S02]  /*3f50*/  CS2R R122, SRZ ;  /* 0x00000000007a7805 */ /* 0x000fe4000001ff00 */
[----:B------:R-:W-:Y:S02]  /*3f60*/  ISETP.GE.AND P2, PT, R23, UR41, PT ;  /* 0x0000002917007c0c */ /* 0x000fe4000bf46270 */
        /* <DEDUP_REMOVED lines=48> */
[----:B------:R-:W-:Y:S01]  /*4270*/  CS2R R24, SRZ ;  /* 0x0000000000187805 */ /* 0x000fe2000001ff00 */
[----:B------:R-:W-:Y:S06]  /*4280*/  @!P2 BRA `(.L_x_914) ;  /* 0x0000002400d8a947 */ /* 0x000fec0003800000 */
[----:B------:R-:W-:Y:S01]  /*4290*/  IMAD.IADD R214, R6, 0x1, R21 ;  /* 0x0000000106d67824 */ /* 0x000fe200078e0215 */
[----:B------:R-:W-:Y:S01]  /*42a0*/  ULDC UR47, c[0x0][0x9e4] ;  /* 0x00027900002f7ab9 */ /* 0x000fe20000000800 */
[----:B------:R-:W-:Y:S02]  /*42b0*/  IMAD.MOV.U32 R2, RZ, RZ, 0x3f800000 ;  /* 0x3f800000ff027424 */ /* 0x000fe400078e00ff */
[----:B------:R-:W-:-:S07]  /*42c0*/  IMAD.MOV.U32 R151, RZ, RZ, RZ ;  /* 0x000000ffff977224 */ /* 0x000fce00078e00ff */
.L_x_931:
[----:B------:R-:W-:-:S04]  /*42d0*/  UIADD3 UR7, UR36, 0x1, URZ ;  /* 0x0000000124077890 */ /* 0x000fc8000fffe03f */
[----:B------:R-:W-:-:S04]  /*42e0*/  UISETP.NE.AND UP1, UPT, UR7, 0x2, UPT ;  /* 0x000000020700788c */ /* 0x000fc8000bf25270 */
[----:B------:R-:W-:Y:S02]  /*42f0*/  USEL UR40, URZ, 0x1, UP1 ;  /* 0x000000013f287887 */ /* 0x000fe40008800000 */
[----:B------:R-:W-:Y:S02]  /*4300*/  USEL UR7, UR7, URZ, UP1 ;  /* 0x0000003f07077287 */ /* 0x000fe40008800000 */
[----:B------:R-:W-:Y:S01]  /*4310*/  ULOP3.LUT UR40, UR46, UR40, URZ, 0x3c, !UPT ;  /* 0x000000282e287292 */ /* 0x000fe2000f8e3c3f */
[----:B------:R-:W-:Y:S11]  /*4320*/  @!P0 BRA `(.L_x_915) ;  /* 0x0000000000048947 */ /* 0x000ff60003800000 */
[----:B------:R-:W-:Y:S01]  /*4330*/  BPT.TRAP 0x1 ;  /* 0x000000040000795c */ /* 0x000fe20000300000 */
.L_x_915:
[----:B------:R-:W-:Y:S01]  /*4340*/  ULEA UR39, UR7, UR38, 0x3 ;  /* 0x0000002607277291 */ /* 0x000fe2000f8e183f */
[----:B------:R-:W-:-:S05]  /*4350*/  IMAD.U32 R152, RZ, RZ, UR40 ;  /* 0x00000028ff987e24 */ /* 0x000fca000f8e00ff */
[----:B------:R-:W-:-:S04]  /*4360*/  SHF.L.U32 R152, R152, 0x1f, RZ ;  /* 0x0000001f98987819 */ /* 0x000fc800000006ff */
[----:B------:R1:W2:Y:S01]  /*4370*/  SYNCS.PHASECHK.TRANS64.TRYWAIT P2, [UR39+0x30830], R152 ;  /* 0x03083098ff0075a7 */ /* 0x0002a20008040167 */
[----:B------:R-:W-:Y:S05]  /*4380*/  @!P0 BRA `(.L_x_916) ;  /* 0x0000000000048947 */ /* 0x000fea0003800000 */
[----:B------:R-:W-:Y:S01]  /*4390*/  BPT.TRAP 0x1 ;  /* 0x000000040000795c */ /* 0x000fe20000300000 */
.L_x_916:
[----:B--2---:R-:W-:Y:S05]  /*43a0*/  @P2 BRA `(.L_x_917) ;  /* 0x0000000000082947 */ /* 0x004fea0003800000 */
[----:B------:R-:W2:Y:S02]  /*43b0*/  SYNCS.PHASECHK.TRANS64.TRYWAIT P2, [UR39+0x30830], R152 ;  /* 0x03083098ff0075a7 */ /* 0x000ea40008040167 */
[----:B--2---:R-:W-:Y:S05]  /*43c0*/  @!P2 BRA `(.L_x_918) ;  /* 0x000000d40038a947 */ /* 0x004fea0003800000 */
.L_x_917:
[----:B------:R-:W-:Y:S01]  /*43d0*/  R2UR UR56, R18 ;  /* 0x00000000123872ca */ /* 0x000fe200000e0000 */
[----:B------:R-:W-:Y:S01]  /*43e0*/  ULEA UR6, UR7, UR37, 0xb ;  /* 0x0000002507067291 */ /* 0x000fe2000f8e583f */
[----:B------:R-:W-:Y:S01]  /*43f0*/  R2UR UR57, R19 ;  /* 0x00000000133972ca */ /* 0x000fe200000e0000 */
[----:B-12---:R-:W-:Y:S01]  /*4400*/  WARPGROUP.ARRIVE ;  /* 0x00000000000079c5 */ /* 0x006fe20000000000 */
[----:B------:R-:W-:Y:S01]  /*4410*/  UMOV UR59, 0x40000040 ;  /* 0x40000040003b7882 */ /* 0x000fe20000000000 */
[----:B------:R-:W-:Y:S01]  /*4420*/  UIADD3 UR10, UR6, 0x204, URZ ;  /* 0x00000204060a7890 */ /* 0x000fe2000fffe03f */
[-C--:B------:R-:W-:Y:S01]  /*4430*/  FMUL.FTZ R24, R24, R0.reuse ;  /* 0x0000000018187220 */ /* 0x080fe20000410000 */
[----:B------:R-:W-:Y:S01]  /*4440*/  UMOV UR11, 0x40000040 ;  /* 0x40000040000b7882 */ /* 0x000fe20000000000 */
[----:B------:R-:W-:Y:S01]  /*4450*/  UMOV UR58, UR6 ;  /* 0x00000006003a7c82 */ /* 0x000fe20008000000 */
[----:B------:R-:W-:Y:S01]  /*4460*/  UIADD3 UR14, UR6, 0x206, URZ ;  /* 0x00000206060e7890 */ /* 0x000fe2000fffe03f */
[-C--:B------:R-:W-:Y:S01]  /*4470*/  FMUL.FTZ R25, R25, R0.reuse ;  /* 0x0000000019197220 */ /* 0x080fe20000410000 */
[----:B------:R-:W-:Y:S01]  /*4480*/  UMOV UR15, 0x40000040 ;  /* 0x40000040000f7882 */ /* 0x000fe20000000000 */
[----:B------:R-:W-:Y:S01]  /*4490*/  UIADD3 UR18, UR6, 0x400, URZ ;  /* 0x0000040006127890 */ /* 0x000fe2000fffe03f */
[-C--:B------:R-:W-:Y:S01]  /*44a0*/  FMUL.FTZ R28, R28, R0.reuse ;  /* 0x000000001c1c7220 */ /* 0x080fe20000410000 */
[----:B------:R-:W-:Y:S01]  /*44b0*/  UMOV UR19, 0x40000040 ;  /* 0x4000004000137882 */ /* 0x000fe20000000000 */
[----:B------:R-:W-:Y:S01]  /*44c0*/  HGMMA.64x64x16.F32.BF16 R152, gdesc[UR56], RZ, !UPT, gsb0 ;  /* 0x00e00000389879f0 */ /* 0x000fe2000c0018ff */
[----:B------:R-:W-:Y:S01]  /*44d0*/  R2UR UR56, R16 ;  /* 0x00000000103872ca */ /* 0x000fe200000e0000 */
[----:B------:R-:W-:Y:S01]  /*44e0*/  UIADD3 UR58, UR6, 0x2, URZ ;  /* 0x00000002063a7890 */ /* 0x000fe2000fffe03f */
[----:B------:R-:W-:Y:S01]  /*44f0*/  R2UR UR57, R17 ;  /* 0x00000000113972ca */ /* 0x000fe200000e0000 */
        /* <DEDUP_REMOVED lines=75> */
[----:B------:R-:W-:Y:S01]  /*49b0*/  FMUL.FTZ R149, R149, R0 ;  /* 0x0000000095957220 */ /* 0x000fe20000410000 */
[-C--:B------:R-:W-:Y:S01]  /*49c0*/  FMUL.FTZ R26, R26, R2.reuse ;  /* 0x000000021a1a7220 */ /* 0x080fe20000410000 */
[-C--:B------:R-:W-:Y:S01]  /*49d0*/  FMUL.FTZ R27, R27, R2.reuse ;  /* 0x000000021b1b7220 */ /* 0x080fe20000410000 */
[-C--:B------:R-:W-:Y:S01]  /*49e0*/  FMUL.FTZ R30, R30, R2.reuse ;  /* 0x000000021e1e7220 */ /* 0x080fe20000410000 */
[----:B------:R-:W-:Y:S01]  /*49f0*/  HGMMA.64x64x16.F32.BF16 R152, gdesc[UR56], R152, gsb0 ;  /* 0x00e00000389879f0 */ /* 0x000fe20008001898 */
[----:B------:R-:W-:Y:S01]  /*4a00*/  R2UR UR56, R14 ;  /* 0x000000000e3872ca */ /* 0x000fe200000e0000 */
[----:B------:R-:W-:Y:S01]  /*4a10*/  UIADD3 UR58, UR6, 0x4, URZ ;  /* 0x00000004063a7890 */ /* 0x000fe2000fffe03f */
[----:B------:R-:W-:Y:S01]  /*4a20*/  R2UR UR57, R15 ;  /* 0x000000000f3972ca */ /* 0x000fe200000e0000 */
        /* <DEDUP_REMOVED lines=64> */
[----:B------:R-:W-:Y:S01]  /*4e30*/  HGMMA.64x64x16.F32.BF16 R152, gdesc[UR56], R152, gsb0 ;  /* 0x00e00000389879f0 */ /* 0x000fe20008001898 */
[----:B------:R-:W-:Y:S01]  /*4e40*/  R2UR UR56, R12 ;  /* 0x000000000c3872ca */ /* 0x000fe200000e0000 */
[----:B------:R-:W-:Y:S01]  /*4e50*/  UIADD3 UR58, UR6, 0x6, URZ ;  /* 0x00000006063a7890 */ /* 0x000fe2000fffe03f */
[----:B------:R-:W-:Y:S01]  /*4e60*/  R2UR UR57, R13 ;  /* 0x000000000d3972ca */ /* 0x000fe200000e0000 */
[----:B------:R-:W-:Y:S01]  /*4e70*/  UMOV UR59, 0x40000040 ;  /* 0x40000040003b7882 */ /* 0x000fe20000000000 */
[----:B------:R-:W-:Y:S02]  /*4e80*/  WARPGROUP.DEPBAR.LE gsb0, 0x0 ;  /* 0x00008000000079c5 */ /* 0x000fe40000010000 */
[----:B------:R-:W-:-:S09]  /*4e90*/  WARPGROUP.ARRIVE ;  /* 0x00000000000079c5 */ /* 0x000fd20000000000 */
        /* <DEDUP_REMOVED lines=8> */
[----:B------:R-:W-:Y:S01]  /*4f20*/  UIADD3 UR58, UR6, 0x202, URZ ;  /* 0x00000202063a7890 */ /* 0x000fe2000fffe03f */
[----:B------:R-:W-:Y:S01]  /*4f30*/  UMOV UR59, 0x40000040 ;  /* 0x40000040003b7882 */ /* 0x000fe20000000000 */
[----:B------:R-:W-:Y:S01]  /*4f40*/  UMOV UR56, UR4 ;  /* 0x0000000400387c82 */ /* 0x000fe20008000000 */
[----:B------:R-:W-:Y:S01]  /*4f50*/  UMOV UR57, UR5 ;  /* 0x0000000500397c82 */ /* 0x000fe20008000000 */
[----:B------:R-:W-:Y:S02]  /*4f60*/  WARPGROUP.DEPBAR.LE gsb0, 0x0 ;  /* 0x00008000000079c5 */ /* 0x000fe40000010000 */
[----:B------:R-:W-:-:S06]  /*4f70*/  WARPGROUP.ARRIVE ;  /* 0x00000000000079c5 */ /* 0x000fcc0000000000 */
[----:B------:R-:W-:Y:S01]  /*4f80*/  HGMMA.64x64x16.F32.BF16 R152, gdesc[UR56], R152, gsb0 ;  /* 0x00e00000389879f0 */ /* 0x000fe20008001898 */
[----:B------:R-:W-:Y:S01]  /*4f90*/  R2UR UR56, R8 ;  /* 0x00000000083872ca */ /* 0x000fe200000e0000 */
[----:B------:R-:W-:Y:S01]  /*4fa0*/  UIADD3 UR58, UR6, 0x606, URZ ;  /* 0x00000606063a7890 */ /* 0x000fe2000fffe03f */
[----:B------:R-:W-:Y:S01]  /*4fb0*/  R2UR UR57, R9 ;  /* 0x00000000093972ca */ /* 0x000fe200000e0000 */
[----:B------:R-:W-:Y:S01]  /*4fc0*/  UMOV UR59, 0x40000040 ;  /* 0x40000040003b7882 */ /* 0x000fe20000000000 */
        /* <DEDUP_REMOVED lines=31> */
[----:B------:R-:W-:Y:S05]  /*51c0*/  @!P0 BRA `(.L_x_919) ;  /* 0x0000000000048947 */ /* 0x000fea0003800000 */
[----:B------:R-:W-:Y:S01]  /*51d0*/  BPT.TRAP 0x1 ;  /* 0x000000040000795c */ /* 0x000fe20000300000 */
.L_x_919:
[----:B------:R-:W-:Y:S01]  /*51e0*/  ULEA UR10, UR36, UR38, 0x3 ;  /* 0x00000026240a7291 */ /* 0x000fe2000f8e183f */
[----:B------:R-:W-:-:S04]  /*51f0*/  MOV R0, UR46 ;  /* 0x0000002e00007c02 */ /* 0x000fc80008000f00 */
[----:B------:R-:W-:-:S04]  /*5200*/  SHF.L.U32 R0, R0, 0x1f, RZ ;  /* 0x0000001f00007819 */ /* 0x000fc800000006ff */
[----:B------:R1:W2:Y:S01]  /*5210*/  SYNCS.PHASECHK.TRANS64.TRYWAIT P2, [UR10+0x30850], R0 ;  /* 0x03085000ff0075a7 */ /* 0x0002a2000804014a */
[----:B------:R-:W-:Y:S05]  /*5220*/  @!P0 BRA `(.L_x_920) ;  /* 0x0000000000048947 */ /* 0x000fea0003800000 */
[----:B------:R-:W-:Y:S01]  /*5230*/  BPT.TRAP 0x1 ;  /* 0x000000040000795c */ /* 0x000fe20000300000 */
.L_x_920:
[----:B--2---:R-:W-:Y:S05]  /*5240*/  @P2 BRA `(.L_x_921) ;  /* 0x0000000000082947 */ /* 0x004fea0003800000 */
[----:B------:R-:W2:Y:S02]  /*5250*/  SYNCS.PHASECHK.TRANS64.TRYWAIT P2, [UR10+0x30850], R0 ;  /* 0x03085000ff0075a7 */ /* 0x000ea4000804014a */
[----:B--2---:R-:W-:Y:S05]  /*5260*/  @!P2 BRA `(.L_x_922) ;  /* 0x000000c400a8a947 */ /* 0x004fea0003800000 */
.L_x_921:
[----:B------:R-:W-:Y:S01]  /*5270*/  UIADD3 UR6, UR38, 0x400, URZ ;  /* 0x0000040026067890 */ /* 0x000fe2000fffe03f */
[----:B------:R-:W-:Y:S01]  /*5280*/  WARPGROUP.ARRIVE ;  /* 0x00000000000079c5 */ /* 0x000fe20000000000 */
[----:B------:R-:W-:Y:S01]  /*5290*/  UMOV UR15, 0x40000040 ;  /* 0x40000040000f7882 */ /* 0x000fe20000000000 */
[----:B-12---:R-:W-:Y:S01]  /*52a0*/  IMAD.SHL.U32 R0, R23, 0x40, RZ ;  /* 0x0000004017007824 */ /* 0x006fe200078e00ff */
[----:B------:R-:W-:Y:S01]  /*52b0*/  USHF.R.U32.HI UR6, URZ, 0x4, UR6 ;  /* 0x000000043f067899 */ /* 0x000fe20008011606 */
[----:B------:R-:W-:Y:S01]  /*52c0*/  IMAD.U32 R2, RZ, RZ, UR39 ;  /* 0x00000027ff027e24 */ /* 0x000fe2000f8e00ff */
[----:B------:R-:W-:Y:S01]  /*52d0*/  PLOP3.LUT P2, PT, PT, PT, UP0, 0x40, 0x0 ;  /* 0x000000000000781c */ /* 0x000fe20003f4e808 */
[----:B------:R-:W-:Y:S01]  /*52e0*/  ULDC UR22, c[0x0][0x9dc] ;  /* 0x0002770000167ab9 */ /* 0x000fe20000000800 */
[----:B------:R-:W-:Y:S01]  /*52f0*/  ULOP3.LUT UR6, UR6, 0x3fff, URZ, 0xc0, !UPT ;  /* 0x00003fff06067892 */ /* 0x000fe2000f8ec03f */
[----:B------:R-:W-:Y:S01]  /*5300*/  @!P1 VIADD R2, R2, 0x30840 ;  /* 0x0003084002029836 */ /* 0x000fe20000000000 */
[----:B------:R-:W-:-:S02]  /*5310*/  ULDC UR11, c[0x0][0x9e0] ;  /* 0x00027800000b7ab9 */ /* 0x000fc40000000800 */
[----:B------:R-:W-:Y:S02]  /*5320*/  ULOP3.LUT UR6, UR6, 0x2000000, URZ, 0xfc, !UPT ;  /* 0x0200000006067892 */ /* 0x000fe4000f8efc3f */
[----:B------:R-:W-:Y:S02]  /*5330*/  @!P1 PRMT R2, RZ, 0x654, R2 ;  /* 0x00000654ff029816 */ /* 0x000fe40000000002 */
[----:B------:R-:W-:-:S07]  /*5340*/  ULEA UR6, UR36, UR6, 0xb ;  /* 0x0000000624067291 */ /* 0x000fce000f8e583f */
        /* <DEDUP_REMOVED lines=15> */
[----:B------:R-:W-:Y:S02]  /*5440*/  UMOV UR15, 0x40000040 ;  /* 0x40000040000f7882 */ /* 0x000fe40000000000 */
[----:B------:R-:W-:Y:S01]  /*5450*/  ULDC UR6, c[0x0][0x288] ;  /* 0x0000a20000067ab9 */ /* 0x000fe20000000800 */
[----:B------:R-:W-:Y:S02]  /*5460*/  WARPGROUP.DEPBAR.LE gsb0, 0x0 ;  /* 0x00008000000079c5 */ /* 0x000fe40000010000 */
[----:B------:R-:W-:-:S15]  /*5470*/  WARPGROUP.ARRIVE ;  /* 0x00000000000079c5 */ /* 0x000fde0000000000 */
[----:B------:R-:W-:-:S06]  /*5480*/  NOP ;  /* 0x0000000000007918 */ /* 0x000fcc0000000000 */
[----:B------:R-:W-:Y:S03]  /*5490*/  HGMMA.64x256x16.F32.BF16 R24, R184, gdesc[UR12].tnspB, R24, gsb0 ;  /* 0x43e0000cb8187df0 */ /* 0x000fe60008001818 */
[----:B------:R-:W-:Y:S02]  /*54a0*/  WARPGROUP.DEPBAR.LE gsb0, 0x0 ;  /* 0x00008000000079c5 */ /* 0x000fe40000010000 */
[----:B------:R-:W1:Y:S01]  /*54b0*/  LDC R185, c[0x0][0x2e0] ;  /* 0x0000b800ffb97b82 */ /* 0x000e620000000800 */
[----:B------:R-:W-:Y:S01]  /*54c0*/  IADD3 R184, -R0, 0x1, RZ ;  /* 0x0000000100b87810 */ /* 0x000fe20007ffe1ff */
[----:B------:R2:W-:Y:S04]  /*54d0*/  @!P1 SYNCS.ARRIVE.TRANS64.RED.A1T0 RZ, [R2+URZ], RZ ;  /* 0x000000ff02ff99a7 */ /* 0x0005e8000810043f */
[----:B-1----:R-:W-:-:S04]  /*54e0*/  IMAD R184, R185, UR45, R184 ;  /* 0x0000002db9b87c24 */ /* 0x002fc8000f8e02b8 */
[----:B------:R-:W-:Y:S01]  /*54f0*/  VIADD R185, R184, -UR6 ;  /* 0x80000006b8b97c36 */ /* 0x000fe20008000000 */
[----:B------:R-:W-:-:S03]  /*5500*/  ULOP3.LUT UR6, URZ, UR22, URZ, 0x33, !UPT ;  /* 0x000000163f067292 */ /* 0x000fc6000f8e333f */
[----:B------:R-:W-:-:S04]  /*5510*/  IMAD R185, R22, -0x2, R185 ;  /* 0xfffffffe16b97824 */ /* 0x000fc800078e02b9 */
[C---:B------:R-:W-:Y:S02]  /*5520*/  VIADD R188, R185.reuse, UR11 ;  /* 0x0000000bb9bc7c36 */ /* 0x040fe40008000000 */
[----:B------:R-:W-:Y:S02]  /*5530*/  VIADD R190, R185, UR6 ;  /* 0x00000006b9be7c36 */ /* 0x000fe40008000000 */
[C---:B------:R-:W-:Y:S02]  /*5540*/  IMAD.IADD R186, R6.reuse, 0x1, R188 ;  /* 0x0000000106ba7824 */ /* 0x040fe400078e02bc */
[----:B------:R-:W-:Y:S01]  /*5550*/  IMAD.IADD R187, R6, 0x1, R190 ;  /* 0x0000000106bb7824 */ /* 0x000fe200078e02be */
[----:B--2---:R-:W-:Y:S06]  /*5560*/  @P2 BRA `(.L_x_923) ;  /* 0x00000000005c2947 */ /* 0x004fec0003800000 */
[----:B------:R-:W-:Y:S01]  /*5570*/  ISETP.GT.AND P2, PT, R214, -0x1, PT ;  /* 0xffffffffd600780c */ /* 0x000fe20003f44270 */
[----:B------:R-:W-:-:S12]  /*5580*/  BSSY B0, `(.L_x_924) ;  /* 0x0000011000007945 */ /* 0x000fd80003800000 */
[----:B------:R-:W-:Y:S05]  /*5590*/  @P2 BRA `(.L_x_925) ;  /* 0x0000000000202947 */ /* 0x000fea0003800000 */
[----:B------:R-:W-:Y:S02]  /*55a0*/  MOV R2, UR47 ;  /* 0x0000002f00027c02 */ /* 0x000fe40008000f00 */
[----:B------:R-:W-:Y:S02]  /*55b0*/  LOP3.LUT R189, RZ, R214, RZ, 0x33, !PT ;  /* 0x000000d6ffbd7212 */ /* 0x000fe400078e33ff */
[----:B------:R-:W-:-:S13]  /*55c0*/  ISETP.NE.AND P2, PT, R2, 0x1, PT ;  /* 0x000000010200780c */ /* 0x000fda0003f45270 */
[----:B------:R-:W1:Y:S02]  /*55d0*/  @P2 LDC.64 R184, c[0x0][0x9e8] ;  /* 0x00027a00ffb82b82 */ /* 0x000e640000000a00 */
[----:B-1----:R-:W-:-:S05]  /*55e0*/  @P2 IMAD.HI.U32 R184, R189, R184, RZ ;  /* 0x000000b8bdb82227 */ /* 0x002fca00078e00ff */
[----:B------:R-:W-:-:S04]  /*55f0*/  @P2 SHF.R.U32.HI R189, RZ, R185, R184 ;  /* 0x000000b9ffbd2219 */ /* 0x000fc800000116b8 */
[----:B------:R-:W-:Y:S01]  /*5600*/  LOP3.LUT R189, RZ, R189, RZ, 0x33, !PT ;  /* 0x000000bdffbd7212 */ /* 0x000fe200078e33ff */
[----:B------:R-:W-:Y:S06]  /*5610*/  BRA `(.L_x_926) ;  /* 0x00000000001c7947 */ /* 0x000fec0003800000 */
.L_x_925:
[----:B------:R-:W-:-:S05]  /*5620*/  IMAD.U32 R2, RZ, RZ, UR47 ;  /* 0x0000002fff027e24 */ /* 0x000fca000f8e00ff */
[----:B------:R-:W-:-:S13]  /*5630*/  ISETP.NE.AND P2, PT, R2, 0x1, PT ;  /* 0x000000010200780c */ /* 0x000fda0003f45270 */
[----:B------:R-:W1:Y:S01]  /*5640*/  @P2 LDC.64 R184, c[0x0][0x9e8] ;  /* 0x00027a00ffb82b82 */ /* 0x000e620000000a00 */
[----:B------:R-:W-:-:S04]  /*5650*/  @P2 IMAD.IADD R189, R6, 0x1, R21 ;  /* 0x0000000106bd2824 */ /* 0x000fc800078e0215 */
[----:B-1----:R-:W-:-:S04]  /*5660*/  @P2 IMAD.HI.U32 R184, R189, R184, RZ ;  /* 0x000000b8bdb82227 */ /* 0x002fc800078e00ff */
[----:B------:R-:W-:Y:S01]  /*5670*/  IMAD.MOV.U32 R189, RZ, RZ, R214 ;  /* 0x000000ffffbd7224 */ /* 0x000fe200078e00d6 */
[----:B------:R-:W-:-:S07]  /*5680*/  @P2 SHF.R.U32.HI R189, RZ, R185, R184 ;  /* 0x000000b9ffbd2219 */ /* 0x000fce00000116b8 */
.L_x_926:
[----:B------:R-:W-:Y:S05]  /*5690*/  BSYNC B0 ;  /* 0x0000000000007941 */ /* 0x000fea0003800000 */
.L_x_924:
[----:B------:R-:W-:-:S04]  /*56a0*/  IMAD R185, R189, R2, -R0 ;  /* 0x00000002bdb97224 */ /* 0x000fc800078e0a00 */
[----:B------:R-:W-:-:S05]  /*56b0*/  IMAD R185, R22, -0x2, R185 ;  /* 0xfffffffe16b97824 */ /* 0x000fca00078e02b9 */
[----:B------:R-:W-:Y:S02]  /*56c0*/  VIADDMNMX R186, R185, R2, R186, PT ;  /* 0x00000002b9ba7246 */ /* 0x000fe400038001ba */
[----:B------:R-:W-:-:S07]  /*56d0*/  VIMNMX R187, R187, R185, !PT ;  /* 0x000000b9bbbb7248 */ /* 0x000fce0007fe0100 */
.L_x_923:
[----:B------:R-:W-:Y:S01]  /*56e0*/  ISETP.GT.AND P2, PT, R23, -0x1, PT ;  /* 0xffffffff1700780c */ /* 0x000fe20003f44270 */
[----:B------:R-:W-:-:S03]  /*56f0*/  IMAD.IADD R184, R5, 0x1, R188 ;  /* 0x0000000105b87824 */ /* 0x000fc600078e02bc */
[C---:B------:R-:W-:Y:S02]  /*5700*/  ISETP.GT.AND P5, PT, R187.reuse, RZ, P2 ;  /* 0x000000ffbb00720c */ /* 0x040fe400017a4270 */
[C---:B------:R-:W-:Y:S02]  /*5710*/  ISETP.GT.AND P4, PT, R187.reuse, 0x1, P2 ;  /* 0x00000001bb00780c */ /* 0x040fe40001784270 */
[----:B------:R-:W-:Y:S02]  /*5720*/  ISETP.LT.OR P5, PT, R186, 0x1, P5 ;  /* 0x00000001ba00780c */ /* 0x000fe40002fa1670 */
[C---:B------:R-:W-:Y:S02]  /*5730*/  ISETP.GT.AND P6, PT, R187.reuse, 0x8, P2 ;  /* 0x00000008bb00780c */ /* 0x040fe400017c4270 */
[----:B------:R-:W-:Y:S02]  /*5740*/  FSEL R185, R152, -INF , !P5 ;  /* 0xff80000098b97808 */ /* 0x000fe40006800000 */
[----:B------:R-:W-:-:S02]  /*5750*/  ISETP.GT.AND P5, PT, R187, 0x10, P2 ;  /* 0x00000010bb00780c */ /* 0x000fc400017a4270 */
[C---:B------:R-:W-:Y:S02]  /*5760*/  ISETP.GT.AND P3, PT, R187.reuse, 0x9, P2 ;  /* 0x00000009bb00780c */ /* 0x040fe40001764270 */
[C---:B------:R-:W-:Y:S02]  /*5770*/  ISETP.LT.OR P5, PT, R186.reuse, 0x11, P5 ;  /* 0x00000011ba00780c */ /* 0x040fe40002fa1670 */
[----:B------:R-:W-:Y:S02]  /*5780*/  ISETP.LT.OR P4, PT, R186, 0x2, P4 ;  /* 0x00000002ba00780c */ /* 0x000fe40002781670 */
[----:B------:R-:W-:Y:S02]  /*5790*/  FSEL R160, R160, -INF , !P5 ;  /* 0xff800000a0a07808 */ /* 0x000fe40006800000 */
[----:B------:R-:W-:Y:S02]  /*57a0*/  ISETP.GT.AND P5, PT, R187, 0x20, P2 ;  /* 0x00000020bb00780c */ /* 0x000fe400017a4270 */
[----:B------:R-:W-:-:S02]  /*57b0*/  ISETP.LT.OR P6, PT, R186, 0x9, P6 ;  /* 0x00000009ba00780c */ /* 0x000fc400037c1670 */
[C---:B------:R-:W-:Y:S02]  /*57c0*/  ISETP.LT.OR P3, PT, R186.reuse, 0xa, P3 ;  /* 0x0000000aba00780c */ /* 0x040fe40001f61670 */
[----:B------:R-:W-:Y:S02]  /*57d0*/  ISETP.LT.OR P5, PT, R186, 0x21, P5 ;  /* 0x00000021ba00780c */ /* 0x000fe40002fa1670 */
[----:B------:R-:W-:Y:S02]  /*57e0*/  FSEL R2, R153, -INF , !P4 ;  /* 0xff80000099027808 */ /* 0x000fe40006000000 */
[----:B------:R-:W-:Y:S02]  /*57f0*/  FSEL R156, R156, -INF , !P6 ;  /* 0xff8000009c9c7808 */ /* 0x000fe40007000000 */
[----:B------:R-:W-:Y:S02]  /*5800*/  FSEL R157, R157, -INF , !P3 ;  /* 0xff8000009d9d7808 */ /* 0x000fe40005800000 */
[----:B------:R-:W-:-:S02]  /*5810*/  ISETP.GT.AND P4, PT, R187, 0x11, P2 ;  /* 0x00000011bb00780c */ /* 0x000fc40001784270 */
[C---:B------:R-:W-:Y:S02]  /*5820*/  ISETP.GT.AND P6, PT, R187.reuse, 0x18, P2 ;  /* 0x00000018bb00780c */ /* 0x040fe400017c4270 */
[C---:B------:R-:W-:Y:S02]  /*5830*/  ISETP.GT.AND P3, PT, R187.reuse, 0x19, P2 ;  /* 0x00000019bb00780c */ /* 0x040fe40001764270 */
[----:B------:R-:W-:Y:S02]  /*5840*/  FSEL R168, R168, -INF , !P5 ;  /* 0xff800000a8a87808 */ /* 0x000fe40006800000 */
[----:B------:R-:W-:Y:S02]  /*5850*/  ISETP.GT.AND P5, PT, R187, 0x30, P2 ;  /* 0x00000030bb00780c */ /* 0x000fe400017a4270 */
[C---:B------:R-:W-:Y:S02]  /*5860*/  ISETP.LT.OR P4, PT, R186.reuse, 0x12, P4 ;  /* 0x00000012ba00780c */ /* 0x040fe40002781670 */
        /* <DEDUP_REMOVED lines=8> */
[----:B------:R-:W-:Y:S02]  /*58f0*/  ISETP.GT.AND P3, PT, R187, 0x29, P2 ;  /* 0x00000029bb00780c */ /* 0x000fe40001764270 */
[----:B------:R-:W-:Y:S02]  /*5900*/  FSEL R176, R176, -INF , !P5 ;  /* 0xff800000b0b07808 */ /* 0x000fe40006800000 */
[----:B------:R-:W-:Y:S02]  /*5910*/  PLOP3.LUT P5, PT, PT, PT, UP0, 0x40, 0x0 ;  /* 0x000000000000781c */ /* 0x000fe40003fae808 */
[C---:B------:R-:W-:Y:S02]  /*5920*/  ISETP.LT.OR P4, PT, R186.reuse, 0x22, P4 ;  /* 0x00000022ba00780c */ /* 0x040fe40002781670 */
[----:B------:R-:W-:-:S02]  /*5930*/  ISETP.LT.OR P6, PT, R186, 0x29, P6 ;  /* 0x00000029ba00780c */ /* 0x000fc400037c1670 */
[----:B------:R-:W-:Y:S02]  /*5940*/  ISETP.LT.OR P3, PT, R186, 0x2a, P3 ;  /* 0x0000002aba00780c */ /* 0x000fe40001f61670 */
[----:B------:R-:W-:Y:S02]  /*5950*/  FSEL R169, R169, -INF , !P4 ;  /* 0xff800000a9a97808 */ /* 0x000fe40006000000 */
[----:B------:R-:W-:Y:S02]  /*5960*/  FSEL R172, R172, -INF , !P6 ;  /* 0xff800000acac7808 */ /* 0x000fe40007000000 */
[----:B------:R-:W-:Y:S02]  /*5970*/  FSEL R173, R173, -INF , !P3 ;  /* 0xff800000adad7808 */ /* 0x000fe40005800000 */
[C---:B------:R-:W-:Y:S02]  /*5980*/  ISETP.GT.AND P4, PT, R187.reuse, 0x31, P2 ;  /* 0x00000031bb00780c */ /* 0x040fe40001784270 */
[----:B------:R-:W-:-:S02]  /*5990*/  ISETP.GT.AND P6, PT, R187, 0x38, P2 ;  /* 0x00000038bb00780c */ /* 0x000fc400017c4270 */
[----:B------:R-:W-:Y:S02]  /*59a0*/  ISETP.GT.AND P3, PT, R187, 0x39, P2 ;  /* 0x00000039bb00780c */ /* 0x000fe40001764270 */
[C---:B------:R-:W-:Y:S02]  /*59b0*/  ISETP.LT.OR P4, PT, R186.reuse, 0x32, P4 ;  /* 0x00000032ba00780c */ /* 0x040fe40002781670 */
[C---:B------:R-:W-:Y:S02]  /*59c0*/  ISETP.LT.OR P6, PT, R186.reuse, 0x39, P6 ;  /* 0x00000039ba00780c */ /* 0x040fe400037c1670 */
[----:B------:R-:W-:Y:S01]  /*59d0*/  ISETP.LT.OR P3, PT, R186, 0x3a, P3 ;  /* 0x0000003aba00780c */ /* 0x000fe20001f61670 */
[----:B------:R-:W-:Y:S01]  /*59e0*/  IMAD.IADD R186, R5, 0x1, R190 ;  /* 0x0000000105ba7824 */ /* 0x000fe200078e02be */
[----:B------:R-:W-:Y:S02]  /*59f0*/  FSEL R177, R177, -INF , !P4 ;  /* 0xff800000b1b17808 */ /* 0x000fe40006000000 */
[----:B------:R-:W-:-:S02]  /*5a00*/  FSEL R180, R180, -INF , !P6 ;  /* 0xff800000b4b47808 */ /* 0x000fc40007000000 */
[----:B------:R-:W-:Y:S01]  /*5a10*/  FSEL R181, R181, -INF , !P3 ;  /* 0xff800000b5b57808 */ /* 0x000fe20005800000 */
[----:B------:R-:W-:Y:S06]  /*5a20*/  @P5 BRA `(.L_x_927) ;  /* 0x0000000000585947 */ /* 0x000fec0003800000 */
[----:B------:R-:W-:Y:S01]  /*5a30*/  IMAD.IADD R187, R5, 0x1, R21 ;  /* 0x0000000105bb7824 */ /* 0x000fe200078e0215 */
[----:B------:R-:W-:Y:S04]  /*5a40*/  BSSY B0, `(.L_x_928) ;  /* 0x0000010000007945 */ /* 0x000fe80003800000 */
[----:B------:R-:W-:-:S13]  /*5a50*/  ISETP.GT.AND P3, PT, R187, -0x1, PT ;  /* 0xffffffffbb00780c */ /* 0x000fda0003f64270 */
[----:B------:R-:W-:Y:S05]  /*5a60*/  @P3 BRA `(.L_x_929) ;  /* 0x0000000000203947 */ /* 0x000fea0003800000 */
[----:B------:R-:W-:Y:S01]  /*5a70*/  IMAD.U32 R188, RZ, RZ, UR47 ;  /* 0x0000002fffbc7e24 */ /* 0x000fe2000f8e00ff */
[----:B------:R-:W-:-:S04]  /*5a80*/  LOP3.LUT R187, RZ, R187, RZ, 0x33, !PT ;  /* 0x000000bbffbb7212 */ /* 0x000fc800078e33ff */
[----:B------:R-:W-:-:S13]  /*5a90*/  ISETP.NE.AND P3, PT, R188, 0x1, PT ;  /* 0x00000001bc00780c */ /* 0x000fda0003f65270 */
[----:B------:R-:W1:Y:S02]  /*5aa0*/  @P3 LDC.64 R152, c[0x0][0x9e8] ;  /* 0x00027a00ff983b82 */ /* 0x000e640000000a00 */
[----:B-1----:R-:W-:-:S05]  /*5ab0*/  @P3 IMAD.HI.U32 R152, R187, R152, RZ ;  /* 0x00000098bb983227 */ /* 0x002fca00078e00ff */
[----:B------:R-:W-:-:S04]  /*5ac0*/  @P3 SHF.R.U32.HI R187, RZ, R153, R152 ;  /* 0x00000099ffbb3219 */ /* 0x000fc80000011698 */
[----:B------:R-:W-:Y:S01]  /*5ad0*/  LOP3.LUT R187, RZ, R187, RZ, 0x33, !PT ;  /* 0x000000bbffbb7212 */ /* 0x000fe200078e33ff */
[----:B------:R-:W-:Y:S06]  /*5ae0*/  BRA `(.L_x_930) ;  /* 0x0000000000147947 */ /* 0x000fec0003800000 */
.L_x_929:
[----:B------:R-:W-:-:S05]  /*5af0*/  IMAD.U32 R188, RZ, RZ, UR47 ;  /* 0x0000002fffbc7e24 */ /* 0x000fca000f8e00ff */
[----:B------:R-:W-:-:S13]  /*5b00*/  ISETP.NE.AND P3, PT, R188, 0x1, PT ;  /* 0x00000001bc00780c */ /* 0x000fda0003f65270 */
[----:B------:R-:W1:Y:S02]  /*5b10*/  @P3 LDC.64 R152, c[0x0][0x9e8] ;  /* 0x00027a00ff983b82 */ /* 0x000e640000000a00 */
[----:B-1----:R-:W-:-:S05]  /*5b20*/  @P3 IMAD.HI.U32 R152, R187, R152, RZ ;  /* 0x00000098bb983227 */ /* 0x002fca00078e00ff */
[----:B------:R-:W-:-:S07]  /*5b30*/  @P3 SHF.R.U32.HI R187, RZ, R153, R152 ;  /* 0x00000099ffbb3219 */ /* 0x000fce0000011698 */
.L_x_930:
[----:B------:R-:W-:Y:S05]  /*5b40*/  BSYNC B0 ;  /* 0x0000000000007941 */ /* 0x000fea0003800000 */
.L_x_928:
[----:B------:R-:W-:-:S04]  /*5b50*/  IMAD R187, R187, R188, -R0 ;  /* 0x000000bcbbbb7224 */ /* 0x000fc800078e0a00 */
[----:B------:R-:W-:-:S05]  /*5b60*/  IMAD R187, R22, -0x2, R187 ;  /* 0xfffffffe16bb7824 */ /* 0x000fca00078e02bb */
[----:B------:R-:W-:Y:S02]  /*5b70*/  VIADDMNMX R184, R187, R188, R184, PT ;  /* 0x000000bcbbb87246 */ /* 0x000fe400038001b8 */
[----:B------:R-:W-:-:S07]  /*5b80*/  VIMNMX R186, R186, R187, !PT ;  /* 0x000000bbbaba7248 */ /* 0x000fce0007fe0100 */
.L_x_927:
[----:B------:R-:W-:Y:S01]  /*5b90*/  FMNMX.FTZ R153, R185, R4, !PT ;  /* 0x00000004b9997209 */ /* 0x000fe20007810000 */
[----:B------:R-:W-:Y:S01]  /*5ba0*/  ULDC UR6, c[0x0][0x988] ;  /* 0x0002620000067ab9 */ /* 0x000fe20000000800 */
[----:B------:R-:W-:Y:S01]  /*5bb0*/  ISETP.GT.AND P4, PT, R186, RZ, P2 ;  /* 0x000000ffba00720c */ /* 0x000fe20001784270 */
[----:B------:R-:W-:Y:S01]  /*5bc0*/  UMOV UR46, UR40 ;  /* 0x00000028002e7c82 */ /* 0x000fe20008000000 */
[----:B------:R-:W-:Y:S01]  /*5bd0*/  FMNMX.FTZ R153, R2, R153, !PT ;  /* 0x0000009902997209 */ /* 0x000fe20007810000 */
[----:B------:R-:W-:Y:S01]  /*5be0*/  UMOV UR36, UR7 ;  /* 0x0000000700247c82 */ /* 0x000fe20008000000 */
[----:B------:R-:W-:Y:S02]  /*5bf0*/  ISETP.GT.AND P3, PT, R186, 0x1, P2 ;  /* 0x00000001ba00780c */ /* 0x000fe40001764270 */
[----:B------:R-:W-:Y:S02]  /*5c00*/  FMNMX.FTZ R0, R156, R153, !PT ;  /* 0x000000999c007209 */ /* 0x000fe40007810000 */
[----:B------:R-:W-:-:S02]  /*5c10*/  ISETP.LT.OR P4, PT, R184, 0x1, P4 ;  /* 0x00000001b800780c */ /* 0x000fc40002781670 */
[----:B------:R-:W-:Y:S02]  /*5c20*/  FMNMX.FTZ R153, R157, R0, !PT ;  /* 0x000000009d997209 */ /* 0x000fe40007810000 */
[----:B------:R-:W-:Y:S02]  /*5c30*/  ISETP.GT.AND P5, PT, R186, 0x8, P2 ;  /* 0x00000008ba00780c */ /* 0x000fe400017a4270 */
[----:B------:R-:W-:Y:S02]  /*5c40*/  FMNMX.FTZ R0, R160, R153, !PT ;  /* 0x00000099a0007209 */ /* 0x000fe40007810000 */
[----:B------:R-:W-:Y:S02]  /*5c50*/  ISETP.LT.OR P3, PT, R184, 0x2, P3 ;  /* 0x00000002b800780c */ /* 0x000fe40001f61670 */
[----:B------:R-:W-:Y:S02]  /*5c60*/  FMNMX.FTZ R153, R161, R0, !PT ;  /* 0x00000000a1997209 */ /* 0x000fe40007810000 */
[----:B------:R-:W-:-:S02]  /*5c70*/  FSEL R154, R154, -INF , !P4 ;  /* 0xff8000009a9a7808 */ /* 0x000fc40006000000 */
        /* <DEDUP_REMOVED lines=15> */
[----:B------:R-:W-:Y:S02]  /*5d70*/  FSEL R159, R159, -INF , !P6 ;  /* 0xff8000009f9f7808 */ /* 0x000fe40007000000 */
[----:B------:R-:W-:Y:S02]  /*5d80*/  FMNMX.FTZ R0, R180, R153, !PT ;  /* 0x00000099b4007209 */ /* 0x000fe40007810000 */
[----:B------:R-:W-:-:S02]  /*5d90*/  ISETP.LT.OR P3, PT, R184, 0x11, P3 ;  /* 0x00000011b800780c */ /* 0x000fc40001f61670 */
[----:B------:R-:W-:Y:S02]  /*5da0*/  FMNMX.FTZ R0, R181, R0, !PT ;  /* 0x00000000b5007209 */ /* 0x000fe40007810000 */
[C---:B------:R-:W-:Y:S02]  /*5db0*/  ISETP.GT.AND P4, PT, R186.reuse, 0x19, P2 ;  /* 0x00000019ba00780c */ /* 0x040fe40001784270 */
[----:B------:R-:W-:Y:S01]  /*5dc0*/  ISETP.GT.AND P6, PT, R186, 0x18, P2 ;  /* 0x00000018ba00780c */ /* 0x000fe200017c4270 */
[----:B------:R-:W1:Y:S01]  /*5dd0*/  SHFL.BFLY PT, R153, R0, 0x2, 0x1f ;  /* 0x0c401f0000997f89 */ /* 0x000e6200000e0000 */
[----:B------:R-:W-:Y:S02]  /*5de0*/  ISETP.LT.OR P5, PT, R184, 0x12, P5 ;  /* 0x00000012b800780c */ /* 0x000fe40002fa1670 */
[----:B------:R-:W-:Y:S02]  /*5df0*/  FSEL R162, R162, -INF , !P3 ;  /* 0xff800000a2a27808 */ /* 0x000fe40005800000 */
[----:B------:R-:W-:-:S02]  /*5e00*/  ISETP.LT.OR P4, PT, R184, 0x1a, P4 ;  /* 0x0000001ab800780c */ /* 0x000fc40002781670 */
[----:B------:R-:W-:Y:S02]  /*5e10*/  ISETP.LT.OR P6, PT, R184, 0x19, P6 ;  /* 0x00000019b800780c */ /* 0x000fe400037c1670 */
[----:B------:R-:W-:Y:S02]  /*5e20*/  FSEL R163, R163, -INF , !P5 ;  /* 0xff800000a3a37808 */ /* 0x000fe40006800000 */
[----:B------:R-:W-:Y:S02]  /*5e30*/  FSEL R167, R167, -INF , !P4 ;  /* 0xff800000a7a77808 */ /* 0x000fe40006000000 */
[----:B------:R-:W-:Y:S02]  /*5e40*/  ISETP.GT.AND P3, PT, R186, 0x20, P2 ;  /* 0x00000020ba00780c */ /* 0x000fe40001764270 */
[----:B------:R-:W-:Y:S02]  /*5e50*/  FSEL R166, R166, -INF , !P6 ;  /* 0xff800000a6a67808 */ /* 0x000fe40007000000 */
[----:B------:R-:W-:-:S02]  /*5e60*/  ISETP.GT.AND P5, PT, R186, 0x21, P2 ;  /* 0x00000021ba00780c */ /* 0x000fc400017a4270 */
[----:B------:R-:W-:Y:S02]  /*5e70*/  ISETP.LT.OR P3, PT, R184, 0x21, P3 ;  /* 0x00000021b800780c */ /* 0x000fe40001f61670 */
[----:B------:R-:W-:Y:S02]  /*5e80*/  ISETP.GT.AND P6, PT, R186, 0x28, P2 ;  /* 0x00000028ba00780c */ /* 0x000fe400017c4270 */
[----:B------:R-:W-:Y:S02]  /*5e90*/  ISETP.LT.OR P5, PT, R184, 0x22, P5 ;  /* 0x00000022b800780c */ /* 0x000fe40002fa1670 */
[----:B-1----:R-:W-:Y:S02]  /*5ea0*/  FMNMX.FTZ R153, R0, R153, !PT ;  /* 0x0000009900997209 */ /* 0x002fe40007810000 */
[----:B------:R-:W-:Y:S02]  /*5eb0*/  FMNMX.FTZ R0, R154, R3, !PT ;  /* 0x000000039a007209 */ /* 0x000fe40007810000 */
[----:B------:R-:W-:Y:S01]  /*5ec0*/  FSEL R170, R170, -INF , !P3 ;  /* 0xff800000aaaa7808 */ /* 0x000fe20005800000 */
[----:B------:R-:W1:Y:S01]  /*5ed0*/  SHFL.BFLY PT, R152, R153, 0x1, 0x1f ;  /* 0x0c201f0099987f89 */ /* 0x000e6200000e0000 */
[----:B------:R-:W-:-:S02]  /*5ee0*/  ISETP.GT.AND P3, PT, R186, 0x29, P2 ;  /* 0x00000029ba00780c */ /* 0x000fc40001764270 */
[----:B------:R-:W-:Y:S02]  /*5ef0*/  FSEL R171, R171, -INF , !P5 ;  /* 0xff800000abab7808 */ /* 0x000fe40006800000 */
[----:B------:R-:W-:Y:S02]  /*5f00*/  ISETP.LT.OR P6, PT, R184, 0x29, P6 ;  /* 0x00000029b800780c */ /* 0x000fe400037c1670 */
[----:B------:R-:W-:Y:S02]  /*5f10*/  ISETP.GT.AND P5, PT, R186, 0x30, P2 ;  /* 0x00000030ba00780c */ /* 0x000fe400017a4270 */
[----:B------:R-:W-:Y:S02]  /*5f20*/  ISETP.LT.OR P3, PT, R184, 0x2a, P3 ;  /* 0x0000002ab800780c */ /* 0x000fe40001f61670 */
[----:B------:R-:W-:Y:S02]  /*5f30*/  FSEL R174, R174, -INF , !P6 ;  /* 0xff800000aeae7808 */ /* 0x000fe40007000000 */
[----:B------:R-:W-:-:S02]  /*5f40*/  ISETP.GT.AND P6, PT, R186, 0x31, P2 ;  /* 0x00000031ba00780c */ /* 0x000fc400017c4270 */
[----:B------:R-:W-:Y:S02]  /*5f50*/  FSEL R175, R175, -INF , !P3 ;  /* 0xff800000afaf7808 */ /* 0x000fe40005800000 */
[----:B------:R-:W-:Y:S02]  /*5f60*/  ISETP.LT.OR P5, PT, R184, 0x31, P5 ;  /* 0x00000031b800780c */ /* 0x000fe40002fa1670 */
[----:B------:R-:W-:Y:S02]  /*5f70*/  ISETP.GT.AND P3, PT, R186, 0x38, P2 ;  /* 0x00000038ba00780c */ /* 0x000fe40001764270 */
[----:B------:R-:W-:Y:S02]  /*5f80*/  ISETP.LT.OR P6, PT, R184, 0x32, P6 ;  /* 0x00000032b800780c */ /* 0x000fe400037c1670 */
[----:B------:R-:W-:Y:S02]  /*5f90*/  FSEL R178, R178, -INF , !P5 ;  /* 0xff800000b2b27808 */ /* 0x000fe40006800000 */
[----:B-1----:R-:W-:-:S02]  /*5fa0*/  FMNMX.FTZ R152, R153, R152, !PT ;  /* 0x0000009899987209 */ /* 0x002fc40007810000 */
[----:B------:R-:W-:Y:S02]  /*5fb0*/  FMNMX.FTZ R153, R155, R0, !PT ;  /* 0x000000009b997209 */ /* 0x000fe40007810000 */
[C---:B------:R-:W-:Y:S01]  /*5fc0*/  FSETP.NEU.FTZ.AND P4, PT, R152.reuse, -INF , PT ;  /* 0xff8000009800780b */ /* 0x040fe20003f9d000 */
[----:B------:R-:W-:Y:S01]  /*5fd0*/  FMUL.FTZ R187, R152, UR6 ;  /* 0x0000000698bb7c20 */ /* 0x000fe20008410000 */
[----:B------:R-:W-:Y:S02]  /*5fe0*/  FMNMX.FTZ R0, R158, R153, !PT ;  /* 0x000000999e007209 */ /* 0x000fe40007810000 */
[----:B------:R-:W-:Y:S02]  /*5ff0*/  ISETP.GT.AND P2, PT, R186, 0x39, P2 ;  /* 0x00000039ba00780c */ /* 0x000fe40001744270 */
[----:B------:R-:W-:Y:S02]  /*6000*/  FMNMX.FTZ R153, R159, R0, !PT ;  /* 0x000000009f997209 */ /* 0x000fe40007810000 */
[----:B------:R-:W-:-:S02]  /*6010*/  ISETP.LT.OR P3, PT, R184, 0x39, P3 ;  /* 0x00000039b800780c */ /* 0x000fc40001f61670 */
[----:B------:R-:W-:Y:S02]  /*6020*/  FMNMX.FTZ R0, R162, R153, !PT ;  /* 0x00000099a2007209 */ /* 0x000fe40007810000 */
[----:B------:R-:W-:Y:S02]  /*6030*/  FSEL R179, R179, -INF , !P6 ;  /* 0xff800000b3b37808 */ /* 0x000fe40007000000 */
[----:B------:R-:W-:Y:S02]  /*6040*/  FMNMX.FTZ R153, R163, R0, !PT ;  /* 0x00000000a3997209 */ /* 0x000fe40007810000 */
[----:B------:R-:W-:Y:S02]  /*6050*/  FSEL R0, R187, RZ, P4 ;  /* 0x000000ffbb007208 */ /* 0x000fe40002000000 */
[----:B------:R-:W-:Y:S02]  /*6060*/  FMNMX.FTZ R188, R166, R153, !PT ;  /* 0x00000099a6bc7209 */ /* 0x000fe40007810000 */
[----:B------:R-:W-:Y:S01]  /*6070*/  ISETP.LT.OR P2, PT, R184, 0x3a, P2 ;  /* 0x0000003ab800780c */ /* 0x000fe20001741670 */
[--C-:B------:R-:W-:Y:S01]  /*6080*/  FFMA.FTZ R153, R185, UR6, -R0.reuse ;  /* 0x00000006b9997c23 */ /* 0x100fe20008010800 */
[----:B------:R-:W-:Y:S01]  /*6090*/  FMNMX.FTZ R185, R167, R188, !PT ;  /* 0x000000bca7b97209 */ /* 0x000fe20007810000 */
[--C-:B------:R-:W-:Y:S01]  /*60a0*/  FFMA.FTZ R196, R2, UR6, -R0.reuse ;  /* 0x0000000602c47c23 */ /* 0x100fe20008010800 */
[----:B------:R-:W-:Y:S01]  /*60b0*/  FSEL R182, R182, -INF , !P3 ;  /* 0xff800000b6b67808 */ /* 0x000fe20005800000 */
[--C-:B------:R-:W-:Y:S01]  /*60c0*/  FFMA.FTZ R198, R156, UR6, -R0.reuse ;  /* 0x000000069cc67c23 */ /* 0x100fe20008010800 */
[----:B------:R-:W-:Y:S01]  /*60d0*/  FMNMX.FTZ R188, R170, R185, !PT ;  /* 0x000000b9aabc7209 */ /* 0x000fe20007810000 */
[--C-:B------:R-:W-:Y:S01]  /*60e0*/  FFMA.FTZ R192, R160, UR6, -R0.reuse ;  /* 0x00000006a0c07c23 */ /* 0x100fe20008010800 */
[----:B------:R-:W-:Y:S01]  /*60f0*/  FSEL R183, R183, -INF , !P2 ;  /* 0xff800000b7b77808 */ /* 0x000fe20005000000 */
[--C-:B------:R-:W-:Y:S01]  /*6100*/  FFMA.FTZ R157, R157, UR6, -R0.reuse ;  /* 0x000000069d9d7c23 */ /* 0x100fe20008010800 */
[----:B------:R-:W-:Y:S01]  /*6110*/  FMNMX.FTZ R185, R171, R188, !PT ;  /* 0x000000bcabb97209 */ /* 0x000fe20007810000 */
[--C-:B------:R-:W-:Y:S01]  /*6120*/  FFMA.FTZ R161, R161, UR6, -R0.reuse ;  /* 0x00000006a1a17c23 */ /* 0x100fe20008010800 */
[----:B------:R-:W-:Y:S01]  /*6130*/  FSEL R187, R152, RZ, P4 ;  /* 0x000000ff98bb7208 */ /* 0x000fe20002000000 */
[--C-:B------:R-:W-:Y:S01]  /*6140*/  FFMA.FTZ R194, R164, UR6, -R0.reuse ;  /* 0x00000006a4c27c23 */ /* 0x100fe20008010800 */
[----:B------:R-:W-:Y:S01]  /*6150*/  FMNMX.FTZ R2, R174, R185, !PT ;  /* 0x000000b9ae027209 */ /* 0x000fe20007810000 */
[--C-:B------:R-:W-:Y:S01]  /*6160*/  FFMA.FTZ R165, R165, UR6, -R0.reuse ;  /* 0x00000006a5a57c23 */ /* 0x100fe20008010800 */
[----:B------:R-:W-:Y:S01]  /*6170*/  FFMA.FTZ R188, R168, UR6, -R0 ;  /* 0x00000006a8bc7c23 */ /* 0x000fe20008010800 */
[----:B------:R-:W-:Y:S01]  /*6180*/  FADD.FTZ R187, -R187, R4 ;  /* 0x00000004bbbb7221 */ /* 0x000fe20000010100 */
[----:B------:R-:W-:Y:S01]  /*6190*/  FMNMX.FTZ R185, R175, R2, !PT ;  /* 0x00000002afb97209 */ /* 0x000fe20007810000 */
[--C-:B------:R-:W-:Y:S01]  /*61a0*/  FFMA.FTZ R169, R169, UR6, -R0.reuse ;  /* 0x00000006a9a97c23 */ /* 0x100fe20008010800 */
[--C-:B------:R-:W-:Y:S01]  /*61b0*/  FFMA.FTZ R190, R172, UR6, -R0.reuse ;  /* 0x00000006acbe7c23 */ /* 0x100fe20008010800 */
[----:B------:R-:W-:Y:S01]  /*61c0*/  FMUL.FTZ R187, R187, UR6 ;  /* 0x00000006bbbb7c20 */ /* 0x000fe20008410000 */
[----:B------:R-:W-:Y:S01]  /*61d0*/  FMNMX.FTZ R2, R178, R185, !PT ;  /* 0x000000b9b2027209 */ /* 0x000fe20007810000 */
[--C-:B------:R-:W-:Y:S01]  /*61e0*/  FFMA.FTZ R173, R173, UR6, -R0.reuse ;  /* 0x00000006adad7c23 */ /* 0x100fe20008010800 */
[--C-:B------:R-:W-:Y:S01]  /*61f0*/  FFMA.FTZ R184, R176, UR6, -R0.reuse ;  /* 0x00000006b0b87c23 */ /* 0x100fe20008010800 */
[--C-:B------:R-:W-:Y:S01]  /*6200*/  FFMA.FTZ R177, R177, UR6, -R0.reuse ;  /* 0x00000006b1b17c23 */ /* 0x100fe20008010800 */
[----:B------:R-:W-:Y:S01]  /*6210*/  FMNMX.FTZ R185, R179, R2, !PT ;  /* 0x00000002b3b97209 */ /* 0x000fe20007810000 */
[--C-:B------:R-:W-:Y:S01]  /*6220*/  FFMA.FTZ R186, R180, UR6, -R0.reuse ;  /* 0x00000006b4ba7c23 */ /* 0x100fe20008010800 */
[----:B------:R-:W-:Y:S01]  /*6230*/  FFMA.FTZ R181, R181, UR6, -R0 ;  /* 0x00000006b5b57c23 */ /* 0x000fe20008010800 */
[----:B------:R-:W-:Y:S01]  /*6240*/  MUFU.EX2 R153, R153 ;  /* 0x0000009900997308 */ /* 0x000fe20000000800 */
[----:B------:R-:W-:-:S04]  /*6250*/  FMNMX.FTZ R2, R182, R185, !PT ;  /* 0x000000b9b6027209 */ /* 0x000fc80007810000 */
[----:B------:R-:W-:-:S03]  /*6260*/  FMNMX.FTZ R2, R183, R2, !PT ;  /* 0x00000002b7027209 */ /* 0x000fc60007810000 */
[----:B------:R-:W1:Y:S02]  /*6270*/  MUFU.EX2 R0, R187 ;  /* 0x000000bb00007308 */ /* 0x000e640000000800 */
[----:B------:R-:W2:Y:S06]  /*6280*/  SHFL.BFLY PT, R185, R2, 0x2, 0x1f ;  /* 0x0c401f0002b97f89 */ /* 0x000eac00000e0000 */
[----:B------:R-:W3:Y:S08]  /*6290*/  MUFU.EX2 R196, R196 ;  /* 0x000000c400c47308 */ /* 0x000ef00000000800 */
[----:B------:R-:W4:Y:S08]  /*62a0*/  MUFU.EX2 R198, R198 ;  /* 0x000000c600c67308 */ /* 0x000f300000000800 */
[----:B------:R-:W5:Y:S01]  /*62b0*/  MUFU.EX2 R157, R157 ;  /* 0x0000009d009d7308 */ /* 0x000f620000000800 */
[----:B--2---:R-:W-:-:S05]  /*62c0*/  FMNMX.FTZ R185, R2, R185, !PT ;  /* 0x000000b902b97209 */ /* 0x004fca0007810000 */
[----:B------:R-:W2:Y:S02]  /*62d0*/  SHFL.BFLY PT, R156, R185, 0x1, 0x1f ;  /* 0x0c201f00b99c7f89 */ /* 0x000ea400000e0000 */
[----:B------:R-:W5:Y:S08]  /*62e0*/  MUFU.EX2 R192, R192 ;  /* 0x000000c000c07308 */ /* 0x000f700000000800 */
[----:B------:R-:W5:Y:S08]  /*62f0*/  MUFU.EX2 R161, R161 ;  /* 0x000000a100a17308 */ /* 0x000f700000000800 */
[----:B------:R-:W-:Y:S01]  /*6300*/  MUFU.EX2 R194, R194 ;  /* 0x000000c200c27308 */ /* 0x000fe20000000800 */
[----:B--2---:R-:W-:-:S07]  /*6310*/  FMNMX.FTZ R156, R185, R156, !PT ;  /* 0x0000009cb99c7209 */ /* 0x004fce0007810000 */
[----:B------:R-:W-:Y:S01]  /*6320*/  MUFU.EX2 R165, R165 ;  /* 0x000000a500a57308 */ /* 0x000fe20000000800 */
[C---:B------:R-:W-:Y:S01]  /*6330*/  FSETP.NEU.FTZ.AND P2, PT, R156.reuse, -INF , PT ;  /* 0xff8000009c00780b */ /* 0x040fe20003f5d000 */
[----:B------:R-:W-:-:S03]  /*6340*/  FMUL.FTZ R160, R156, UR6 ;  /* 0x000000069ca07c20 */ /* 0x000fc60008410000 */
[----:B------:R-:W-:-:S03]  /*6350*/  FSEL R2, R156, RZ, P2 ;  /* 0x000000ff9c027208 */ /* 0x000fc60001000000 */
[----:B------:R-:W-:Y:S01]  /*6360*/  MUFU.EX2 R188, R188 ;  /* 0x000000bc00bc7308 */ /* 0x000fe20000000800 */
[----:B------:R-:W-:Y:S02]  /*6370*/  FSEL R160, R160, RZ, P2 ;  /* 0x000000ffa0a07208 */ /* 0x000fe40001000000 */
[----:B------:R-:W-:Y:S01]  /*6380*/  ISETP.GT.AND P2, PT, R23, UR41, PT ;  /* 0x0000002917007c0c */ /* 0x000fe2000bf44270 */
[----:B------:R-:W-:Y:S01]  /*6390*/  FADD.FTZ R2, -R2, R3 ;  /* 0x0000000302027221 */ /* 0x000fe20000010100 */
[----:B-1----:R-:W-:Y:S01]  /*63a0*/  FFMA.FTZ R3, R0, R20, R153 ;  /* 0x0000001400037223 */ /* 0x002fe20000010099 */
[--C-:B------:R-:W-:Y:S01]  /*63b0*/  FFMA.FTZ R197, R154, UR6, -R160.reuse ;  /* 0x000000069ac57c23 */ /* 0x100fe200080108a0 */
[--C-:B------:R-:W-:Y:S01]  /*63c0*/  FFMA.FTZ R4, R155, UR6, -R160.reuse ;  /* 0x000000069b047c23 */ /* 0x100fe200080108a0 */
[----:B------:R-:W-:Y:S01]  /*63d0*/  FMUL.FTZ R2, R2, UR6 ;  /* 0x0000000602027c20 */ /* 0x000fe20008410000 */
[--C-:B------:R-:W-:Y:S01]  /*63e0*/  FFMA.FTZ R199, R158, UR6, -R160.reuse ;  /* 0x000000069ec77c23 */ /* 0x100fe200080108a0 */
[--C-:B------:R-:W-:Y:S01]  /*63f0*/  FFMA.FTZ R154, R159, UR6, -R160.reuse ;  /* 0x000000069f9a7c23 */ /* 0x100fe200080108a0 */
[--C-:B------:R-:W-:Y:S01]  /*6400*/  FFMA.FTZ R193, R162, UR6, -R160.reuse ;  /* 0x00000006a2c17c23 */ /* 0x100fe200080108a0 */
[----:B------:R-:W-:Y:S01]  /*6410*/  MUFU.EX2 R197, R197 ;  /* 0x000000c500c57308 */ /* 0x000fe20000000800 */
[----:B---3--:R-:W-:Y:S01]  /*6420*/  FADD.FTZ R3, R196, R3 ;  /* 0x00000003c4037221 */ /* 0x008fe20000010000 */
[--C-:B------:R-:W-:Y:S01]  /*6430*/  FFMA.FTZ R158, R163, UR6, -R160.reuse ;  /* 0x00000006a39e7c23 */ /* 0x100fe200080108a0 */
[--C-:B------:R-:W-:Y:S01]  /*6440*/  FFMA.FTZ R195, R166, UR6, -R160.reuse ;  /* 0x00000006a6c37c23 */ /* 0x100fe200080108a0 */
[--C-:B------:R-:W-:Y:S01]  /*6450*/  FFMA.FTZ R162, R167, UR6, -R160.reuse ;  /* 0x00000006a7a27c23 */ /* 0x100fe200080108a0 */
[----:B----4-:R-:W-:Y:S01]  /*6460*/  FADD.FTZ R20, R198, R3 ;  /* 0x00000003c6147221 */ /* 0x010fe20000010000 */
[--C-:B------:R-:W-:Y:S01]  /*6470*/  FFMA.FTZ R189, R170, UR6, -R160.reuse ;  /* 0x00000006aabd7c23 */ /* 0x100fe200080108a0 */
[----:B------:R-:W-:Y:S01]  /*6480*/  FFMA.FTZ R164, R171, UR6, -R160 ;  /* 0x00000006aba47c23 */ /* 0x000fe200080108a0 */
[----:B------:R-:W1:Y:S01]  /*6490*/  MUFU.EX2 R2, R2 ;  /* 0x0000000200027308 */ /* 0x000e620000000800 */
[----:B-----5:R-:W-:Y:S01]  /*64a0*/  FADD.FTZ R3, R157, R20 ;  /* 0x000000149d037221 */ /* 0x020fe20000010000 */
[--C-:B------:R-:W-:Y:S01]  /*64b0*/  FFMA.FTZ R191, R174, UR6, -R160.reuse ;  /* 0x00000006aebf7c23 */ /* 0x100fe200080108a0 */
[--C-:B------:R-:W-:Y:S01]  /*64c0*/  FFMA.FTZ R185, R178, UR6, -R160.reuse ;  /* 0x00000006b2b97c23 */ /* 0x100fe200080108a0 */
[--C-:B------:R-:W-:Y:S01]  /*64d0*/  FFMA.FTZ R179, R179, UR6, -R160.reuse ;  /* 0x00000006b3b37c23 */ /* 0x100fe200080108a0 */
[----:B------:R-:W-:Y:S01]  /*64e0*/  FADD.FTZ R166, R192, R3 ;  /* 0x00000003c0a67221 */ /* 0x000fe20000010000 */
[----:B------:R-:W-:Y:S01]  /*64f0*/  FFMA.FTZ R182, R182, UR6, -R160 ;  /* 0x00000006b6b67c23 */ /* 0x000fe200080108a0 */
[----:B------:R-:W-:Y:S01]  /*6500*/  MOV R155, UR10 ;  /* 0x0000000a009b7c02 */ /* 0x000fe20008000f00 */
[----:B------:R-:W2:Y:S01]  /*6510*/  MUFU.EX2 R4, R4 ;  /* 0x0000000400047308 */ /* 0x000ea20000000800 */
[----:B------:R-:W-:Y:S01]  /*6520*/  F2FP.BF16.F32.PACK_AB R196, R196, R153 ;  /* 0x00000099c4c4723e */ /* 0x000fe200000010ff */
[----:B------:R-:W-:Y:S01]  /*6530*/  VIADD R23, R23, 0xffffffff ;  /* 0xffffffff17177836 */ /* 0x000fe20000000000 */
[----:B------:R-:W-:Y:S01]  /*6540*/  F2FP.BF16.F32.PACK_AB R198, R157, R198 ;  /* 0x000000c69dc6723e */ /* 0x000fe200000010ff */
[----:B------:R-:W-:Y:S01]  /*6550*/  @!P1 VIADD R155, R155, 0x30860 ;  /* 0x000308609b9b9836 */ /* 0x000fe20000000000 */
[----:B------:R-:W-:-:S03]  /*6560*/  F2FP.BF16.F32.PACK_AB R192, R161, R192 ;  /* 0x000000c0a1c0723e */ /* 0x000fc600000010ff */
[----:B------:R-:W3:Y:S01]  /*6570*/  MUFU.EX2 R199, R199 ;  /* 0x000000c700c77308 */ /* 0x000ee20000000800 */
[----:B-1----:R-:W-:Y:S01]  /*6580*/  FFMA.FTZ R7, R2, R7, R197 ;  /* 0x0000000702077223 */ /* 0x002fe200000100c5 */
[----:B------:R-:W-:-:S04]  /*6590*/  @!P1 PRMT R155, RZ, 0x654, R155 ;  /* 0x00000654ff9b9816 */ /* 0x000fc8000000009b */
[----:B------:R1:W-:Y:S02]  /*65a0*/  @!P1 SYNCS.ARRIVE.TRANS64.RED.A1T0 RZ, [R155+URZ], RZ ;  /* 0x000000ff9bff99a7 */ /* 0x0003e4000810043f */
[----:B------:R-:W4:Y:S01]  /*65b0*/  MUFU.EX2 R154, R154 ;  /* 0x0000009a009a7308 */ /* 0x000f220000000800 */
[C---:B--2---:R-:W-:Y:S01]  /*65c0*/  FADD.FTZ R20, R4.reuse, R7 ;  /* 0x0000000704147221 */ /* 0x044fe20000010000 */
[----:B------:R-:W-:Y:S01]  /*65d0*/  FADD.FTZ R7, R161, R166 ;  /* 0x000000a6a1077221 */ /* 0x000fe20000010000 */
[--C-:B------:R-:W-:Y:S01]  /*65e0*/  FFMA.FTZ R166, R175, UR6, -R160.reuse ;  /* 0x00000006afa67c23 */ /* 0x100fe200080108a0 */
[----:B------:R-:W-:Y:S01]  /*65f0*/  FFMA.FTZ R160, R183, UR6, -R160 ;  /* 0x00000006b7a07c23 */ /* 0x000fe200080108a0 */
[----:B------:R-:W-:Y:S01]  /*6600*/  F2FP.BF16.F32.PACK_AB R197, R4, R197 ;  /* 0x000000c504c5723e */ /* 0x000fe200000010ff */
[----:B------:R-:W-:Y:S01]  /*6610*/  FADD.FTZ R168, R194, R7 ;  /* 0x00000007c2a87221 */ /* 0x000fe20000010000 */
[----:B------:R-:W-:Y:S01]  /*6620*/  F2FP.BF16.F32.PACK_AB R194, R165, R194 ;  /* 0x000000c2a5c2723e */ /* 0x000fe200000010ff */
[----:B------:R-:W2:Y:S01]  /*6630*/  MUFU.EX2 R193, R193 ;  /* 0x000000c100c17308 */ /* 0x000ea20000000800 */
[----:B---3--:R-:W-:Y:S01]  /*6640*/  FADD.FTZ R3, R199, R20 ;  /* 0x00000014c7037221 */ /* 0x008fe20000010000 */
[----:B------:R-:W-:Y:S01]  /*6650*/  FADD.FTZ R7, R165, R168 ;  /* 0x000000a8a5077221 */ /* 0x000fe20000010000 */
[----:B------:R-:W-:-:S03]  /*6660*/  IMAD.MOV.U32 R4, RZ, RZ, R152 ;  /* 0x000000ffff047224 */ /* 0x000fc600078e0098 */
[----:B------:R-:W-:Y:S02]  /*6670*/  FADD.FTZ R168, R188, R7 ;  /* 0x00000007bca87221 */ /* 0x000fe40000010000 */
[----:B------:R-:W3:Y:S01]  /*6680*/  MUFU.EX2 R158, R158 ;  /* 0x0000009e009e7308 */ /* 0x000ee20000000800 */
[C---:B----4-:R-:W-:Y:S01]  /*6690*/  FADD.FTZ R20, R154.reuse, R3 ;  /* 0x000000039a147221 */ /* 0x050fe20000010000 */
[----:B------:R-:W-:-:S06]  /*66a0*/  F2FP.BF16.F32.PACK_AB R199, R154, R199 ;  /* 0x000000c79ac7723e */ /* 0x000fcc00000010ff */
[----:B------:R-:W4:Y:S01]  /*66b0*/  MUFU.EX2 R195, R195 ;  /* 0x000000c300c37308 */ /* 0x000f220000000800 */
[----:B--2---:R-:W-:-:S07]  /*66c0*/  FADD.FTZ R3, R193, R20 ;  /* 0x00000014c1037221 */ /* 0x004fce0000010000 */
[----:B------:R-:W2:Y:S01]  /*66d0*/  MUFU.EX2 R169, R169 ;  /* 0x000000a900a97308 */ /* 0x000ea20000000800 */
[C---:B---3--:R-:W-:Y:S01]  /*66e0*/  FADD.FTZ R20, R158.reuse, R3 ;  /* 0x000000039e147221 */ /* 0x048fe20000010000 */
[----:B------:R-:W-:-:S06]  /*66f0*/  F2FP.BF16.F32.PACK_AB R193, R158, R193 ;  /* 0x000000c19ec1723e */ /* 0x000fcc00000010ff */
[----:B------:R-:W3:Y:S01]  /*6700*/  MUFU.EX2 R162, R162 ;  /* 0x000000a200a27308 */ /* 0x000ee20000000800 */
[----:B----4-:R-:W-:-:S07]  /*6710*/  FADD.FTZ R3, R195, R20 ;  /* 0x00000014c3037221 */ /* 0x010fce0000010000 */
[----:B------:R-:W4:Y:S01]  /*6720*/  MUFU.EX2 R190, R190 ;  /* 0x000000be00be7308 */ /* 0x000f220000000800 */
[C---:B--2---:R-:W-:Y:S01]  /*6730*/  FADD.FTZ R7, R169.reuse, R168 ;  /* 0x000000a8a9077221 */ /* 0x044fe20000010000 */
[----:B------:R-:W-:-:S06]  /*6740*/  F2FP.BF16.F32.PACK_AB R188, R169, R188 ;  /* 0x000000bca9bc723e */ /* 0x000fcc00000010ff */
[----:B------:R-:W2:Y:S01]  /*6750*/  MUFU.EX2 R189, R189 ;  /* 0x000000bd00bd7308 */ /* 0x000ea20000000800 */
[C---:B---3--:R-:W-:Y:S01]  /*6760*/  FADD.FTZ R20, R162.reuse, R3 ;  /* 0x00000003a2147221 */ /* 0x048fe20000010000 */
[----:B------:R-:W-:-:S06]  /*6770*/  F2FP.BF16.F32.PACK_AB R195, R162, R195 ;  /* 0x000000c3a2c3723e */ /* 0x000fcc00000010ff */
[----:B------:R-:W3:Y:S01]  /*6780*/  MUFU.EX2 R173, R173 ;  /* 0x000000ad00ad7308 */ /* 0x000ee20000000800 */
[----:B----4-:R-:W-:-:S07]  /*6790*/  FADD.FTZ R168, R190, R7 ;  /* 0x00000007bea87221 */ /* 0x010fce0000010000 */
[----:B------:R-:W4:Y:S01]  /*67a0*/  MUFU.EX2 R164, R164 ;  /* 0x000000a400a47308 */ /* 0x000f220000000800 */
[----:B--2---:R-:W-:-:S07]  /*67b0*/  FADD.FTZ R3, R189, R20 ;  /* 0x00000014bd037221 */ /* 0x004fce0000010000 */
[----:B------:R-:W2:Y:S01]  /*67c0*/  MUFU.EX2 R184, R184 ;  /* 0x000000b800b87308 */ /* 0x000ea20000000800 */
[C---:B---3--:R-:W-:Y:S01]  /*67d0*/  FADD.FTZ R7, R173.reuse, R168 ;  /* 0x000000a8ad077221 */ /* 0x048fe20000010000 */
[----:B------:R-:W-:-:S06]  /*67e0*/  F2FP.BF16.F32.PACK_AB R190, R173, R190 ;  /* 0x000000beadbe723e */ /* 0x000fcc00000010ff */
[----:B------:R-:W3:Y:S01]  /*67f0*/  MUFU.EX2 R191, R191 ;  /* 0x000000bf00bf7308 */ /* 0x000ee20000000800 */
[C---:B----4-:R-:W-:Y:S01]  /*6800*/  FADD.FTZ R20, R164.reuse, R3 ;  /* 0x00000003a4147221 */ /* 0x050fe20000010000 */
[----:B------:R-:W-:-:S06]  /*6810*/  F2FP.BF16.F32.PACK_AB R189, R164, R189 ;  /* 0x000000bda4bd723e */ /* 0x000fcc00000010ff */
[----:B------:R-:W4:Y:S01]  /*6820*/  MUFU.EX2 R177, R177 ;  /* 0x000000b100b17308 */ /* 0x000f220000000800 */
[----:B--2---:R-:W-:-:S07]  /*6830*/  FADD.FTZ R168, R184, R7 ;  /* 0x00000007b8a87221 */ /* 0x004fce0000010000 */
[----:B------:R-:W2:Y:S01]  /*6840*/  MUFU.EX2 R166, R166 ;  /* 0x000000a600a67308 */ /* 0x000ea20000000800 */
[----:B---3--:R-:W-:-:S07]  /*6850*/  FADD.FTZ R3, R191, R20 ;  /* 0x00000014bf037221 */ /* 0x008fce0000010000 */
[----:B------:R-:W3:Y:S01]  /*6860*/  MUFU.EX2 R185, R185 ;  /* 0x000000b900b97308 */ /* 0x000ee20000000800 */
[C---:B----4-:R-:W-:Y:S01]  /*6870*/  FADD.FTZ R7, R177.reuse, R168 ;  /* 0x000000a8b1077221 */ /* 0x050fe20000010000 */
[----:B------:R-:W-:-:S06]  /*6880*/  F2FP.BF16.F32.PACK_AB R184, R177, R184 ;  /* 0x000000b8b1b8723e */ /* 0x000fcc00000010ff */
[----:B------:R-:W4:Y:S01]  /*6890*/  MUFU.EX2 R179, R179 ;  /* 0x000000b300b37308 */ /* 0x000f220000000800 */
[C---:B--2---:R-:W-:Y:S01]  /*68a0*/  FADD.FTZ R168, R166.reuse, R3 ;  /* 0x00000003a6a87221 */ /* 0x044fe20000010000 */
[----:B------:R-:W-:Y:S01]  /*68b0*/  F2FP.BF16.F32.PACK_AB R191, R166, R191 ;  /* 0x000000bfa6bf723e */ /* 0x000fe200000010ff */
[----:B------:R-:W-:-:S05]  /*68c0*/  IMAD.MOV.U32 R3, RZ, RZ, R156 ;  /* 0x000000ffff037224 */ /* 0x000fca00078e009c */
[----:B------:R-:W2:Y:S01]  /*68d0*/  MUFU.EX2 R186, R186 ;  /* 0x000000ba00ba7308 */ /* 0x000ea20000000800 */
[----:B---3--:R-:W-:-:S07]  /*68e0*/  FADD.FTZ R168, R185, R168 ;  /* 0x000000a8b9a87221 */ /* 0x008fce0000010000 */
[----:B------:R-:W3:Y:S01]  /*68f0*/  MUFU.EX2 R187, R182 ;  /* 0x000000b600bb7308 */ /* 0x000ee20000000800 */
[C---:B----4-:R-:W-:Y:S01]  /*6900*/  FADD.FTZ R168, R179.reuse, R168 ;  /* 0x000000a8b3a87221 */ /* 0x050fe20000010000 */
[----:B------:R-:W-:-:S06]  /*6910*/  F2FP.BF16.F32.PACK_AB R185, R179, R185 ;  /* 0x000000b9b3b9723e */ /* 0x000fcc00000010ff */
[----:B------:R-:W4:Y:S01]  /*6920*/  MUFU.EX2 R181, R181 ;  /* 0x000000b500b57308 */ /* 0x000f220000000800 */
[----:B--2---:R-:W-:-:S07]  /*6930*/  FADD.FTZ R20, R186, R7 ;  /* 0x00000007ba147221 */ /* 0x004fce0000010000 */
[----:B------:R-:W2:Y:S01]  /*6940*/  MUFU.EX2 R160, R160 ;  /* 0x000000a000a07308 */ /* 0x000ea20000000800 */
[----:B---3--:R-:W-:Y:S01]  /*6950*/  FADD.FTZ R168, R187, R168 ;  /* 0x000000a8bba87221 */ /* 0x008fe20000010000 */
[C---:B----4-:R-:W-:Y:S01]  /*6960*/  FADD.FTZ R20, R181.reuse, R20 ;  /* 0x00000014b5147221 */ /* 0x050fe20000010000 */
[----:B------:R-:W-:Y:S02]  /*6970*/  F2FP.BF16.F32.PACK_AB R186, R181, R186 ;  /* 0x000000bab5ba723e */ /* 0x000fe400000010ff */
[C---:B--2---:R-:W-:Y:S01]  /*6980*/  FADD.FTZ R7, R160.reuse, R168 ;  /* 0x000000a8a0077221 */ /* 0x044fe20000010000 */
[----:B------:R-:W-:Y:S01]  /*6990*/  F2FP.BF16.F32.PACK_AB R187, R160, R187 ;  /* 0x000000bba0bb723e */ /* 0x000fe200000010ff */
[----:B-1----:R-:W-:Y:S06]  /*69a0*/  @P2 BRA `(.L_x_931) ;  /* 0xffffffd800482947 */ /* 0x002fec000383ffff */
[----:B------:R-:W-:Y:S01]  /*69b0*/  IMAD.MOV.U32 R3, RZ, RZ, R156 ;  /* 0x000000ffff037224 */ /* 0x000fe200078e009c */
[----:B------:R-:W-:Y:S01]  /*69c0*/  UMOV UR36, UR7 ;  /* 0x0000000700247c82 */ /* 0x000fe20008000000 */
[----:B------:R-:W-:Y:S01]  /*69d0*/  IMAD.MOV.U32 R4, RZ, RZ, R152 ;  /* 0x000000ffff047224 */ /* 0x000fe200078e0098 */
[----:B------:R-:W-:-:S06]  /*69e0*/  UMOV UR46, UR40 ;  /* 0x00000028002e7c82 */ /* 0x000fcc0008000000 */
.L_x_914:
[----:B------:R-:W-:Y:S01]  /*69f0*/  ULDC UR7, c[0x0][0x9e4] ;  /* 0x0002790000077ab9 */ /* 0x000fe20000000800 */
[----:B------:R-:W-:Y:S02]  /*6a00*/  UIADD3 UR22, UR61, -UR22, URZ ;  /* 0x800000163d167290 */ /* 0x000fe4000fffe03f */
[----:B------:R-:W-:-:S06]  /*6a10*/  UISETP.GE.AND UP0, UPT, UR7, 0x1, UPT ;  /* 0x000000010700788c */ /* 0x000fcc000bf06270 */
[----:B------:R-:W-:-:S13]  /*6a20*/  PLOP3.LUT P6, PT, PT, PT, UP0, 0x80, 0x0 ;  /* 0x000000000000781c */ /* 0x000fda0003fcf008 */
[----:B------:R-:W-:Y:S05]  /*6a30*/  @!P6 BRA `(.L_x_932) ;  /* 0x000000000044e947 */ /* 0x000fea0003800000 */
        /* <DEDUP_REMOVED lines=10> */
.L_x_933:
[----:B------:R-:W-:-:S11]  /*6ae0*/  UISETP.NE.AND UP0, UPT, UR7, 0x1, UPT ;  /* 0x000000010700788c */ /* 0x000fd6000bf05270 */
[----:B------:R-:W-:Y:S02]  /*6af0*/  @UP0 ULDC.64 UR10, c[0x0][0x9e8] ;  /* 0x00027a00000a0ab9 */ /* 0x000fe40000000a00 */
[----:B------:R-:W-:-:S04]  /*6b00*/  UIMAD.WIDE.U32 UR14, UR61, UR10, URZ ;  /* 0x0000000a3d0e72a5 */ /* 0x000fc8000f8e003f */
[----:B------:R-:W-:-:S12]  /*6b10*/  @UP0 USHF.R.U32.HI UR61, URZ, UR11, UR15 ;  /* 0x0000000b3f3d0299 */ /* 0x000fd8000801160f */
.L_x_934:
[----:B------:R-:W-:-:S04]  /*6b20*/  UIMAD UR7, UR61, UR7, URZ ;  /* 0x000000073d0772a4 */ /* 0x000fc8000f8e023f */
[----:B------:R-:W-:-:S04]  /*6b30*/  UISETP.LT.AND UP0, UPT, UR22, UR7, UPT ;  /* 0x000000071600728c */ /* 0x000fc8000bf01270 */
[----:B------:R-:W-:-:S12]  /*6b40*/  USEL UR22, UR22, UR7, !UP0 ;  /* 0x0000000716167287 */ /* 0x000fd8000c000000 */
.L_x_932:
[----:B------:R-:W-:-:S04]  /*6b50*/  UIADD3 UR22, UR22, 0x3f, URZ ;  /* 0x0000003f16167890 */ /* 0x000fc8000fffe03f */
[----:B------:R-:W-:-:S04]  /*6b60*/  USHF.R.S32.HI UR7, URZ, 0x1f, UR22 ;  /* 0x0000001f3f077899 */ /* 0x000fc80008011416 */
[----:B------:R-:W-:-:S04]  /*6b70*/  ULEA.HI UR7, UR7, UR22, URZ, 0x6 ;  /* 0x0000001607077291 */ /* 0x000fc8000f8f303f */
[----:B------:R-:W-:-:S04]  /*6b80*/  USHF.R.S32.HI UR7, URZ, 0x6, UR7 ;  /* 0x000000063f077899 */ /* 0x000fc80008011407 */
[----:B------:R-:W-:-:S04]  /*6b90*/  UISETP.LT.AND UP0, UPT, UR60, UR7, UPT ;  /* 0x000000073c00728c */ /* 0x000fc8000bf01270 */
[----:B------:R-:W-:-:S06]  /*6ba0*/  USEL UR40, UR60, UR7, !UP0 ;  /* 0x000000073c287287 */ /* 0x000fcc000c000000 */
[----:B------:R-:W-:-:S13]  /*6bb0*/  ISETP.GE.AND P2, PT, R23, UR40, PT ;  /* 0x0000002817007c0c */ /* 0x000fda000bf46270 */
[----:B------:R-:W-:Y:S05]  /*6bc0*/  @!P2 BRA `(.L_x_935) ;  /* 0x0000001c002ca947 */ /* 0x000fea0003800000 */
[----:B------:R-:W-:Y:S01]  /*6bd0*/  IMAD.MOV.U32 R214, RZ, RZ, R3 ;  /* 0x000000ffffd67224 */ /* 0x000fe200078e0003 */
[----:B------:R-:W-:Y:S01]  /*6be0*/  UMOV UR39, UR46 ;  /* 0x0000002e00277c82 */ /* 0x000fe20008000000 */
[----:B------:R-:W-:Y:S01]  /*6bf0*/  IMAD.MOV.U32 R215, RZ, RZ, R4 ;  /* 0x000000ffffd77224 */ /* 0x000fe200078e0004 */
[----:B------:R-:W-:Y:S01]  /*6c00*/  UMOV UR7, UR36 ;  /* 0x0000002400077c82 */ /* 0x000fe20008000000 */
[----:B------:R-:W-:-:S05]  /*6c10*/  ULDC UR41, c[0x0][0x988] ;  /* 0x0002620000297ab9 */ /* 0x000fca0000000800 */
.L_x_944:
[----:B------:R-:W-:-:S04]  /*6c20*/  UIADD3 UR36, UR7, 0x1, URZ ;  /* 0x0000000107247890 */ /* 0x000fc8000fffe03f */
[----:B------:R-:W-:-:S04]  /*6c30*/  UISETP.NE.AND UP0, UPT, UR36, 0x2, UPT ;  /* 0x000000022400788c */ /* 0x000fc8000bf05270 */
[----:B------:R-:W-:Y:S02]  /*6c40*/  USEL UR46, URZ, 0x1, UP0 ;  /* 0x000000013f2e7887 */ /* 0x000fe40008000000 */
[----:B------:R-:W-:Y:S02]  /*6c50*/  USEL UR36, UR36, URZ, UP0 ;  /* 0x0000003f24247287 */ /* 0x000fe40008000000 */
[----:B------:R-:W-:Y:S01]  /*6c60*/  ULOP3.LUT UR46, UR39, UR46, URZ, 0x3c, !UPT ;  /* 0x0000002e272e7292 */ /* 0x000fe2000f8e3c3f */
[----:B------:R-:W-:Y:S11]  /*6c70*/  @!P0 BRA `(.L_x_936) ;  /* 0x0000000000048947 */ /* 0x000ff60003800000 */
[----:B------:R-:W-:Y:S01]  /*6c80*/  BPT.TRAP 0x1 ;  /* 0x000000040000795c */ /* 0x000fe20000300000 */
.L_x_936:
[----:B------:R-:W-:Y:S01]  /*6c90*/  ULEA UR6, UR36, UR38, 0x3 ;  /* 0x0000002624067291 */ /* 0x000fe2000f8e183f */
[----:B------:R-:W-:-:S04]  /*6ca0*/  MOV R3, UR46 ;  /* 0x0000002e00037c02 */ /* 0x000fc80008000f00 */
[----:B------:R-:W-:-:S04]  /*6cb0*/  SHF.L.U32 R3, R3, 0x1f, RZ ;  /* 0x0000001f03037819 */ /* 0x000fc800000006ff */
[----:B------:R1:W2:Y:S01]  /*6cc0*/  SYNCS.PHASECHK.TRANS64.TRYWAIT P2, [UR6+0x30830], R3 ;  /* 0x03083003ff0075a7 */ /* 0x0002a20008040146 */
[----:B------:R-:W-:Y:S05]  /*6cd0*/  @!P0 BRA `(.L_x_937) ;  /* 0x0000000000048947 */ /* 0x000fea0003800000 */
[----:B------:R-:W-:Y:S01]  /*6ce0*/  BPT.TRAP 0x1 ;  /* 0x000000040000795c */ /* 0x000fe20000300000 */
.L_x_937:
[----:B--2---:R-:W-:Y:S05]  /*6cf0*/  @P2 BRA `(.L_x_938) ;  /* 0x0000000000082947 */ /* 0x004fea0003800000 */
[----:B------:R-:W2:Y:S02]  /*6d00*/  SYNCS.PHASECHK.TRANS64.TRYWAIT P2, [UR6+0x30830], R3 ;  /* 0x03083003ff0075a7 */ /* 0x000ea40008040146 */
[----:B--2---:R-:W-:Y:S05]  /*6d10*/  @!P2 BRA `(.L_x_939) ;  /* 0x000000ac0014a947 */ /* 0x004fea0003800000 */
.L_x_938:
[----:B------:R-:W-:Y:S01]  /*6d20*/  R2UR UR56, R18 ;  /* 0x00000000123872ca */ /* 0x000fe200000e0000 */
[----:B------:R-:W-:Y:S01]  /*6d30*/  ULEA UR6, UR36, UR37, 0xb ;  /* 0x0000002524067291 */ /* 0x000fe2000f8e583f */
[----:B------:R-:W-:Y:S01]  /*6d40*/  R2UR UR57, R19 ;  /* 0x00000000133972ca */ /* 0x000fe200000e0000 */
[----:B------:R-:W-:Y:S01]  /*6d50*/  WARPGROUP.ARRIVE ;  /* 0x00000000000079c5 */ /* 0x000fe20000000000 */
        /* <DEDUP_REMOVED lines=178> */
[----:B------:R-:W-:Y:S01]  /*7880*/  UMOV UR56, UR4 ;  /* 0x0000000400387c82 */ /* 0x000fe20008000000 */
[----:B------:R-:W-:Y:S01]  /*7890*/  UMOV UR57, UR5 ;  /* 0x0000000500397c82 */ /* 0x000fe20008000000 */
[----:B------:R-:W-:Y:S01]  /*78a0*/  UMOV UR59, 0x40000040 ;  /* 0x40000040003b7882 */ /* 0x000fe20000000000 */
        /* <DEDUP_REMOVED lines=40> */
.L_x_940:
[----:B------:R-:W-:Y:S01]  /*7b30*/  ULEA UR14, UR7, UR38, 0x3 ;  /* 0x00000026070e7291 */ /* 0x000fe2000f8e183f */
[----:B------:R-:W-:-:S05]  /*7b40*/  IMAD.U32 R0, RZ, RZ, UR39 ;  /* 0x00000027ff007e24 */ /* 0x000fca000f8e00ff */
[----:B------:R-:W-:-:S04]  /*7b50*/  SHF.L.U32 R0, R0, 0x1f, RZ ;  /* 0x0000001f00007819 */ /* 0x000fc800000006ff */
[----:B------:R3:W4:Y:S01]  /*7b60*/  SYNCS.PHASECHK.TRANS64.TRYWAIT P2, [UR14+0x30850], R0 ;  /* 0x03085000ff0075a7 */ /* 0x000722000804014e */
[----:B------:R-:W-:Y:S05]  /*7b70*/  @!P0 BRA `(.L_x_941) ;  /* 0x0000000000048947 */ /* 0x000fea0003800000 */
[----:B------:R-:W-:Y:S01]  /*7b80*/  BPT.TRAP 0x1 ;  /* 0x000000040000795c */ /* 0x000fe20000300000 */
.L_x_941:
[----:B----4-:R-:W-:Y:S05]  /*7b90*/  @P2 BRA `(.L_x_942) ;  /* 0x0000000000082947 */ /* 0x010fea0003800000 */
[----:B------:R-:W4:Y:S02]  /*7ba0*/  SYNCS.PHASECHK.TRANS64.TRYWAIT P2, [UR14+0x30850], R0 ;  /* 0x03085000ff0075a7 */ /* 0x000f24000804014e */
[----:B----4-:R-:W-:Y:S05]  /*7bb0*/  @!P2 BRA `(.L_x_943) ;  /* 0x0000009c0084a947 */ /* 0x010fea0003800000 */
.L_x_942:
[----:B------:R-:W-:Y:S01]  /*7bc0*/  UIADD3 UR6, UR38, 0x400, URZ ;  /* 0x0000040026067890 */ /* 0x000fe2000fffe03f */
[----:B------:R-:W-:Y:S01]  /*7bd0*/  WARPGROUP.ARRIVE ;  /* 0x00000000000079c5 */ /* 0x000fe20000000000 */
[----:B-1-3--:R-:W-:Y:S01]  /*7be0*/  FMNMX.FTZ R0, R152, R215, !PT ;  /* 0x000000d798007209 */ /* 0x00afe20007810000 */
[----:B------:R-:W-:Y:S01]  /*7bf0*/  UMOV UR11, 0x40000040 ;  /* 0x40000040000b7882 */ /* 0x000fe20000000000 */
[----:B------:R-:W-:Y:S01]  /*7c00*/  USHF.R.U32.HI UR6, URZ, 0x4, UR6 ;  /* 0x000000043f067899 */ /* 0x000fe20008011606 */
[----:B------:R-:W-:Y:S01]  /*7c10*/  ISETP.GT.AND P2, PT, R23, UR40, PT ;  /* 0x0000002817007c0c */ /* 0x000fe2000bf44270 */
[----:B------:R-:W-:Y:S01]  /*7c20*/  UMOV UR39, UR46 ;  /* 0x0000002e00277c82 */ /* 0x000fe20008000000 */
[----:B--2---:R-:W-:Y:S01]  /*7c30*/  FMNMX.FTZ R3, R153, R0, !PT ;  /* 0x0000000099037209 */ /* 0x004fe20007810000 */
[----:B------:R-:W-:Y:S01]  /*7c40*/  ULOP3.LUT UR6, UR6, 0x3fff, URZ, 0xc0, !UPT ;  /* 0x00003fff06067892 */ /* 0x000fe2000f8ec03f */
[----:B------:R-:W-:Y:S02]  /*7c50*/  VIADD R23, R23, 0xffffffff ;  /* 0xffffffff17177836 */ /* 0x000fe40000000000 */
[----:B------:R-:W-:Y:S01]  /*7c60*/  FMNMX.FTZ R0, R156, R3, !PT ;  /* 0x000000039c007209 */ /* 0x000fe20007810000 */
[----:B------:R-:W-:-:S03]  /*7c70*/  ULOP3.LUT UR6, UR6, 0x2000000, URZ, 0xfc, !UPT ;  /* 0x0200000006067892 */ /* 0x000fc6000f8efc3f */
[----:B------:R-:W-:Y:S01]  /*7c80*/  FMNMX.FTZ R3, R157, R0, !PT ;  /* 0x000000009d037209 */ /* 0x000fe20007810000 */
[----:B------:R-:W-:-:S03]  /*7c90*/  ULEA UR10, UR7, UR6, 0xb ;  /* 0x00000006070a7291 */ /* 0x000fc6000f8e583f */
[----:B------:R-:W-:Y:S01]  /*7ca0*/  UMOV UR7, 0x40000040 ;  /* 0x4000004000077882 */ /* 0x000fe20000000000 */
[----:B------:R-:W-:-:S03]  /*7cb0*/  FMNMX.FTZ R0, R160, R3, !PT ;  /* 0x00000003a0007209 */ /* 0x000fc60007810000 */
[----:B------:R-:W-:Y:S01]  /*7cc0*/  UMOV UR6, UR10 ;  /* 0x0000000a00067c82 */ /* 0x000fe20008000000 */
[----:B------:R-:W-:Y:S01]  /*7cd0*/  FMNMX.FTZ R3, R161, R0, !PT ;  /* 0x00000000a1037209 */ /* 0x000fe20007810000 */
[----:B------:R-:W-:Y:S01]  /*7ce0*/  HGMMA.64x256x16.F32.BF16 R24, R196, gdesc[UR4].tnspB, R24, gsb0 ;  /* 0x43e00004c4187df0 */ /* 0x000fe20008001818 */
[----:B------:R-:W-:Y:S01]  /*7cf0*/  UIADD3 UR6, UR10, 0x80, URZ ;  /* 0x000000800a067890 */ /* 0x000fe2000fffe03f */
[----:B------:R-:W-:Y:S01]  /*7d00*/  UMOV UR7, 0x40000040 ;  /* 0x4000004000077882 */ /* 0x000fe20000000000 */
        /* <DEDUP_REMOVED lines=11> */
[----:B------:R-:W1:Y:S01]  /*7dc0*/  SHFL.BFLY PT, R3, R2, 0x2, 0x1f ;  /* 0x0c401f0002037f89 */ /* 0x000e6200000e0000 */
[----:B------:R-:W-:Y:S02]  /*7dd0*/  WARPGROUP.DEPBAR.LE gsb0, 0x0 ;  /* 0x00008000000079c5 */ /* 0x000fe40000010000 */
[----:B------:R-:W-:-:S06]  /*7de0*/  WARPGROUP.ARRIVE ;  /* 0x00000000000079c5 */ /* 0x000fcc0000000000 */
        /* <DEDUP_REMOVED lines=9> */
[----:B------:R-:W-:Y:S01]  /*7e80*/  UMOV UR7, UR36 ;  /* 0x0000002400077c82 */ /* 0x000fe20008000000 */
[----:B------:R-:W-:Y:S02]  /*7e90*/  WARPGROUP.DEPBAR.LE gsb0, 0x0 ;  /* 0x00008000000079c5 */ /* 0x000fe40000010000 */
[----:B------:R-:W-:Y:S01]  /*7ea0*/  WARPGROUP.ARRIVE ;  /* 0x00000000000079c5 */ /* 0x000fe20000000000 */
[----:B-1----:R-:W-:Y:S02]  /*7eb0*/  FMNMX.FTZ R188, R2, R3, !PT ;  /* 0x0000000302bc7209 */ /* 0x002fe40007810000 */
[----:B------:R-:W-:-:S15]  /*7ec0*/  FMNMX.FTZ R3, R155, R0, !PT ;  /* 0x000000009b037209 */ /* 0x000fde0007810000 */
[----:B------:R-:W-:-:S05]  /*7ed0*/  NOP ;  /* 0x0000000000007918 */ /* 0x000fca0000000000 */
[----:B------:R-:W-:Y:S01]  /*7ee0*/  HGMMA.64x256x16.F32.BF16 R24, R184, gdesc[UR8].tnspB, R24, gsb0 ;  /* 0x43e00008b8187df0 */ /* 0x000fe20008001818 */
[----:B------:R-:W1:Y:S01]  /*7ef0*/  SHFL.BFLY PT, R189, R188, 0x1, 0x1f ;  /* 0x0c201f00bcbd7f89 */ /* 0x000e6200000e0000 */
[----:B------:R-:W-:-:S04]  /*7f00*/  FMNMX.FTZ R0, R158, R3, !PT ;  /* 0x000000039e007209 */ /* 0x000fc80007810000 */
[----:B------:R-:W-:-:S04]  /*7f10*/  FMNMX.FTZ R3, R159, R0, !PT ;  /* 0x000000009f037209 */ /* 0x000fc80007810000 */
[----:B------:R-:W-:-:S04]  /*7f20*/  FMNMX.FTZ R0, R162, R3, !PT ;  /* 0x00000003a2007209 */ /* 0x000fc80007810000 */
[----:B------:R-:W-:Y:S02]  /*7f30*/  FMNMX.FTZ R3, R163, R0, !PT ;  /* 0x00000000a3037209 */ /* 0x000fe40007810000 */
[----:B-1----:R-:W-:Y:S02]  /*7f40*/  FMNMX.FTZ R4, R188, R189, !PT ;  /* 0x000000bdbc047209 */ /* 0x002fe40007810000 */
[----:B------:R-:W-:-:S03]  /*7f50*/  FMNMX.FTZ R188, R166, R3, !PT ;  /* 0x00000003a6bc7209 */ /* 0x000fc60007810000 */
[C---:B------:R-:W-:Y:S01]  /*7f60*/  FADD.FTZ R189, -R4.reuse, R215 ;  /* 0x000000d704bd7221 */ /* 0x040fe20000010100 */
[----:B------:R-:W-:Y:S01]  /*7f70*/  FMUL.FTZ R2, R4, UR6 ;  /* 0x0000000604027c20 */ /* 0x000fe20008410000 */
[----:B------:R-:W-:Y:S01]  /*7f80*/  FMNMX.FTZ R3, R167, R188, !PT ;  /* 0x000000bca7037209 */ /* 0x000fe20007810000 */
[----:B------:R-:W-:Y:S02]  /*7f90*/  IMAD.MOV.U32 R215, RZ, RZ, R4 ;  /* 0x000000ffffd77224 */ /* 0x000fe400078e0004 */
[----:B------:R-:W-:Y:S01]  /*7fa0*/  FMUL.FTZ R0, R189, UR6 ;  /* 0x00000006bd007c20 */ /* 0x000fe20008410000 */
[--C-:B------:R-:W-:Y:S01]  /*7fb0*/  FFMA.FTZ R189, R152, UR6, -R2.reuse ;  /* 0x0000000698bd7c23 */ /* 0x100fe20008010802 */
[----:B------:R-:W-:Y:S01]  /*7fc0*/  FMNMX.FTZ R152, R170, R3, !PT ;  /* 0x00000003aa987209 */ /* 0x000fe20007810000 */
[--C-:B------:R-:W-:Y:S01]  /*7fd0*/  FFMA.FTZ R196, R153, UR6, -R2.reuse ;  /* 0x0000000699c47c23 */ /* 0x100fe20008010802 */
[--C-:B------:R-:W-:Y:S01]  /*7fe0*/  FFMA.FTZ R153, R157, UR6, -R2.reuse ;  /* 0x000000069d997c23 */ /* 0x100fe20008010802 */
        /* <DEDUP_REMOVED lines=14> */
[----:B------:R-:W-:Y:S01]  /*80d0*/  FFMA.FTZ R177, R181, UR6, -R2 ;  /* 0x00000006b5b17c23 */ /* 0x000fe20008010802 */
[----:B------:R-:W-:Y:S02]  /*80e0*/  MUFU.EX2 R0, R0 ;  /* 0x0000000000007308 */ /* 0x000fe40000000800 */
[----:B------:R-:W-:-:S04]  /*80f0*/  FMNMX.FTZ R3, R179, R152, !PT ;  /* 0x00000098b3037209 */ /* 0x000fc80007810000 */
[----:B------:R-:W-:Y:S02]  /*8100*/  FMNMX.FTZ R152, R182, R3, !PT ;  /* 0x00000003b6987209 */ /* 0x000fe40007810000 */
[----:B------:R-:W1:Y:S02]  /*8110*/  MUFU.EX2 R189, R189 ;  /* 0x000000bd00bd7308 */ /* 0x000e640000000800 */
[----:B------:R-:W-:-:S05]  /*8120*/  FMNMX.FTZ R152, R183, R152, !PT ;  /* 0x00000098b7987209 */ /* 0x000fca0007810000 */
[----:B------:R-:W2:Y:S01]  /*8130*/  SHFL.BFLY PT, R3, R152, 0x2, 0x1f ;  /* 0x0c401f0098037f89 */ /* 0x000ea200000e0000 */
[----:B------:R-:W3:Y:S08]  /*8140*/  MUFU.EX2 R196, R196 ;  /* 0x000000c400c47308 */ /* 0x000ef00000000800 */
[----:B------:R-:W-:Y:S08]  /*8150*/  MUFU.EX2 R198, R198 ;  /* 0x000000c600c67308 */ /* 0x000ff00000000800 */
[----:B------:R-:W-:Y:S01]  /*8160*/  MUFU.EX2 R153, R153 ;  /* 0x0000009900997308 */ /* 0x000fe20000000800 */
[----:B--2---:R-:W-:-:S07]  /*8170*/  FMNMX.FTZ R3, R152, R3, !PT ;  /* 0x0000000398037209 */ /* 0x004fce0007810000 */
[----:B------:R-:W-:Y:S01]  /*8180*/  MUFU.EX2 R192, R192 ;  /* 0x000000c000c07308 */ /* 0x000fe20000000800 */
[----:B------:R-:W2:Y:S07]  /*8190*/  SHFL.BFLY PT, R152, R3, 0x1, 0x1f ;  /* 0x0c201f0003987f89 */ /* 0x000eae00000e0000 */
[----:B------:R-:W-:Y:S08]  /*81a0*/  MUFU.EX2 R157, R157 ;  /* 0x0000009d009d7308 */ /* 0x000ff00000000800 */
[----:B------:R-:W-:Y:S08]  /*81b0*/  MUFU.EX2 R194, R194 ;  /* 0x000000c200c27308 */ /* 0x000ff00000000800 */
[----:B------:R-:W-:Y:S01]  /*81c0*/  MUFU.EX2 R161, R161 ;  /* 0x000000a100a17308 */ /* 0x000fe20000000800 */
[----:B--2---:R-:W-:-:S07]  /*81d0*/  FMNMX.FTZ R3, R3, R152, !PT ;  /* 0x0000009803037209 */ /* 0x004fce0007810000 */
[----:B------:R-:W-:Y:S01]  /*81e0*/  MUFU.EX2 R188, R188 ;  /* 0x000000bc00bc7308 */ /* 0x000fe20000000800 */
[----:B------:R-:W-:-:S04]  /*81f0*/  FMUL.FTZ R152, R3, UR6 ;  /* 0x0000000603987c20 */ /* 0x000fc80008410000 */
[--C-:B------:R-:W-:Y:S01]  /*8200*/  FFMA.FTZ R197, R154, UR6, -R152.reuse ;  /* 0x000000069ac57c23 */ /* 0x100fe20008010898 */
[--C-:B------:R-:W-:Y:S01]  /*8210*/  FFMA.FTZ R156, R159, UR6, -R152.reuse ;  /* 0x000000069f9c7c23 */ /* 0x100fe20008010898 */
[----:B------:R-:W-:Y:S02]  /*8220*/  IMAD.U32 R159, RZ, RZ, UR36 ;  /* 0x00000024ff9f7e24 */ /* 0x000fe4000f8e00ff */
[--C-:B------:R-:W-:Y:S01]  /*8230*/  FFMA.FTZ R154, R155, UR6, -R152.reuse ;  /* 0x000000069b9a7c23 */ /* 0x100fe20008010898 */
[--C-:B------:R-:W-:Y:S01]  /*8240*/  FFMA.FTZ R199, R158, UR6, -R152.reuse ;  /* 0x000000069ec77c23 */ /* 0x100fe20008010898 */
[--C-:B------:R-:W-:Y:S01]  /*8250*/  FFMA.FTZ R193, R162, UR6, -R152.reuse ;  /* 0x00000006a2c17c23 */ /* 0x100fe20008010898 */
[----:B------:R-:W-:Y:S01]  /*8260*/  MUFU.EX2 R197, R197 ;  /* 0x000000c500c57308 */ /* 0x000fe20000000800 */
[----:B------:R-:W-:Y:S01]  /*8270*/  @!P1 LEA R159, R159, UR38, 0x3 ;  /* 0x000000269f9f9c11 */ /* 0x000fe2000f8e18ff */
[--C-:B------:R-:W-:Y:S01]  /*8280*/  FFMA.FTZ R158, R163, UR6, -R152.reuse ;  /* 0x00000006a39e7c23 */ /* 0x100fe20008010898 */
[--C-:B------:R-:W-:Y:S01]  /*8290*/  FFMA.FTZ R195, R166, UR6, -R152.reuse ;  /* 0x00000006a6c37c23 */ /* 0x100fe20008010898 */
[--C-:B------:R-:W-:Y:S01]  /*82a0*/  FFMA.FTZ R160, R167, UR6, -R152.reuse ;  /* 0x00000006a7a07c23 */ /* 0x100fe20008010898 */
[----:B------:R-:W-:Y:S01]  /*82b0*/  FFMA.FTZ R155, R170, UR6, -R152 ;  /* 0x00000006aa9b7c23 */ /* 0x000fe20008010898 */
[----:B------:R-:W-:-:S02]  /*82c0*/  @!P1 VIADD R159, R159, 0x30840 ;  /* 0x000308409f9f9836 */ /* 0x000fc40000000000 */
[--C-:B------:R-:W-:Y:S01]  /*82d0*/  FFMA.FTZ R162, R171, UR6, -R152.reuse ;  /* 0x00000006aba27c23 */ /* 0x100fe20008010898 */
[----:B------:R-:W-:Y:S01]  /*82e0*/  MUFU.EX2 R154, R154 ;  /* 0x0000009a009a7308 */ /* 0x000fe20000000800 */
[--C-:B------:R-:W-:Y:S01]  /*82f0*/  FFMA.FTZ R191, R174, UR6, -R152.reuse ;  /* 0x00000006aebf7c23 */ /* 0x100fe20008010898 */
[--C-:B------:R-:W-:Y:S01]  /*8300*/  FFMA.FTZ R175, R175, UR6, -R152.reuse ;  /* 0x00000006afaf7c23 */ /* 0x100fe20008010898 */
[----:B------:R-:W-:Y:S01]  /*8310*/  @!P1 PRMT R159, RZ, 0x654, R159 ;  /* 0x00000654ff9f9816 */ /* 0x000fe2000000009f */
[--C-:B------:R-:W-:Y:S01]  /*8320*/  FFMA.FTZ R178, R178, UR6, -R152.reuse ;  /* 0x00000006b2b27c23 */ /* 0x100fe20008010898 */
[--C-:B------:R-:W-:Y:S01]  /*8330*/  FFMA.FTZ R179, R179, UR6, -R152.reuse ;  /* 0x00000006b3b37c23 */ /* 0x100fe20008010898 */
[--C-:B------:R-:W-:Y:S01]  /*8340*/  FFMA.FTZ R182, R182, UR6, -R152.reuse ;  /* 0x00000006b6b67c23 */ /* 0x100fe20008010898 */
[----:B------:R-:W-:Y:S01]  /*8350*/  FFMA.FTZ R152, R183, UR6, -R152 ;  /* 0x00000006b7987c23 */ /* 0x000fe20008010898 */
[----:B------:R-:W-:Y:S01]  /*8360*/  MUFU.EX2 R199, R199 ;  /* 0x000000c700c77308 */ /* 0x000fe20000000800 */
[----:B------:R-:W-:-:S04]  /*8370*/  IMAD.U32 R163, RZ, RZ, UR14 ;  /* 0x0000000effa37e24 */ /* 0x000fc8000f8e00ff */
[----:B------:R-:W-:-:S03]  /*8380*/  @!P1 VIADD R163, R163, 0x30860 ;  /* 0x00030860a3a39836 */ /* 0x000fc60000000000 */
[----:B------:R-:W-:Y:S02]  /*8390*/  MUFU.EX2 R156, R156 ;  /* 0x0000009c009c7308 */ /* 0x000fe40000000800 */
[----:B------:R-:W-:-:S06]  /*83a0*/  @!P1 PRMT R163, RZ, 0x654, R163 ;  /* 0x00000654ffa39816 */ /* 0x000fcc00000000a3 */
[----:B------:R-:W-:Y:S08]  /*83b0*/  MUFU.EX2 R193, R193 ;  /* 0x000000c100c17308 */ /* 0x000ff00000000800 */
[----:B------:R-:W-:Y:S08]  /*83c0*/  MUFU.EX2 R158, R158 ;  /* 0x0000009e009e7308 */ /* 0x000ff00000000800 */
[----:B------:R-:W-:Y:S08]  /*83d0*/  MUFU.EX2 R195, R195 ;  /* 0x000000c300c37308 */ /* 0x000ff00000000800 */
[----:B------:R-:W-:Y:S08]  /*83e0*/  MUFU.EX2 R160, R160 ;  /* 0x000000a000a07308 */ /* 0x000ff00000000800 */
[----:B------:R-:W-:Y:S08]  /*83f0*/  MUFU.EX2 R155, R155 ;  /* 0x0000009b009b7308 */ /* 0x000ff00000000800 */
[----:B------:R-:W-:Y:S08]  /*8400*/  MUFU.EX2 R165, R165 ;  /* 0x000000a500a57308 */ /* 0x000ff00000000800 */
[----:B------:R-:W2:Y:S08]  /*8410*/  MUFU.EX2 R162, R162 ;  /* 0x000000a200a27308 */ /* 0x000eb00000000800 */
[----:B------:R-:W-:Y:S08]  /*8420*/  MUFU.EX2 R190, R190 ;  /* 0x000000be00be7308 */ /* 0x000ff00000000800 */
[----:B------:R-:W-:Y:S08]  /*8430*/  MUFU.EX2 R191, R191 ;  /* 0x000000bf00bf7308 */ /* 0x000ff00000000800 */
[----:B------:R-:W-:Y:S08]  /*8440*/  MUFU.EX2 R169, R169 ;  /* 0x000000a900a97308 */ /* 0x000ff00000000800 */
[----:B------:R-:W-:Y:S08]  /*8450*/  MUFU.EX2 R175, R175 ;  /* 0x000000af00af7308 */ /* 0x000ff00000000800 */
[----:B------:R-:W-:Y:S08]  /*8460*/  MUFU.EX2 R173, R173 ;  /* 0x000000ad00ad7308 */ /* 0x000ff00000000800 */
[----:B------:R-:W-:Y:S01]  /*8470*/  MUFU.EX2 R179, R179 ;  /* 0x000000b300b37308 */ /* 0x000fe20000000800 */
[----:B------:R-:W-:-:S02]  /*8480*/  WARPGROUP.DEPBAR.LE gsb0, 0x0 ;  /* 0x00008000000079c5 */ /* 0x000fc40000010000 */
[--C-:B------:R-:W-:Y:S01]  /*8490*/  FFMA.FTZ R184, R176, UR6, -R2.reuse ;  /* 0x00000006b0b87c23 */ /* 0x100fe20008010802 */
[----:B------:R-:W-:Y:S01]  /*84a0*/  FFMA.FTZ R186, R180, UR6, -R2 ;  /* 0x00000006b4ba7c23 */ /* 0x000fe20008010802 */
[----:B------:R-:W-:Y:S01]  /*84b0*/  FADD.FTZ R2, -R3, R214 ;  /* 0x000000d603027221 */ /* 0x000fe20000010100 */
[----:B------:R1:W-:Y:S02]  /*84c0*/  @!P1 SYNCS.ARRIVE.TRANS64.RED.A1T0 RZ, [R159+URZ], RZ ;  /* 0x000000ff9fff99a7 */ /* 0x0003e4000810043f */
[----:B------:R-:W-:Y:S01]  /*84d0*/  MUFU.EX2 R185, R178 ;  /* 0x000000b200b97308 */ /* 0x000fe20000000800 */
[----:B------:R-:W-:Y:S02]  /*84e0*/  IMAD.MOV.U32 R214, RZ, RZ, R3 ;  /* 0x000000ffffd67224 */ /* 0x000fe400078e0003 */
[----:B------:R-:W-:Y:S01]  /*84f0*/  FMUL.FTZ R2, R2, UR6 ;  /* 0x0000000602027c20 */ /* 0x000fe20008410000 */
[----:B-1----:R-:W-:-:S05]  /*8500*/  FFMA.FTZ R159, R0, R20, R189 ;  /* 0x00000014009f7223 */ /* 0x002fca00000100bd */
[----:B------:R-:W1:Y:S01]  /*8510*/  MUFU.EX2 R2, R2 ;  /* 0x0000000200027308 */ /* 0x000e620000000800 */
[----:B------:R4:W-:Y:S01]  /*8520*/  @!P1 SYNCS.ARRIVE.TRANS64.RED.A1T0 RZ, [R163+URZ], RZ ;  /* 0x000000ffa3ff99a7 */ /* 0x0009e2000810043f */
[C---:B---3--:R-:W-:Y:S01]  /*8530*/  FADD.FTZ R159, R196.reuse, R159 ;  /* 0x0000009fc49f7221 */ /* 0x048fe20000010000 */
[----:B------:R-:W-:Y:S02]  /*8540*/  F2FP.BF16.F32.PACK_AB R196, R196, R189 ;  /* 0x000000bdc4c4723e */ /* 0x000fe400000010ff */
[----:B--2---:R-:W-:Y:S01]  /*8550*/  F2FP.BF16.F32.PACK_AB R189, R162, R155 ;  /* 0x0000009ba2bd723e */ /* 0x004fe200000010ff */
[----:B------:R-:W-:Y:S01]  /*8560*/  FADD.FTZ R164, R198, R159 ;  /* 0x0000009fc6a47221 */ /* 0x000fe20000010000 */
[C---:B------:R-:W-:Y:S01]  /*8570*/  F2FP.BF16.F32.PACK_AB R198, R153.reuse, R198 ;  /* 0x000000c699c6723e */ /* 0x040fe200000010ff */
[----:B------:R-:W2:Y:S02]  /*8580*/  MUFU.EX2 R184, R184 ;  /* 0x000000b800b87308 */ /* 0x000ea40000000800 */
[----:B------:R-:W-:-:S04]  /*8590*/  FADD.FTZ R159, R153, R164 ;  /* 0x000000a4999f7221 */ /* 0x000fc80000010000 */
[----:B------:R-:W-:Y:S01]  /*85a0*/  FADD.FTZ R164, R192, R159 ;  /* 0x0000009fc0a47221 */ /* 0x000fe20000010000 */
[C---:B------:R-:W-:Y:S01]  /*85b0*/  F2FP.BF16.F32.PACK_AB R192, R157.reuse, R192 ;  /* 0x000000c09dc0723e */ /* 0x040fe200000010ff */
[----:B-1----:R-:W-:Y:S01]  /*85c0*/  FFMA.FTZ R7, R2, R7, R197 ;  /* 0x0000000702077223 */ /* 0x002fe200000100c5 */
[C---:B------:R-:W-:Y:S01]  /*85d0*/  F2FP.BF16.F32.PACK_AB R197, R154.reuse, R197 ;  /* 0x000000c59ac5723e */ /* 0x040fe200000010ff */
[----:B------:R-:W-:Y:S01]  /*85e0*/  FADD.FTZ R159, R157, R164 ;  /* 0x000000a49d9f7221 */ /* 0x000fe20000010000 */
[----:B------:R-:W1:Y:S01]  /*85f0*/  MUFU.EX2 R186, R186 ;  /* 0x000000ba00ba7308 */ /* 0x000e620000000800 */
[----:B------:R-:W-:Y:S02]  /*8600*/  FADD.FTZ R20, R154, R7 ;  /* 0x000000079a147221 */ /* 0x000fe40000010000 */
[----:B------:R-:W-:Y:S01]  /*8610*/  FADD.FTZ R164, R194, R159 ;  /* 0x0000009fc2a47221 */ /* 0x000fe20000010000 */
[----:B------:R-:W-:Y:S01]  /*8620*/  F2FP.BF16.F32.PACK_AB R194, R161, R194 ;  /* 0x000000c2a1c2723e */ /* 0x000fe200000010ff */
[----:B------:R-:W-:Y:S01]  /*8630*/  FADD.FTZ R7, R199, R20 ;  /* 0x00000014c7077221 */ /* 0x000fe20000010000 */
[C---:B------:R-:W-:Y:S01]  /*8640*/  F2FP.BF16.F32.PACK_AB R199, R156.reuse, R199 ;  /* 0x000000c79cc7723e */ /* 0x040fe200000010ff */
[----:B------:R-:W-:Y:S01]  /*8650*/  FADD.FTZ R153, R161, R164 ;  /* 0x000000a4a1997221 */ /* 0x000fe20000010000 */
[----:B------:R-:W-:Y:S01]  /*8660*/  MUFU.EX2 R187, R182 ;  /* 0x000000b600bb7308 */ /* 0x000fe20000000800 */
[----:B------:R-:W-:-:S02]  /*8670*/  FADD.FTZ R20, R156, R7 ;  /* 0x000000079c147221 */ /* 0x000fc40000010000 */
[----:B------:R-:W-:Y:S01]  /*8680*/  FADD.FTZ R154, R188, R153 ;  /* 0x00000099bc9a7221 */ /* 0x000fe20000010000 */
[----:B------:R-:W-:Y:S01]  /*8690*/  F2FP.BF16.F32.PACK_AB R188, R165, R188 ;  /* 0x000000bca5bc723e */ /* 0x000fe200000010ff */
[----:B------:R-:W-:Y:S01]  /*86a0*/  FADD.FTZ R7, R193, R20 ;  /* 0x00000014c1077221 */ /* 0x000fe20000010000 */
[C---:B------:R-:W-:Y:S01]  /*86b0*/  F2FP.BF16.F32.PACK_AB R193, R158.reuse, R193 ;  /* 0x000000c19ec1723e */ /* 0x040fe200000010ff */
[----:B------:R-:W-:Y:S01]  /*86c0*/  FADD.FTZ R153, R165, R154 ;  /* 0x0000009aa5997221 */ /* 0x000fe20000010000 */
[----:B------:R-:W3:Y:S01]  /*86d0*/  MUFU.EX2 R177, R177 ;  /* 0x000000b100b17308 */ /* 0x000ee20000000800 */
[----:B------:R-:W-:Y:S02]  /*86e0*/  FADD.FTZ R20, R158, R7 ;  /* 0x000000079e147221 */ /* 0x000fe40000010000 */
[----:B------:R-:W-:Y:S01]  /*86f0*/  FADD.FTZ R154, R190, R153 ;  /* 0x00000099be9a7221 */ /* 0x000fe20000010000 */
[----:B------:R-:W-:Y:S01]  /*8700*/  F2FP.BF16.F32.PACK_AB R190, R169, R190 ;  /* 0x000000bea9be723e */ /* 0x000fe200000010ff */
[----:B------:R-:W-:Y:S01]  /*8710*/  FADD.FTZ R7, R195, R20 ;  /* 0x00000014c3077221 */ /* 0x000fe20000010000 */
[----:B------:R-:W-:-:S02]  /*8720*/  F2FP.BF16.F32.PACK_AB R195, R160, R195 ;  /* 0x000000c3a0c3723e */ /* 0x000fc400000010ff */
[----:B------:R1:W5:Y:S01]  /*8730*/  MUFU.EX2 R156, R152 ;  /* 0x00000098009c7308 */ /* 0x0003620000000800 */
[----:B------:R-:W-:-:S04]  /*8740*/  FADD.FTZ R20, R160, R7 ;  /* 0x00000007a0147221 */ /* 0x000fc80000010000 */
[----:B------:R-:W-:-:S04]  /*8750*/  FADD.FTZ R7, R155, R20 ;  /* 0x000000149b077221 */ /* 0x000fc80000010000 */
[----:B------:R-:W-:Y:S01]  /*8760*/  FADD.FTZ R20, R162, R7 ;  /* 0x00000007a2147221 */ /* 0x000fe20000010000 */
[----:B------:R-:W-:-:S03]  /*8770*/  FADD.FTZ R7, R169, R154 ;  /* 0x0000009aa9077221 */ /* 0x000fc60000010000 */
        /* <DEDUP_REMOVED lines=8> */
[----:B------:R-:W-:-:S02]  /*8800*/  F2FP.BF16.F32.PACK_AB R185, R179, R185 ;  /* 0x000000b9b3b9723e */ /* 0x000fc400000010ff */
[----:B------:R-:W-:Y:S01]  /*8810*/  FADD.FTZ R20, R179, R20 ;  /* 0x00000014b3147221 */ /* 0x000fe20000010000 */
[----:B---3--:R-:W-:-:S03]  /*8820*/  F2FP.BF16.F32.PACK_AB R186, R177, R186 ;  /* 0x000000bab1ba723e */ /* 0x008fc600000010ff */
[----:B------:R-:W-:Y:S01]  /*8830*/  FADD.FTZ R7, R187, R20 ;  /* 0x00000014bb077221 */ /* 0x000fe20000010000 */
[----:B------:R-:W-:Y:S01]  /*8840*/  FADD.FTZ R20, R177, R152 ;  /* 0x00000098b1147221 */ /* 0x000fe20000010000 */
[C---:B-----5:R-:W-:Y:S02]  /*8850*/  F2FP.BF16.F32.PACK_AB R187, R156.reuse, R187 ;  /* 0x000000bb9cbb723e */ /* 0x060fe400000010ff */
[----:B------:R-:W-:Y:S01]  /*8860*/  FADD.FTZ R7, R156, R7 ;  /* 0x000000079c077221 */ /* 0x000fe20000010000 */
[----:B----4-:R-:W-:Y:S06]  /*8870*/  @P2 BRA `(.L_x_944) ;  /* 0xffffffe000e82947 */ /* 0x010fec000383ffff */
.L_x_935:
[----:B------:R-:W-:-:S13]  /*8880*/  ISETP.GE.AND P2, PT, R23, UR60, PT ;  /* 0x0000003c17007c0c */ /* 0x000fda000bf46270 */
[----:B------:R-:W-:Y:S05]  /*8890*/  @!P2 BRA `(.L_x_945) ;  /* 0x0000002400c8a947 */ /* 0x000fea0003800000 */
[----:B------:R-:W-:Y:S01]  /*88a0*/  MOV R216, R3 ;  /* 0x0000000300d87202 */ /* 0x000fe20000000f00 */
[----:B------:R-:W-:Y:S01]  /*88b0*/  IMAD.MOV.U32 R215, RZ, RZ, R4 ;  /* 0x000000ffffd77224 */ /* 0x000fe200078e0004 */
[----:B------:R-:W-:Y:S01]  /*88c0*/  UMOV UR39, UR46 ;  /* 0x0000002e00277c82 */ /* 0x000fe20008000000 */
[----:B------:R-:W-:Y:S01]  /*88d0*/  IMAD.IADD R214, R6, 0x1, R21 ;  /* 0x0000000106d67824 */ /* 0x000fe200078e0215 */
[----:B------:R-:W-:Y:S01]  /*88e0*/  UMOV UR7, UR36 ;  /* 0x0000002400077c82 */ /* 0x000fe20008000000 */
[----:B------:R-:W-:Y:S01]  /*88f0*/  ULDC UR40, c[0x0][0x9e4] ;  /* 0x0002790000287ab9 */ /* 0x000fe20000000800 */
[----:B------:R-:W-:Y:S01]  /*8900*/  ULDC UR41, c[0x0][0x9dc] ;  /* 0x0002770000297ab9 */ /* 0x000fe20000000800 */
[----:B------:R-:W-:-:S05]  /*8910*/  ULDC UR47, c[0x0][0x288] ;  /* 0x0000a200002f7ab9 */ /* 0x000fca0000000800 */
.L_x_962:
[----:B------:R-:W-:-:S04]  /*8920*/  UIADD3 UR36, UR7, 0x1, URZ ;  /* 0x0000000107247890 */ /* 0x000fc8000fffe03f */
[----:B------:R-:W-:-:S04]  /*8930*/  UISETP.NE.AND UP0, UPT, UR36, 0x2, UPT ;  /* 0x000000022400788c */ /* 0x000fc8000bf05270 */
[----:B------:R-:W-:Y:S02]  /*8940*/  USEL UR46, URZ, 0x1, UP0 ;  /* 0x000000013f2e7887 */ /* 0x000fe40008000000 */
[----:B------:R-:W-:Y:S02]  /*8950*/  USEL UR36, UR36, URZ, UP0 ;  /* 0x0000003f24247287 */ /* 0x000fe40008000000 */
[----:B------:R-:W-:Y:S01]  /*8960*/  ULOP3.LUT UR46, UR39, UR46, URZ, 0x3c, !UPT ;  /* 0x0000002e272e7292 */ /* 0x000fe2000f8e3c3f */
[----:B------:R-:W-:Y:S11]  /*8970*/  @!P0 BRA `(.L_x_946) ;  /* 0x0000000000048947 */ /* 0x000ff60003800000 */
[----:B------:R-:W-:Y:S01]  /*8980*/  BPT.TRAP 0x1 ;  /* 0x000000040000795c */ /* 0x000fe20000300000 */
.L_x_946:
[----:B------:R-:W-:Y:S01]  /*8990*/  ULEA UR6, UR36, UR38, 0x3 ;  /* 0x0000002624067291 */ /* 0x000fe2000f8e183f */
[----:B------:R-:W-:-:S05]  /*89a0*/  IMAD.U32 R3, RZ, RZ, UR46 ;  /* 0x0000002eff037e24 */ /* 0x000fca000f8e00ff */
[----:B------:R-:W-:-:S04]  /*89b0*/  SHF.L.U32 R3, R3, 0x1f, RZ ;  /* 0x0000001f03037819 */ /* 0x000fc800000006ff */
[----:B------:R1:W2:Y:S01]  /*89c0*/  SYNCS.PHASECHK.TRANS64.TRYWAIT P2, [UR6+0x30830], R3 ;  /* 0x03083003ff0075a7 */ /* 0x0002a20008040146 */
[----:B------:R-:W-:Y:S05]  /*89d0*/  @!P0 BRA `(.L_x_947) ;  /* 0x0000000000048947 */ /* 0x000fea0003800000 */
[----:B------:R-:W-:Y:S01]  /*89e0*/  BPT.TRAP 0x1 ;  /* 0x000000040000795c */ /* 0x000fe20000300000 */
.L_x_947:
[----:B--2---:R-:W-:Y:S05]  /*89f0*/  @P2 BRA `(.L_x_948) ;  /* 0x0000000000082947 */ /* 0x004fea0003800000 */
[----:B------:R-:W2:Y:S02]  /*8a00*/  SYNCS.PHASECHK.TRANS64.TRYWAIT P2, [UR6+0x30830], R3 ;  /* 0x03083003ff0075a7 */ /* 0x000ea40008040146 */
[----:B--2---:R-:W-:Y:S05]  /*8a10*/  @!P2 BRA `(.L_x_949) ;  /* 0x000000900004a947 */ /* 0x004fea0003800000 */
.L_x_948:
        /* <DEDUP_REMOVED lines=225> */
.L_x_950:
[----:B------:R-:W-:Y:S01]  /*9830*/  ULEA UR10, UR7, UR38, 0x3 ;  /* 0x00000026070a7291 */ /* 0x000fe2000f8e183f */
[----:B------:R-:W-:-:S05]  /*9840*/  IMAD.U32 R0, RZ, RZ, UR39 ;  /* 0x00000027ff007e24 */ /* 0x000fca000f8e00ff */
[----:B------:R-:W-:-:S04]  /*9850*/  SHF.L.U32 R0, R0, 0x1f, RZ ;  /* 0x0000001f00007819 */ /* 0x000fc800000006ff */
[----:B------:R3:W4:Y:S01]  /*9860*/  SYNCS.PHASECHK.TRANS64.TRYWAIT P2, [UR10+0x30850], R0 ;  /* 0x03085000ff0075a7 */ /* 0x000722000804014a */
[----:B------:R-:W-:Y:S05]  /*9870*/  @!P0 BRA `(.L_x_951) ;  /* 0x0000000000048947 */ /* 0x000fea0003800000 */
[----:B------:R-:W-:Y:S01]  /*9880*/  BPT.TRAP 0x1 ;  /* 0x000000040000795c */ /* 0x000fe20000300000 */
.L_x_951:
[----:B----4-:R-:W-:Y:S05]  /*9890*/  @P2 BRA `(.L_x_952) ;  /* 0x0000000000082947 */ /* 0x010fea0003800000 */
[----:B------:R-:W4:Y:S02]  /*98a0*/  SYNCS.PHASECHK.TRANS64.TRYWAIT P2, [UR10+0x30850], R0 ;  /* 0x03085000ff0075a7 */ /* 0x000f24000804014a */
[----:B----4-:R-:W-:Y:S05]  /*98b0*/  @!P2 BRA `(.L_x_953) ;  /* 0x000000800074a947 */ /* 0x010fea0003800000 */
.L_x_952:
[----:B------:R-:W-:Y:S01]  /*98c0*/  UIADD3 UR6, UR38, 0x400, URZ ;  /* 0x0000040026067890 */ /* 0x000fe2000fffe03f */
[----:B------:R-:W-:Y:S01]  /*98d0*/  WARPGROUP.ARRIVE ;  /* 0x00000000000079c5 */ /* 0x000fe20000000000 */
[----:B--2---:R-:W2:Y:S01]  /*98e0*/  LDC R4, c[0x0][0x2e0] ;  /* 0x0000b800ff047b82 */ /* 0x004ea20000000800 */
[----:B-1-3--:R-:W-:Y:S01]  /*98f0*/  IMAD.SHL.U32 R0, R23, 0x40, RZ ;  /* 0x0000004017007824 */ /* 0x00afe200078e00ff */
[----:B------:R-:W-:Y:S01]  /*9900*/  USHF.R.U32.HI UR6, URZ, 0x4, UR6 ;  /* 0x000000043f067899 */ /* 0x000fe20008011606 */
[----:B------:R-:W-:-:S03]  /*9910*/  IMAD.U32 R2, RZ, RZ, UR36 ;  /* 0x00000024ff027e24 */ /* 0x000fc6000f8e00ff */
[----:B------:R-:W-:Y:S01]  /*9920*/  ULOP3.LUT UR6, UR6, 0x3fff, URZ, 0xc0, !UPT ;  /* 0x00003fff06067892 */ /* 0x000fe2000f8ec03f */
[----:B------:R-:W-:Y:S02]  /*9930*/  IADD3 R3, -R0, 0x1, RZ ;  /* 0x0000000100037810 */ /* 0x000fe40007ffe1ff */
[----:B------:R-:W-:Y:S01]  /*9940*/  @!P1 LEA R2, R2, UR38, 0x3 ;  /* 0x0000002602029c11 */ /* 0x000fe2000f8e18ff */
[----:B------:R-:W-:-:S04]  /*9950*/  ULOP3.LUT UR6, UR6, 0x2000000, URZ, 0xfc, !UPT ;  /* 0x0200000006067892 */ /* 0x000fc8000f8efc3f */
[----:B------:R-:W-:Y:S01]  /*9960*/  ULEA UR11, UR7, UR6, 0xb ;  /* 0x00000006070b7291 */ /* 0x000fe2000f8e583f */
[----:B------:R-:W-:Y:S02]  /*9970*/  @!P1 VIADD R2, R2, 0x30840 ;  /* 0x0003084002029836 */ /* 0x000fe40000000000 */
[----:B------:R-:W-:-:S03]  /*9980*/  UMOV UR7, 0x40000040 ;  /* 0x4000004000077882 */ /* 0x000fc60000000000 */
[----:B------:R-:W-:Y:S01]  /*9990*/  @!P1 PRMT R2, RZ, 0x654, R2 ;  /* 0x00000654ff029816 */ /* 0x000fe20000000002 */
[----:B------:R-:W-:Y:S02]  /*99a0*/  UMOV UR6, UR11 ;  /* 0x0000000b00067c82 */ /* 0x000fe40008000000 */
[----:B------:R-:W-:Y:S01]  /*99b0*/  HGMMA.64x256x16.F32.BF16 R24, R196, gdesc[UR4].tnspB, R24, gsb0 ;  /* 0x43e00004c4187df0 */ /* 0x000fe20008001818 */
[----:B------:R-:W-:Y:S01]  /*99c0*/  UIADD3 UR6, UR11, 0x80, URZ ;  /* 0x000000800b067890 */ /* 0x000fe2000fffe03f */
[----:B--2---:R-:W-:Y:S01]  /*99d0*/  IMAD R3, R4, UR45, R3 ;  /* 0x0000002d04037c24 */ /* 0x004fe2000f8e0203 */
[----:B------:R-:W-:-:S03]  /*99e0*/  UMOV UR7, 0x40000040 ;  /* 0x4000004000077882 */ /* 0x000fc60000000000 */
[----:B------:R-:W-:-:S04]  /*99f0*/  VIADD R3, R3, -UR47 ;  /* 0x8000002f03037c36 */ /* 0x000fc80008000000 */
[----:B------:R-:W-:Y:S01]  /*9a00*/  IMAD R3, R22, -0x2, R3 ;  /* 0xfffffffe16037824 */ /* 0x000fe200078e0203 */
[----:B------:R-:W-:Y:S02]  /*9a10*/  WARPGROUP.DEPBAR.LE gsb0, 0x0 ;  /* 0x00008000000079c5 */ /* 0x000fe40000010000 */
[----:B------:R-:W-:-:S15]  /*9a20*/  WARPGROUP.ARRIVE ;  /* 0x00000000000079c5 */ /* 0x000fde0000000000 */
        /* <DEDUP_REMOVED lines=13> */
[----:B------:R-:W-:Y:S01]  /*9b00*/  ULOP3.LUT UR6, URZ, UR41, URZ, 0x33, !UPT ;  /* 0x000000293f067292 */ /* 0x000fe2000f8e333f */
[----:B------:R-:W-:-:S05]  /*9b10*/  ULDC UR7, c[0x0][0x9e0] ;  /* 0x0002780000077ab9 */ /* 0x000fca0000000800 */
[C---:B------:R-:W-:Y:S01]  /*9b20*/  VIADD R188, R3.reuse, UR6 ;  /* 0x0000000603bc7c36 */ /* 0x040fe20008000000 */
[----:B------:R-:W-:Y:S02]  /*9b30*/  WARPGROUP.DEPBAR.LE gsb0, 0x0 ;  /* 0x00008000000079c5 */ /* 0x000fe40000010000 */
[----:B------:R-:W-:Y:S01]  /*9b40*/  IADD3 R186, R3, UR7, RZ ;  /* 0x0000000703ba7c10 */ /* 0x000fe2000fffe0ff */
[----:B------:R1:W-:Y:S01]  /*9b50*/  @!P1 SYNCS.ARRIVE.TRANS64.RED.A1T0 RZ, [R2+URZ], RZ ;  /* 0x000000ff02ff99a7 */ /* 0x0003e2000810043f */
[----:B------:R-:W-:-:S03]  /*9b60*/  IMAD.IADD R185, R6, 0x1, R188 ;  /* 0x0000000106b97824 */ /* 0x000fc600078e02bc */
[----:B------:R-:W-:Y:S01]  /*9b70*/  IMAD.IADD R4, R6, 0x1, R186 ;  /* 0x0000000106047824 */ /* 0x000fe200078e02ba */
[----:B------:R-:W-:Y:S06]  /*9b80*/  @!P6 BRA `(.L_x_954) ;  /* 0x00000000005ce947 */ /* 0x000fec0003800000 */
[----:B------:R-:W-:Y:S01]  /*9b90*/  ISETP.GT.AND P2, PT, R214, -0x1, PT ;  /* 0xffffffffd600780c */ /* 0x000fe20003f44270 */
[----:B------:R-:W-:-:S12]  /*9ba0*/  BSSY B0, `(.L_x_955) ;  /* 0x0000011000007945 */ /* 0x000fd80003800000 */
[----:B------:R-:W-:Y:S05]  /*9bb0*/  @P2 BRA `(.L_x_956) ;  /* 0x0000000000202947 */ /* 0x000fea0003800000 */
[----:B------:R-:W-:Y:S01]  /*9bc0*/  IMAD.U32 R184, RZ, RZ, UR40 ;  /* 0x00000028ffb87e24 */ /* 0x000fe2000f8e00ff */
[----:B------:R-:W-:-:S04]  /*9bd0*/  LOP3.LUT R187, RZ, R214, RZ, 0x33, !PT ;  /* 0x000000d6ffbb7212 */ /* 0x000fc800078e33ff */
[----:B------:R-:W-:-:S13]  /*9be0*/  ISETP.NE.AND P2, PT, R184, 0x1, PT ;  /* 0x00000001b800780c */ /* 0x000fda0003f45270 */
[----:B-1----:R-:W1:Y:S02]  /*9bf0*/  @P2 LDC.64 R2, c[0x0][0x9e8] ;  /* 0x00027a00ff022b82 */ /* 0x002e640000000a00 */
[----:B-1----:R-:W-:-:S05]  /*9c00*/  @P2 IMAD.HI.U32 R2, R187, R2, RZ ;  /* 0x00000002bb022227 */ /* 0x002fca00078e00ff */
[----:B------:R-:W-:-:S04]  /*9c10*/  @P2 SHF.R.U32.HI R187, RZ, R3, R2 ;  /* 0x00000003ffbb2219 */ /* 0x000fc80000011602 */
[----:B------:R-:W-:Y:S01]  /*9c20*/  LOP3.LUT R187, RZ, R187, RZ, 0x33, !PT ;  /* 0x000000bbffbb7212 */ /* 0x000fe200078e33ff */
[----:B------:R-:W-:Y:S06]  /*9c30*/  BRA `(.L_x_957) ;  /* 0x00000000001c7947 */ /* 0x000fec0003800000 */
.L_x_956:
[----:B------:R-:W-:-:S05]  /*9c40*/  IMAD.U32 R184, RZ, RZ, UR40 ;  /* 0x00000028ffb87e24 */ /* 0x000fca000f8e00ff */
[----:B------:R-:W-:-:S13]  /*9c50*/  ISETP.NE.AND P2, PT, R184, 0x1, PT ;  /* 0x00000001b800780c */ /* 0x000fda0003f45270 */
[----:B-1----:R-:W1:Y:S01]  /*9c60*/  @P2 LDC.64 R2, c[0x0][0x9e8] ;  /* 0x00027a00ff022b82 */ /* 0x002e620000000a00 */
[----:B------:R-:W-:-:S04]  /*9c70*/  @P2 IMAD.IADD R187, R6, 0x1, R21 ;  /* 0x0000000106bb2824 */ /* 0x000fc800078e0215 */
[----:B-1----:R-:W-:-:S04]  /*9c80*/  @P2 IMAD.HI.U32 R2, R187, R2, RZ ;  /* 0x00000002bb022227 */ /* 0x002fc800078e00ff */
[----:B------:R-:W-:Y:S01]  /*9c90*/  IMAD.MOV.U32 R187, RZ, RZ, R214 ;  /* 0x000000ffffbb7224 */ /* 0x000fe200078e00d6 */
[----:B------:R-:W-:-:S07]  /*9ca0*/  @P2 SHF.R.U32.HI R187, RZ, R3, R2 ;  /* 0x00000003ffbb2219 */ /* 0x000fce0000011602 */
.L_x_957:
[----:B------:R-:W-:Y:S05]  /*9cb0*/  BSYNC B0 ;  /* 0x0000000000007941 */ /* 0x000fea0003800000 */
.L_x_955:
[----:B------:R-:W-:-:S04]  /*9cc0*/  IMAD R3, R187, R184, -R0 ;  /* 0x000000b8bb037224 */ /* 0x000fc800078e0a00 */
[----:B------:R-:W-:-:S05]  /*9cd0*/  IMAD R3, R22, -0x2, R3 ;  /* 0xfffffffe16037824 */ /* 0x000fca00078e0203 */
[----:B------:R-:W-:Y:S02]  /*9ce0*/  VIADDMNMX R4, R3, R184, R4, PT ;  /* 0x000000b803047246 */ /* 0x000fe40003800104 */
[----:B------:R-:W-:-:S07]  /*9cf0*/  VIMNMX R185, R185, R3, !PT ;  /* 0x00000003b9b97248 */ /* 0x000fce0007fe0100 */
.L_x_954:
[----:B------:R-:W-:-:S04]  /*9d00*/  ISETP.GT.AND P2, PT, R23, -0x1, PT ;  /* 0xffffffff1700780c */ /* 0x000fc80003f44270 */
[C---:B------:R-:W-:Y:S02]  /*9d10*/  ISETP.GT.AND P3, PT, R185.reuse, RZ, P2 ;  /* 0x000000ffb900720c */ /* 0x040fe40001764270 */
[C---:B------:R-:W-:Y:S02]  /*9d20*/  ISETP.GT.AND P5, PT, R185.reuse, 0x1, P2 ;  /* 0x00000001b900780c */ /* 0x040fe400017a4270 */
[----:B------:R-:W-:Y:S02]  /*9d30*/  ISETP.LT.OR P4, PT, R4, 0x1, P3 ;  /* 0x000000010400780c */ /* 0x000fe40001f81670 */
[C---:B------:R-:W-:Y:S02]  /*9d40*/  ISETP.GT.AND P3, PT, R185.reuse, 0x8, P2 ;  /* 0x00000008b900780c */ /* 0x040fe40001764270 */
[----:B------:R-:W-:Y:S02]  /*9d50*/  FSEL R184, R152, -INF , !P4 ;  /* 0xff80000098b87808 */ /* 0x000fe40006000000 */
[----:B------:R-:W-:-:S02]  /*9d60*/  ISETP.GT.AND P4, PT, R185, 0x9, P2 ;  /* 0x00000009b900780c */ /* 0x000fc40001784270 */
[C---:B------:R-:W-:Y:S02]  /*9d70*/  ISETP.LT.OR P5, PT, R4.reuse, 0x2, P5 ;  /* 0x000000020400780c */ /* 0x040fe40002fa1670 */
[C---:B------:R-:W-:Y:S02]  /*9d80*/  ISETP.LT.OR P3, PT, R4.reuse, 0x9, P3 ;  /* 0x000000090400780c */ /* 0x040fe40001f61670 */
[----:B------:R-:W-:Y:S02]  /*9d90*/  ISETP.LT.OR P4, PT, R4, 0xa, P4 ;  /* 0x0000000a0400780c */ /* 0x000fe40002781670 */
[----:B------:R-:W-:Y:S02]  /*9da0*/  FSEL R152, R153, -INF , !P5 ;  /* 0xff80000099987808 */ /* 0x000fe40006800000 */
[----:B------:R-:W-:Y:S02]  /*9db0*/  FSEL R156, R156, -INF , !P3 ;  /* 0xff8000009c9c7808 */ /* 0x000fe40005800000 */
[----:B------:R-:W-:-:S02]  /*9dc0*/  FSEL R157, R157, -INF , !P4 ;  /* 0xff8000009d9d7808 */ /* 0x000fc40006000000 */
[C---:B------:R-:W-:Y:S02]  /*9dd0*/  ISETP.GT.AND P5, PT, R185.reuse, 0x10, P2 ;  /* 0x00000010b900780c */ /* 0x040fe400017a4270 */
[C---:B------:R-:W-:Y:S02]  /*9de0*/  ISETP.GT.AND P3, PT, R185.reuse, 0x11, P2 ;  /* 0x00000011b900780c */ /* 0x040fe40001764270 */
[----:B------:R-:W-:Y:S02]  /*9df0*/  ISETP.GT.AND P4, PT, R185, 0x18, P2 ;  /* 0x00000018b900780c */ /* 0x000fe40001784270 */
[C---:B------:R-:W-:Y:S02]  /*9e00*/  ISETP.LT.OR P5, PT, R4.reuse, 0x11, P5 ;  /* 0x000000110400780c */ /* 0x040fe40002fa1670 */
[C---:B------:R-:W-:Y:S02]  /*9e10*/  ISETP.LT.OR P3, PT, R4.reuse, 0x12, P3 ;  /* 0x000000120400780c */ /* 0x040fe40001f61670 */
[----:B------:R-:W-:-:S02]  /*9e20*/  ISETP.LT.OR P4, PT, R4, 0x19, P4 ;  /* 0x000000190400780c */ /* 0x000fc40002781670 */
[----:B------:R-:W-:Y:S02]  /*9e30*/  FSEL R160, R160, -INF , !P5 ;  /* 0xff800000a0a07808 */ /* 0x000fe40006800000 */
[----:B------:R-:W-:Y:S02]  /*9e40*/  FSEL R161, R161, -INF , !P3 ;  /* 0xff800000a1a17808 */ /* 0x000fe40005800000 */
[----:B------:R-:W-:Y:S02]  /*9e50*/  FSEL R164, R164, -INF , !P4 ;  /* 0xff800000a4a47808 */ /* 0x000fe40006000000 */
[C---:B------:R-:W-:Y:S02]  /*9e60*/  ISETP.GT.AND P5, PT, R185.reuse, 0x19, P2 ;  /* 0x00000019b900780c */ /* 0x040fe400017a4270 */
[C---:B------:R-:W-:Y:S02]  /*9e70*/  ISETP.GT.AND P3, PT, R185.reuse, 0x20, P2 ;  /* 0x00000020b900780c */ /* 0x040fe40001764270 */
        /* <DEDUP_REMOVED lines=18> */
[----:B------:R-:W-:Y:S01]  /*9fa0*/  ISETP.GT.AND P4, PT, R185, 0x39, P2 ;  /* 0x00000039b900780c */ /* 0x000fe20001784270 */
[----:B------:R-:W-:Y:S01]  /*9fb0*/  IMAD.IADD R185, R5, 0x1, R186 ;  /* 0x0000000105b97824 */ /* 0x000fe200078e02ba */
[----:B------:R-:W-:-:S02]  /*9fc0*/  ISETP.LT.OR P5, PT, R4, 0x32, P5 ;  /* 0x000000320400780c */ /* 0x000fc40002fa1670 */
[C---:B------:R-:W-:Y:S02]  /*9fd0*/  ISETP.LT.OR P3, PT, R4.reuse, 0x39, P3 ;  /* 0x000000390400780c */ /* 0x040fe40001f61670 */
[----:B------:R-:W-:Y:S02]  /*9fe0*/  ISETP.LT.OR P4, PT, R4, 0x3a, P4 ;  /* 0x0000003a0400780c */ /* 0x000fe40002781670 */
[----:B------:R-:W-:Y:S02]  /*9ff0*/  IADD3 R186, R5, R188, RZ ;  /* 0x000000bc05ba7210 */ /* 0x000fe40007ffe0ff */
[----:B------:R-:W-:Y:S02]  /*a000*/  FSEL R177, R177, -INF , !P5 ;  /* 0xff800000b1b17808 */ /* 0x000fe40006800000 */
[----:B------:R-:W-:Y:S02]  /*a010*/  FSEL R180, R180, -INF , !P3 ;  /* 0xff800000b4b47808 */ /* 0x000fe40005800000 */
[----:B------:R-:W-:Y:S01]  /*a020*/  FSEL R181, R181, -INF , !P4 ;  /* 0xff800000b5b57808 */ /* 0x000fe20006000000 */
[----:B------:R-:W-:Y:S06]  /*a030*/  @!P6 BRA `(.L_x_958) ;  /* 0x000000000058e947 */ /* 0x000fec0003800000 */
[----:B------:R-:W-:Y:S01]  /*a040*/  IMAD.IADD R153, R5, 0x1, R21 ;  /* 0x0000000105997824 */ /* 0x000fe200078e0215 */
[----:B------:R-:W-:Y:S04]  /*a050*/  BSSY B0, `(.L_x_959) ;  /* 0x0000010000007945 */ /* 0x000fe80003800000 */
[----:B------:R-:W-:-:S13]  /*a060*/  ISETP.GT.AND P3, PT, R153, -0x1, PT ;  /* 0xffffffff9900780c */ /* 0x000fda0003f64270 */
        /* <DEDUP_REMOVED lines=9> */
.L_x_960:
[----:B------:R-:W-:-:S05]  /*a100*/  IMAD.U32 R4, RZ, RZ, UR40 ;  /* 0x00000028ff047e24 */ /* 0x000fca000f8e00ff */
[----:B------:R-:W-:-:S13]  /*a110*/  ISETP.NE.AND P3, PT, R4, 0x1, PT ;  /* 0x000000010400780c */ /* 0x000fda0003f65270 */
[----:B-1----:R-:W1:Y:S02]  /*a120*/  @P3 LDC.64 R2, c[0x0][0x9e8] ;  /* 0x00027a00ff023b82 */ /* 0x002e640000000a00 */
[----:B-1----:R-:W-:-:S05]  /*a130*/  @P3 IMAD.HI.U32 R2, R153, R2, RZ ;  /* 0x0000000299023227 */ /* 0x002fca00078e00ff */
[----:B------:R-:W-:-:S07]  /*a140*/  @P3 SHF.R.U32.HI R153, RZ, R3, R2 ;  /* 0x00000003ff993219 */ /* 0x000fce0000011602 */
.L_x_961:
[----:B------:R-:W-:Y:S05]  /*a150*/  BSYNC B0 ;  /* 0x0000000000007941 */ /* 0x000fea0003800000 */
.L_x_959:
[----:B------:R-:W-:-:S04]  /*a160*/  IMAD R153, R153, R4, -R0 ;  /* 0x0000000499997224 */ /* 0x000fc800078e0a00 */
[----:B------:R-:W-:-:S05]  /*a170*/  IMAD R153, R22, -0x2, R153 ;  /* 0xfffffffe16997824 */ /* 0x000fca00078e0299 */
[----:B------:R-:W-:Y:S02]  /*a180*/  VIADDMNMX R185, R153, R4, R185, PT ;  /* 0x0000000499b97246 */ /* 0x000fe400038001b9 */
[----:B------:R-:W-:-:S07]  /*a190*/  VIMNMX R186, R186, R153, !PT ;  /* 0x00000099baba7248 */ /* 0x000fce0007fe0100 */
.L_x_958:
[----:B------:R-:W-:Y:S01]  /*a1a0*/  FMNMX.FTZ R3, R184, R215, !PT ;  /* 0x000000d7b8037209 */ /* 0x000fe20007810000 */
[----:B------:R-:W-:Y:S01]  /*a1b0*/  ULDC UR6, c[0x0][0x988] ;  /* 0x0002620000067ab9 */ /* 0x000fe20000000800 */
[----:B------:R-:W-:Y:S01]  /*a1c0*/  ISETP.GT.AND P3, PT, R186, 0x1, P2 ;  /* 0x00000001ba00780c */ /* 0x000fe20001764270 */
[----:B------:R-:W-:Y:S01]  /*a1d0*/  UMOV UR39, UR46 ;  /* 0x0000002e00277c82 */ /* 0x000fe20008000000 */
[----:B------:R-:W-:Y:S01]  /*a1e0*/  FMNMX.FTZ R3, R152, R3, !PT ;  /* 0x0000000398037209 */ /* 0x000fe20007810000 */
[----:B------:R-:W-:Y:S01]  /*a1f0*/  UMOV UR7, UR36 ;  /* 0x0000002400077c82 */ /* 0x000fe20008000000 */
[----:B------:R-:W-:Y:S02]  /*a200*/  ISETP.LT.OR P3, PT, R185, 0x2, P3 ;  /* 0x00000002b900780c */ /* 0x000fe40001f61670 */
[----:B------:R-:W-:Y:S02]  /*a210*/  FMNMX.FTZ R0, R156, R3, !PT ;  /* 0x000000039c007209 */ /* 0x000fe40007810000 */
[----:B------:R-:W-:-:S02]  /*a220*/  FSEL R155, R155, -INF , !P3 ;  /* 0xff8000009b9b7808 */ /* 0x000fc40005800000 */
[----:B------:R-:W-:Y:S02]  /*a230*/  FMNMX.FTZ R3, R157, R0, !PT ;  /* 0x000000009d037209 */ /* 0x000fe40007810000 */
[----:B------:R-:W-:Y:S02]  /*a240*/  ISETP.GT.AND P3, PT, R186, RZ, P2 ;  /* 0x000000ffba00720c */ /* 0x000fe40001764270 */
[----:B------:R-:W-:Y:S02]  /*a250*/  FMNMX.FTZ R0, R160, R3, !PT ;  /* 0x00000003a0007209 */ /* 0x000fe40007810000 */
[----:B------:R-:W-:Y:S02]  /*a260*/  ISETP.LT.OR P3, PT, R185, 0x1, P3 ;  /* 0x00000001b900780c */ /* 0x000fe40001f61670 */
[----:B------:R-:W-:Y:S02]  /*a270*/  FMNMX.FTZ R3, R161, R0, !PT ;  /* 0x00000000a1037209 */ /* 0x000fe40007810000 */
[----:B------:R-:W-:-:S02]  /*a280*/  ISETP.GT.AND P4, PT, R186, 0x8, P2 ;  /* 0x00000008ba00780c */ /* 0x000fc40001784270 */
[----:B------:R-:W-:Y:S02]  /*a290*/  FMNMX.FTZ R0, R164, R3, !PT ;  /* 0x00000003a4007209 */ /* 0x000fe40007810000 */
[----:B------:R-:W-:Y:S02]  /*a2a0*/  FSEL R187, R154, -INF , !P3 ;  /* 0xff8000009abb7808 */ /* 0x000fe40005800000 */
        /* <DEDUP_REMOVED lines=18> */
[C---:B------:R-:W-:Y:S01]  /*a3d0*/  ISETP.GT.AND P3, PT, R186.reuse, 0x18, P2 ;  /* 0x00000018ba00780c */ /* 0x040fe20001764270 */
[----:B------:R-:W2:Y:S01]  /*a3e0*/  SHFL.BFLY PT, R3, R0, 0x2, 0x1f ;  /* 0x0c401f0000037f89 */ /* 0x000ea200000e0000 */
[C---:B------:R-:W-:Y:S02]  /*a3f0*/  ISETP.LT.OR P5, PT, R185.reuse, 0x12, P5 ;  /* 0x00000012b900780c */ /* 0x040fe40002fa1670 */
[----:B------:R-:W-:Y:S02]  /*a400*/  ISETP.GT.AND P4, PT, R186, 0x19, P2 ;  /* 0x00000019ba00780c */ /* 0x000fe40001784270 */
[----:B------:R-:W-:-:S02]  /*a410*/  ISETP.LT.OR P3, PT, R185, 0x19, P3 ;  /* 0x00000019b900780c */ /* 0x000fc40001f61670 */
[----:B------:R-:W-:Y:S02]  /*a420*/  FSEL R163, R163, -INF , !P5 ;  /* 0xff800000a3a37808 */ /* 0x000fe40006800000 */
[----:B------:R-:W-:Y:S02]  /*a430*/  ISETP.GT.AND P5, PT, R186, 0x20, P2 ;  /* 0x00000020ba00780c */ /* 0x000fe400017a4270 */
[C---:B------:R-:W-:Y:S02]  /*a440*/  ISETP.LT.OR P4, PT, R185.reuse, 0x1a, P4 ;  /* 0x0000001ab900780c */ /* 0x040fe40002781670 */
[----:B------:R-:W-:Y:S02]  /*a450*/  FSEL R166, R166, -INF , !P3 ;  /* 0xff800000a6a67808 */ /* 0x000fe40005800000 */
[----:B------:R-:W-:Y:S02]  /*a460*/  ISETP.GT.AND P3, PT, R186, 0x21, P2 ;  /* 0x00000021ba00780c */ /* 0x000fe40001764270 */
[----:B------:R-:W-:-:S02]  /*a470*/  ISETP.LT.OR P5, PT, R185, 0x21, P5 ;  /* 0x00000021b900780c */ /* 0x000fc40002fa1670 */
[----:B------:R-:W-:Y:S02]  /*a480*/  FSEL R167, R167, -INF , !P4 ;  /* 0xff800000a7a77808 */ /* 0x000fe40006000000 */
[----:B------:R-:W-:Y:S02]  /*a490*/  ISETP.GT.AND P4, PT, R186, 0x28, P2 ;  /* 0x00000028ba00780c */ /* 0x000fe40001784270 */
[----:B------:R-:W-:Y:S02]  /*a4a0*/  ISETP.LT.OR P3, PT, R185, 0x22, P3 ;  /* 0x00000022b900780c */ /* 0x000fe40001f61670 */
[----:B--2---:R-:W-:Y:S02]  /*a4b0*/  FMNMX.FTZ R3, R0, R3, !PT ;  /* 0x0000000300037209 */ /* 0x004fe40007810000 */
[----:B------:R-:W-:Y:S02]  /*a4c0*/  FMNMX.FTZ R0, R187, R216, !PT ;  /* 0x000000d8bb007209 */ /* 0x000fe40007810000 */
[----:B------:R-:W-:Y:S01]  /*a4d0*/  FSEL R170, R170, -INF , !P5 ;  /* 0xff800000aaaa7808 */ /* 0x000fe20006800000 */
[----:B------:R-:W2:Y:S01]  /*a4e0*/  SHFL.BFLY PT, R4, R3, 0x1, 0x1f ;  /* 0x0c201f0003047f89 */ /* 0x000ea200000e0000 */
[----:B------:R-:W-:-:S02]  /*a4f0*/  ISETP.LT.OR P4, PT, R185, 0x29, P4 ;  /* 0x00000029b900780c */ /* 0x000fc40002781670 */
[----:B------:R-:W-:Y:S02]  /*a500*/  FSEL R171, R171, -INF , !P3 ;  /* 0xff800000abab7808 */ /* 0x000fe40005800000 */
[----:B------:R-:W-:Y:S02]  /*a510*/  ISETP.GT.AND P3, PT, R186, 0x29, P2 ;  /* 0x00000029ba00780c */ /* 0x000fe40001764270 */
[----:B------:R-:W-:Y:S02]  /*a520*/  FSEL R174, R174, -INF , !P4 ;  /* 0xff800000aeae7808 */ /* 0x000fe40006000000 */
[----:B------:R-:W-:Y:S02]  /*a530*/  ISETP.GT.AND P4, PT, R186, 0x30, P2 ;  /* 0x00000030ba00780c */ /* 0x000fe40001784270 */
[C---:B------:R-:W-:Y:S02]  /*a540*/  ISETP.LT.OR P3, PT, R185.reuse, 0x2a, P3 ;  /* 0x0000002ab900780c */ /* 0x040fe40001f61670 */
[----:B------:R-:W-:-:S02]  /*a550*/  ISETP.LT.OR P4, PT, R185, 0x31, P4 ;  /* 0x00000031b900780c */ /* 0x000fc40002781670 */
[----:B------:R-:W-:Y:S02]  /*a560*/  FSEL R175, R175, -INF , !P3 ;  /* 0xff800000afaf7808 */ /* 0x000fe40005800000 */
[----:B------:R-:W-:Y:S02]  /*a570*/  ISETP.GT.AND P3, PT, R186, 0x31, P2 ;  /* 0x00000031ba00780c */ /* 0x000fe40001764270 */
[----:B------:R-:W-:Y:S02]  /*a580*/  FSEL R178, R178, -INF , !P4 ;  /* 0xff800000b2b27808 */ /* 0x000fe40006000000 */
[----:B------:R-:W-:Y:S02]  /*a590*/  ISETP.GT.AND P4, PT, R186, 0x38, P2 ;  /* 0x00000038ba00780c */ /* 0x000fe40001784270 */
[----:B------:R-:W-:Y:S02]  /*a5a0*/  ISETP.LT.OR P3, PT, R185, 0x32, P3 ;  /* 0x00000032b900780c */ /* 0x000fe40001f61670 */
[----:B--2---:R-:W-:-:S02]  /*a5b0*/  FMNMX.FTZ R4, R3, R4, !PT ;  /* 0x0000000403047209 */ /* 0x004fc40007810000 */
[----:B------:R-:W-:Y:S02]  /*a5c0*/  FMNMX.FTZ R3, R155, R0, !PT ;  /* 0x000000009b037209 */ /* 0x000fe40007810000 */
[----:B------:R-:W-:Y:S02]  /*a5d0*/  ISETP.GT.AND P2, PT, R186, 0x39, P2 ;  /* 0x00000039ba00780c */ /* 0x000fe40001744270 */
[----:B------:R-:W-:Y:S02]  /*a5e0*/  FMNMX.FTZ R0, R158, R3, !PT ;  /* 0x000000039e007209 */ /* 0x000fe40007810000 */
[----:B------:R-:W-:Y:S02]  /*a5f0*/  ISETP.LT.OR P4, PT, R185, 0x39, P4 ;  /* 0x00000039b900780c */ /* 0x000fe40002781670 */
[----:B------:R-:W-:Y:S02]  /*a600*/  FMNMX.FTZ R3, R159, R0, !PT ;  /* 0x000000009f037209 */ /* 0x000fe40007810000 */
[----:B------:R-:W-:-:S02]  /*a610*/  FSEL R179, R179, -INF , !P3 ;  /* 0xff800000b3b37808 */ /* 0x000fc40005800000 */
[----:B------:R-:W-:Y:S01]  /*a620*/  FMNMX.FTZ R0, R162, R3, !PT ;  /* 0x00000003a2007209 */ /* 0x000fe20007810000 */
[----:B------:R-:W-:Y:S01]  /*a630*/  FMUL.FTZ R3, R4, UR6 ;  /* 0x0000000604037c20 */ /* 0x000fe20008410000 */
[----:B------:R-:W-:Y:S02]  /*a640*/  ISETP.LT.OR P2, PT, R185, 0x3a, P2 ;  /* 0x0000003ab900780c */ /* 0x000fe40001741670 */
[----:B------:R-:W-:Y:S02]  /*a650*/  FMNMX.FTZ R153, R163, R0, !PT ;  /* 0x00000000a3997209 */ /* 0x000fe40007810000 */
[----:B------:R-:W-:Y:S02]  /*a660*/  FSEL R182, R182, -INF , !P4 ;  /* 0xff800000b6b67808 */ /* 0x000fe40006000000 */
[----:B------:R-:W-:Y:S02]  /*a670*/  FMNMX.FTZ R0, R166, R153, !PT ;  /* 0x00000099a6007209 */ /* 0x000fe40007810000 */
[----:B------:R-:W-:-:S02]  /*a680*/  FSEL R183, R183, -INF , !P2 ;  /* 0xff800000b7b77808 */ /* 0x000fc40005000000 */
[----:B------:R-:W-:Y:S02]  /*a690*/  FMNMX.FTZ R189, R167, R0, !PT ;  /* 0x00000000a7bd7209 */ /* 0x000fe40007810000 */
[----:B------:R-:W-:Y:S02]  /*a6a0*/  FSETP.NEU.FTZ.AND P5, PT, R4, -INF , PT ;  /* 0xff8000000400780b */ /* 0x000fe40003fbd000 */
[----:B------:R-:W-:Y:S02]  /*a6b0*/  FMNMX.FTZ R0, R170, R189, !PT ;  /* 0x000000bdaa007209 */ /* 0x000fe40007810000 */
[----:B------:R-:W-:Y:S02]  /*a6c0*/  FSEL R3, R3, RZ, P5 ;  /* 0x000000ff03037208 */ /* 0x000fe40002800000 */
[----:B------:R-:W-:Y:S02]  /*a6d0*/  FMNMX.FTZ R189, R171, R0, !PT ;  /* 0x00000000abbd7209 */ /* 0x000fe40007810000 */
[----:B-1----:R-:W-:Y:S01]  /*a6e0*/  FSEL R2, R4, RZ, P5 ;  /* 0x000000ff04027208 */ /* 0x002fe20002800000 */
        /* <DEDUP_REMOVED lines=20> */
[----:B------:R-:W-:Y:S01]  /*a830*/  FFMA.FTZ R181, R181, UR6, -R3 ;  /* 0x00000006b5b57c23 */ /* 0x000fe20008010803 */
[----:B------:R-:W-:Y:S01]  /*a840*/  FMNMX.FTZ R0, R183, R0, !PT ;  /* 0x00000000b7007209 */ /* 0x000fe20007810000 */
[----:B------:R-:W-:Y:S01]  /*a850*/  FADD.FTZ R2, -R2, R215 ;  /* 0x000000d702027221 */ /* 0x000fe20000010100 */
[----:B------:R-:W-:Y:S01]  /*a860*/  MUFU.EX2 R153, R153 ;  /* 0x0000009900997308 */ /* 0x000fe20000000800 */
[----:B------:R-:W-:-:S02]  /*a870*/  IMAD.MOV.U32 R215, RZ, RZ, R4 ;  /* 0x000000ffffd77224 */ /* 0x000fc400078e0004 */
[----:B------:R-:W1:Y:S01]  /*a880*/  SHFL.BFLY PT, R185, R0, 0x2, 0x1f ;  /* 0x0c401f0000b97f89 */ /* 0x000e6200000e0000 */
[----:B------:R-:W-:-:S04]  /*a890*/  FMUL.FTZ R2, R2, UR6 ;  /* 0x0000000602027c20 */ /* 0x000fc80008410000 */
[----:B------:R-:W-:Y:S08]  /*a8a0*/  MUFU.EX2 R196, R196 ;  /* 0x000000c400c47308 */ /* 0x000ff00000000800 */
[----:B------:R-:W-:Y:S08]  /*a8b0*/  MUFU.EX2 R198, R198 ;  /* 0x000000c600c67308 */ /* 0x000ff00000000800 */
[----:B------:R-:W-:Y:S01]  /*a8c0*/  MUFU.EX2 R157, R157 ;  /* 0x0000009d009d7308 */ /* 0x000fe20000000800 */
[----:B-1----:R-:W-:-:S05]  /*a8d0*/  FMNMX.FTZ R185, R0, R185, !PT ;  /* 0x000000b900b97209 */ /* 0x002fca0007810000 */
[----:B------:R-:W1:Y:S02]  /*a8e0*/  SHFL.BFLY PT, R0, R185, 0x1, 0x1f ;  /* 0x0c201f00b9007f89 */ /* 0x000e6400000e0000 */
[----:B------:R-:W-:Y:S08]  /*a8f0*/  MUFU.EX2 R192, R192 ;  /* 0x000000c000c07308 */ /* 0x000ff00000000800 */
[----:B------:R-:W-:Y:S08]  /*a900*/  MUFU.EX2 R161, R161 ;  /* 0x000000a100a17308 */ /* 0x000ff00000000800 */
[----:B------:R-:W-:Y:S01]  /*a910*/  MUFU.EX2 R194, R194 ;  /* 0x000000c200c27308 */ /* 0x000fe20000000800 */
[----:B-1----:R-:W-:-:S07]  /*a920*/  FMNMX.FTZ R3, R185, R0, !PT ;  /* 0x00000000b9037209 */ /* 0x002fce0007810000 */
[----:B------:R-:W-:Y:S01]  /*a930*/  MUFU.EX2 R165, R165 ;  /* 0x000000a500a57308 */ /* 0x000fe20000000800 */
[C---:B------:R-:W-:Y:S01]  /*a940*/  FSETP.NEU.FTZ.AND P2, PT, R3.reuse, -INF , PT ;  /* 0xff8000000300780b */ /* 0x040fe20003f5d000 */
[----:B------:R-:W-:-:S06]  /*a950*/  FMUL.FTZ R156, R3, UR6 ;  /* 0x00000006039c7c20 */ /* 0x000fcc0008410000 */
[----:B------:R-:W1:Y:S01]  /*a960*/  MUFU.EX2 R0, R2 ;  /* 0x0000000200007308 */ /* 0x000e620000000800 */
[----:B------:R-:W-:-:S05]  /*a970*/  FSEL R156, R156, RZ, P2 ;  /* 0x000000ff9c9c7208 */ /* 0x000fca0001000000 */
[--C-:B------:R-:W-:Y:S01]  /*a980*/  FFMA.FTZ R152, R155, UR6, -R156.reuse ;  /* 0x000000069b987c23 */ /* 0x100fe2000801089c */
[----:B------:R-:W-:Y:S01]  /*a990*/  FSEL R155, R3, RZ, P2 ;  /* 0x000000ff039b7208 */ /* 0x000fe20001000000 */
[--C-:B------:R-:W-:Y:S01]  /*a9a0*/  FFMA.FTZ R197, R187, UR6, -R156.reuse ;  /* 0x00000006bbc57c23 */ /* 0x100fe2000801089c */
[--C-:B------:R-:W-:Y:S01]  /*a9b0*/  FFMA.FTZ R199, R158, UR6, -R156.reuse ;  /* 0x000000069ec77c23 */ /* 0x100fe2000801089c */
[--C-:B------:R-:W-:Y:S01]  /*a9c0*/  FFMA.FTZ R154, R159, UR6, -R156.reuse ;  /* 0x000000069f9a7c23 */ /* 0x100fe2000801089c */
[----:B------:R-:W-:Y:S01]  /*a9d0*/  FFMA.FTZ R193, R162, UR6, -R156 ;  /* 0x00000006a2c17c23 */ /* 0x000fe2000801089c */
[----:B------:R-:W-:Y:S01]  /*a9e0*/  FADD.FTZ R155, -R155, R216 ;  /* 0x000000d89b9b7221 */ /* 0x000fe20000010100 */
[----:B------:R-:W-:Y:S01]  /*a9f0*/  MUFU.EX2 R152, R152 ;  /* 0x0000009800987308 */ /* 0x000fe20000000800 */
[--C-:B------:R-:W-:Y:S01]  /*aa00*/  FFMA.FTZ R158, R163, UR6, -R156.reuse ;  /* 0x00000006a39e7c23 */ /* 0x100fe2000801089c */
[--C-:B------:R-:W-:Y:S01]  /*aa10*/  FFMA.FTZ R195, R166, UR6, -R156.reuse ;  /* 0x00000006a6c37c23 */ /* 0x100fe2000801089c */
[----:B------:R-:W-:Y:S01]  /*aa20*/  FMUL.FTZ R155, R155, UR6 ;  /* 0x000000069b9b7c20 */ /* 0x000fe20008410000 */
[----:B-1----:R-:W-:Y:S01]  /*aa30*/  FFMA.FTZ R159, R0, R20, R153 ;  /* 0x00000014009f7223 */ /* 0x002fe20000010099 */
[--C-:B------:R-:W-:Y:S01]  /*aa40*/  FFMA.FTZ R160, R167, UR6, -R156.reuse ;  /* 0x00000006a7a07c23 */ /* 0x100fe2000801089c */
[--C-:B------:R-:W-:Y:S01]  /*aa50*/  FFMA.FTZ R189, R170, UR6, -R156.reuse ;  /* 0x00000006aabd7c23 */ /* 0x100fe2000801089c */
[--C-:B------:R-:W-:Y:S01]  /*aa60*/  FFMA.FTZ R162, R171, UR6, -R156.reuse ;  /* 0x00000006aba27c23 */ /* 0x100fe2000801089c */
[----:B------:R-:W-:Y:S01]  /*aa70*/  MUFU.EX2 R197, R197 ;  /* 0x000000c500c57308 */ /* 0x000fe20000000800 */
[----:B------:R-:W-:Y:S01]  /*aa80*/  FADD.FTZ R159, R196, R159 ;  /* 0x0000009fc49f7221 */ /* 0x000fe20000010000 */
[--C-:B------:R-:W-:Y:S01]  /*aa90*/  FFMA.FTZ R191, R174, UR6, -R156.reuse ;  /* 0x00000006aebf7c23 */ /* 0x100fe2000801089c */
[--C-:B------:R-:W-:Y:S01]  /*aaa0*/  FFMA.FTZ R185, R178, UR6, -R156.reuse ;  /* 0x00000006b2b97c23 */ /* 0x100fe2000801089c */
[--C-:B------:R-:W-:Y:S01]  /*aab0*/  FFMA.FTZ R179, R179, UR6, -R156.reuse ;  /* 0x00000006b3b37c23 */ /* 0x100fe2000801089c */
[----:B------:R-:W-:Y:S01]  /*aac0*/  FADD.FTZ R20, R198, R159 ;  /* 0x0000009fc6147221 */ /* 0x000fe20000010000 */
[----:B------:R-:W-:Y:S01]  /*aad0*/  F2FP.BF16.F32.PACK_AB R196, R196, R153 ;  /* 0x00000099c4c4723e */ /* 0x000fe200000010ff */
[----:B------:R-:W-:Y:S01]  /*aae0*/  FFMA.FTZ R182, R182, UR6, -R156 ;  /* 0x00000006b6b67c23 */ /* 0x000fe2000801089c */
[----:B------:R1:W2:Y:S01]  /*aaf0*/  MUFU.EX2 R2, R155 ;  /* 0x0000009b00027308 */ /* 0x0002a20000000800 */
[----:B------:R-:W-:Y:S01]  /*ab00*/  FADD.FTZ R159, R157, R20 ;  /* 0x000000149d9f7221 */ /* 0x000fe20000010000 */
[C---:B------:R-:W-:Y:S01]  /*ab10*/  ISETP.GT.AND P2, PT, R23.reuse, UR60, PT ;  /* 0x0000003c17007c0c */ /* 0x040fe2000bf44270 */
[----:B------:R-:W-:Y:S01]  /*ab20*/  VIADD R23, R23, 0xffffffff ;  /* 0xffffffff17177836 */ /* 0x000fe20000000000 */
[----:B------:R-:W-:Y:S01]  /*ab30*/  F2FP.BF16.F32.PACK_AB R198, R157, R198 ;  /* 0x000000c69dc6723e */ /* 0x000fe200000010ff */
[----:B------:R-:W-:Y:S01]  /*ab40*/  FADD.FTZ R164, R192, R159 ;  /* 0x0000009fc0a47221 */ /* 0x000fe20000010000 */
[----:B------:R-:W-:Y:S01]  /*ab50*/  IMAD.U32 R159, RZ, RZ, UR10 ;  /* 0x0000000aff9f7e24 */ /* 0x000fe2000f8e00ff */
[C---:B------:R-:W-:Y:S01]  /*ab60*/  F2FP.BF16.F32.PACK_AB R192, R161.reuse, R192 ;  /* 0x000000c0a1c0723e */ /* 0x040fe200000010ff */
[----:B------:R-:W3:Y:S01]  /*ab70*/  MUFU.EX2 R199, R199 ;  /* 0x000000c700c77308 */ /* 0x000ee20000000800 */
[----:B-1----:R-:W-:Y:S01]  /*ab80*/  FADD.FTZ R155, R161, R164 ;  /* 0x000000a4a19b7221 */ /* 0x002fe20000010000 */
[--C-:B------:R-:W-:Y:S01]  /*ab90*/  FFMA.FTZ R164, R175, UR6, -R156.reuse ;  /* 0x00000006afa47c23 */ /* 0x100fe2000801089c */
[----:B------:R-:W-:Y:S01]  /*aba0*/  FFMA.FTZ R156, R183, UR6, -R156 ;  /* 0x00000006b79c7c23 */ /* 0x000fe2000801089c */
[----:B------:R-:W-:-:S02]  /*abb0*/  @!P1 VIADD R159, R159, 0x30860 ;  /* 0x000308609f9f9836 */ /* 0x000fc40000000000 */
[----:B------:R-:W-:Y:S01]  /*abc0*/  FADD.FTZ R166, R194, R155 ;  /* 0x0000009bc2a67221 */ /* 0x000fe20000010000 */
[C---:B------:R-:W-:Y:S01]  /*abd0*/  F2FP.BF16.F32.PACK_AB R194, R165.reuse, R194 ;  /* 0x000000c2a5c2723e */ /* 0x040fe200000010ff */
[----:B------:R-:W-:Y:S01]  /*abe0*/  IMAD.MOV.U32 R216, RZ, RZ, R3 ;  /* 0x000000ffffd87224 */ /* 0x000fe200078e0003 */
[----:B------:R-:W1:Y:S01]  /*abf0*/  MUFU.EX2 R154, R154 ;  /* 0x0000009a009a7308 */ /* 0x000e620000000800 */
[----:B--2---:R-:W-:Y:S01]  /*ac00*/  FFMA.FTZ R7, R2, R7, R197 ;  /* 0x0000000702077223 */ /* 0x004fe200000100c5 */
[----:B------:R-:W-:Y:S01]  /*ac10*/  FADD.FTZ R155, R165, R166 ;  /* 0x000000a6a59b7221 */ /* 0x000fe20000010000 */
[----:B------:R-:W-:Y:S02]  /*ac20*/  @!P1 PRMT R159, RZ, 0x654, R159 ;  /* 0x00000654ff9f9816 */ /* 0x000fe4000000009f */
[C---:B------:R-:W-:Y:S01]  /*ac30*/  FADD.FTZ R20, R152.reuse, R7 ;  /* 0x0000000798147221 */ /* 0x040fe20000010000 */
[----:B------:R-:W-:Y:S01]  /*ac40*/  F2FP.BF16.F32.PACK_AB R197, R152, R197 ;  /* 0x000000c598c5723e */ /* 0x000fe200000010ff */
[----:B------:R2:W-:Y:S01]  /*ac50*/  @!P1 SYNCS.ARRIVE.TRANS64.RED.A1T0 RZ, [R159+URZ], RZ ;  /* 0x000000ff9fff99a7 */ /* 0x0005e2000810043f */
[----:B------:R-:W4:Y:S01]  /*ac60*/  MUFU.EX2 R193, R193 ;  /* 0x000000c100c17308 */ /* 0x000f220000000800 */
[----:B---3--:R-:W-:-:S07]  /*ac70*/  FADD.FTZ R7, R199, R20 ;  /* 0x00000014c7077221 */ /* 0x008fce0000010000 */
[----:B------:R-:W3:Y:S01]  /*ac80*/  MUFU.EX2 R158, R158 ;  /* 0x0000009e009e7308 */ /* 0x000ee20000000800 */
[C---:B-1----:R-:W-:Y:S01]  /*ac90*/  FADD.FTZ R20, R154.reuse, R7 ;  /* 0x000000079a147221 */ /* 0x042fe20000010000 */
[----:B------:R-:W-:-:S06]  /*aca0*/  F2FP.BF16.F32.PACK_AB R199, R154, R199 ;  /* 0x000000c79ac7723e */ /* 0x000fcc00000010ff */
[----:B------:R-:W1:Y:S01]  /*acb0*/  MUFU.EX2 R188, R188 ;  /* 0x000000bc00bc7308 */ /* 0x000e620000000800 */
[----:B----4-:R-:W-:-:S07]  /*acc0*/  FADD.FTZ R7, R193, R20 ;  /* 0x00000014c1077221 */ /* 0x010fce0000010000 */
[----:B------:R-:W4:Y:S01]  /*acd0*/  MUFU.EX2 R195, R195 ;  /* 0x000000c300c37308 */ /* 0x000f220000000800 */
[C---:B---3--:R-:W-:Y:S01]  /*ace0*/  FADD.FTZ R20, R158.reuse, R7 ;  /* 0x000000079e147221 */ /* 0x048fe20000010000 */
[----:B------:R-:W-:-:S06]  /*acf0*/  F2FP.BF16.F32.PACK_AB R193, R158, R193 ;  /* 0x000000c19ec1723e */ /* 0x000fcc00000010ff */
[----:B------:R-:W3:Y:S01]  /*ad00*/  MUFU.EX2 R169, R169 ;  /* 0x000000a900a97308 */ /* 0x000ee20000000800 */
[----:B-1----:R-:W-:-:S07]  /*ad10*/  FADD.FTZ R166, R188, R155 ;  /* 0x0000009bbca67221 */ /* 0x002fce0000010000 */
[----:B------:R-:W1:Y:S01]  /*ad20*/  MUFU.EX2 R160, R160 ;  /* 0x000000a000a07308 */ /* 0x000e620000000800 */
[----:B----4-:R-:W-:-:S07]  /*ad30*/  FADD.FTZ R7, R195, R20 ;  /* 0x00000014c3077221 */ /* 0x010fce0000010000 */
[----:B------:R-:W4:Y:S01]  /*ad40*/  MUFU.EX2 R190, R190 ;  /* 0x000000be00be7308 */ /* 0x000f220000000800 */
[C---:B---3--:R-:W-:Y:S01]  /*ad50*/  FADD.FTZ R155, R169.reuse, R166 ;  /* 0x000000a6a99b7221 */ /* 0x048fe20000010000 */
[----:B------:R-:W-:-:S06]  /*ad60*/  F2FP.BF16.F32.PACK_AB R188, R169, R188 ;  /* 0x000000bca9bc723e */ /* 0x000fcc00000010ff */
[----:B------:R-:W3:Y:S01]  /*ad70*/  MUFU.EX2 R189, R189 ;  /* 0x000000bd00bd7308 */ /* 0x000ee20000000800 */
[C---:B-1----:R-:W-:Y:S01]  /*ad80*/  FADD.FTZ R20, R160.reuse, R7 ;  /* 0x00000007a0147221 */ /* 0x042fe20000010000 */
[----:B------:R-:W-:-:S06]  /*ad90*/  F2FP.BF16.F32.PACK_AB R195, R160, R195 ;  /* 0x000000c3a0c3723e */ /* 0x000fcc00000010ff */
[----:B------:R-:W1:Y:S01]  /*ada0*/  MUFU.EX2 R173, R173 ;  /* 0x000000ad00ad7308 */ /* 0x000e620000000800 */
[----:B----4-:R-:W-:-:S07]  /*adb0*/  FADD.FTZ R166, R190, R155 ;  /* 0x0000009bbea67221 */ /* 0x010fce0000010000 */
[----:B------:R-:W4:Y:S01]  /*adc0*/  MUFU.EX2 R162, R162 ;  /* 0x000000a200a27308 */ /* 0x000f220000000800 */
[----:B---3--:R-:W-:-:S07]  /*add0*/  FADD.FTZ R7, R189, R20 ;  /* 0x00000014bd077221 */ /* 0x008fce0000010000 */
[----:B------:R-:W3:Y:S01]  /*ade0*/  MUFU.EX2 R184, R184 ;  /* 0x000000b800b87308 */ /* 0x000ee20000000800 */
[C---:B-1----:R-:W-:Y:S01]  /*adf0*/  FADD.FTZ R153, R173.reuse, R166 ;  /* 0x000000a6ad997221 */ /* 0x042fe20000010000 */
[----:B------:R-:W-:-:S06]  /*ae00*/  F2FP.BF16.F32.PACK_AB R190, R173, R190 ;  /* 0x000000beadbe723e */ /* 0x000fcc00000010ff */
[----:B------:R-:W1:Y:S01]  /*ae10*/  MUFU.EX2 R191, R191 ;  /* 0x000000bf00bf7308 */ /* 0x000e620000000800 */
[C---:B----4-:R-:W-:Y:S01]  /*ae20*/  FADD.FTZ R20, R162.reuse, R7 ;  /* 0x00000007a2147221 */ /* 0x050fe20000010000 */
[----:B------:R-:W-:-:S06]  /*ae30*/  F2FP.BF16.F32.PACK_AB R189, R162, R189 ;  /* 0x000000bda2bd723e */ /* 0x000fcc00000010ff */
[----:B------:R-:W4:Y:S01]  /*ae40*/  MUFU.EX2 R177, R177 ;  /* 0x000000b100b17308 */ /* 0x000f220000000800 */
[----:B---3--:R-:W-:-:S07]  /*ae50*/  FADD.FTZ R166, R184, R153 ;  /* 0x00000099b8a67221 */ /* 0x008fce0000010000 */
[----:B------:R-:W3:Y:S01]  /*ae60*/  MUFU.EX2 R164, R164 ;  /* 0x000000a400a47308 */ /* 0x000ee20000000800 */
[----:B-1----:R-:W-:-:S07]  /*ae70*/  FADD.FTZ R7, R191, R20 ;  /* 0x00000014bf077221 */ /* 0x002fce0000010000 */
[----:B------:R-:W1:Y:S01]  /*ae80*/  MUFU.EX2 R185, R185 ;  /* 0x000000b900b97308 */ /* 0x000e620000000800 */
[C---:B----4-:R-:W-:Y:S01]  /*ae90*/  FADD.FTZ R153, R177.reuse, R166 ;  /* 0x000000a6b1997221 */ /* 0x050fe20000010000 */
[----:B------:R-:W-:-:S06]  /*aea0*/  F2FP.BF16.F32.PACK_AB R184, R177, R184 ;  /* 0x000000b8b1b8723e */ /* 0x000fcc00000010ff */
[----:B------:R-:W4:Y:S01]  /*aeb0*/  MUFU.EX2 R179, R179 ;  /* 0x000000b300b37308 */ /* 0x000f220000000800 */
[C---:B---3--:R-:W-:Y:S01]  /*aec0*/  FADD.FTZ R166, R164.reuse, R7 ;  /* 0x00000007a4a67221 */ /* 0x048fe20000010000 */
[----:B------:R-:W-:-:S06]  /*aed0*/  F2FP.BF16.F32.PACK_AB R191, R164, R191 ;  /* 0x000000bfa4bf723e */ /* 0x000fcc00000010ff */
[----:B------:R-:W3:Y:S01]  /*aee0*/  MUFU.EX2 R186, R186 ;  /* 0x000000ba00ba7308 */ /* 0x000ee20000000800 */
[----:B-1----:R-:W-:-:S07]  /*aef0*/  FADD.FTZ R166, R185, R166 ;  /* 0x000000a6b9a67221 */ /* 0x002fce0000010000 */
[----:B------:R-:W1:Y:S01]  /*af00*/  MUFU.EX2 R187, R182 ;  /* 0x000000b600bb7308 */ /* 0x000e620000000800 */
[C---:B----4-:R-:W-:Y:S01]  /*af10*/  FADD.FTZ R166, R179.reuse, R166 ;  /* 0x000000a6b3a67221 */ /* 0x050fe20000010000 */
[----:B------:R-:W-:-:S06]  /*af20*/  F2FP.BF16.F32.PACK_AB R185, R179, R185 ;  /* 0x000000b9b3b9723e */ /* 0x000fcc00000010ff */
[----:B------:R-:W4:Y:S01]  /*af30*/  MUFU.EX2 R181, R181 ;  /* 0x000000b500b57308 */ /* 0x000f220000000800 */
[----:B---3--:R-:W-:-:S07]  /*af40*/  FADD.FTZ R20, R186, R153 ;  /* 0x00000099ba147221 */ /* 0x008fce0000010000 */
[----:B------:R-:W3:Y:S01]  /*af50*/  MUFU.EX2 R156, R156 ;  /* 0x0000009c009c7308 */ /* 0x000ee20000000800 */
[----:B-1----:R-:W-:Y:S01]  /*af60*/  FADD.FTZ R166, R187, R166 ;  /* 0x000000a6bba67221 */ /* 0x002fe20000010000 */
[C---:B----4-:R-:W-:Y:S01]  /*af70*/  FADD.FTZ R20, R181.reuse, R20 ;  /* 0x00000014b5147221 */ /* 0x050fe20000010000 */
[----:B------:R-:W-:Y:S02]  /*af80*/  F2FP.BF16.F32.PACK_AB R186, R181, R186 ;  /* 0x000000bab5ba723e */ /* 0x000fe400000010ff */
[C---:B---3--:R-:W-:Y:S01]  /*af90*/  FADD.FTZ R7, R156.reuse, R166 ;  /* 0x000000a69c077221 */ /* 0x048fe20000010000 */
[----:B------:R-:W-:Y:S01]  /*afa0*/  F2FP.BF16.F32.PACK_AB R187, R156, R187 ;  /* 0x000000bb9cbb723e */ /* 0x000fe200000010ff */
[----:B--2---:R-:W-:Y:S06]  /*afb0*/  @P2 BRA `(.L_x_962) ;  /* 0xffffffd800582947 */ /* 0x004fec000383ffff */
.L_x_945:
        /* <DEDUP_REMOVED lines=131> */
.L_x_963:
[----:B------:R-:W-:Y:S01]  /*b7f0*/  ULEA UR5, UR36, UR38, 0x3 ;  /* 0x0000002624057291 */ /* 0x000fe2000f8e183f */
[----:B------:R-:W-:-:S04]  /*b800*/  MOV R0, UR46 ;  /* 0x0000002e00007c02 */ /* 0x000fc80008000f00 */
[----:B------:R-:W-:-:S04]  /*b810*/  SHF.L.U32 R0, R0, 0x1f, RZ ;  /* 0x0000001f00007819 */ /* 0x000fc800000006ff */
[----:B------:R1:W2:Y:S01]  /*b820*/  SYNCS.PHASECHK.TRANS64.TRYWAIT P2, [UR5+0x30850], R0 ;  /* 0x03085000ff0075a7 */ /* 0x0002a20008040145 */
[----:B------:R-:W-:Y:S05]  /*b830*/  @!P0 BRA `(.L_x_964) ;  /* 0x0000000000048947 */ /* 0x000fea0003800000 */
[----:B------:R-:W-:Y:S01]  /*b840*/  BPT.TRAP 0x1 ;  /* 0x000000040000795c */ /* 0x000fe20000300000 */
.L_x_964:
[----:B--2---:R-:W-:Y:S05]  /*b850*/  @P2 BRA `(.L_x_965) ;  /* 0x0000000000082947 */ /* 0x004fea0003800000 */
[----:B------:R-:W2:Y:S02]  /*b860*/  SYNCS.PHASECHK.TRANS64.TRYWAIT P0, [UR5+0x30850], R0 ;  /* 0x03085000ff0075a7 */ /* 0x000ea40008000145 */
[----:B--2---:R-:W-:Y:S05]  /*b870*/  @!P0 BRA `(.L_x_966) ;  /* 0x00000060009c8947 */ /* 0x004fea0003800000 */
.L_x_965:
[----:B------:R-:W-:Y:S01]  /*b880*/  UIADD3 UR38, UR38, 0x400, URZ ;  /* 0x0000040026267890 */ /* 0x000fe2000fffe03f */
[----:B------:R-:W-:Y:S01]  /*b890*/  WARPGROUP.ARRIVE ;  /* 0x00000000000079c5 */ /* 0x000fe20000000000 */
[----:B------:R-:W-:Y:S01]  /*b8a0*/  UMOV UR11, 0x40000040 ;  /* 0x40000040000b7882 */ /* 0x000fe20000000000 */
[----:B------:R-:W3:Y:S01]  /*b8b0*/  SHFL.BFLY PT, R2, R7, 0x2, 0x1f ;  /* 0x0c401f0007027f89 */ /* 0x000ee200000e0000 */
[----:B------:R-:W-:Y:S01]  /*b8c0*/  USHF.R.U32.HI UR38, URZ, 0x4, UR38 ;  /* 0x000000043f267899 */ /* 0x000fe20008011626 */
[----:B------:R-:W-:Y:S01]  /*b8d0*/  IMAD.MOV.U32 R21, RZ, RZ, RZ ;  /* 0x000000ffff157224 */ /* 0x000fe200078e00ff */
[----:B------:R-:W-:Y:S01]  /*b8e0*/  R2UR UR7, R207 ;  /* 0x00000000cf0772ca */ /* 0x000fe200000e0000 */
[----:B--2---:R-:W1:Y:S01]  /*b8f0*/  SHFL.BFLY PT, R5, R20, 0x2, 0x1f ;  /* 0x0c401f0014057f89 */ /* 0x004e6200000e0000 */
[----:B------:R-:W-:Y:S01]  /*b900*/  ULOP3.LUT UR38, UR38, 0x3fff, URZ, 0xc0, !UPT ;  /* 0x00003fff26267892 */ /* 0x000fe2000f8ec03f */
[----:B------:R-:W-:Y:S02]  /*b910*/  IMAD.U32 R12, RZ, RZ, UR5 ;  /* 0x00000005ff0c7e24 */ /* 0x000fe4000f8e00ff */
[----:B------:R-:W-:Y:S01]  /*b920*/  IMAD.U32 R11, RZ, RZ, UR6 ;  /* 0x00000006ff0b7e24 */ /* 0x000fe2000f8e00ff */
[----:B------:R-:W-:-:S04]  /*b930*/  ULOP3.LUT UR4, UR38, 0x2000000, URZ, 0xfc, !UPT ;  /* 0x0200000026047892 */ /* 0x000fc8000f8efc3f */
[----:B------:R-:W-:Y:S02]  /*b940*/  ULEA UR4, UR36, UR4, 0xb ;  /* 0x0000000424047291 */ /* 0x000fe4000f8e583f */
[----:B------:R-:W-:Y:S02]  /*b950*/  UIADD3 UR36, UR36, 0x1, URZ ;  /* 0x0000000124247890 */ /* 0x000fe4000fffe03f */
[----:B------:R-:W-:Y:S02]  /*b960*/  UIADD3 UR8, UR4, 0x80, URZ ;  /* 0x0000008004087890 */ /* 0x000fe4000fffe03f */
[----:B------:R-:W-:Y:S01]  /*b970*/  UIADD3 UR7, UR7, 0x1, URZ ;  /* 0x0000000107077890 */ /* 0x000fe2000fffe03f */
[----:B------:R-:W-:Y:S01]  /*b980*/  UMOV UR10, UR4 ;  /* 0x00000004000a7c82 */ /* 0x000fe20008000000 */
[----:B------:R-:W-:-:S05]  /*b990*/  UISETP.NE.AND UP0, UPT, UR36, 0x2, UPT ;  /* 0x000000022400788c */ /* 0x000fca000bf05270 */
[----:B------:R-:W-:Y:S01]  /*b9a0*/  HGMMA.64x256x16.F32.BF16 R24, R196, gdesc[UR8].tnspB, R24, gsb0 ;  /* 0x43e00008c4187df0 */ /* 0x000fe20008001818 */
[----:B------:R-:W-:Y:S01]  /*b9b0*/  UMOV UR10, UR8 ;  /* 0x00000008000a7c82 */ /* 0x000fe20008000000 */
[----:B------:R-:W-:Y:S01]  /*b9c0*/  UMOV UR11, 0x40000040 ;  /* 0x40000040000b7882 */ /* 0x000fe20000000000 */
[----:B------:R-:W-:Y:S01]  /*b9d0*/  UIADD3 UR8, UR4, 0x100, URZ ;  /* 0x0000010004087890 */ /* 0x000fe2000fffe03f */
[----:B---3--:R-:W-:Y:S01]  /*b9e0*/  FADD.FTZ R2, R2, R7 ;  /* 0x0000000702027221 */ /* 0x008fe20000010000 */
[----:B------:R-:W-:Y:S01]  /*b9f0*/  UIADD3 UR4, UR4, 0x180, URZ ;  /* 0x0000018004047890 */ /* 0x000fe2000fffe03f */
[----:B-1----:R-:W-:Y:S01]  /*ba00*/  FADD.FTZ R0, R5, R20 ;  /* 0x0000001405007221 */ /* 0x002fe20000010000 */
[----:B------:R-:W-:Y:S01]  /*ba10*/  IMAD.U32 R7, RZ, RZ, UR6 ;  /* 0x00000006ff077e24 */ /* 0x000fe2000f8e00ff */
[----:B------:R-:W-:Y:S01]  /*ba20*/  MOV R207, UR7 ;  /* 0x0000000700cf7c02 */ /* 0x000fe20008000f00 */
[----:B------:R-:W1:Y:S01]  /*ba30*/  SHFL.BFLY PT, R9, R2, 0x1, 0x1f ;  /* 0x0c201f0002097f89 */ /* 0x000e6200000e0000 */
[----:B------:R-:W-:-:S03]  /*ba40*/  USEL UR36, UR36, URZ, UP0 ;  /* 0x0000003f24247287 */ /* 0x000fc60008000000 */
[----:B------:R-:W2:Y:S01]  /*ba50*/  SHFL.BFLY PT, R5, R0, 0x1, 0x1f ;  /* 0x0c201f0000057f89 */ /* 0x000ea200000e0000 */
[----:B-1----:R-:W-:Y:S01]  /*ba60*/  FADD.FTZ R9, R2, R9 ;  /* 0x0000000902097221 */ /* 0x002fe20000010000 */
[----:B------:R-:W-:Y:S02]  /*ba70*/  IMAD.MOV.U32 R2, RZ, RZ, -0x800000 ;  /* 0xff800000ff027424 */ /* 0x000fe400078e00ff */
[----:B--2---:R-:W-:Y:S02]  /*ba80*/  FADD.FTZ R10, R0, R5 ;  /* 0x00000005000a7221 */ /* 0x004fe40000010000 */
[----:B------:R-:W-:Y:S01]  /*ba90*/  FSETP.NE.FTZ.AND P2, PT, R9, RZ, PT ;  /* 0x000000ff0900720b */ /* 0x000fe20003f55000 */
[----:B------:R-:W-:Y:S02]  /*baa0*/  IMAD.MOV.U32 R5, RZ, RZ, RZ ;  /* 0x000000ffff057224 */ /* 0x000fe400078e00ff */
[----:B------:R-:W-:Y:S01]  /*bab0*/  IMAD.MOV.U32 R0, RZ, RZ, -0x800000 ;  /* 0xff800000ff007424 */ /* 0x000fe200078e00ff */
[----:B------:R-:W-:-:S09]  /*bac0*/  FSETP.NE.FTZ.AND P0, PT, R10, RZ, PT ;  /* 0x000000ff0a00720b */ /* 0x000fd20003f15000 */
[----:B------:R-:W-:Y:S01]  /*bad0*/  @P2 MUFU.RCP R5, R9 ;  /* 0x0000000900052308 */ /* 0x000fe20000001000 */
[----:B------:R-:W-:-:S03]  /*bae0*/  @P2 FMUL.FTZ R11, R11, 0.69314718246459960938 ;  /* 0x3f3172180b0b2820 */ /* 0x000fc60000410000 */
[----:B------:R-:W-:-:S04]  /*baf0*/  @P0 FMUL.FTZ R7, R7, 0.69314718246459960938 ;  /* 0x3f31721807070820 */ /* 0x000fc80000410000 */
[----:B------:R-:W1:Y:S08]  /*bb00*/  @P0 MUFU.LG2 R6, R10 ;  /* 0x0000000a00060308 */ /* 0x000e700000000c00 */
[----:B------:R2:W3:Y:S08]  /*bb10*/  @P2 MUFU.LG2 R8, R9 ;  /* 0x0000000900082308 */ /* 0x0004f00000000c00 */
[----:B------:R-:W4:Y:S01]  /*bb20*/  @P0 MUFU.RCP R21, R10 ;  /* 0x0000000a00150308 */ /* 0x000f220000001000 */
[----:B-1----:R-:W-:Y:S01]  /*bb30*/  @P0 FMUL.FTZ R6, R6, 0.69314718246459960938 ;  /* 0x3f31721806060820 */ /* 0x002fe20000410000 */
[----:B--2---:R-:W-:-:S03]  /*bb40*/  @!P1 VIADD R9, R12, 0x30860 ;  /* 0x000308600c099836 */ /* 0x004fc60000000000 */
[----:B------:R-:W-:Y:S01]  /*bb50*/  @P0 FFMA.FTZ R2, R7, R4, R6 ;  /* 0x0000000407020223 */ /* 0x000fe20000010006 */
[----:B------:R-:W-:Y:S02]  /*bb60*/  PLOP3.LUT P0, PT, PT, PT, PT, 0x8, 0x0 ;  /* 0x000000000000781c */ /* 0x000fe40003f0e170 */
[----:B------:R-:W-:Y:S01]  /*bb70*/  @!P1 PRMT R7, RZ, 0x654, R9 ;  /* 0x00000654ff079816 */ /* 0x000fe20000000009 */
[----:B---3--:R-:W-:-:S04]  /*bb80*/  @P2 FMUL.FTZ R8, R8, 0.69314718246459960938 ;  /* 0x3f31721808082820 */ /* 0x008fc80000410000 */
[----:B------:R-:W-:Y:S01]  /*bb90*/  @P2 FFMA.FTZ R0, R11, R3, R8 ;  /* 0x000000030b002223 */ /* 0x000fe20000010008 */
[----:B------:R-:W-:Y:S02]  /*bba0*/  WARPGROUP.DEPBAR.LE gsb0, 0x0 ;  /* 0x00008000000079c5 */ /* 0x000fe40000010000 */
[----:B------:R-:W-:-:S06]  /*bbb0*/  WARPGROUP.ARRIVE ;  /* 0x00000000000079c5 */ /* 0x000fcc0000000000 */
        /* <DEDUP_REMOVED lines=9> */
[----:B------:R-:W-:-:S04]  /*bc50*/  USEL UR4, URZ, 0x1, UP0 ;  /* 0x000000013f047887 */ /* 0x000fc80008000000 */
[----:B------:R-:W-:Y:S01]  /*bc60*/  ULOP3.LUT UR46, UR46, UR4, URZ, 0x3c, !UPT ;  /* 0x000000042e2e7292 */ /* 0x000fe2000f8e3c3f */
[----:B------:R-:W-:Y:S02]  /*bc70*/  WARPGROUP.DEPBAR.LE gsb0, 0x0 ;  /* 0x00008000000079c5 */ /* 0x000fe40000010000 */
[----:B------:R-:W-:-:S15]  /*bc80*/  WARPGROUP.ARRIVE ;  /* 0x00000000000079c5 */ /* 0x000fde0000000000 */
[----:B------:R-:W-:-:S03]  /*bc90*/  NOP ;  /* 0x0000000000007918 */ /* 0x000fc60000000000 */
[----:B------:R-:W-:Y:S03]  /*bca0*/  HGMMA.64x256x16.F32.BF16 R24, R184, gdesc[UR8].tnspB, R24, gsb0 ;  /* 0x43e00008b8187df0 */ /* 0x000fe60008001818 */
[----:B------:R-:W-:Y:S02]  /*bcb0*/  WARPGROUP.DEPBAR.LE gsb0, 0x0 ;  /* 0x00008000000079c5 */ /* 0x000fe40000010000 */
        /* <DEDUP_REMOVED lines=9> */
[----:B----4-:R-:W-:Y:S01]  /*bd50*/  FMUL.FTZ R4, R24, R21 ;  /* 0x0000001518047220 */ /* 0x010fe20000410000 */
[----:B------:R-:W-:Y:S01]  /*bd60*/  FMUL.FTZ R95, R99, R5 ;  /* 0x00000005635f7220 */ /* 0x000fe20000410000 */
[-C--:B------:R-:W-:Y:S01]  /*bd70*/  FMUL.FTZ R17, R56, R21.reuse ;  /* 0x0000001538117220 */ /* 0x080fe20000410000 */
[-C--:B------:R-:W-:Y:S01]  /*bd80*/  FMUL.FTZ R16, R57, R21.reuse ;  /* 0x0000001539107220 */ /* 0x080fe20000410000 */
[-C--:B------:R-:W-:Y:S01]  /*bd90*/  FMUL.FTZ R19, R60, R21.reuse ;  /* 0x000000153c137220 */ /* 0x080fe20000410000 */
[-C--:B------:R-:W-:Y:S01]  /*bda0*/  FMUL.FTZ R18, R61, R21.reuse ;  /* 0x000000153d127220 */ /* 0x080fe20000410000 */
[-C--:B------:R-:W-:Y:S01]  /*bdb0*/  FMUL.FTZ R3, R64, R21.reuse ;  /* 0x0000001540037220 */ /* 0x080fe20000410000 */
[----:B------:R-:W-:Y:S01]  /*bdc0*/  FMUL.FTZ R24, R65, R21 ;  /* 0x0000001541187220 */ /* 0x000fe20000410000 */
[----:B------:R1:W-:Y:S01]  /*bdd0*/  @!P1 SYNCS.ARRIVE.TRANS64.RED.A1T0 RZ, [R7+URZ], RZ ;  /* 0x000000ff07ff99a7 */ /* 0x0003e2000810043f */
        /* <DEDUP_REMOVED lines=111> */
.L_x_896:
[----:B------:R-:W1:Y:S08]  /*c4d0*/  S2UR UR4, SR_CgaCtaId ;  /* 0x00000000000479c3 */ /* 0x000e700000008800 */
[----:B------:R-:W-:Y:S06]  /*c4e0*/  BAR.SYNC.DEFER_BLOCKING 0x5, 0x120 ;  /* 0x0144800000007b1d */ /* 0x000fec0000010000 */
[----:B------:R-:W-:-:S02]  /*c4f0*/  UMOV UR38, 0x400 ;  /* 0x0000040000267882 */ /* 0x000fc40000000000 */
[----:B-1----:R-:W-:-:S09]  /*c500*/  ULEA UR38, UR4, UR38, 0x18 ;  /* 0x0000002604267291 */ /* 0x002fd2000f8ec03f */
[----:B------:R-:W1:Y:S02]  /*c510*/  LDS R5, [UR38+0x308d0] ;  /* 0x0308d026ff057984 */ /* 0x000e640008000800 */
[----:B-1----:R-:W-:Y:S01]  /*c520*/  R2UR UR4, R5 ;  /* 0x00000000050472ca */ /* 0x002fe200000e0000 */
[----:B------:R-:W-:Y:S06]  /*c530*/  BAR.ARV 0x4, 0x120 ;  /* 0x0104800000007b1d */ /* 0x000fec0000002000 */
[----:B------:R-:W-:Y:S08]  /*c540*/  @P0 BRA `(.L_x_967) ;  /* 0x0000000c00e00947 */ /* 0x000ff00003800000 */
[C---:B------:R-:W-:Y:S01]  /*c550*/  IADD3 R21, P6, R200.reuse, 0x20, RZ ;  /* 0x00000020c8157810 */ /* 0x040fe20007fde0ff */
[----:B------:R-:W-:Y:S01]  /*c560*/  VIADD R103, R209, UR42 ;  /* 0x0000002ad1677c36 */ /* 0x000fe20008000000 */
[----:B------:R-:W-:Y:S01]  /*c570*/  IADD3 R27, P5, R200, 0x40, RZ ;  /* 0x00000040c81b7810 */ /* 0x000fe20007fbe0ff */
[----:B------:R-:W-:Y:S01]  /*c580*/  ULDC UR10, c[0x0][0xa88] ;  /* 0x0002a200000a7ab9 */ /* 0x000fe20000000800 */
[----:B------:R-:W-:Y:S01]  /*c590*/  LOP3.LUT R20, R21, 0x380, RZ, 0xc0, !PT ;  /* 0x0000038015147812 */ /* 0x000fe200078ec0ff */
[----:B------:R-:W-:Y:S01]  /*c5a0*/  VIADD R5, R103, 0x8 ;  /* 0x0000000867057836 */ /* 0x000fe20000000000 */
[----:B------:R-:W-:Y:S01]  /*c5b0*/  LOP3.LUT R26, R27, 0x380, RZ, 0xc0, !PT ;  /* 0x000003801b1a7812 */ /* 0x000fe200078ec0ff */
[----:B------:R-:W-:Y:S01]  /*c5c0*/  USHF.R.S32.HI UR5, URZ, 0x1f, UR43 ;  /* 0x0000001f3f057899 */ /* 0x000fe2000801142b */
[----:B------:R-:W-:Y:S01]  /*c5d0*/  SHF.R.U64 R20, R20, 0x3, RZ ;  /* 0x0000000314147819 */ /* 0x000fe200000012ff */
[----:B------:R-:W-:Y:S01]  /*c5e0*/  ULDC.64 UR6, c[0x0][0xb70] ;  /* 0x0002dc0000067ab9 */ /* 0x000fe20000000a00 */
[----:B------:R-:W-:Y:S01]  /*c5f0*/  SHF.R.U64 R26, R26, 0x3, RZ ;  /* 0x000000031a1a7819 */ /* 0x000fe200000012ff */
[----:B------:R-:W-:Y:S01]  /*c600*/  UIMAD UR5, UR5, UR6, URZ ;  /* 0x00000006050572a4 */ /* 0x000fe2000f8e023f */
[----:B------:R-:W-:Y:S01]  /*c610*/  LOP3.LUT R20, R20, R21, RZ, 0x3c, !PT ;  /* 0x0000001514147212 */ /* 0x000fe200078e3cff */
[--C-:B------:R-:W-:Y:S01]  /*c620*/  IMAD.X R21, RZ, RZ, R201.reuse, P6 ;  /* 0x000000ffff157224 */ /* 0x100fe200030e06c9 */
[C---:B------:R-:W-:Y:S01]  /*c630*/  IADD3 R41, P6, R200.reuse, 0x4040, RZ ;  /* 0x00004040c8297810 */ /* 0x040fe20007fde0ff */
[----:B------:R-:W-:Y:S01]  /*c640*/  UIMAD.WIDE.U32 UR8, UR43, UR6, URZ ;  /* 0x000000062b0872a5 */ /* 0x000fe2000f8e003f */
[----:B------:R-:W-:Y:S01]  /*c650*/  IADD3 R31, P4, R200, 0x60, RZ ;  /* 0x00000060c81f7810 */ /* 0x000fe20007f9e0ff */
[----:B------:R-:W-:Y:S01]  /*c660*/  UIMAD UR5, UR43, UR7, UR5 ;  /* 0x000000072b0572a4 */ /* 0x000fe2000f8e0205 */
[----:B------:R-:W-:Y:S01]  /*c670*/  LOP3.LUT R40, R41, 0x380, RZ, 0xc0, !PT ;  /* 0x0000038029287812 */ /* 0x000fe200078ec0ff */
[----:B------:R-:W-:Y:S01]  /*c680*/  ULDC.64 UR12, c[0x0][0x208] ;  /* 0x00008200000c7ab9 */ /* 0x000fe20000000a00 */
[----:B------:R-:W-:Y:S01]  /*c690*/  LOP3.LUT R26, R26, R27, RZ, 0x3c, !PT ;  /* 0x0000001b1a1a7212 */ /* 0x000fe200078e3cff */
[----:B------:R-:W-:Y:S01]  /*c6a0*/  IMAD.X R27, RZ, RZ, R201, P5 ;  /* 0x000000ffff1b7224 */ /* 0x000fe200028e06c9 */
[----:B------:R-:W-:Y:S01]  /*c6b0*/  SHF.R.U64 R40, R40, 0x3, RZ ;  /* 0x0000000328287819 */ /* 0x000fe200000012ff */
[----:B------:R-:W-:Y:S01]  /*c6c0*/  UIADD3 UR5, UR9, UR5, URZ ;  /* 0x0000000509057290 */ /* 0x000fe2000fffe03f */
[----:B------:R-:W-:Y:S01]  /*c6d0*/  LOP3.LUT P0, RZ, R208, 0x3, RZ, 0xc0, !PT ;  /* 0x00000003d0ff7812 */ /* 0x000fe2000780c0ff */
[----:B------:R-:W-:Y:S01]  /*c6e0*/  ULDC.64 UR6, c[0x0][0xb40] ;  /* 0x0002d00000067ab9 */ /* 0x000fe20000000a00 */
[----:B------:R-:W-:-:S02]  /*c6f0*/  IADD3 R35, P3, R200, 0x4000, RZ ;  /* 0x00004000c8237810 */ /* 0x000fc40007f7e0ff */
[----:B------:R-:W-:Y:S02]  /*c700*/  IADD3 R43, P5, R200, 0x4060, RZ ;  /* 0x00004060c82b7810 */ /* 0x000fe40007fbe0ff */
[----:B------:R-:W-:Y:S02]  /*c710*/  LOP3.LUT R30, R31, 0x380, RZ, 0xc0, !PT ;  /* 0x000003801f1e7812 */ /* 0x000fe400078ec0ff */
[----:B------:R-:W-:Y:S01]  /*c720*/  LOP3.LUT R40, R40, R41, RZ, 0x3c, !PT ;  /* 0x0000002928287212 */ /* 0x000fe200078e3cff */
[----:B------:R-:W-:Y:S01]  /*c730*/  IMAD.X R41, RZ, RZ, R201, P6 ;  /* 0x000000ffff297224 */ /* 0x000fe200030e06c9 */
[----:B------:R-:W-:Y:S02]  /*c740*/  ISETP.GE.OR P1, PT, R5, UR10, P0 ;  /* 0x0000000a05007c0c */ /* 0x000fe40008726670 */
[----:B------:R-:W-:Y:S02]  /*c750*/  LOP3.LUT R34, R35, 0x380, RZ, 0xc0, !PT ;  /* 0x0000038023227812 */ /* 0x000fe400078ec0ff */
[----:B------:R-:W-:-:S02]  /*c760*/  IADD3 R39, P2, R200, 0x4020, RZ ;  /* 0x00004020c8277810 */ /* 0x000fc40007f5e0ff */
[----:B------:R-:W-:Y:S02]  /*c770*/  LOP3.LUT R42, R43, 0x380, RZ, 0xc0, !PT ;  /* 0x000003802b2a7812 */ /* 0x000fe400078ec0ff */
[----:B------:R-:W-:Y:S02]  /*c780*/  IADD3 R5, P6, R200, 0x8060, RZ ;  /* 0x00008060c8057810 */ /* 0x000fe40007fde0ff */
[----:B------:R-:W-:Y:S02]  /*c790*/  SHF.R.U64 R30, R30, 0x3, RZ ;  /* 0x000000031e1e7819 */ /* 0x000fe400000012ff */
[----:B------:R-:W-:Y:S02]  /*c7a0*/  SHF.R.U64 R34, R34, 0x3, RZ ;  /* 0x0000000322227819 */ /* 0x000fe400000012ff */
[----:B------:R-:W-:Y:S02]  /*c7b0*/  LOP3.LUT R38, R39, 0x380, RZ, 0xc0, !PT ;  /* 0x0000038027267812 */ /* 0x000fe400078ec0ff */
[----:B------:R-:W-:-:S02]  /*c7c0*/  SHF.R.U64 R42, R42, 0x3, RZ ;  /* 0x000000032a2a7819 */ /* 0x000fc400000012ff */
[----:B------:R-:W-:Y:S02]  /*c7d0*/  LOP3.LUT R28, R5, 0x380, RZ, 0xc0, !PT ;  /* 0x00000380051c7812 */ /* 0x000fe400078ec0ff */
[----:B------:R-:W-:Y:S01]  /*c7e0*/  LOP3.LUT R30, R30, R31, RZ, 0x3c, !PT ;  /* 0x0000001f1e1e7212 */ /* 0x000fe200078e3cff */
[--C-:B------:R-:W-:Y:S01]  /*c7f0*/  IMAD.X R31, RZ, RZ, R201.reuse, P4 ;  /* 0x000000ffff1f7224 */ /* 0x100fe200020e06c9 */
[----:B------:R-:W-:Y:S01]  /*c800*/  LOP3.LUT R34, R34, R35, RZ, 0x3c, !PT ;  /* 0x0000002322227212 */ /* 0x000fe200078e3cff */
[----:B------:R-:W-:Y:S01]  /*c810*/  IMAD.X R35, RZ, RZ, R201, P3 ;  /* 0x000000ffff237224 */ /* 0x000fe200018e06c9 */
[----:B------:R-:W-:Y:S02]  /*c820*/  IADD3 R45, P4, R200, 0x8000, RZ ;  /* 0x00008000c82d7810 */ /* 0x000fe40007f9e0ff */
[----:B------:R-:W-:Y:S02]  /*c830*/  SHF.R.U64 R38, R38, 0x3, RZ ;  /* 0x0000000326267819 */ /* 0x000fe400000012ff */
[----:B------:R-:W-:-:S02]  /*c840*/  LOP3.LUT R42, R42, R43, RZ, 0x3c, !PT ;  /* 0x0000002b2a2a7212 */ /* 0x000fc400078e3cff */
[----:B------:R-:W-:Y:S02]  /*c850*/  SHF.R.U64 R28, R28, 0x3, RZ ;  /* 0x000000031c1c7819 */ /* 0x000fe400000012ff */
[C---:B------:R-:W-:Y:S02]  /*c860*/  IADD3 R47, P3, R200.reuse, 0x8020, RZ ;  /* 0x00008020c82f7810 */ /* 0x040fe40007f7e0ff */
[----:B------:R-:W-:Y:S02]  /*c870*/  IADD3.X R43, RZ, R201, RZ, P5, !PT ;  /* 0x000000c9ff2b7210 */ /* 0x000fe40002ffe4ff */
[C---:B------:R-:W-:Y:S02]  /*c880*/  LOP3.LUT R53, R200.reuse, 0x380, RZ, 0xc0, !PT ;  /* 0x00000380c8357812 */ /* 0x040fe400078ec0ff */
[----:B------:R-:W-:Y:S02]  /*c890*/  IADD3 R51, P5, R200, 0xc000, RZ ;  /* 0x0000c000c8337810 */ /* 0x000fe40007fbe0ff */
[----:B------:R-:W-:-:S02]  /*c8a0*/  LOP3.LUT R44, R45, 0x380, RZ, 0xc0, !PT ;  /* 0x000003802d2c7812 */ /* 0x000fc400078ec0ff */
[----:B------:R-:W-:Y:S01]  /*c8b0*/  LOP3.LUT R38, R38, R39, RZ, 0x3c, !PT ;  /* 0x0000002726267212 */ /* 0x000fe200078e3cff */
[--C-:B------:R-:W-:Y:S01]  /*c8c0*/  IMAD.X R39, RZ, RZ, R201.reuse, P2 ;  /* 0x000000ffff277224 */ /* 0x100fe200010e06c9 */
[----:B------:R-:W-:Y:S01]  /*c8d0*/  F2FP.BF16.F32.PACK_AB R6, R29, R6 ;  /* 0x000000061d06723e */ /* 0x000fe200000010ff */
[----:B------:R-:W-:Y:S01]  /*c8e0*/  IMAD.X R29, RZ, RZ, R201, P6 ;  /* 0x000000ffff1d7224 */ /* 0x000fe200030e06c9 */
[----:B------:R-:W-:Y:S02]  /*c8f0*/  LOP3.LUT R28, R28, R5, RZ, 0x3c, !PT ;  /* 0x000000051c1c7212 */ /* 0x000fe400078e3cff */
[----:B------:R-:W-:Y:S02]  /*c900*/  IADD3 R49, P2, R200, 0x8040, RZ ;  /* 0x00008040c8317810 */ /* 0x000fe40007f5e0ff */
[----:B------:R-:W-:Y:S02]  /*c910*/  LOP3.LUT R46, R47, 0x380, RZ, 0xc0, !PT ;  /* 0x000003802f2e7812 */ /* 0x000fe400078ec0ff */
[----:B------:R-:W-:-:S02]  /*c920*/  SHF.R.U64 R53, R53, 0x3, RZ ;  /* 0x0000000335357819 */ /* 0x000fc400000012ff */
[----:B------:R-:W-:Y:S02]  /*c930*/  LOP3.LUT R50, R51, 0x380, RZ, 0xc0, !PT ;  /* 0x0000038033327812 */ /* 0x000fe400078ec0ff */
[----:B------:R-:W-:Y:S02]  /*c940*/  SHF.R.U64 R44, R44, 0x3, RZ ;  /* 0x000000032c2c7819 */ /* 0x000fe400000012ff */
[----:B------:R-:W-:Y:S02]  /*c950*/  MOV R31, R30 ;  /* 0x0000001e001f7202 */ /* 0x000fe40000000f00 */
[----:B------:R-:W-:Y:S02]  /*c960*/  LOP3.LUT R48, R49, 0x380, RZ, 0xc0, !PT ;  /* 0x0000038031307812 */ /* 0x000fe400078ec0ff */
[----:B------:R-:W-:Y:S02]  /*c970*/  SHF.R.U64 R46, R46, 0x3, RZ ;  /* 0x000000032e2e7819 */ /* 0x000fe400000012ff */
[----:B------:R-:W-:-:S02]  /*c980*/  MOV R30, R28 ;  /* 0x0000001c001e7202 */ /* 0x000fc40000000f00 */
[----:B------:R-:W-:Y:S01]  /*c990*/  LOP3.LUT R52, R53, R200, RZ, 0x3c, !PT ;  /* 0x000000c835347212 */ /* 0x000fe200078e3cff */
[----:B------:R-:W1:Y:S01]  /*c9a0*/  LDC.64 R28, c[0x0][0xb78] ;  /* 0x0002de00ff1c7b82 */ /* 0x000e620000000a00 */
[----:B------:R-:W-:Y:S01]  /*c9b0*/  SHF.R.U64 R50, R50, 0x3, RZ ;  /* 0x0000000332327819 */ /* 0x000fe200000012ff */
[--C-:B------:R-:W-:Y:S01]  /*c9c0*/  IMAD.MOV.U32 R53, RZ, RZ, R201.reuse ;  /* 0x000000ffff357224 */ /* 0x100fe200078e00c9 */
[----:B------:R-:W-:Y:S01]  /*c9d0*/  LOP3.LUT R44, R44, R45, RZ, 0x3c, !PT ;  /* 0x0000002d2c2c7212 */ /* 0x000fe200078e3cff */
[--C-:B------:R-:W-:Y:S01]  /*c9e0*/  IMAD.X R45, RZ, RZ, R201.reuse, P4 ;  /* 0x000000ffff2d7224 */ /* 0x100fe200020e06c9 */
[----:B------:R-:W-:Y:S02]  /*c9f0*/  F2FP.BF16.F32.PACK_AB R4, R25, R4 ;  /* 0x000000041904723e */ /* 0x000fe400000010ff */
[----:B------:R-:W-:Y:S02]  /*ca00*/  SHF.R.U64 R48, R48, 0x3, RZ ;  /* 0x0000000330307819 */ /* 0x000fe400000012ff */
[----:B------:R-:W-:Y:S01]  /*ca10*/  LOP3.LUT R46, R46, R47, RZ, 0x3c, !PT ;  /* 0x0000002f2e2e7212 */ /* 0x000fe200078e3cff */
[----:B------:R-:W-:Y:S01]  /*ca20*/  IMAD.X R47, RZ, RZ, R201, P3 ;  /* 0x000000ffff2f7224 */ /* 0x000fe200018e06c9 */
[----:B------:R-:W-:-:S02]  /*ca30*/  IADD3 R25, P4, R200, 0xc020, RZ ;  /* 0x0000c020c8197810 */ /* 0x000fc40007f9e0ff */
[----:B------:R-:W-:Y:S02]  /*ca40*/  LOP3.LUT R50, R50, R51, RZ, 0x3c, !PT ;  /* 0x0000003332327212 */ /* 0x000fe400078e3cff */
[----:B------:R-:W-:Y:S02]  /*ca50*/  IADD3 R51, P3, R200, 0xc040, RZ ;  /* 0x0000c040c8337810 */ /* 0x000fe40007f7e0ff */
[----:B------:R-:W-:Y:S02]  /*ca60*/  MOV R53, R52 ;  /* 0x0000003400357202 */ /* 0x000fe40000000f00 */
[----:B------:R-:W-:Y:S01]  /*ca70*/  F2FP.BF16.F32.PACK_AB R5, R57, R56 ;  /* 0x000000383905723e */ /* 0x000fe200000010ff */
[--C-:B------:R-:W-:Y:S01]  /*ca80*/  IMAD.X R57, RZ, RZ, R201.reuse, P4 ;  /* 0x000000ffff397224 */ /* 0x100fe200020e06c9 */
[----:B------:R-:W-:Y:S01]  /*ca90*/  F2FP.BF16.F32.PACK_AB R7, R160, R7 ;  /* 0x00000007a007723e */ /* 0x000fe200000010ff */
[----:B------:R-:W-:Y:S01]  /*caa0*/  BAR.SYNC.DEFER_BLOCKING 0x1, 0x100 ;  /* 0x0044000000007b1d */ /* 0x000fe20000010000 */
[----:B------:R-:W-:Y:S01]  /*cab0*/  LOP3.LUT R48, R48, R49, RZ, 0x3c, !PT ;  /* 0x0000003130307212 */ /* 0x000fe200078e3cff */
[----:B------:R-:W-:Y:S01]  /*cac0*/  IMAD.X R49, RZ, RZ, R201, P2 ;  /* 0x000000ffff317224 */ /* 0x000fe200010e06c9 */
[----:B------:R-:W-:-:S02]  /*cad0*/  LOP3.LUT R56, R25, 0x380, RZ, 0xc0, !PT ;  /* 0x0000038019387812 */ /* 0x000fc400078ec0ff */
[----:B------:R-:W-:Y:S02]  /*cae0*/  IADD3 R55, P2, R200, 0xc060, RZ ;  /* 0x0000c060c8377810 */ /* 0x000fe40007f5e0ff */
[----:B------:R-:W-:Y:S02]  /*caf0*/  LOP3.LUT R52, R51, 0x380, RZ, 0xc0, !PT ;  /* 0x0000038033347812 */ /* 0x000fe400078ec0ff */
[----:B------:R-:W-:Y:S02]  /*cb00*/  SHF.R.U64 R56, R56, 0x3, RZ ;  /* 0x0000000338387819 */ /* 0x000fe400000012ff */
[----:B------:R-:W-:Y:S01]  /*cb10*/  MOV R161, R20 ;  /* 0x0000001400a17202 */ /* 0x000fe20000000f00 */
[----:B------:R-:W-:Y:S01]  /*cb20*/  IMAD.U32 R21, RZ, RZ, UR9 ;  /* 0x00000009ff157e24 */ /* 0x000fe2000f8e00ff */
[----:B------:R-:W-:Y:S01]  /*cb30*/  F2FP.BF16.F32.PACK_AB R8, R8, R9 ;  /* 0x000000090808723e */ /* 0x000fe200000010ff */
[----:B------:R-:W-:Y:S01]  /*cb40*/  IMAD.U32 R21, RZ, RZ, UR5 ;  /* 0x00000005ff157e24 */ /* 0x000fe2000f8e00ff */
[----:B------:R-:W-:Y:S01]  /*cb50*/  F2FP.BF16.F32.PACK_AB R10, R10, R11 ;  /* 0x0000000b0a0a723e */ /* 0x000fe200000010ff */
[----:B------:R-:W-:Y:S01]  /*cb60*/  USHF.R.S32.HI UR5, URZ, 0x1f, UR44 ;  /* 0x0000001f3f057899 */ /* 0x000fe2000801142c */
[----:B------:R-:W-:Y:S01]  /*cb70*/  LOP3.LUT R54, R55, 0x380, RZ, 0xc0, !PT ;  /* 0x0000038037367812 */ /* 0x000fe200078ec0ff */
[----:B------:R-:W-:Y:S01]  /*cb80*/  IMAD.U32 R20, RZ, RZ, UR8 ;  /* 0x00000008ff147e24 */ /* 0x000fe2000f8e00ff */
[----:B------:R-:W-:-:S02]  /*cb90*/  SHF.R.U64 R52, R52, 0x3, RZ ;  /* 0x0000000334347819 */ /* 0x000fc400000012ff */
[----:B------:R-:W-:Y:S01]  /*cba0*/  MOV R160, R26 ;  /* 0x0000001a00a07202 */ /* 0x000fe20000000f00 */
[----:B-1----:R-:W-:Y:S01]  /*cbb0*/  IMAD.WIDE.U32 R20, R28, UR44, R20 ;  /* 0x0000002c1c147c25 */ /* 0x002fe2000f8e0014 */
[----:B------:R-:W-:Y:S01]  /*cbc0*/  F2FP.BF16.F32.PACK_AB R9, R156, R61 ;  /* 0x0000003d9c09723e */ /* 0x000fe200000010ff */
[----:B------:R1:W-:Y:S01]  /*cbd0*/  STSM.16.M88.4 [R53], R4 ;  /* 0x0000000435007844 */ /* 0x0003e20000000200 */
[----:B------:R-:W-:Y:S02]  /*cbe0*/  F2FP.BF16.F32.PACK_AB R11, R155, R64 ;  /* 0x000000409b0b723e */ /* 0x000fe400000010ff */
[----:B------:R-:W-:Y:S02]  /*cbf0*/  F2FP.BF16.F32.PACK_AB R12, R12, R13 ;  /* 0x0000000d0c0c723e */ /* 0x000fe400000010ff */
[----:B------:R-:W-:Y:S02]  /*cc00*/  F2FP.BF16.F32.PACK_AB R14, R14, R15 ;  /* 0x0000000f0e0e723e */ /* 0x000fe400000010ff */
[----:B------:R-:W-:-:S02]  /*cc10*/  F2FP.BF16.F32.PACK_AB R13, R158, R65 ;  /* 0x000000419e0d723e */ /* 0x000fc400000010ff */
[----:B------:R-:W-:Y:S02]  /*cc20*/  F2FP.BF16.F32.PACK_AB R15, R157, R152 ;  /* 0x000000989d0f723e */ /* 0x000fe400000010ff */
[----:B------:R-:W-:Y:S02]  /*cc30*/  F2FP.BF16.F32.PACK_AB R16, R16, R17 ;  /* 0x000000111010723e */ /* 0x000fe400000010ff */
[----:B------:R-:W-:Y:S02]  /*cc40*/  F2FP.BF16.F32.PACK_AB R18, R18, R19 ;  /* 0x000000131212723e */ /* 0x000fe400000010ff */
[----:B------:R-:W-:Y:S01]  /*cc50*/  LOP3.LUT R56, R56, R25, RZ, 0x3c, !PT ;  /* 0x0000001938387212 */ /* 0x000fe200078e3cff */
[----:B-1----:R-:W-:Y:S01]  /*cc60*/  IMAD.X R53, RZ, RZ, R201, P3 ;  /* 0x000000ffff357224 */ /* 0x002fe200018e06c9 */
[----:B------:R-:W-:Y:S02]  /*cc70*/  F2FP.BF16.F32.PACK_AB R4, R33, R32 ;  /* 0x000000202104723e */ /* 0x000fe400000010ff */
[----:B------:R-:W-:-:S02]  /*cc80*/  F2FP.BF16.F32.PACK_AB R5, R154, R23 ;  /* 0x000000179a05723e */ /* 0x000fc400000010ff */
[----:B------:R-:W-:Y:S02]  /*cc90*/  F2FP.BF16.F32.PACK_AB R6, R37, R36 ;  /* 0x000000242506723e */ /* 0x000fe400000010ff */
[----:B------:R-:W-:Y:S02]  /*cca0*/  F2FP.BF16.F32.PACK_AB R7, R153, R60 ;  /* 0x0000003c9907723e */ /* 0x000fe400000010ff */
[----:B------:R-:W-:Y:S02]  /*ccb0*/  MOV R34, R34 ;  /* 0x0000002200227202 */ /* 0x000fe40000000f00 */
[----:B------:R-:W-:Y:S01]  /*ccc0*/  F2FP.BF16.F32.PACK_AB R17, R59, R58 ;  /* 0x0000003a3b11723e */ /* 0x000fe200000010ff */
[----:B------:R1:W-:Y:S01]  /*ccd0*/  STSM.16.M88.4 [R161], R4 ;  /* 0x00000004a1007844 */ /* 0x0003e20000000200 */
[----:B------:R-:W-:Y:S02]  /*cce0*/  F2FP.BF16.F32.PACK_AB R19, R63, R62 ;  /* 0x0000003e3f13723e */ /* 0x000fe400000010ff */
[----:B------:R-:W-:Y:S01]  /*ccf0*/  F2FP.BF16.F32.PACK_AB R72, R73, R72 ;  /* 0x000000484948723e */ /* 0x000fe200000010ff */
[----:B------:R-:W-:Y:S01]  /*cd00*/  STSM.16.M88.4 [R160], R8 ;  /* 0x00000008a0007844 */ /* 0x000fe20000000200 */
[----:B------:R-:W-:-:S02]  /*cd10*/  MOV R38, R38 ;  /* 0x0000002600267202 */ /* 0x000fc40000000f00 */
[----:B------:R-:W-:Y:S01]  /*cd20*/  F2FP.BF16.F32.PACK_AB R24, R24, R3 ;  /* 0x000000031818723e */ /* 0x000fe200000010ff */
[----:B------:R-:W-:Y:S01]  /*cd30*/  STSM.16.M88.4 [R31], R12 ;  /* 0x0000000c1f007844 */ /* 0x000fe20000000200 */
[----:B------:R-:W-:Y:S02]  /*cd40*/  F2FP.BF16.F32.PACK_AB R25, R67, R66 ;  /* 0x000000424319723e */ /* 0x000fe400000010ff */
[----:B------:R-:W-:Y:S01]  /*cd50*/  F2FP.BF16.F32.PACK_AB R26, R69, R68 ;  /* 0x00000044451a723e */ /* 0x000fe200000010ff */
[----:B------:R-:W-:Y:S01]  /*cd60*/  STSM.16.M88.4 [R34], R16 ;  /* 0x0000001022007844 */ /* 0x000fe20000000200 */
[----:B------:R-:W-:Y:S02]  /*cd70*/  F2FP.BF16.F32.PACK_AB R27, R71, R70 ;  /* 0x00000046471b723e */ /* 0x000fe400000010ff */
[----:B------:R-:W-:Y:S01]  /*cd80*/  F2FP.BF16.F32.PACK_AB R73, R159, R74 ;  /* 0x0000004a9f49723e */ /* 0x000fe200000010ff */
[----:B-1----:R-:W-:Y:S01]  /*cd90*/  IMAD R4, R28, UR5, RZ ;  /* 0x000000051c047c24 */ /* 0x002fe2000f8e02ff */
[----:B------:R-:W-:Y:S01]  /*cda0*/  F2FP.BF16.F32.PACK_AB R80, R81, R80 ;  /* 0x000000505150723e */ /* 0x000fe200000010ff */
[----:B------:R-:W-:Y:S01]  /*cdb0*/  STSM.16.M88.4 [R38], R24 ;  /* 0x0000001826007844 */ /* 0x000fe20000000200 */
[----:B------:R-:W-:Y:S01]  /*cdc0*/  SHF.R.U64 R54, R54, 0x3, RZ ;  /* 0x0000000336367819 */ /* 0x000fe200000012ff */
[----:B------:R-:W-:Y:S01]  /*cdd0*/  IMAD R4, R29, UR44, R4 ;  /* 0x0000002c1d047c24 */ /* 0x000fe2000f8e0204 */
[----:B------:R-:W-:Y:S01]  /*cde0*/  LOP3.LUT R52, R52, R51, RZ, 0x3c, !PT ;  /* 0x0000003334347212 */ /* 0x000fe200078e3cff */
[----:B------:R-:W-:Y:S01]  /*cdf0*/  IMAD.X R51, RZ, RZ, R201, P5 ;  /* 0x000000ffff337224 */ /* 0x000fe200028e06c9 */
[----:B------:R-:W-:-:S02]  /*ce00*/  MOV R40, R40 ;  /* 0x0000002800287202 */ /* 0x000fc40000000f00 */
[----:B------:R-:W-:Y:S02]  /*ce10*/  F2FP.BF16.F32.PACK_AB R74, R77, R76 ;  /* 0x0000004c4d4a723e */ /* 0x000fe400000010ff */
[----:B------:R-:W-:Y:S02]  /*ce20*/  F2FP.BF16.F32.PACK_AB R75, R78, R75 ;  /* 0x0000004b4e4b723e */ /* 0x000fe400000010ff */
[----:B------:R-:W-:Y:S02]  /*ce30*/  F2FP.BF16.F32.PACK_AB R81, R79, R82 ;  /* 0x000000524f51723e */ /* 0x000fe400000010ff */
[----:B------:R-:W-:Y:S01]  /*ce40*/  F2FP.BF16.F32.PACK_AB R88, R89, R88 ;  /* 0x000000585958723e */ /* 0x000fe200000010ff */
[----:B------:R-:W-:Y:S01]  /*ce50*/  STSM.16.M88.4 [R40], R72 ;  /* 0x0000004828007844 */ /* 0x000fe20000000200 */
[----:B------:R-:W-:Y:S02]  /*ce60*/  MOV R42, R42 ;  /* 0x0000002a002a7202 */ /* 0x000fe40000000f00 */
[----:B------:R-:W-:-:S02]  /*ce70*/  F2FP.BF16.F32.PACK_AB R82, R85, R84 ;  /* 0x000000545552723e */ /* 0x000fc400000010ff */
[----:B------:R-:W-:Y:S02]  /*ce80*/  F2FP.BF16.F32.PACK_AB R83, R86, R83 ;  /* 0x000000535653723e */ /* 0x000fe400000010ff */
[----:B------:R-:W-:Y:S02]  /*ce90*/  F2FP.BF16.F32.PACK_AB R89, R87, R90 ;  /* 0x0000005a5759723e */ /* 0x000fe400000010ff */
[----:B------:R-:W-:Y:S01]  /*cea0*/  F2FP.BF16.F32.PACK_AB R96, R97, R96 ;  /* 0x000000606160723e */ /* 0x000fe200000010ff */
[----:B------:R-:W-:Y:S01]  /*ceb0*/  STSM.16.M88.4 [R42], R80 ;  /* 0x000000502a007844 */ /* 0x000fe20000000200 */
[----:B------:R-:W-:Y:S02]  /*cec0*/  MOV R44, R44 ;  /* 0x0000002c002c7202 */ /* 0x000fe40000000f00 */
[----:B------:R-:W-:Y:S02]  /*ced0*/  F2FP.BF16.F32.PACK_AB R90, R93, R92 ;  /* 0x0000005c5d5a723e */ /* 0x000fe400000010ff */
[----:B------:R-:W-:-:S02]  /*cee0*/  F2FP.BF16.F32.PACK_AB R91, R94, R91 ;  /* 0x0000005b5e5b723e */ /* 0x000fc400000010ff */
[----:B------:R-:W-:Y:S02]  /*cef0*/  F2FP.BF16.F32.PACK_AB R97, R95, R98 ;  /* 0x000000625f61723e */ /* 0x000fe400000010ff */
[----:B------:R-:W-:Y:S01]  /*cf00*/  F2FP.BF16.F32.PACK_AB R104, R105, R104 ;  /* 0x000000686968723e */ /* 0x000fe200000010ff */
[----:B------:R-:W-:Y:S01]  /*cf10*/  STSM.16.M88.4 [R44], R88 ;  /* 0x000000582c007844 */ /* 0x000fe20000000200 */
[----:B------:R-:W-:Y:S02]  /*cf20*/  MOV R46, R46 ;  /* 0x0000002e002e7202 */ /* 0x000fe40000000f00 */
[----:B------:R-:W-:Y:S02]  /*cf30*/  F2FP.BF16.F32.PACK_AB R98, R101, R100 ;  /* 0x000000646562723e */ /* 0x000fe400000010ff */
[----:B------:R-:W-:Y:S02]  /*cf40*/  F2FP.BF16.F32.PACK_AB R99, R102, R99 ;  /* 0x000000636663723e */ /* 0x000fe400000010ff */
[----:B------:R-:W-:-:S02]  /*cf50*/  F2FP.BF16.F32.PACK_AB R105, R107, R106 ;  /* 0x0000006a6b69723e */ /* 0x000fc400000010ff */
[----:B------:R-:W-:Y:S01]  /*cf60*/  F2FP.BF16.F32.PACK_AB R112, R113, R112 ;  /* 0x000000707170723e */ /* 0x000fe200000010ff */
[----:B------:R-:W-:Y:S01]  /*cf70*/  STSM.16.M88.4 [R46], R96 ;  /* 0x000000602e007844 */ /* 0x000fe20000000200 */
[----:B------:R-:W-:Y:S02]  /*cf80*/  LOP3.LUT R54, R54, R55, RZ, 0x3c, !PT ;  /* 0x0000003736367212 */ /* 0x000fe400078e3cff */
[----:B------:R-:W-:Y:S02]  /*cf90*/  MOV R48, R48 ;  /* 0x0000003000307202 */ /* 0x000fe40000000f00 */
[----:B------:R-:W-:Y:S02]  /*cfa0*/  F2FP.BF16.F32.PACK_AB R106, R109, R108 ;  /* 0x0000006c6d6a723e */ /* 0x000fe400000010ff */
[----:B------:R-:W-:Y:S02]  /*cfb0*/  F2FP.BF16.F32.PACK_AB R107, R111, R110 ;  /* 0x0000006e6f6b723e */ /* 0x000fe400000010ff */
[----:B------:R-:W-:-:S02]  /*cfc0*/  F2FP.BF16.F32.PACK_AB R113, R115, R114 ;  /* 0x000000727371723e */ /* 0x000fc400000010ff */
[----:B------:R-:W-:Y:S01]  /*cfd0*/  F2FP.BF16.F32.PACK_AB R120, R121, R120 ;  /* 0x000000787978723e */ /* 0x000fe200000010ff */
[----:B------:R-:W-:Y:S01]  /*cfe0*/  STSM.16.M88.4 [R48], R104 ;  /* 0x0000006830007844 */ /* 0x000fe20000000200 */
[----:B------:R-:W-:Y:S02]  /*cff0*/  IADD3.X R55, RZ, R201, RZ, P2, !PT ;  /* 0x000000c9ff377210 */ /* 0x000fe400017fe4ff */
[----:B------:R-:W-:Y:S02]  /*d000*/  F2FP.BF16.F32.PACK_AB R114, R117, R116 ;  /* 0x000000747572723e */ /* 0x000fe400000010ff */
[----:B------:R-:W-:Y:S02]  /*d010*/  F2FP.BF16.F32.PACK_AB R115, R119, R118 ;  /* 0x000000767773723e */ /* 0x000fe400000010ff */
[----:B------:R-:W-:Y:S02]  /*d020*/  F2FP.BF16.F32.PACK_AB R121, R123, R122 ;  /* 0x0000007a7b79723e */ /* 0x000fe400000010ff */
[----:B------:R-:W-:Y:S01]  /*d030*/  F2FP.BF16.F32.PACK_AB R128, R129, R128 ;  /* 0x000000808180723e */ /* 0x000fe200000010ff */
[----:B------:R-:W-:Y:S01]  /*d040*/  STSM.16.M88.4 [R30], R112 ;  /* 0x000000701e007844 */ /* 0x000fe20000000200 */
        /* <DEDUP_REMOVED lines=16> */
[----:B------:R-:W-:Y:S01]  /*d150*/  MOV R54, R54 ;  /* 0x0000003600367202 */ /* 0x000fe20000000f00 */
[----:B------:R-:W-:Y:S01]  /*d160*/  STSM.16.M88.4 [R52], R136 ;  /* 0x0000008834007844 */ /* 0x000fe20000000200 */
[----:B------:R-:W-:Y:S02]  /*d170*/  F2FP.BF16.F32.PACK_AB R146, R149, R148 ;  /* 0x000000949592723e */ /* 0x000fe400000010ff */
[----:B------:R-:W-:Y:S02]  /*d180*/  F2FP.BF16.F32.PACK_AB R147, R151, R150 ;  /* 0x000000969793723e */ /* 0x000fe400000010ff */
[C---:B------:R-:W-:Y:S02]  /*d190*/  ISETP.GE.OR P0, PT, R103.reuse, UR10, P0 ;  /* 0x0000000a67007c0c */ /* 0x040fe40008706670 */
[----:B------:R-:W-:Y:S01]  /*d1a0*/  SHF.R.S32.HI R3, RZ, 0x1f, R103 ;  /* 0x0000001fff037819 */ /* 0x000fe20000011467 */
[----:B------:R-:W-:Y:S01]  /*d1b0*/  STSM.16.M88.4 [R54], R144 ;  /* 0x0000009036007844 */ /* 0x000fe20000000200 */
[----:B------:R-:W-:Y:S01]  /*d1c0*/  IADD3 R103, P2, R103, R20, RZ ;  /* 0x0000001467677210 */ /* 0x000fe20007f5e0ff */
[----:B------:R-:W-:Y:S01]  /*d1d0*/  @!PT LDS RZ, [RZ] ;  /* 0x00000000fffff984 */ /* 0x000fe20000000800 */
[----:B------:R-:W-:Y:S01]  /*d1e0*/  @!PT LDS RZ, [RZ] ;  /* 0x00000000fffff984 */ /* 0x000fe20000000800 */
[----:B------:R-:W-:Y:S01]  /*d1f0*/  @!PT LDS RZ, [RZ] ;  /* 0x00000000fffff984 */ /* 0x000fe20000000800 */
[----:B------:R-:W-:Y:S01]  /*d200*/  @!PT LDS RZ, [RZ] ;  /* 0x00000000fffff984 */ /* 0x000fe20000000800 */
[----:B------:R1:W-:Y:S06]  /*d210*/  MEMBAR.ALL.CTA ;  /* 0x0000000000007992 */ /* 0x0003ec0000008000 */
[----:B-1----:R-:W1:Y:S01]  /*d220*/  FENCE.VIEW.ASYNC.S ;  /* 0x00000000000073c6 */ /* 0x002e620000000000 */
[----:B------:R-:W-:Y:S01]  /*d230*/  IADD3.X R20, R3, R21, R4, P2, !PT ;  /* 0x0000001503147210 */ /* 0x000fe200017fe404 */
[----:B-1----:R-:W-:Y:S06]  /*d240*/  BAR.ARV 0x1, 0x120 ;  /* 0x0044800000007b1d */ /* 0x002fec0000002000 */
[C---:B------:R-:W-:Y:S01]  /*d250*/  LEA R4, P2, R103.reuse, UR6, 0x2 ;  /* 0x0000000667047c11 */ /* 0x040fe2000f8410ff */
[----:B------:R-:W1:Y:S03]  /*d260*/  SHFL.IDX PT, R3, R211, RZ, 0x1f ;  /* 0x00001fffd3037589 */ /* 0x000e6600000e0000 */
[----:B------:R-:W-:-:S05]  /*d270*/  LEA.HI.X R5, R103, UR7, R20, 0x2, P2 ;  /* 0x0000000767057c11 */ /* 0x000fca00090f1414 */
[----:B------:R2:W-:Y:S04]  /*d280*/  @!P0 STG.E desc[UR12][R4.64], R2 ;  /* 0x0000000204008986 */ /* 0x0005e8000c10190c */
[----:B------:R2:W-:Y:S01]  /*d290*/  @!P1 STG.E desc[UR12][R4.64+0x20], R0 ;  /* 0x0000200004009986 */ /* 0x0005e2000c10190c */
[----:B-1----:R-:W-:-:S13]  /*d2a0*/  ISETP.NE.AND P0, PT, R3, 0x7, PT ;  /* 0x000000070300780c */ /* 0x002fda0003f05270 */
[----:B--2---:R-:W-:Y:S05]  /*d2b0*/  @P0 BRA `(.L_x_968) ;  /* 0x0000000c00180947 */ /* 0x004fea0003800000 */
        /* <DEDUP_REMOVED lines=31> */
.L_x_970:
[----:B------:R-:W-:Y:S05]  /*d4b0*/  BSYNC B0 ;  /* 0x0000000000007941 */ /* 0x000fea0003800000 */
.L_x_969:
[----:B------:R-:W-:Y:S05]  /*d4c0*/  BRA `(.L_x_968) ;  /* 0x0000000800947947 */ /* 0x000fea0003800000 */
.L_x_967:
[----:B------:R-:W1:Y:S01]  /*d4d0*/  LDC.64 R8, c[0x0][0xae0] ;  /* 0x0002b800ff087b82 */ /* 0x000e620000000a00 */
[----:B------:R-:W-:Y:S01]  /*d4e0*/  ISETP.GT.AND P0, PT, R213, 0x7f, PT ;  /* 0x0000007fd500780c */ /* 0x000fe20003f04270 */
[----:B------:R-:W-:Y:S01]  /*d4f0*/  USHF.R.S32.HI UR5, URZ, 0x1f, UR43 ;  /* 0x0000001f3f057899 */ /* 0x000fe2000801142b */
[--C-:B------:R-:W-:Y:S01]  /*d500*/  SHF.R.S32.HI R203, RZ, 0x1f, R202.reuse ;  /* 0x0000001fffcb7819 */ /* 0x100fe200000114ca */
[----:B------:R-:W-:Y:S01]  /*d510*/  USHF.R.S32.HI UR6, URZ, 0x1f, UR44 ;  /* 0x0000001f3f067899 */ /* 0x000fe2000801142c */
[----:B------:R-:W-:Y:S03]  /*d520*/  BSSY B0, `(.L_x_971) ;  /* 0x000001d000007945 */ /* 0x000fe60003800000 */
[----:B------:R-:W2:Y:S08]  /*d530*/  LDC R14, c[0x0][0xdac] ;  /* 0x00036b00ff0e7b82 */ /* 0x000eb00000000800 */
[----:B------:R-:W3:Y:S01]  /*d540*/  LDC.64 R10, c[0x0][0xae8] ;  /* 0x0002ba00ff0a7b82 */ /* 0x000ee20000000a00 */
[----:B-1----:R-:W-:-:S04]  /*d550*/  IMAD.WIDE.U32 R6, R8, UR43, R202 ;  /* 0x0000002b08067c25 */ /* 0x002fc8000f8e00ca */
[----:B------:R-:W-:Y:S01]  /*d560*/  IMAD R8, R8, UR5, RZ ;  /* 0x0000000508087c24 */ /* 0x000fe2000f8e02ff */
[----:B------:R-:W-:Y:S06]  /*d570*/  @P0 BRA `(.L_x_972) ;  /* 0x00000000005c0947 */ /* 0x000fec0003800000 */
[----:B------:R-:W1:Y:S01]  /*d580*/  S2R R0, SR_TID.X ;  /* 0x0000000000007919 */ /* 0x000e620000002100 */
[----:B------:R-:W-:Y:S01]  /*d590*/  IMAD.U32 R2, RZ, RZ, UR42 ;  /* 0x0000002aff027e24 */ /* 0x000fe2000f8e00ff */
[----:B------:R-:W-:-:S04]  /*d5a0*/  ULDC UR7, c[0x0][0xa88] ;  /* 0x0002a20000077ab9 */ /* 0x000fc80000000800 */
[----:B-1----:R-:W-:-:S04]  /*d5b0*/  IADD3 R2, R2, -0x80, R0 ;  /* 0xffffff8002027810 */ /* 0x002fc80007ffe000 */
[----:B------:R-:W-:-:S13]  /*d5c0*/  ISETP.GE.AND P0, PT, R2, UR7, PT ;  /* 0x0000000702007c0c */ /* 0x000fda000bf06270 */
[----:B------:R-:W-:Y:S05]  /*d5d0*/  @P0 BRA `(.L_x_972) ;  /* 0x0000000000440947 */ /* 0x000fea0003800000 */
[----:B------:R-:W1:Y:S01]  /*d5e0*/  LDC.64 R4, c[0x0][0xb70] ;  /* 0x0002dc00ff047b82 */ /* 0x000e620000000a00 */
[----:B------:R-:W-:Y:S01]  /*d5f0*/  SHF.R.S32.HI R3, RZ, 0x1f, R2 ;  /* 0x0000001fff037819 */ /* 0x000fe20000011402 */
[----:B------:R-:W-:Y:S01]  /*d600*/  ULDC.64 UR8, c[0x0][0xb40] ;  /* 0x0002d00000087ab9 */ /* 0x000fe20000000a00 */
[----:B------:R-:W-:-:S05]  /*d610*/  ULDC.64 UR10, c[0x0][0x208] ;  /* 0x00008200000a7ab9 */ /* 0x000fca0000000a00 */
[----:B------:R-:W4:Y:S01]  /*d620*/  LDC.64 R12, c[0x0][0xb78] ;  /* 0x0002de00ff0c7b82 */ /* 0x000f220000000a00 */
[C---:B-1----:R-:W-:Y:S02]  /*d630*/  IMAD R0, R4.reuse, UR5, RZ ;  /* 0x0000000504007c24 */ /* 0x042fe4000f8e02ff */
[----:B------:R-:W-:-:S04]  /*d640*/  IMAD.WIDE.U32 R2, R4, UR43, R2 ;  /* 0x0000002b04027c25 */ /* 0x000fc8000f8e0002 */
[----:B------:R-:W-:Y:S02]  /*d650*/  IMAD R5, R5, UR43, R0 ;  /* 0x0000002b05057c24 */ /* 0x000fe4000f8e0200 */
[C---:B----4-:R-:W-:Y:S02]  /*d660*/  IMAD R0, R12.reuse, UR6, RZ ;  /* 0x000000060c007c24 */ /* 0x050fe4000f8e02ff */
[----:B------:R-:W-:Y:S02]  /*d670*/  IMAD.IADD R3, R3, 0x1, R5 ;  /* 0x0000000103037824 */ /* 0x000fe400078e0205 */
[----:B------:R-:W-:Y:S02]  /*d680*/  IMAD R5, R13, UR44, R0 ;  /* 0x0000002c0d057c24 */ /* 0x000fe4000f8e0200 */
[----:B------:R-:W-:-:S04]  /*d690*/  IMAD.WIDE.U32 R2, R12, UR44, R2 ;  /* 0x0000002c0c027c25 */ /* 0x000fc8000f8e0002 */
[----:B------:R-:W-:Y:S01]  /*d6a0*/  IMAD.IADD R3, R3, 0x1, R5 ;  /* 0x0000000103037824 */ /* 0x000fe200078e0205 */
[----:B------:R-:W-:-:S04]  /*d6b0*/  LEA R4, P0, R2, UR8, 0x2 ;  /* 0x0000000802047c11 */ /* 0x000fc8000f8010ff */
[----:B------:R-:W-:Y:S01]  /*d6c0*/  LEA.HI.X R5, R2, UR9, R3, 0x2, P0 ;  /* 0x0000000902057c11 */ /* 0x000fe200080f1403 */
[----:B------:R-:W-:-:S05]  /*d6d0*/  IMAD.MOV.U32 R3, RZ, RZ, -0x800000 ;  /* 0xff800000ff037424 */ /* 0x000fca00078e00ff */
[----:B------:R1:W-:Y:S03]  /*d6e0*/  STG.E desc[UR10][R4.64], R3 ;  /* 0x0000000304007986 */ /* 0x0003e6000c10190a */
.L_x_972:
[----:B------:R-:W-:Y:S05]  /*d6f0*/  BSYNC B0 ;  /* 0x0000000000007941 */ /* 0x000fea0003800000 */
.L_x_971:
[----:B------:R-:W-:Y:S01]  /*d700*/  R2UR UR7, R206 ;  /* 0x00000000ce0772ca */ /* 0x000fe200000e0000 */
[----:B------:R-:W-:Y:S01]  /*d710*/  ULDC UR5, c[0x0][0xa88] ;  /* 0x0002a20000057ab9 */ /* 0x000fe20000000800 */
[C---:B------:R-:W-:Y:S01]  /*d720*/  VIADD R0, R204.reuse, 0x20 ;  /* 0x00000020cc007836 */ /* 0x040fe20000000000 */
[----:B------:R-:W-:Y:S01]  /*d730*/  UIADD3 UR42, -UR42, UR5, URZ ;  /* 0x000000052a2a7290 */ /* 0x000fe2000fffe13f */
[----:B-1----:R-:W-:Y:S01]  /*d740*/  IMAD R3, R9, UR43, R8 ;  /* 0x0000002b09037c24 */ /* 0x002fe2000f8e0208 */
[----:B------:R-:W-:Y:S01]  /*d750*/  SHF.R.S32.HI R205, RZ, 0x1f, R204 ;  /* 0x0000001fffcd7819 */ /* 0x000fe200000114cc */
[----:B------:R-:W-:Y:S01]  /*d760*/  BSSY B0, `(.L_x_973) ;  /* 0x0000026000007945 */ /* 0x000fe20003800000 */
[C---:B------:R-:W-:Y:S01]  /*d770*/  IADD3 R2, R204.reuse, 0x40, RZ ;  /* 0x00000040cc027810 */ /* 0x040fe20007ffe0ff */
[----:B------:R-:W-:Y:S01]  /*d780*/  IMAD.IADD R7, R7, 0x1, R3 ;  /* 0x0000000107077824 */ /* 0x000fe200078e0203 */
[C---:B------:R-:W-:Y:S01]  /*d790*/  ISETP.GE.AND P2, PT, R204.reuse, UR42, PT ;  /* 0x0000002acc007c0c */ /* 0x040fe2000bf46270 */
[----:B------:R-:W-:Y:S01]  /*d7a0*/  VIADD R8, R204, 0x60 ;  /* 0x00000060cc087836 */ /* 0x000fe20000000000 */
[----:B------:R-:W-:Y:S01]  /*d7b0*/  ISETP.GE.AND P0, PT, R0, UR42, PT ;  /* 0x0000002a00007c0c */ /* 0x000fe2000bf06270 */
[C---:B---3--:R-:W-:Y:S01]  /*d7c0*/  IMAD R0, R10.reuse, UR6, RZ ;  /* 0x000000060a007c24 */ /* 0x048fe2000f8e02ff */
[----:B------:R-:W-:Y:S01]  /*d7d0*/  ULOP3.LUT UR5, URZ, UR7, URZ, 0x33, !UPT ;  /* 0x000000073f057292 */ /* 0x000fe2000f8e333f */
[----:B------:R-:W-:Y:S01]  /*d7e0*/  IMAD.WIDE.U32 R6, R10, UR44, R6 ;  /* 0x0000002c0a067c25 */ /* 0x000fe2000f8e0006 */
[----:B------:R-:W-:-:S03]  /*d7f0*/  ISETP.GE.AND P1, PT, R2, UR42, PT ;  /* 0x0000002a02007c0c */ /* 0x000fc6000bf26270 */
[----:B------:R-:W-:Y:S02]  /*d800*/  IMAD R3, R11, UR44, R0 ;  /* 0x0000002c0b037c24 */ /* 0x000fe4000f8e0200 */
[----:B--2---:R-:W-:Y:S02]  /*d810*/  VIADD R5, R14, UR5 ;  /* 0x000000050e057c36 */ /* 0x004fe40008000000 */
[----:B------:R-:W-:Y:S02]  /*d820*/  IMAD.IADD R11, R7, 0x1, R3 ;  /* 0x00000001070b7824 */ /* 0x000fe400078e0203 */
[----:B------:R-:W-:Y:S01]  /*d830*/  IMAD.WIDE R4, R5, 0x80, R204 ;  /* 0x0000008005047825 */ /* 0x000fe200078e02cc */
[----:B------:R-:W-:Y:S06]  /*d840*/  @P2 BRA `(.L_x_974) ;  /* 0x00000000005c2947 */ /* 0x000fec0003800000 */
[C---:B------:R-:W-:Y:S01]  /*d850*/  VIADD R0, R202.reuse, 0x40 ;  /* 0x00000040ca007836 */ /* 0x040fe20000000000 */
[----:B------:R-:W-:Y:S01]  /*d860*/  ULDC UR5, c[0x0][0xa8c] ;  /* 0x0002a30000057ab9 */ /* 0x000fe20000000800 */
[----:B------:R-:W-:Y:S01]  /*d870*/  VIADD R2, R202, 0x80 ;  /* 0x00000080ca027836 */ /* 0x000fe20000000000 */
[----:B------:R-:W-:Y:S01]  /*d880*/  ULDC.64 UR6, c[0x0][0xad8] ;  /* 0x0002b60000067ab9 */ /* 0x000fe20000000a00 */
[----:B------:R-:W-:Y:S01]  /*d890*/  MOV R3, R11 ;  /* 0x0000000b00037202 */ /* 0x000fe20000000f00 */
[----:B------:R-:W-:Y:S01]  /*d8a0*/  IMAD R9, R5, UR6, RZ ;  /* 0x0000000605097c24 */ /* 0x000fe2000f8e02ff */
[----:B------:R-:W-:Y:S01]  /*d8b0*/  ISETP.GE.AND P3, PT, R0, UR5, PT ;  /* 0x0000000500007c0c */ /* 0x000fe2000bf66270 */
[----:B------:R-:W-:Y:S01]  /*d8c0*/  VIADD R0, R202, 0xc0 ;  /* 0x000000c0ca007836 */ /* 0x000fe20000000000 */
[----:B------:R-:W-:Y:S01]  /*d8d0*/  ISETP.GE.AND P4, PT, R2, UR5, PT ;  /* 0x0000000502007c0c */ /* 0x000fe2000bf86270 */
[----:B------:R-:W-:Y:S01]  /*d8e0*/  IMAD.MOV.U32 R2, RZ, RZ, R6 ;  /* 0x000000ffff027224 */ /* 0x000fe200078e0006 */
[----:B------:R-:W-:Y:S01]  /*d8f0*/  ISETP.GE.AND P2, PT, R202, UR5, PT ;  /* 0x00000005ca007c0c */ /* 0x000fe2000bf46270 */
[----:B------:R-:W-:Y:S01]  /*d900*/  IMAD R9, R4, UR7, R9 ;  /* 0x0000000704097c24 */ /* 0x000fe2000f8e0209 */
[----:B------:R-:W-:Y:S01]  /*d910*/  ISETP.GE.AND P5, PT, R0, UR5, PT ;  /* 0x0000000500007c0c */ /* 0x000fe2000bfa6270 */
[----:B------:R-:W-:Y:S01]  /*d920*/  IMAD.WIDE.U32 R2, R4, UR6, R2 ;  /* 0x0000000604027c25 */ /* 0x000fe2000f8e0002 */
[----:B------:R-:W-:Y:S01]  /*d930*/  ULDC.64 UR6, c[0x0][0xa80] ;  /* 0x0002a00000067ab9 */ /* 0x000fe20000000a00 */
[----:B------:R-:W-:-:S02]  /*d940*/  ULDC.64 UR8, c[0x0][0x208] ;  /* 0x0000820000087ab9 */ /* 0x000fc40000000a00 */
[----:B------:R-:W-:Y:S01]  /*d950*/  IMAD.IADD R3, R3, 0x1, R9 ;  /* 0x0000000103037824 */ /* 0x000fe200078e0209 */
[----:B------:R-:W-:-:S04]  /*d960*/  LEA R12, P6, R2, UR6, 0x1 ;  /* 0x00000006020c7c11 */ /* 0x000fc8000f8c08ff */
[----:B------:R-:W-:-:S05]  /*d970*/  LEA.HI.X R13, R2, UR7, R3, 0x1, P6 ;  /* 0x00000007020d7c11 */ /* 0x000fca000b0f0c03 */
[----:B------:R1:W-:Y:S04]  /*d980*/  @!P2 STG.E.128 desc[UR8][R12.64], RZ ;  /* 0x000000ff0c00a986 */ /* 0x0003e8000c101d08 */
[----:B------:R1:W-:Y:S04]  /*d990*/  @!P3 STG.E.128 desc[UR8][R12.64+0x80], RZ ;  /* 0x000080ff0c00b986 */ /* 0x0003e8000c101d08 */
[----:B------:R1:W-:Y:S04]  /*d9a0*/  @!P4 STG.E.128 desc[UR8][R12.64+0x100], RZ ;  /* 0x000100ff0c00c986 */ /* 0x0003e8000c101d08 */
[----:B------:R1:W-:Y:S02]  /*d9b0*/  @!P5 STG.E.128 desc[UR8][R12.64+0x180], RZ ;  /* 0x000180ff0c00d986 */ /* 0x0003e4000c101d08 */
.L_x_974:
[----:B------:R-:W-:Y:S05]  /*d9c0*/  BSYNC B0 ;  /* 0x0000000000007941 */ /* 0x000fea0003800000 */
.L_x_973:
[----:B------:R-:W-:Y:S01]  /*d9d0*/  BSSY B0, `(.L_x_975) ;  /* 0x000001c000007945 */ /* 0x000fe20003800000 */
[----:B------:R-:W-:-:S03]  /*d9e0*/  ISETP.GE.AND P2, PT, R8, UR42, PT ;  /* 0x0000002a08007c0c */ /* 0x000fc6000bf46270 */
[----:B------:R-:W-:Y:S10]  /*d9f0*/  @P0 BRA `(.L_x_976) ;  /* 0x0000000000640947 */ /* 0x000ff40003800000 */
        /* <DEDUP_REMOVED lines=25> */
.L_x_976:
[----:B------:R-:W-:Y:S05]  /*db90*/  BSYNC B0 ;  /* 0x0000000000007941 */ /* 0x000fea0003800000 */
.L_x_975:
[----:B------:R-:W-:Y:S04]  /*dba0*/  BSSY B0, `(.L_x_977) ;  /* 0x000001b000007945 */ /* 0x000fe80003800000 */
[----:B------:R-:W-:Y:S05]  /*dbb0*/  @P1 BRA `(.L_x_978) ;  /* 0x0000000000641947 */ /* 0x000fea0003800000 */
[----:B--2---:R-:W-:Y:S01]  /*dbc0*/  IADD3 R9, P0, R4, 0x40, RZ ;  /* 0x0000004004097810 */ /* 0x004fe20007f1e0ff */
[C---:B------:R-:W-:Y:S01]  /*dbd0*/  VIADD R3, R202.reuse, 0x80 ;  /* 0x00000080ca037836 */ /* 0x040fe20000000000 */
[----:B------:R-:W-:Y:S01]  /*dbe0*/  IADD3 R2, R202, 0x40, RZ ;  /* 0x00000040ca027810 */ /* 0x000fe20007ffe0ff */
[----:B------:R-:W-:Y:S01]  /*dbf0*/  ULDC UR5, c[0x0][0xa8c] ;  /* 0x0002a30000057ab9 */ /* 0x000fe20000000800 */
        /* <DEDUP_REMOVED lines=21> */
.L_x_978:
[----:B------:R-:W-:Y:S05]  /*dd50*/  BSYNC B0 ;  /* 0x0000000000007941 */ /* 0x000fea0003800000 */
.L_x_977:
[----:B------:R-:W-:Y:S04]  /*dd60*/  BSSY B0, `(.L_x_968) ;  /* 0x000001b000007945 */ /* 0x000fe80003800000 */
[----:B------:R-:W-:Y:S05]  /*dd70*/  @P2 BRA `(.L_x_979) ;  /* 0x0000000000642947 */ /* 0x000fea0003800000 */
[----:B------:R-:W-:Y:S01]  /*dd80*/  IADD3 R7, P0, R4, 0x60, RZ ;  /* 0x0000006004077810 */ /* 0x000fe20007f1e0ff */
[----:B------:R-:W-:Y:S01]  /*dd90*/  ULDC UR5, c[0x0][0xa8c] ;  /* 0x0002a30000057ab9 */ /* 0x000fe20000000800 */
[C---:B------:R-:W-:Y:S01]  /*dda0*/  IADD3 R0, R202.reuse, 0x40, RZ ;  /* 0x00000040ca007810 */ /* 0x040fe20007ffe0ff */
[----:B------:R-:W-:Y:S01]  /*ddb0*/  ULDC.64 UR6, c[0x0][0xad8] ;  /* 0x0002b60000067ab9 */ /* 0x000fe20000000a00 */
[----:B------:R-:W-:Y:S01]  /*ddc0*/  IMAD.MOV.U32 R2, RZ, RZ, R6 ;  /* 0x000000ffff027224 */ /* 0x000fe200078e0006 */
[----:B------:R-:W-:Y:S01]  /*ddd0*/  ISETP.GE.AND P1, PT, R202, UR5, PT ;  /* 0x00000005ca007c0c */ /* 0x000fe2000bf26270 */
[----:B------:R-:W-:Y:S01]  /*dde0*/  IMAD.X R4, RZ, RZ, R5, P0 ;  /* 0x000000ffff047224 */ /* 0x000fe200000e0605 */
[----:B------:R-:W-:Y:S01]  /*ddf0*/  ISETP.GE.AND P2, PT, R0, UR5, PT ;  /* 0x0000000500007c0c */ /* 0x000fe2000bf46270 */
[----:B------:R-:W-:Y:S01]  /*de00*/  IMAD.MOV.U32 R3, RZ, RZ, R11 ;  /* 0x000000ffff037224 */ /* 0x000fe200078e000b */
[----:B------:R-:W-:Y:S01]  /*de10*/  ULDC.64 UR8, c[0x0][0x208] ;  /* 0x0000820000087ab9 */ /* 0x000fe20000000a00 */
[----:B------:R-:W-:-:S02]  /*de20*/  VIADD R5, R202, 0x80 ;  /* 0x00000080ca057836 */ /* 0x000fc40000000000 */
[----:B------:R-:W-:Y:S02]  /*de30*/  IMAD R4, R4, UR6, RZ ;  /* 0x0000000604047c24 */ /* 0x000fe4000f8e02ff */
        /* <DEDUP_REMOVED lines=13> */
.L_x_979:
[----:B------:R-:W-:Y:S05]  /*df10*/  BSYNC B0 ;  /* 0x0000000000007941 */ /* 0x000fea0003800000 */
.L_x_968:
[----:B------:R-:W5:Y:S02]  /*df20*/  LDC R0, c[0x0][0xda8] ;  /* 0x00036a00ff007b82 */ /* 0x000f640000000800 */
[----:B-----5:R-:W-:-:S13]  /*df30*/  ISETP.LE.AND P0, PT, R0, UR4, PT ;  /* 0x0000000400007c0c */ /* 0x020fda000bf03270 */
[----:B------:R-:W-:Y:S05]  /*df40*/  @!P0 BRA `(.L_x_980) ;  /* 0xffffff2c00a48947 */ /* 0x000fea000383ffff */
[----:B------:R-:W-:Y:S05]  /*df50*/  EXIT ;  /* 0x000000000000794d */ /* 0x000fea0003800000 */
.L_x_886:
[----:B------:R-:W-:-:S08]  /*df60*/  NOP ;  /* 0x0000000000007918 */ /* 0x000fd00000000000 */
[----:B-1----:R-:W1:-:S00]  /*df70*/  USETMAXREG.DEALLOC.CTAPOOL 0x18 ;  /* 0x00000018000079c8 */ /* 0x002e4000080e0500 */
[----:B-1----:R-:W-:-:S06]  /*df80*/  LOP3.LUT R0, R0, 0x3, RZ, 0xc0, !PT ;  /* 0x0000000300007812 */ /* 0x002fcc00078ec0ff */
[----:B------:R-:W1:Y:S02]  /*df90*/  SHFL.IDX PT, R0, R0, RZ, 0x1f ;  /* 0x00001fff00007589 */ /* 0x000e6400000e0000 */
[----:B-1----:R-:W-:-:S13]  /*dfa0*/  ISETP.NE.AND P0, PT, R0, RZ, PT ;  /* 0x000000ff0000720c */ /* 0x002fda0003f05270 */
[----:B------:R-:W-:Y:S05]  /*dfb0*/  @P0 EXIT ;  /* 0x000000000000094d */ /* 0x000fea0003800000 */
[----:B------:R-:W1:Y:S01]  /*dfc0*/  S2UR UR4, SR_CTAID.X ;  /* 0x00000000000479c3 */ /* 0x000e620000002500 */
[----:B------:R-:W-:Y:S01]  /*dfd0*/  UMOV UR49, URZ ;  /* 0x0000003f00317c82 */ /* 0x000fe20008000000 */
[----:B------:R-:W-:Y:S02]  /*dfe0*/  IMAD.MOV.U32 R16, RZ, RZ, RZ ;  /* 0x000000ffff107224 */ /* 0x000fe400078e00ff */
[----:B------:R-:W-:-:S04]  /*dff0*/  IMAD.MOV.U32 R17, RZ, RZ, 0x1 ;  /* 0x00000001ff117424 */ /* 0x000fc800078e00ff */
[----:B------:R-:W1:Y:S02]  /*e000*/  LDC R0, c[0x0][0xda8] ;  /* 0x00036a00ff007b82 */ /* 0x000e640000000800 */
[----:B-1----:R-:W-:-:S13]  /*e010*/  ISETP.LE.AND P0, PT, R0, UR4, PT ;  /* 0x0000000400007c0c */ /* 0x002fda000bf03270 */
[----:B------:R-:W-:Y:S05]  /*e020*/  @P0 BRA `(.L_x_981) ;  /* 0x00000034001c0947 */ /* 0x000fea0003800000 */
[----:B------:R-:W-:Y:S01]  /*e030*/  IMAD.U32 R19, RZ, RZ, UR4 ;  /* 0x00000004ff137e24 */ /* 0x000fe2000f8e00ff */
[----:B------:R-:W-:Y:S01]  /*e040*/  MOV R16, RZ ;  /* 0x000000ff00107202 */ /* 0x000fe20000000f00 */
[----:B------:R-:W-:Y:S01]  /*e050*/  IMAD.MOV.U32 R17, RZ, RZ, 0x1 ;  /* 0x00000001ff117424 */ /* 0x000fe200078e00ff */
[----:B------:R-:W-:Y:S01]  /*e060*/  ULDC UR50, c[0x0][0xc] ;  /* 0x0000030000327ab9 */ /* 0x000fe20000000800 */
[----:B------:R-:W-:Y:S01]  /*e070*/  ULDC.64 UR42, c[0x0][0x198] ;  /* 0x00006600002a7ab9 */ /* 0x000fe20000000a00 */
[----:B------:R-:W-:-:S05]  /*e080*/  UMOV UR49, URZ ;  /* 0x0000003f00317c82 */ /* 0x000fca0008000000 */
.L_x_1035:
[----:B------:R-:W-:Y:S01]  /*e090*/  ULDC UR8, c[0x0][0xdd0] ;  /* 0x0003740000087ab9 */ /* 0x000fe20000000800 */
[----:B-1----:R-:W1:Y:S01]  /*e0a0*/  LDC R0, c[0x0][0xde8] ;  /* 0x00037a00ff007b82 */ /* 0x002e620000000800 */
[C---:B------:R-:W-:Y:S01]  /*e0b0*/  R2UR UR6, R19.reuse ;  /* 0x00000000130672ca */ /* 0x040fe200000e0000 */
[----:B------:R-:W-:Y:S01]  /*e0c0*/  UISETP.NE.AND UP0, UPT, UR8, 0x1, UPT ;  /* 0x000000010800788c */ /* 0x000fe2000bf05270 */
[----:B------:R-:W-:-:S10]  /*e0d0*/  R2UR UR7, R19 ;  /* 0x00000000130772ca */ /* 0x000fd400000e0000 */
[----:B------:R-:W-:Y:S01]  /*e0e0*/  @UP0 ULDC UR4, c[0x0][0xdd4] ;  /* 0x0003750000040ab9 */ /* 0x000fe20000000800 */
[----:B------:R-:W-:Y:S01]  /*e0f0*/  @UP0 ULDC UR9, c[0x0][0xdd8] ;  /* 0x0003760000090ab9 */ /* 0x000fe20000000800 */
[----:B------:R-:W-:-:S04]  /*e100*/  UIMAD.WIDE.U32 UR4, UR6, UR4, URZ ;  /* 0x00000004060472a5 */ /* 0x000fc8000f8e003f */
[----:B------:R-:W-:-:S04]  /*e110*/  @UP0 USHF.R.U32.HI UR6, URZ, UR9, UR5 ;  /* 0x000000093f060299 */ /* 0x000fc80008011605 */
[----:B------:R-:W-:Y:S02]  /*e120*/  UIADD3 UR4, -UR6, URZ, URZ ;  /* 0x0000003f06047290 */ /* 0x000fe4000fffe13f */
[----:B-1----:R-:W-:Y:S02]  /*e130*/  ISETP.LE.AND P0, PT, R0, UR6, PT ;  /* 0x0000000600007c0c */ /* 0x002fe4000bf03270 */
[----:B------:R-:W-:-:S11]  /*e140*/  UIMAD UR8, UR8, UR4, UR7 ;  /* 0x00000004080872a4 */ /* 0x000fd6000f8e0207 */
[----:B------:R-:W-:Y:S05]  /*e150*/  @!P0 BRA `(.L_x_982) ;  /* 0x0000000000208947 */ /* 0x000fea0003800000 */
[----:B------:R-:W-:Y:S01]  /*e160*/  ULDC UR9, c[0x0][0xddc] ;  /* 0x0003770000097ab9 */ /* 0x000fe20000000800 */
[----:B------:R-:W-:Y:S01]  /*e170*/  UMOV UR7, UR8 ;  /* 0x0000000800077c82 */ /* 0x000fe20008000000 */
[----:B------:R-:W-:-:S11]  /*e180*/  UISETP.NE.AND UP0, UPT, UR9, 0x1, UPT ;  /* 0x000000010900788c */ /* 0x000fd6000bf05270 */
[----:B------:R-:W-:Y:S02]  /*e190*/  @UP0 ULDC.64 UR10, c[0x0][0xde0] ;  /* 0x00037800000a0ab9 */ /* 0x000fe40000000a00 */
[----:B------:R-:W-:-:S04]  /*e1a0*/  UIMAD.WIDE.U32 UR4, UR8, UR10, URZ ;  /* 0x0000000a080472a5 */ /* 0x000fc8000f8e003f */
[----:B------:R-:W-:-:S04]  /*e1b0*/  @UP0 USHF.R.U32.HI UR7, URZ, UR11, UR5 ;  /* 0x0000000b3f070299 */ /* 0x000fc80008011605 */
[----:B------:R-:W-:Y:S01]  /*e1c0*/  UIMAD UR4, UR7, UR9, URZ ;  /* 0x00000009070472a4 */ /* 0x000fe2000f8e023f */
[----:B------:R-:W-:Y:S11]  /*e1d0*/  BRA `(.L_x_983) ;  /* 0x00000000001c7947 */ /* 0x000ff60003800000 */
.L_x_982:
[----:B------:R-:W-:Y:S01]  /*e1e0*/  ULDC UR9, c[0x0][0xdc4] ;  /* 0x0003710000097ab9 */ /* 0x000fe20000000800 */
[----:B------:R-:W-:Y:S01]  /*e1f0*/  UMOV UR7, UR8 ;  /* 0x0000000800077c82 */ /* 0x000fe20008000000 */
[----:B------:R-:W-:-:S11]  /*e200*/  UISETP.NE.AND UP0, UPT, UR9, 0x1, UPT ;  /* 0x000000010900788c */ /* 0x000fd6000bf05270 */
[----:B------:R-:W-:Y:S02]  /*e210*/  @UP0 ULDC.64 UR10, c[0x0][0xdc8] ;  /* 0x00037200000a0ab9 */ /* 0x000fe40000000a00 */
[----:B------:R-:W-:-:S04]  /*e220*/  UIMAD.WIDE.U32 UR4, UR8, UR10, URZ ;  /* 0x0000000a080472a5 */ /* 0x000fc8000f8e003f */
[----:B------:R-:W-:-:S04]  /*e230*/  @UP0 USHF.R.U32.HI UR7, URZ, UR11, UR5 ;  /* 0x0000000b3f070299 */ /* 0x000fc80008011605 */
[----:B------:R-:W-:-:S12]  /*e240*/  UIMAD UR4, UR7, UR9, URZ ;  /* 0x00000009070472a4 */ /* 0x000fd8000f8e023f */
.L_x_983:
[----:B------:R-:W-:Y:S01]  /*e250*/  ULDC.64 UR10, c[0x0][0x3f8] ;  /* 0x0000fe00000a7ab9 */ /* 0x000fe20000000a00 */
[----:B------:R-:W-:Y:S02]  /*e260*/  UIADD3 UR8, UR8, -UR4, URZ ;  /* 0x8000000408087290 */ /* 0x000fe4000fffe03f */
[----:B------:R-:W-:Y:S02]  /*e270*/  UISETP.NE.U32.AND UP0, UPT, UR10, URZ, UPT ;  /* 0x0000003f0a00728c */ /* 0x000fe4000bf05070 */
[----:B------:R-:W-:Y:S01]  /*e280*/  ULOP3.LUT UR7, URZ, UR7, URZ, 0x33, !UPT ;  /* 0x000000073f077292 */ /* 0x000fe2000f8e333f */
[----:B------:R-:W-:Y:S01]  /*e290*/  ULDC UR10, c[0x0][0xdb8] ;  /* 0x00036e00000a7ab9 */ /* 0x000fe20000000800 */
[----:B------:R-:W-:Y:S01]  /*e2a0*/  ULDC.64 UR4, c[0x0][0x9e0] ;  /* 0x0002780000047ab9 */ /* 0x000fe20000000a00 */
[----:B------:R-:W-:Y:S01]  /*e2b0*/  UISETP.NE.AND UP1, UPT, UR10, 0x1, UPT ;  /* 0x000000010a00788c */ /* 0x000fe2000bf25270 */
[----:B------:R-:W-:Y:S01]  /*e2c0*/  ULDC UR9, c[0x0][0xdc4] ;  /* 0x0003710000097ab9 */ /* 0x000fe20000000800 */
[----:B------:R-:W-:Y:S01]  /*e2d0*/  ULDC UR45, c[0x0][0xdac] ;  /* 0x00036b00002d7ab9 */ /* 0x000fe20000000800 */
[----:B------:R-:W-:-:S02]  /*e2e0*/  UISETP.GE.AND UP2, UPT, UR5, 0x1, UPT ;  /* 0x000000010500788c */ /* 0x000fc4000bf46270 */
[----:B------:R-:W-:Y:S02]  /*e2f0*/  UIMAD UR9, UR6, UR9, UR8 ;  /* 0x00000009060972a4 */ /* 0x000fe4000f8e0208 */
[----:B------:R-:W-:Y:S02]  /*e300*/  UIADD3 UR45, UR7, UR45, URZ ;  /* 0x0000002d072d7290 */ /* 0x000fe4000fffe03f */
[----:B------:R-:W-:Y:S01]  /*e310*/  UISETP.NE.AND.EX UP0, UPT, UR11, URZ, UPT, UP0 ;  /* 0x0000003f0b00728c */ /* 0x000fe2000bf05300 */
[----:B------:R-:W-:Y:S01]  /*e320*/  PLOP3.LUT P1, PT, PT, PT, UP2, 0x80, 0x0 ;  /* 0x000000000000781c */ /* 0x000fe20003f2f028 */
[----:B------:R-:W-:Y:S01]  /*e330*/  @UP1 ULDC UR6, c[0x0][0xdbc] ;  /* 0x00036f0000061ab9 */ /* 0x000fe20000000800 */
[----:B------:R-:W-:Y:S02]  /*e340*/  USHF.L.U32 UR45, UR45, 0x7, URZ ;  /* 0x000000072d2d7899 */ /* 0x000fe4000800063f */
[----:B------:R-:W-:Y:S01]  /*e350*/  UIMAD.WIDE.U32 UR6, UR9, UR6, URZ ;  /* 0x00000006090672a5 */ /* 0x000fe2000f8e003f */
[----:B------:R-:W-:Y:S01]  /*e360*/  ULDC UR11, c[0x0][0x404] ;  /* 0x00010100000b7ab9 */ /* 0x000fe20000000800 */
[----:B------:R-:W-:Y:S01]  /*e370*/  ULDC UR12, c[0x0][0x288] ;  /* 0x0000a200000c7ab9 */ /* 0x000fe20000000800 */
[----:B------:R-:W-:Y:S01]  /*e380*/  @UP1 ULDC UR14, c[0x0][0xdc0] ;  /* 0x00037000000e1ab9 */ /* 0x000fe20000000800 */
[----:B------:R-:W-:Y:S01]  /*e390*/  UMOV UR47, UR9 ;  /* 0x00000009002f7c82 */ /* 0x000fe20008000000 */
[----:B------:R-:W-:-:S02]  /*e3a0*/  USEL UR11, UR11, 0x1, UP0 ;  /* 0x000000010b0b7887 */ /* 0x000fc40008000000 */
[----:B------:R-:W-:Y:S02]  /*e3b0*/  UIADD3 UR8, UR45, 0x80, -UR12 ;  /* 0x000000802d087890 */ /* 0x000fe4000fffe80c */
[----:B------:R-:W-:Y:S01]  /*e3c0*/  @UP1 USHF.R.U32.HI UR47, URZ, UR14, UR7 ;  /* 0x0000000e3f2f1299 */ /* 0x000fe20008011607 */
[----:B------:R-:W-:Y:S02]  /*e3d0*/  ULDC UR13, c[0x0][0x2e0] ;  /* 0x0000b800000d7ab9 */ /* 0x000fe40000000800 */
[----:B------:R-:W-:Y:S02]  /*e3e0*/  UIMAD UR6, UR11, UR13, UR8 ;  /* 0x0000000d0b0672a4 */ /* 0x000fe4000f8e0208 */
[----:B------:R-:W-:Y:S02]  /*e3f0*/  UIADD3 UR46, -UR47, URZ, URZ ;  /* 0x0000003f2f2e7290 */ /* 0x000fe4000fffe13f */
[----:B------:R-:W-:Y:S02]  /*e400*/  UIADD3 UR4, UR6, UR4, URZ ;  /* 0x0000000406047290 */ /* 0x000fe4000fffe03f */
[----:B------:R-:W-:Y:S01]  /*e410*/  UIMAD UR46, UR10, UR46, UR9 ;  /* 0x0000002e0a2e72a4 */ /* 0x000fe2000f8e0209 */
[----:B------:R-:W-:Y:S11]  /*e420*/  @!P1 BRA `(.L_x_984) ;  /* 0x0000000000449947 */ /* 0x000ff60003800000 */
        /* <DEDUP_REMOVED lines=10> */
.L_x_985:
[----:B------:R-:W-:-:S11]  /*e4d0*/  UISETP.NE.AND UP0, UPT, UR5, 0x1, UPT ;  /* 0x000000010500788c */ /* 0x000fd6000bf05270 */
[----:B------:R-:W-:Y:S02]  /*e4e0*/  @UP0 ULDC.64 UR14, c[0x0][0x9e8] ;  /* 0x00027a00000e0ab9 */ /* 0x000fe40000000a00 */
[----:B------:R-:W-:-:S04]  /*e4f0*/  UIMAD.WIDE.U32 UR6, UR8, UR14, URZ ;  /* 0x0000000e080672a5 */ /* 0x000fc8000f8e003f */
[----:B------:R-:W-:-:S12]  /*e500*/  @UP0 USHF.R.U32.HI UR8, URZ, UR15, UR7 ;  /* 0x0000000f3f080299 */ /* 0x000fd80008011607 */
.L_x_986:
[----:B------:R-:W-:-:S04]  /*e510*/  UIMAD UR8, UR8, UR5, UR5 ;  /* 0x00000005080872a4 */ /* 0x000fc8000f8e0205 */
[----:B------:R-:W-:-:S04]  /*e520*/  UISETP.LT.AND UP0, UPT, UR4, UR8, UPT ;  /* 0x000000080400728c */ /* 0x000fc8000bf01270 */
[----:B------:R-:W-:-:S12]  /*e530*/  USEL UR4, UR4, UR8, UP0 ;  /* 0x0000000804047287 */ /* 0x000fd80008000000 */
.L_x_984:
[----:B------:R-:W-:Y:S02]  /*e540*/  UIMAD UR7, UR11, UR13, 0x3f ;  /* 0x0000003f0b0774a4 */ /* 0x000fe4000f8e020d */
[----:B------:R-:W-:Y:S02]  /*e550*/  UIADD3 UR4, UR4, 0x3f, URZ ;  /* 0x0000003f04047890 */ /* 0x000fe4000fffe03f */
[----:B------:R-:W-:Y:S02]  /*e560*/  USHF.R.S32.HI UR8, URZ, 0x1f, UR7 ;  /* 0x0000001f3f087899 */ /* 0x000fe40008011407 */
[----:B------:R-:W-:Y:S02]  /*e570*/  USHF.R.S32.HI UR6, URZ, 0x1f, UR4 ;  /* 0x0000001f3f067899 */ /* 0x000fe40008011404 */
[----:B------:R-:W-:Y:S02]  /*e580*/  ULEA.HI UR8, UR8, UR7, URZ, 0x6 ;  /* 0x0000000708087291 */ /* 0x000fe4000f8f303f */
[----:B------:R-:W-:-:S02]  /*e590*/  ULEA.HI UR6, UR6, UR4, URZ, 0x6 ;  /* 0x0000000406067291 */ /* 0x000fc4000f8f303f */
[----:B------:R-:W-:Y:S02]  /*e5a0*/  UIADD3 UR4, UR45, -UR12, URZ ;  /* 0x8000000c2d047290 */ /* 0x000fe4000fffe03f */
[----:B------:R-:W-:Y:S02]  /*e5b0*/  USHF.R.S32.HI UR48, URZ, 0x6, UR8 ;  /* 0x000000063f307899 */ /* 0x000fe40008011408 */
[----:B------:R-:W-:Y:S02]  /*e5c0*/  USHF.R.S32.HI UR6, URZ, 0x6, UR6 ;  /* 0x000000063f067899 */ /* 0x000fe40008011406 */
[----:B------:R-:W-:Y:S02]  /*e5d0*/  UIMAD UR4, UR11, UR13, UR4 ;  /* 0x0000000d0b0472a4 */ /* 0x000fe4000f8e0204 */
[----:B------:R-:W-:Y:S01]  /*e5e0*/  UISETP.LT.AND UP0, UPT, UR48, UR6, UPT ;  /* 0x000000063000728c */ /* 0x000fe2000bf01270 */
[----:B------:R-:W-:Y:S02]  /*e5f0*/  ULDC UR8, c[0x0][0x9dc] ;  /* 0x0002770000087ab9 */ /* 0x000fe40000000800 */
[----:B------:R-:W-:-:S02]  /*e600*/  UIADD3 UR8, UR4, -UR8, URZ ;  /* 0x8000000804087290 */ /* 0x000fc4000fffe03f */
[----:B------:R-:W-:Y:S01]  /*e610*/  USEL UR48, UR48, UR6, UP0 ;  /* 0x0000000630307287 */ /* 0x000fe20008000000 */
[----:B------:R-:W-:Y:S11]  /*e620*/  @!P1 BRA `(.L_x_987) ;  /* 0x0000000000449947 */ /* 0x000ff60003800000 */
        /* <DEDUP_REMOVED lines=10> */
.L_x_988:
[----:B------:R-:W-:-:S11]  /*e6d0*/  UISETP.NE.AND UP0, UPT, UR5, 0x1, UPT ;  /* 0x000000010500788c */ /* 0x000fd6000bf05270 */
[----:B------:R-:W-:Y:S02]  /*e6e0*/  @UP0 ULDC.64 UR10, c[0x0][0x9e8] ;  /* 0x00027a00000a0ab9 */ /* 0x000fe40000000a00 */
[----:B------:R-:W-:-:S04]  /*e6f0*/  UIMAD.WIDE.U32 UR6, UR4, UR10, URZ ;  /* 0x0000000a040672a5 */ /* 0x000fc8000f8e003f */
[----:B------:R-:W-:-:S12]  /*e700*/  @UP0 USHF.R.U32.HI UR4, URZ, UR11, UR7 ;  /* 0x0000000b3f040299 */ /* 0x000fd80008011607 */
.L_x_989:
[----:B------:R-:W-:-:S04]  /*e710*/  UIMAD UR4, UR4, UR5, URZ ;  /* 0x00000005040472a4 */ /* 0x000fc8000f8e023f */
[----:B------:R-:W-:-:S04]  /*e720*/  UISETP.LT.AND UP0, UPT, UR8, UR4, UPT ;  /* 0x000000040800728c */ /* 0x000fc8000bf01270 */
[----:B------:R-:W-:-:S12]  /*e730*/  USEL UR8, UR8, UR4, !UP0 ;  /* 0x0000000408087287 */ /* 0x000fd8000c000000 */
.L_x_987:
[----:B------:R-:W-:Y:S01]  /*e740*/  USHF.R.S32.HI UR4, URZ, 0x1f, UR8 ;  /* 0x0000001f3f047899 */ /* 0x000fe20008011408 */
[----:B------:R-:W-:Y:S03]  /*e750*/  BSSY B6, `(.L_x_990) ;  /* 0x00002c3000067945 */ /* 0x000fe60003800000 */
[----:B------:R-:W-:-:S04]  /*e760*/  ULEA.HI UR4, UR4, UR8, URZ, 0x6 ;  /* 0x0000000804047291 */ /* 0x000fc8000f8f303f */
[----:B------:R-:W-:-:S04]  /*e770*/  USHF.R.S32.HI UR4, URZ, 0x6, UR4 ;  /* 0x000000063f047899 */ /* 0x000fc80008011404 */
[----:B------:R-:W-:-:S04]  /*e780*/  UISETP.LT.AND UP0, UPT, URZ, UR4, UPT ;  /* 0x000000043f00728c */ /* 0x000fc8000bf01270 */
[----:B------:R-:W-:-:S04]  /*e790*/  USEL UR41, URZ, UR4, !UP0 ;  /* 0x000000043f297287 */ /* 0x000fc8000c000000 */
[----:B------:R-:W-:-:S06]  /*e7a0*/  UISETP.GT.AND UP0, UPT, UR48, UR41, UPT ;  /* 0x000000293000728c */ /* 0x000fcc000bf04270 */
[----:B------:R-:W-:-:S13]  /*e7b0*/  PLOP3.LUT P0, PT, PT, PT, UP0, 0x80, 0x0 ;  /* 0x000000000000781c */ /* 0x000fda0003f0f008 */
[----:B------:R-:W-:Y:S05]  /*e7c0*/  @P0 BRA `(.L_x_991) ;  /* 0x00000000004c0947 */ /* 0x000fea0003800000 */
[----:B------:R-:W1:Y:S01]  /*e7d0*/  S2R R0, SR_TID.X ;  /* 0x0000000000007919 */ /* 0x000e620000002100 */
[----:B------:R-:W-:Y:S01]  /*e7e0*/  IMAD.MOV.U32 R13, RZ, RZ, R19 ;  /* 0x000000ffff0d7224 */ /* 0x000fe200078e0013 */
[----:B-1----:R-:W-:-:S04]  /*e7f0*/  LOP3.LUT R0, R0, 0x1f, RZ, 0xc0, !PT ;  /* 0x0000001f00007812 */ /* 0x002fc800078ec0ff */
[----:B------:R-:W-:-:S13]  /*e800*/  ISETP.NE.AND P0, PT, R0, RZ, PT ;  /* 0x000000ff0000720c */ /* 0x000fda0003f05270 */
[----:B------:R-:W-:Y:S05]  /*e810*/  @P0 BRA `(.L_x_992) ;  /* 0x0000002800d80947 */ /* 0x000fea0003800000 */
[----:B------:R-:W1:Y:S01]  /*e820*/  S2R R5, SR_LANEID ;  /* 0x0000000000057919 */ /* 0x000e620000000000 */
[----:B------:R-:W-:Y:S01]  /*e830*/  VOTEU.ANY UR4, UPT, PT ;  /* 0x0000000000047886 */ /* 0x000fe200038e0100 */
[----:B------:R-:W2:Y:S01]  /*e840*/  LDC.64 R2, c[0x0][0xdf0] ;  /* 0x00037c00ff027b82 */ /* 0x000ea20000000a00 */
[----:B------:R-:W1:Y:S01]  /*e850*/  FLO.U32 R0, UR4 ;  /* 0x0000000400007d00 */ /* 0x000e6200080e0000 */
[----:B------:R-:W-:Y:S01]  /*e860*/  ULDC.64 UR6, c[0x0][0x208] ;  /* 0x0000820000067ab9 */ /* 0x000fe20000000a00 */
[----:B-1----:R-:W-:-:S06]  /*e870*/  ISETP.EQ.U32.AND P0, PT, R0, R5, PT ;  /* 0x000000050000720c */ /* 0x002fcc0003f02070 */
[----:B------:R-:W2:Y:S07]  /*e880*/  POPC R5, UR4 ;  /* 0x0000000400057d09 */ /* 0x000eae0008000000 */
[----:B--2---:R-:W2:Y:S01]  /*e890*/  @P0 ATOMG.E.ADD.STRONG.GPU PT, R3, desc[UR6][R2.64], R5 ;  /* 0x00000005020309a8 */ /* 0x004ea200081ee1c6 */
[----:B------:R-:W1:Y:S02]  /*e8a0*/  S2R R4, SR_LTMASK ;  /* 0x0000000000047919 */ /* 0x000e640000003900 */
[----:B-1----:R-:W-:-:S04]  /*e8b0*/  LOP3.LUT R4, R4, UR4, RZ, 0xc0, !PT ;  /* 0x0000000404047c12 */ /* 0x002fc8000f8ec0ff */
[----:B------:R-:W1:Y:S01]  /*e8c0*/  POPC R13, R4 ;  /* 0x00000004000d7309 */ /* 0x000e620000000000 */
[----:B--2---:R-:W1:Y:S02]  /*e8d0*/  SHFL.IDX PT, R0, R3, R0, 0x1f ;  /* 0x00001f0003007589 */ /* 0x004e6400000e0000 */
[----:B-1----:R-:W-:Y:S01]  /*e8e0*/  IADD3 R13, R0, UR50, R13 ;  /* 0x00000032000d7c10 */ /* 0x002fe2000fffe00d */
[----:B------:R-:W-:Y:S06]  /*e8f0*/  BRA `(.L_x_992) ;  /* 0x0000002800a07947 */ /* 0x000fec0003800000 */
.L_x_991:
[----:B------:R-:W1:Y:S01]  /*e900*/  S2UR UR4, SR_CgaCtaId ;  /* 0x00000000000479c3 */ /* 0x000e620000008800 */
[----:B------:R-:W-:Y:S02]  /*e910*/  UMOV UR40, 0x400 ;  /* 0x0000040000287882 */ /* 0x000fe40000000000 */
[----:B-1----:R-:W-:-:S04]  /*e920*/  ULEA UR40, UR4, UR40, 0x18 ;  /* 0x0000002804287291 */ /* 0x002fc8000f8ec03f */
[----:B------:R-:W-:-:S04]  /*e930*/  UIADD3 UR4, UR40, 0x20400, URZ ;  /* 0x0002040028047890 */ /* 0x000fc8000fffe03f */
[----:B------:R-:W-:-:S06]  /*e940*/  ULOP3.LUT UP0, URZ, UR4, 0x3ff, URZ, 0xc0, !UPT ;  /* 0x000003ff043f7892 */ /* 0x000fcc000f80c03f */
[----:B------:R-:W-:-:S13]  /*e950*/  PLOP3.LUT P0, PT, PT, PT, UP0, 0x80, 0x0 ;  /* 0x000000000000781c */ /* 0x000fda0003f0f008 */
[----:B------:R-:W-:Y:S05]  /*e960*/  @!P0 BRA `(.L_x_993) ;  /* 0x0000000000408947 */ /* 0x000fea0003800000 */
[----:B------:R-:W-:Y:S01]  /*e970*/  MOV R2, 0x0 ;  /* 0x0000000000027802 */ /* 0x000fe20000000f00 */
[----:B------:R-:W-:Y:S01]  /*e980*/  ULDC.64 UR6, c[0x4][0xa8] ;  /* 0x01002a0000067ab9 */ /* 0x000fe20000000a00 */
[----:B------:R-:W-:Y:S01]  /*e990*/  ULDC.64 UR8, c[0x4][0xb0] ;  /* 0x01002c0000087ab9 */ /* 0x000fe20000000a00 */
[----:B------:R-:W-:Y:S01]  /*e9a0*/  ULDC.64 UR4, c[0x4][0x30] ;  /* 0x01000c0000047ab9 */ /* 0x000fe20000000a00 */
[----:B------:R-:W-:Y:S01]  /*e9b0*/  IMAD.U32 R4, RZ, RZ, UR6 ;  /* 0x00000006ff047e24 */ /* 0x000fe2000f8e00ff */
[----:B------:R-:W-:Y:S01]  /*e9c0*/  MOV R12, 0x1 ;  /* 0x00000001000c7802 */ /* 0x000fe20000000f00 */
[----:B------:R-:W1:Y:S01]  /*e9d0*/  LDC.64 R2, c[0x4][R2] ;  /* 0x0100000002027b82 */ /* 0x000e620000000a00 */
        /* <DEDUP_REMOVED lines=8> */
[----:B-1----:R-:W-:Y:S05]  /*ea60*/  CALL.ABS.NOINC R2 ;  /* 0x0000000002007343 */ /* 0x002fea0003c00000 */
.L_x_993:
        /* <DEDUP_REMOVED lines=8> */
[----:B------:R1:W2:Y:S01]  /*eaf0*/  LDC.64 R2, c[0x4][R18] ;  /* 0x0100000012027b82 */ /* 0x0002a20000000a00 */
[----:B------:R-:W-:Y:S01]  /*eb00*/  IMAD.U32 R4, RZ, RZ, UR6 ;  /* 0x00000006ff047e24 */ /* 0x000fe2000f8e00ff */
[----:B------:R-:W-:Y:S01]  /*eb10*/  MOV R12, 0x1 ;  /* 0x00000001000c7802 */ /* 0x000fe20000000f00 */
[----:B------:R-:W-:Y:S02]  /*eb20*/  IMAD.U32 R5, RZ, RZ, UR7 ;  /* 0x00000007ff057e24 */ /* 0x000fe4000f8e00ff */
[----:B------:R-:W-:Y:S02]  /*eb30*/  IMAD.U32 R6, RZ, RZ, UR8 ;  /* 0x00000008ff067e24 */ /* 0x000fe4000f8e00ff */
[----:B------:R-:W-:-:S02]  /*eb40*/  IMAD.U32 R7, RZ, RZ, UR9 ;  /* 0x00000009ff077e24 */ /* 0x000fc4000f8e00ff */
[----:B------:R-:W-:Y:S02]  /*eb50*/  IMAD.U32 R10, RZ, RZ, UR4 ;  /* 0x00000004ff0a7e24 */ /* 0x000fe4000f8e00ff */
[----:B------:R-:W-:Y:S02]  /*eb60*/  IMAD.U32 R11, RZ, RZ, UR5 ;  /* 0x00000005ff0b7e24 */ /* 0x000fe4000f8e00ff */
[----:B------:R-:W-:Y:S02]  /*eb70*/  IMAD.MOV.U32 R8, RZ, RZ, 0x70 ;  /* 0x00000070ff087424 */ /* 0x000fe400078e00ff */
[----:B-1----:R-:W-:-:S07]  /*eb80*/  IMAD.MOV.U32 R13, RZ, RZ, RZ ;  /* 0x000000ffff0d7224 */ /* 0x002fce00078e00ff */
[----:B------:R-:W-:-:S07]  /*eb90*/  LEPC R20, `(.L_x_995) ;  /* 0x000000001014794e */ /* 0x000fce0000000000 */
[----:B--2---:R-:W-:Y:S05]  /*eba0*/  CALL.ABS.NOINC R2 ;  /* 0x0000000002007343 */ /* 0x004fea0003c00000 */
.L_x_995:
[----:B------:R1:W2:Y:S01]  /*ebb0*/  LDC.64 R2, c[0x4][R18] ;  /* 0x0100000012027b82 */ /* 0x0002a20000000a00 */
[----:B------:R-:W-:Y:S01]  /*ebc0*/  ULDC.64 UR6, c[0x4][0xa8] ;  /* 0x01002a0000067ab9 */ /* 0x000fe20000000a00 */
[----:B------:R-:W-:Y:S01]  /*ebd0*/  ULDC.64 UR8, c[0x4][0xb0] ;  /* 0x01002c0000087ab9 */ /* 0x000fe20000000a00 */
[----:B------:R-:W-:Y:S01]  /*ebe0*/  ULDC.64 UR4, c[0x4][0x40] ;  /* 0x0100100000047ab9 */ /* 0x000fe20000000a00 */
        /* <DEDUP_REMOVED lines=11> */
.L_x_994:
[----:B------:R-:W-:Y:S01]  /*eca0*/  ULDC.64 UR4, c[0x0][0x9f8] ;  /* 0x00027e0000047ab9 */ /* 0x000fe20000000a00 */
[----:B------:R-:W-:Y:S01]  /*ecb0*/  IMAD.U32 R5, RZ, RZ, UR47 ;  /* 0x0000002fff057e24 */ /* 0x000fe2000f8e00ff */
[----:B------:R-:W-:Y:S01]  /*ecc0*/  ISETP.NE.U32.AND P0, PT, RZ, UR4, PT ;  /* 0x00000004ff007c0c */ /* 0x000fe2000bf05070 */
[----:B------:R-:W-:Y:S01]  /*ecd0*/  IMAD.U32 R0, RZ, RZ, UR47 ;  /* 0x0000002fff007e24 */ /* 0x000fe2000f8e00ff */
[----:B------:R-:W-:Y:S01]  /*ece0*/  ULDC.64 UR6, c[0x0][0x208] ;  /* 0x0000820000067ab9 */ /* 0x000fe20000000a00 */
[----:B------:R-:W1:Y:S01]  /*ecf0*/  LDC R4, c[0x0][0x428] ;  /* 0x00010a00ff047b82 */ /* 0x000e620000000800 */
[----:B------:R-:W-:Y:S01]  /*ed00*/  ISETP.NE.AND.EX P0, PT, RZ, UR5, PT, P0 ;  /* 0x00000005ff007c0c */ /* 0x000fe2000bf05300 */
[----:B------:R-:W2:-:S12]  /*ed10*/  S2R R18, SR_TID.X ;  /* 0x0000000000127919 */ /* 0x000e980000002100 */
[----:B------:R-:W3:Y:S02]  /*ed20*/  @P0 LDC.64 R2, c[0x0][0x9f8] ;  /* 0x00027e00ff020b82 */ /* 0x000ee40000000a00 */
[----:B---3--:R-:W-:-:S05]  /*ed30*/  @P0 IMAD.WIDE R2, R5, 0x4, R2 ;  /* 0x0000000405020825 */ /* 0x008fca00078e0202 */
[----:B------:R3:W4:Y:S01]  /*ed40*/  @P0 LDG.E R0, desc[UR6][R2.64] ;  /* 0x0000000602000981 */ /* 0x000722000c1e1900 */
[----:B-1----:R-:W-:Y:S01]  /*ed50*/  ISETP.NE.AND P0, PT, R4, 0x1, PT ;  /* 0x000000010400780c */ /* 0x002fe20003f05270 */
[----:B------:R-:W-:Y:S01]  /*ed60*/  IMAD.U32 R4, RZ, RZ, UR46 ;  /* 0x0000002eff047e24 */ /* 0x000fe2000f8e00ff */
[----:B--2---:R-:W-:Y:S01]  /*ed70*/  LOP3.LUT R18, R18, 0x1f, RZ, 0xc0, !PT ;  /* 0x0000001f12127812 */ /* 0x004fe200078ec0ff */
[----:B------:R-:W-:Y:S01]  /*ed80*/  UMOV UR44, URZ ;  /* 0x0000003f002c7c82 */ /* 0x000fe20008000000 */
[----:B------:R-:W-:Y:S01]  /*ed90*/  UMOV UR8, 0x40 ;  /* 0x0000004000087882 */ /* 0x000fe20000000000 */
[----:B------:R-:W-:Y:S01]  /*eda0*/  UMOV UR9, UR45 ;  /* 0x0000002d00097c82 */ /* 0x000fe20008000000 */
[----:B------:R-:W-:Y:S01]  /*edb0*/  ISETP.NE.AND P1, PT, R18, RZ, PT ;  /* 0x000000ff1200720c */ /* 0x000fe20003f25270 */
[----:B------:R-:W-:Y:S01]  /*edc0*/  UMOV UR10, UR46 ;  /* 0x0000002e000a7c82 */ /* 0x000fe20008000000 */
[----:B------:R-:W-:Y:S01]  /*edd0*/  UMOV UR11, UR47 ;  /* 0x0000002f000b7c82 */ /* 0x000fe20008000000 */
[----:B---3--:R-:W1:Y:S01]  /*ede0*/  LDC.64 R2, c[0x0][0x3f8] ;  /* 0x0000fe00ff027b82 */ /* 0x008e620000000a00 */
[----:B------:R-:W-:Y:S01]  /*edf0*/  UMOV UR12, 0x80 ;  /* 0x00000080000c7882 */ /* 0x000fe20000000000 */
[----:B------:R-:W-:Y:S01]  /*ee00*/  UMOV UR13, UR45 ;  /* 0x0000002d000d7c82 */ /* 0x000fe20008000000 */
[----:B------:R-:W-:Y:S01]  /*ee10*/  UMOV UR14, UR46 ;  /* 0x0000002e000e7c82 */ /* 0x000fe20008000000 */
[----:B------:R-:W-:Y:S01]  /*ee20*/  UMOV UR15, UR47 ;  /* 0x0000002f000f7c82 */ /* 0x000fe20008000000 */
[----:B------:R-:W-:Y:S01]  /*ee30*/  UMOV UR16, 0xc0 ;  /* 0x000000c000107882 */ /* 0x000fe20000000000 */
[----:B------:R-:W-:Y:S01]  /*ee40*/  UMOV UR17, UR45 ;  /* 0x0000002d00117c82 */ /* 0x000fe20008000000 */
[----:B------:R-:W-:Y:S01]  /*ee50*/  UMOV UR18, UR46 ;  /* 0x0000002e00127c82 */ /* 0x000fe20008000000 */
[----:B------:R-:W2:Y:S01]  /*ee60*/  @P0 LDC R5, c[0x0][0x42c] ;  /* 0x00010b00ff050b82 */ /* 0x000ea20000000800 */
[----:B------:R-:W-:Y:S01]  /*ee70*/  UMOV UR19, UR47 ;  /* 0x0000002f00137c82 */ /* 0x000fe20008000000 */
[----:B------:R-:W-:Y:S01]  /*ee80*/  VOTEU.ALL UP1, P1 ;  /* 0x00000000003f7886 */ /* 0x000fe20000820000 */
[----:B------:R-:W-:-:S04]  /*ee90*/  UMOV UR6, 0xffffffff ;  /* 0xffffffff00067882 */ /* 0x000fc80000000000 */
[----:B------:R-:W-:Y:S01]  /*eea0*/  @!UP1 UIADD3 UR4, UP0, UR42, 0x270, URZ ;  /* 0x000002702a049890 */ /* 0x000fe2000ff1e03f */
[----:B------:R-:W3:Y:S03]  /*eeb0*/  @P0 LDC R6, c[0x0][0x430] ;  /* 0x00010c00ff060b82 */ /* 0x000ee60000000800 */
[----:B------:R-:W-:-:S09]  /*eec0*/  @!UP1 UIADD3.X UR5, URZ, UR43, URZ, UP0, !UPT ;  /* 0x0000002b3f059290 */ /* 0x000fd200087fe43f */
[----:B------:R1:W-:Y:S01]  /*eed0*/  @!UP1 UTMAPF.L2.4D [UR44], [UR4] ;  /* 0x0000002c040095b8 */ /* 0x0003e20008018000 */
[----:B--2---:R-:W-:Y:S01]  /*eee0*/  @P0 IMAD.HI.U32 R5, R5, UR46, RZ ;  /* 0x0000002e05050c27 */ /* 0x004fe2000f8e00ff */
[----:B------:R2:W-:Y:S04]  /*eef0*/  @!UP1 UTMAPF.L2.4D [UR8], [UR4] ;  /* 0x00000008040095b8 */ /* 0x0005e80008018000 */
[----:B---3--:R-:W-:Y:S01]  /*ef00*/  @P0 SHF.R.U32.HI R4, RZ, R6, R5 ;  /* 0x00000006ff040219 */ /* 0x008fe20000011605 */
[----:B------:R-:W-:Y:S01]  /*ef10*/  IMAD.U32 R5, RZ, RZ, UR48 ;  /* 0x00000030ff057e24 */ /* 0x000fe2000f8e00ff */
[----:B-1----:R-:W-:Y:S01]  /*ef20*/  ISETP.NE.U32.AND P0, PT, R2, RZ, PT ;  /* 0x000000ff0200720c */ /* 0x002fe20003f05070 */
[----:B------:R2:W-:Y:S02]  /*ef30*/  @!UP1 UTMAPF.L2.4D [UR12], [UR4] ;  /* 0x0000000c040095b8 */ /* 0x0005e40008018000 */
[----:B------:R-:W-:Y:S01]  /*ef40*/  VIADD R5, R5, 0xffffffff ;  /* 0xffffffff05057836 */ /* 0x000fe20000000000 */
[----:B------:R-:W-:Y:S01]  /*ef50*/  ISETP.NE.AND.EX P0, PT, R3, RZ, PT, P0 ;  /* 0x000000ff0300720c */ /* 0x000fe20003f05300 */
[----:B------:R2:W-:Y:S03]  /*ef60*/  @!UP1 UTMAPF.L2.4D [UR16], [UR4] ;  /* 0x00000010040095b8 */ /* 0x0005e60008018000 */
[----:B----4-:R-:W-:Y:S01]  /*ef70*/  SEL R6, R0, RZ, !P0 ;  /* 0x000000ff00067207 */ /* 0x010fe20004000000 */
[----:B--2---:R-:W-:Y:S08]  /*ef80*/  BRA.DIV UR6, `(.L_x_996) ;  /* 0x0000002a06f07947 */ /* 0x004ff0000b800000 */
.L_x_1047:
[----:B------:R-:W-:Y:S01]  /*ef90*/  UMOV UR4, 0xffffffff ;  /* 0xffffffff00047882 */ /* 0x000fe20000000000 */
[----:B------:R-:W-:Y:S02]  /*efa0*/  SHF.R.S32.HI R18, RZ, 0x1f, R0 ;  /* 0x0000001fff127819 */ /* 0x000fe40000011400 */
[----:B------:R-:W-:Y:S05]  /*efb0*/  BRA.DIV UR4, `(.L_x_997) ;  /* 0x0000002e04107947 */ /* 0x000fea000b800000 */
[----:B------:R-:W-:-:S13]  /*efc0*/  ELECT P6, URZ, PT ;  /* 0x00000000003f782f */ /* 0x000fda00038c0000 */
.L_x_1050:
[----:B------:R-:W-:Y:S05]  /*efd0*/  @!P6 BRA `(.L_x_998) ;  /* 0x00000004000ce947 */ /* 0x000fea0003800000 */
[----:B------:R-:W-:Y:S01]  /*efe0*/  IMAD.MOV.U32 R6, RZ, RZ, R0 ;  /* 0x000000ffff067224 */ /* 0x000fe200078e0000 */
[----:B------:R-:W-:Y:S06]  /*eff0*/  @!P0 BRA `(.L_x_999) ;  /* 0x00000000004c8947 */ /* 0x000fec0003800000 */
[----:B------:R-:W1:Y:S01]  /*f000*/  LDC R11, c[0x0][0x41c] ;  /* 0x00010700ff0b7b82 */ /* 0x000e620000000800 */
[----:B------:R-:W-:Y:S01]  /*f010*/  IMAD.MOV.U32 R10, RZ, RZ, R5 ;  /* 0x000000ffff0a7224 */ /* 0x000fe200078e0005 */
[----:B------:R-:W-:Y:S01]  /*f020*/  ULDC.64 UR4, c[0x0][0x408] ;  /* 0x0001020000047ab9 */ /* 0x000fe20000000a00 */
[----:B------:R-:W-:Y:S01]  /*f030*/  ULDC.64 UR6, c[0x0][0x208] ;  /* 0x0000820000067ab9 */ /* 0x000fe20000000a00 */
[----:B------:R-:W-:-:S04]  /*f040*/  IMAD R9, R18, UR4, RZ ;  /* 0x0000000412097c24 */ /* 0x000fc8000f8e02ff */
[----:B------:R-:W-:Y:S01]  /*f050*/  IMAD R9, R0, UR5, R9 ;  /* 0x0000000500097c24 */ /* 0x000fe2000f8e0209 */
[----:B-1----:R-:W-:-:S13]  /*f060*/  ISETP.NE.AND P2, PT, R11, 0x1, PT ;  /* 0x000000010b00780c */ /* 0x002fda0003f45270 */
[----:B------:R-:W1:Y:S02]  /*f070*/  @P2 LDC.64 R6, c[0x0][0x420] ;  /* 0x00010800ff062b82 */ /* 0x000e640000000a00 */
[----:B-1----:R-:W-:-:S05]  /*f080*/  @P2 IMAD.HI.U32 R6, R5, R6, RZ ;  /* 0x0000000605062227 */ /* 0x002fca00078e00ff */
[----:B------:R-:W-:-:S04]  /*f090*/  @P2 SHF.R.U32.HI R10, RZ, R7, R6 ;  /* 0x00000007ff0a2219 */ /* 0x000fc80000011606 */
[----:B------:R-:W-:Y:S02]  /*f0a0*/  SHF.R.S32.HI R7, RZ, 0x1f, R10 ;  /* 0x0000001fff077819 */ /* 0x000fe4000001140a */
[----:B------:R-:W-:-:S05]  /*f0b0*/  MOV R6, R10 ;  /* 0x0000000a00067202 */ /* 0x000fca0000000f00 */
[----:B------:R-:W-:-:S04]  /*f0c0*/  IMAD.WIDE.U32 R6, R0, UR4, R6 ;  /* 0x0000000400067c25 */ /* 0x000fc8000f8e0006 */
[----:B------:R-:W-:Y:S01]  /*f0d0*/  IMAD.IADD R7, R7, 0x1, R9 ;  /* 0x0000000107077824 */ /* 0x000fe200078e0209 */
[----:B------:R-:W-:-:S04]  /*f0e0*/  LEA R8, P2, R6, R2, 0x2 ;  /* 0x0000000206087211 */ /* 0x000fc800078410ff */
[----:B------:R-:W-:-:S05]  /*f0f0*/  LEA.HI.X R9, R6, R3, R7, 0x2, P2 ;  /* 0x0000000306097211 */ /* 0x000fca00010f1407 */
[----:B------:R1:W5:Y:S01]  /*f100*/  LDG.E R6, desc[UR6][R8.64] ;  /* 0x0000000608067981 */ /* 0x000362000c1e1900 */
[----:B------:R-:W-:-:S04]  /*f110*/  IMAD.MOV R10, RZ, RZ, -R10 ;  /* 0x000000ffff0a7224 */ /* 0x000fc800078e0a0a */
[----:B------:R-:W-:-:S07]  /*f120*/  IMAD R5, R11, R10, R5 ;  /* 0x0000000a0b057224 */ /* 0x000fce00078e0205 */
.L_x_999:
[----:B------:R-:W2:Y:S01]  /*f130*/  S2R R7, SR_TID.X ;  /* 0x0000000000077919 */ /* 0x000ea20000002100 */
[----:B-1----:R-:W-:Y:S02]  /*f140*/  LEA R8, R16, UR40, 0x3 ;  /* 0x0000002810087c11 */ /* 0x002fe4000f8e18ff */
[----:B--2---:R-:W-:Y:S02]  /*f150*/  LOP3.LUT R9, R7, 0x7f, RZ, 0xc0, !PT ;  /* 0x0000007f07097812 */ /* 0x004fe400078ec0ff */
[----:B------:R-:W-:Y:S02]  /*f160*/  SHF.L.U32 R7, R17, 0x1f, RZ ;  /* 0x0000001f11077819 */ /* 0x000fe400000006ff */
[----:B------:R-:W-:Y:S02]  /*f170*/  ISETP.NE.AND P3, PT, R9, RZ, PT ;  /* 0x000000ff0900720c */ /* 0x000fe40003f65270 */
[----:B------:R-:W1:Y:S02]  /*f180*/  SYNCS.PHASECHK.TRANS64.TRYWAIT P2, [R8+URZ+0x30840], R7 ;  /* 0x03084007080075a7 */ /* 0x000e64000804017f */
[----:B-1----:R-:W-:Y:S09]  /*f190*/  @!P2 BRA `(.L_x_1000) ;  /* 0x0000002800b8a947 */ /* 0x002ff20003800000 */
.L_x_1051:
        /* <DEDUP_REMOVED lines=8> */
.L_x_1001:
        /* <DEDUP_REMOVED lines=10> */
[----:B------:R-:W-:-:S03]  /*f2c0*/  UMOV UR16, 0x40 ;  /* 0x0000004000107882 */ /* 0x000fc60000000000 */
[----:B------:R-:W-:Y:S02]  /*f2d0*/  ULEA UR14, UR14, UR40, 0xf ;  /* 0x000000280e0e7291 */ /* 0x000fe4000f8e783f */
[----:B------:R-:W-:Y:S02]  /*f2e0*/  UIADD3 UR9, UR9, 0x30830, URZ ;  /* 0x0003083009097890 */ /* 0x000fe4000fffe03f */
[----:B------:R-:W-:Y:S02]  /*f2f0*/  USHF.L.U32 UR11, UR11, 0x6, URZ ;  /* 0x000000060b0b7899 */ /* 0x000fe4000800063f */
[----:B------:R-:W-:Y:S02]  /*f300*/  UIADD3 UR8, UR14, 0x20400, URZ ;  /* 0x000204000e087890 */ /* 0x000fe4000fffe03f */
[----:B------:R-:W-:Y:S02]  /*f310*/  UIADD3 UR15, UR14, 0x22400, URZ ;  /* 0x000224000e0f7890 */ /* 0x000fe4000fffe03f */
[----:B------:R-:W-:-:S02]  /*f320*/  UIADD3 UR17, UR14, 0x24400, URZ ;  /* 0x000244000e117890 */ /* 0x000fc4000fffe03f */
[----:B------:R-:W-:-:S03]  /*f330*/  UIADD3 UR18, UR14, 0x26400, URZ ;  /* 0x000264000e127890 */ /* 0x000fc6000fffe03f */
[----:B------:R2:W-:Y:S01]  /*f340*/  UTMALDG.4D [UR8], [UR4], desc[UR6] ;  /* 0x00000608040075b4 */ /* 0x0005e20008019000 */
[----:B------:R-:W-:Y:S01]  /*f350*/  UMOV UR14, 0x80 ;  /* 0x00000080000e7882 */ /* 0x000fe20000000000 */
        /* <DEDUP_REMOVED lines=11> */
.L_x_998:
[----:B------:R-:W-:Y:S05]  /*f410*/  WARPSYNC.ALL ;  /* 0x0000000000007948 */ /* 0x000fea0003800000 */
[----:B------:R-:W-:Y:S01]  /*f420*/  BAR.SYNC.DEFER_BLOCKING 0x8, 0x120 ;  /* 0x0204800000007b1d */ /* 0x000fe20000010000 */
[----:B------:R-:W-:Y:S01]  /*f430*/  ELECT P2, URZ, PT ;  /* 0x00000000003f782f */ /* 0x000fe20003840000 */
[----:B------:R-:W-:Y:S02]  /*f440*/  UIADD3 UR49, UR49, 0x1, URZ ;  /* 0x0000000131317890 */ /* 0x000fe4000fffe03f */
[----:B------:R-:W-:Y:S02]  /*f450*/  UIADD3 UR4, UP0, UR42, 0x270, URZ ;  /* 0x000002702a047890 */ /* 0x000fe4000ff1e03f */
[----:B------:R-:W-:-:S02]  /*f460*/  ULEA.HI UR14, UR49, UR49, URZ, 0x1 ;  /* 0x00000031310e7291 */ /* 0x000fc4000f8f083f */
[----:B------:R-:W-:Y:S02]  /*f470*/  UIADD3 UR8, UR40, 0x10400, URZ ;  /* 0x0001040028087890 */ /* 0x000fe4000fffe03f */
[----:B------:R-:W-:Y:S02]  /*f480*/  ULOP3.LUT UR14, UR14, 0xfffffffe, URZ, 0xc0, !UPT ;  /* 0xfffffffe0e0e7892 */ /* 0x000fe4000f8ec03f */
[----:B------:R-:W-:Y:S02]  /*f490*/  UIADD3 UR9, UR40, 0x30800, URZ ;  /* 0x0003080028097890 */ /* 0x000fe4000fffe03f */
[----:B-1----:R-:W-:Y:S01]  /*f4a0*/  @P2 IMAD.MOV.U32 R7, RZ, RZ, 0x10000 ;  /* 0x00010000ff072424 */ /* 0x002fe200078e00ff */
[----:B------:R-:W-:Y:S02]  /*f4b0*/  UIADD3 UR14, UR49, -UR14, URZ ;  /* 0x8000000e310e7290 */ /* 0x000fe4000fffe03f */
[----:B------:R-:W-:Y:S02]  /*f4c0*/  UIADD3.X UR5, URZ, UR43, URZ, UP0, !UPT ;  /* 0x0000002b3f057290 */ /* 0x000fe400087fe43f */
[----:B------:R-:W-:-:S02]  /*f4d0*/  UIADD3 UR32, UR40, 0x14400, URZ ;  /* 0x0001440028207890 */ /* 0x000fc4000fffe03f */
[----:B------:R-:W-:Y:S02]  /*f4e0*/  UIADD3 UR24, UR40, 0x18400, URZ ;  /* 0x0001840028187890 */ /* 0x000fe4000fffe03f */
[----:B------:R-:W-:Y:S02]  /*f4f0*/  UIADD3 UR16, UR40, 0x1c400, URZ ;  /* 0x0001c40028107890 */ /* 0x000fe4000fffe03f */
[----:B------:R1:W-:Y:S01]  /*f500*/  @P2 SYNCS.ARRIVE.TRANS64 RZ, [UR40+0x30800], R7 ;  /* 0x03080007ffff29a7 */ /* 0x0003e20008000028 */
[----:B------:R-:W-:Y:S01]  /*f510*/  UMOV UR11, UR45 ;  /* 0x0000002d000b7c82 */ /* 0x000fe20008000000 */
[----:B------:R-:W-:Y:S01]  /*f520*/  UMOV UR12, UR46 ;  /* 0x0000002e000c7c82 */ /* 0x000fe20008000000 */
[----:B------:R-:W-:Y:S01]  /*f530*/  UMOV UR13, UR47 ;  /* 0x0000002f000d7c82 */ /* 0x000fe20008000000 */
[----:B------:R-:W-:Y:S01]  /*f540*/  UMOV UR6, 0x0 ;  /* 0x0000000000067882 */ /* 0x000fe20000000000 */
[----:B------:R-:W-:Y:S01]  /*f550*/  UMOV UR7, 0x12f00000 ;  /* 0x12f0000000077882 */ /* 0x000fe20000000000 */
[----:B------:R-:W-:Y:S01]  /*f560*/  UMOV UR10, URZ ;  /* 0x0000003f000a7c82 */ /* 0x000fe20008000000 */
[----:B------:R-:W-:Y:S01]  /*f570*/  UMOV UR35, UR45 ;  /* 0x0000002d00237c82 */ /* 0x000fe20008000000 */
[----:B-1----:R-:W-:Y:S01]  /*f580*/  IMAD.U32 R7, RZ, RZ, UR14 ;  /* 0x0000000eff077e24 */ /* 0x002fe2000f8e00ff */
[----:B------:R-:W-:Y:S01]  /*f590*/  UMOV UR36, UR46 ;  /* 0x0000002e00247c82 */ /* 0x000fe20008000000 */
[----:B------:R-:W-:Y:S01]  /*f5a0*/  UMOV UR37, UR47 ;  /* 0x0000002f00257c82 */ /* 0x000fe20008000000 */
[----:B------:R-:W-:Y:S01]  /*f5b0*/  UMOV UR34, 0x40 ;  /* 0x0000004000227882 */ /* 0x000fe20000000000 */
[----:B------:R-:W-:Y:S01]  /*f5c0*/  UMOV UR33, UR9 ;  /* 0x0000000900217c82 */ /* 0x000fe20008000000 */
[----:B------:R-:W-:Y:S01]  /*f5d0*/  UMOV UR27, UR45 ;  /* 0x0000002d001b7c82 */ /* 0x000fe20008000000 */
[----:B------:R-:W-:Y:S01]  /*f5e0*/  UMOV UR28, UR46 ;  /* 0x0000002e001c7c82 */ /* 0x000fe20008000000 */
[----:B------:R-:W-:Y:S01]  /*f5f0*/  UMOV UR29, UR47 ;  /* 0x0000002f001d7c82 */ /* 0x000fe20008000000 */
[----:B------:R1:W-:Y:S01]  /*f600*/  UTMALDG.4D [UR8], [UR4], desc[UR6] ;  /* 0x00000608040075b4 */ /* 0x0003e20008019000 */
[----:B------:R-:W-:Y:S01]  /*f610*/  UMOV UR26, 0x80 ;  /* 0x00000080001a7882 */ /* 0x000fe20000000000 */
[----:B------:R-:W-:Y:S01]  /*f620*/  UMOV UR25, UR9 ;  /* 0x0000000900197c82 */ /* 0x000fe20008000000 */
[----:B------:R-:W-:Y:S01]  /*f630*/  SHF.L.U32 R7, R7, 0x1f, RZ ;  /* 0x0000001f07077819 */ /* 0x000fe200000006ff */
[----:B------:R-:W-:Y:S01]  /*f640*/  UMOV UR19, UR45 ;  /* 0x0000002d00137c82 */ /* 0x000fe20008000000 */
[----:B------:R-:W-:Y:S01]  /*f650*/  UMOV UR20, UR46 ;  /* 0x0000002e00147c82 */ /* 0x000fe20008000000 */
[----:B------:R-:W-:Y:S01]  /*f660*/  UMOV UR21, UR47 ;  /* 0x0000002f00157c82 */ /* 0x000fe20008000000 */
[----:B------:R-:W-:Y:S01]  /*f670*/  UMOV UR18, 0xc0 ;  /* 0x000000c000127882 */ /* 0x000fe20000000000 */
[----:B------:R1:W-:Y:S01]  /*f680*/  UTMALDG.4D [UR32], [UR4], desc[UR6] ;  /* 0x00000620040075b4 */ /* 0x0003e20008019000 */
[----:B------:R-:W-:Y:S01]  /*f690*/  UMOV UR17, UR9 ;  /* 0x0000000900117c82 */ /* 0x000fe20008000000 */
[----:B------:R1:W-:Y:S01]  /*f6a0*/  UTMALDG.4D [UR24], [UR4], desc[UR6] ;  /* 0x00000618040075b4 */ /* 0x0003e20008019000 */
[----:B------:R1:W-:Y:S01]  /*f6b0*/  UTMALDG.4D [UR16], [UR4], desc[UR6] ;  /* 0x00000610040075b4 */ /* 0x0003e20008019000 */
[----:B------:R-:W2:Y:S02]  /*f6c0*/  SYNCS.PHASECHK.TRANS64.TRYWAIT P2, [UR40+0x30820], R7 ;  /* 0x03082007ff0075a7 */ /* 0x000ea40008040168 */
[----:B-12---:R-:W-:Y:S05]  /*f6d0*/  @!P2 BRA `(.L_x_1002) ;  /* 0x00000024007ca947 */ /* 0x006fea0003800000 */
.L_x_1052:
[----:B------:R-:W-:-:S04]  /*f6e0*/  UIADD3 UR4, UR48, -0x2, URZ ;  /* 0xfffffffe30047890 */ /* 0x000fc8000fffe03f */
[----:B------:R-:W-:-:S06]  /*f6f0*/  UISETP.GE.AND UP0, UPT, UR4, UR41, UPT ;  /* 0x000000290400728c */ /* 0x000fcc000bf06270 */
[----:B------:R-:W-:-:S13]  /*f700*/  PLOP3.LUT P2, PT, PT, PT, UP0, 0x80, 0x0 ;  /* 0x000000000000781c */ /* 0x000fda0003f4f008 */
[----:B------:R-:W-:Y:S05]  /*f710*/  @!P2 BRA `(.L_x_1003) ;  /* 0x0000001400fca947 */ /* 0x000fea0003800000 */
[----:B-1----:R-:W-:Y:S01]  /*f720*/  IMAD R8, RZ, RZ, -UR48 ;  /* 0x80000030ff087e24 */ /* 0x002fe2000f8e02ff */
[----:B------:R-:W-:Y:S01]  /*f730*/  LOP3.LUT R11, RZ, UR41, RZ, 0x33, !PT ;  /* 0x00000029ff0b7c12 */ /* 0x000fe2000f8e33ff */
[----:B------:R-:W-:-:S03]  /*f740*/  ULDC.64 UR38, c[0x0][0x408] ;  /* 0x0001020000267ab9 */ /* 0x000fc60000000a00 */
[----:B------:R-:W-:-:S05]  /*f750*/  VIADDMNMX R11, R8, 0x1, R11, !PT ;  /* 0x00000001080b7846 */ /* 0x000fca000780010b */
[----:B------:R-:W-:-:S05]  /*f760*/  VIADD R7, R11, UR48 ;  /* 0x000000300b077c36 */ /* 0x000fca0008000000 */
[----:B------:R-:W-:-:S04]  /*f770*/  LOP3.LUT R7, R7, 0x1, RZ, 0xc0, !PT ;  /* 0x0000000107077812 */ /* 0x000fc800078ec0ff */
[----:B------:R-:W-:Y:S01]  /*f780*/  ISETP.NE.U32.AND P2, PT, R7, 0x1, PT ;  /* 0x000000010700780c */ /* 0x000fe20003f45070 */
[----:B------:R-:W-:-:S12]  /*f790*/  IMAD.U32 R7, RZ, RZ, UR4 ;  /* 0x00000004ff077e24 */ /* 0x000fd8000f8e00ff */
        /* <DEDUP_REMOVED lines=17> */
[----:B------:R-:W-:-:S04]  /*f8b0*/  @P2 SHF.R.U32.HI R8, RZ, R9, R14 ;  /* 0x00000009ff082219 */ /* 0x000fc8000001160e */
[--C-:B------:R-:W-:Y:S01]  /*f8c0*/  SHF.R.S32.HI R9, RZ, 0x1f, R8.reuse ;  /* 0x0000001fff097819 */ /* 0x100fe20000011408 */
[----:B------:R-:W-:-:S04]  /*f8d0*/  IMAD.MOV R14, RZ, RZ, -R8 ;  /* 0x000000ffff0e7224 */ /* 0x000fc800078e0a08 */
[----:B------:R-:W-:Y:S02]  /*f8e0*/  IMAD R7, R13, R14, R7 ;  /* 0x0000000e0d077224 */ /* 0x000fe400078e0207 */
[----:B------:R-:W-:Y:S02]  /*f8f0*/  IMAD R13, R18, UR4, RZ ;  /* 0x00000004120d7c24 */ /* 0x000fe4000f8e02ff */
[----:B------:R-:W-:-:S04]  /*f900*/  IMAD.WIDE.U32 R8, R0, UR4, R8 ;  /* 0x0000000400087c25 */ /* 0x000fc8000f8e0008 */
[----:B------:R-:W-:Y:S01]  /*f910*/  IMAD R13, R0, UR5, R13 ;  /* 0x00000005000d7c24 */ /* 0x000fe2000f8e020d */
[----:B------:R-:W-:-:S03]  /*f920*/  LEA R2, P2, R8, R2, 0x2 ;  /* 0x0000000208027211 */ /* 0x000fc600078410ff */
[----:B------:R-:W-:-:S05]  /*f930*/  IMAD.IADD R13, R13, 0x1, R9 ;  /* 0x000000010d0d7824 */ /* 0x000fca00078e0209 */
[----:B------:R-:W-:-:S05]  /*f940*/  LEA.HI.X R3, R8, R3, R13, 0x2, P2 ;  /* 0x0000000308037211 */ /* 0x000fca00010f140d */
[----:B------:R1:W5:Y:S02]  /*f950*/  LDG.E R8, desc[UR6][R2.64] ;  /* 0x0000000602087981 */ /* 0x000364000c1e1900 */
.L_x_1007:
[----:B-1----:R-:W1:Y:S01]  /*f960*/  S2R R2, SR_TID.X ;  /* 0x0000000000027919 */ /* 0x002e620000002100 */
[----:B------:R-:W-:Y:S02]  /*f970*/  LEA R3, R10, UR40, 0x3 ;  /* 0x000000280a037c11 */ /* 0x000fe4000f8e18ff */
[----:B-1----:R-:W-:Y:S02]  /*f980*/  LOP3.LUT R9, R2, 0x7f, RZ, 0xc0, !PT ;  /* 0x0000007f02097812 */ /* 0x002fe400078ec0ff */
[----:B------:R-:W-:Y:S02]  /*f990*/  SHF.L.U32 R2, R12, 0x1f, RZ ;  /* 0x0000001f0c027819 */ /* 0x000fe400000006ff */
[----:B------:R-:W-:Y:S02]  /*f9a0*/  ISETP.NE.AND P2, PT, R9, RZ, PT ;  /* 0x000000ff0900720c */ /* 0x000fe40003f45270 */
[----:B------:R-:W1:Y:S02]  /*f9b0*/  SYNCS.PHASECHK.TRANS64.TRYWAIT P3, [R3+URZ+0x30840], R2 ;  /* 0x03084002030075a7 */ /* 0x000e64000806017f */
[----:B-1----:R-:W-:Y:S09]  /*f9c0*/  @!P3 BRA `(.L_x_1008) ;  /* 0x0000002000d8b947 */ /* 0x002ff20003800000 */
.L_x_1053:
        /* <DEDUP_REMOVED lines=8> */
.L_x_1009:
        /* <DEDUP_REMOVED lines=11> */
[----:B------:R-:W-:Y:S01]  /*fb00*/  UIADD3 UR19, UR40, 0x30800, URZ ;  /* 0x0003080028137890 */ /* 0x000fe2000fffe03f */
[----:B-1----:R-:W-:Y:S01]  /*fb10*/  SHF.L.U32 R3, R17, 0x1f, RZ ;  /* 0x0000001f11037819 */ /* 0x002fe200000006ff */
[----:B------:R-:W-:-:S02]  /*fb20*/  ULEA UR14, UR14, UR40, 0xf ;  /* 0x000000280e0e7291 */ /* 0x000fc4000f8e783f */
[----:B------:R-:W-:Y:S02]  /*fb30*/  UIADD3 UR9, UR9, 0x30830, URZ ;  /* 0x0003083009097890 */ /* 0x000fe4000fffe03f */
[----:B------:R-:W-:Y:S01]  /*fb40*/  USHF.L.U32 UR11, UR11, 0x6, URZ ;  /* 0x000000060b0b7899 */ /* 0x000fe2000800063f */
[----:B------:R-:W-:Y:S01]  /*fb50*/  LEA R2, R16, UR19, 0x3 ;  /* 0x0000001310027c11 */ /* 0x000fe2000f8e18ff */
[----:B------:R-:W-:Y:S02]  /*fb60*/  UIADD3 UR8, UR14, 0x20400, URZ ;  /* 0x000204000e087890 */ /* 0x000fe4000fffe03f */
[----:B------:R-:W-:Y:S02]  /*fb70*/  UIADD3 UR15, UR14, 0x22400, URZ ;  /* 0x000224000e0f7890 */ /* 0x000fe4000fffe03f */
[----:B------:R-:W-:Y:S02]  /*fb80*/  UIADD3 UR16, UR14, 0x24400, URZ ;  /* 0x000244000e107890 */ /* 0x000fe4000fffe03f */
[----:B------:R-:W-:Y:S01]  /*fb90*/  UIADD3 UR14, UR14, 0x26400, URZ ;  /* 0x000264000e0e7890 */ /* 0x000fe2000fffe03f */
[----:B------:R-:W-:-:S02]  /*fba0*/  UMOV UR18, 0x80 ;  /* 0x0000008000127882 */ /* 0x000fc40000000000 */
[----:B------:R1:W-:Y:S02]  /*fbb0*/  UTMALDG.4D [UR8], [UR4], desc[UR6] ;  /* 0x00000608040075b4 */ /* 0x0003e40008019000 */
[----:B-1----:R-:W-:Y:S01]  /*fbc0*/  UMOV UR8, UR15 ;  /* 0x0000000f00087c82 */ /* 0x002fe20008000000 */
[----:B------:R-:W-:Y:S01]  /*fbd0*/  UMOV UR10, UR17 ;  /* 0x00000011000a7c82 */ /* 0x000fe20008000000 */
[----:B------:R-:W-:Y:S01]  /*fbe0*/  UMOV UR15, 0xc0 ;  /* 0x000000c0000f7882 */ /* 0x000fe20000000000 */
        /* <DEDUP_REMOVED lines=9> */
.L_x_1054:
[----:B------:R-:W-:Y:S05]  /*fc80*/  @P2 BRA `(.L_x_1011) ;  /* 0x0000000000202947 */ /* 0x000fea0003800000 */
[----:B------:R-:W2:Y:S01]  /*fc90*/  S2R R9, SR_TID.X ;  /* 0x0000000000097919 */ /* 0x000ea20000002100 */
[----:B-1----:R-:W-:Y:S01]  /*fca0*/  LEA R2, R16, UR40, 0x3 ;  /* 0x0000002810027c11 */ /* 0x002fe2000f8e18ff */
[----:B------:R-:W-:-:S04]  /*fcb0*/  IMAD.MOV.U32 R3, RZ, RZ, 0x8000 ;  /* 0x00008000ff037424 */ /* 0x000fc800078e00ff */
[----:B------:R3:W-:Y:S01]  /*fcc0*/  SYNCS.ARRIVE.TRANS64 RZ, [R2+URZ+0x30850], R3 ;  /* 0x0308500302ff79a7 */ /* 0x0007e2000800003f */
[----:B--2---:R-:W-:-:S04]  /*fcd0*/  LOP3.LUT R9, R9, 0x1f, RZ, 0xc0, !PT ;  /* 0x0000001f09097812 */ /* 0x004fc800078ec0ff */
[----:B------:R-:W-:-:S13]  /*fce0*/  ISETP.NE.AND P2, PT, R9, RZ, PT ;  /* 0x000000ff0900720c */ /* 0x000fda0003f45270 */
[----:B---3--:R-:W-:Y:S05]  /*fcf0*/  @!P2 BRA `(.L_x_1011) ;  /* 0x000000000004a947 */ /* 0x008fea0003800000 */
[----:B------:R-:W-:Y:S01]  /*fd00*/  BPT.TRAP 0x1 ;  /* 0x000000040000795c */ /* 0x000fe20000300000 */
.L_x_1011:
        /* <DEDUP_REMOVED lines=9> */
[----:B------:R-:W-:Y:S01]  /*fda0*/  UMOV UR17, 0x40 ;  /* 0x0000004000117882 */ /* 0x000fe20000000000 */
[----:B------:R-:W-:-:S02]  /*fdb0*/  IMAD.MOV.U32 R6, RZ, RZ, R8 ;  /* 0x000000ffff067224 */ /* 0x000fc400078e0008 */
[----:B------:R-:W-:Y:S01]  /*fdc0*/  IMAD.MOV.U32 R5, RZ, RZ, R7 ;  /* 0x000000ffff057224 */ /* 0x000fe200078e0007 */
[----:B------:R-:W-:Y:S02]  /*fdd0*/  ULEA UR16, UR9, UR40, 0xf ;  /* 0x0000002809107291 */ /* 0x000fe4000f8e783f */
[----:B------:R-:W-:Y:S02]  /*fde0*/  ULEA UR9, UR9, UR40, 0x3 ;  /* 0x0000002809097291 */ /* 0x000fe4000f8e183f */
[----:B------:R-:W-:Y:S02]  /*fdf0*/  USHF.L.U32 UR11, UR11, 0x6, URZ ;  /* 0x000000060b0b7899 */ /* 0x000fe4000800063f */
[----:B------:R-:W-:Y:S02]  /*fe00*/  UIADD3 UR8, UR16, 0x400, URZ ;  /* 0x0000040010087890 */ /* 0x000fe4000fffe03f */
[----:B------:R-:W-:Y:S02]  /*fe10*/  UIADD3 UR9, UR9, 0x30850, URZ ;  /* 0x0003085009097890 */ /* 0x000fe4000fffe03f */
[----:B------:R-:W-:-:S02]  /*fe20*/  UIADD3 UR14, UR16, 0x2400, URZ ;  /* 0x00002400100e7890 */ /* 0x000fc4000fffe03f */
        /* <DEDUP_REMOVED lines=15> */
.L_x_1006:
[----:B------:R-:W-:Y:S05]  /*ff20*/  BSYNC B0 ;  /* 0x0000000000007941 */ /* 0x000fea0003800000 */
.L_x_1005:
[----:B------:R-:W-:Y:S01]  /*ff30*/  UIADD3 UR4, UR48, -0x3, URZ ;  /* 0xfffffffd30047890 */ /* 0x000fe2000fffe03f */
[----:B------:R-:W-:Y:S01]  /*ff40*/  MOV R16, R10 ;  /* 0x0000000a00107202 */ /* 0x000fe20000000f00 */
[----:B------:R-:W-:-:S04]  /*ff50*/  IMAD.MOV.U32 R17, RZ, RZ, R12 ;  /* 0x000000ffff117224 */ /* 0x000fc800078e000c */
[----:B------:R-:W-:-:S07]  /*ff60*/  IMAD.U32 R7, RZ, RZ, UR4 ;  /* 0x00000004ff077e24 */ /* 0x000fce000f8e00ff */
.L_x_1004:
[----:B------:R-:W-:Y:S01]  /*ff70*/  ULOP3.LUT UR4, URZ, UR48, URZ, 0x33, !UPT ;  /* 0x000000303f047292 */ /* 0x000fe2000f8e333f */
[----:B------:R-:W-:Y:S01]  /*ff80*/  VIADD R11, R11, 0xfffffffe ;  /* 0xfffffffe0b0b7836 */ /* 0x000fe20000000000 */
[----:B------:R-:W-:Y:S04]  /*ff90*/  BSSY B0, `(.L_x_1003) ;  /* 0x00000f7000007945 */ /* 0x000fe80003800000 */
[----:B------:R-:W-:-:S13]  /*ffa0*/  ISETP.NE.AND P2, PT, R11, UR4, PT ;  /* 0x000000040b007c0c */ /* 0x000fda000bf45270 */
[----:B------:R-:W-:Y:S05]  /*ffb0*/  @!P2 BRA `(.L_x_1012) ;  /* 0x0000000c00d0a947 */ /* 0x000fea0003800000 */
[----:B------:R-:W-:-:S07]  /*ffc0*/  IMAD.MOV.U32 R8, RZ, RZ, R6 ;  /* 0x000000ffff087224 */ /* 0x000fce00078e0006 */
.L_x_1027:
[----:B------:R-:W-:Y:S01]  /*ffd0*/  VIADD R10, R16, 0x1 ;  /* 0x00000001100a7836 */ /* 0x000fe20000000000 */
[----:B------:R-:W-:Y:S05]  /*ffe0*/  YIELD ;  /* 0x0000000000007946 */ /* 0x000fea0003800000 */
[----:B------:R-:W-:Y:S01]  /*fff0*/  ISETP.NE.AND P2, PT, R10, 0x2, PT ;  /* 0x000000020a00780c */ /* 0x000fe20003f45270 */
[----:B------:R-:W-:Y:S03]  /*10000*/  BSSY B1, `(.L_x_1013) ;  /* 0x0000074000017945 */ /* 0x000fe60003800000 */
[----:B-1----:R-:W-:-:S02]  /*10010*/  SEL R2, RZ, 0x1, P2 ;  /* 0x00000001ff027807 */ /* 0x002fc40001000000 */
[----:B------:R-:W-:Y:S02]  /*10020*/  SEL R10, R10, RZ, P2 ;  /* 0x000000ff0a0a7207 */ /* 0x000fe40001000000 */
[----:B------:R-:W-:Y:S01]  /*10030*/  LOP3.LUT R11, R17, R2, RZ, 0x3c, !PT ;  /* 0x00000002110b7212 */ /* 0x000fe200078e3cff */
[----:B------:R-:W-:Y:S06]  /*10040*/  @!P6 BRA `(.L_x_1014) ;  /* 0x0000000400bce947 */ /* 0x000fec0003800000 */
[----:B------:R-:W-:Y:S01]  /*10050*/  IMAD.MOV.U32 R12, RZ, RZ, R7 ;  /* 0x000000ffff0c7224 */ /* 0x000fe200078e0007 */
[----:B------:R-:W-:Y:S06]  /*10060*/  @!P0 BRA `(.L_x_1015) ;  /* 0x0000000000488947 */ /* 0x000fec0003800000 */
[----:B------:R-:W1:Y:S01]  /*10070*/  LDC R9, c[0x0][0x41c] ;  /* 0x00010700ff097b82 */ /* 0x000e620000000800 */
[----:B------:R-:W-:Y:S01]  /*10080*/  IMAD R13, R18, UR38, RZ ;  /* 0x00000026120d7c24 */ /* 0x000fe2000f8e02ff */
[----:B------:R-:W-:-:S03]  /*10090*/  ULDC.64 UR4, c[0x0][0x208] ;  /* 0x0000820000047ab9 */ /* 0x000fc60000000a00 */
        /* <DEDUP_REMOVED lines=15> */
.L_x_1015:
[----:B------:R-:W1:Y:S01]  /*10190*/  S2R R2, SR_TID.X ;  /* 0x0000000000027919 */ /* 0x000e620000002100 */
[----:B------:R-:W-:Y:S02]  /*101a0*/  LEA R3, R10, UR40, 0x3 ;  /* 0x000000280a037c11 */ /* 0x000fe4000f8e18ff */
[----:B-1----:R-:W-:Y:S02]  /*101b0*/  LOP3.LUT R9, R2, 0x7f, RZ, 0xc0, !PT ;  /* 0x0000007f02097812 */ /* 0x002fe400078ec0ff */
[----:B------:R-:W-:Y:S02]  /*101c0*/  SHF.L.U32 R2, R11, 0x1f, RZ ;  /* 0x0000001f0b027819 */ /* 0x000fe400000006ff */
[----:B------:R-:W-:Y:S02]  /*101d0*/  ISETP.NE.AND P2, PT, R9, RZ, PT ;  /* 0x000000ff0900720c */ /* 0x000fe40003f45270 */
[----:B------:R-:W1:Y:S02]  /*101e0*/  SYNCS.PHASECHK.TRANS64.TRYWAIT P3, [R3+URZ+0x30840], R2 ;  /* 0x03084002030075a7 */ /* 0x000e64000806017f */
[----:B-1----:R-:W-:Y:S09]  /*101f0*/  @!P3 BRA `(.L_x_1016) ;  /* 0x0000001800f4b947 */ /* 0x002ff20003800000 */
.L_x_1055:
        /* <DEDUP_REMOVED lines=8> */
.L_x_1017:
        /* <DEDUP_REMOVED lines=12> */
[----:B------:R-:W-:Y:S01]  /*10340*/  SHF.L.U32 R17, R17, 0x1f, RZ ;  /* 0x0000001f11117819 */ /* 0x000fe200000006ff */
[----:B------:R-:W-:-:S02]  /*10350*/  ULEA UR14, UR14, UR40, 0xf ;  /* 0x000000280e0e7291 */ /* 0x000fc4000f8e783f */
[----:B------:R-:W-:Y:S02]  /*10360*/  UIADD3 UR9, UR9, 0x30830, URZ ;  /* 0x0003083009097890 */ /* 0x000fe4000fffe03f */
[----:B------:R-:W-:Y:S01]  /*10370*/  USHF.L.U32 UR11, UR11, 0x6, URZ ;  /* 0x000000060b0b7899 */ /* 0x000fe2000800063f */
[----:B-1----:R-:W-:Y:S01]  /*10380*/  LEA R2, R16, UR19, 0x3 ;  /* 0x0000001310027c11 */ /* 0x002fe2000f8e18ff */
        /* <DEDUP_REMOVED lines=18> */
.L_x_1056:
[----:B------:R-:W-:Y:S05]  /*104b0*/  @P2 BRA `(.L_x_1019) ;  /* 0x00000000001c2947 */ /* 0x000fea0003800000 */
[----:B------:R-:W2:Y:S02]  /*104c0*/  S2R R3, SR_TID.X ;  /* 0x0000000000037919 */ /* 0x000ea40000002100 */
[----:B--2---:R-:W-:Y:S01]  /*104d0*/  LOP3.LUT R9, R3, 0x1f, RZ, 0xc0, !PT ;  /* 0x0000001f03097812 */ /* 0x004fe200078ec0ff */
[----:B------:R-:W-:-:S03]  /*104e0*/  IMAD.MOV.U32 R3, RZ, RZ, 0x8000 ;  /* 0x00008000ff037424 */ /* 0x000fc600078e00ff */
[----:B------:R-:W-:Y:S01]  /*104f0*/  ISETP.NE.AND P2, PT, R9, RZ, PT ;  /* 0x000000ff0900720c */ /* 0x000fe20003f45270 */
[----:B------:R2:W-:-:S12]  /*10500*/  SYNCS.ARRIVE.TRANS64 RZ, [R2+URZ+0x50], R3 ;  /* 0x0000500302ff79a7 */ /* 0x0005d8000800003f */
[----:B--2---:R-:W-:Y:S05]  /*10510*/  @!P2 BRA `(.L_x_1019) ;  /* 0x000000000004a947 */ /* 0x004fea0003800000 */
[----:B------:R-:W-:Y:S01]  /*10520*/  BPT.TRAP 0x1 ;  /* 0x000000040000795c */ /* 0x000fe20000300000 */
.L_x_1019:
        /* <DEDUP_REMOVED lines=10> */
[----:B------:R-:W-:Y:S01]  /*105d0*/  UMOV UR17, 0x40 ;  /* 0x0000004000117882 */ /* 0x000fe20000000000 */
[----:B------:R-:W-:-:S02]  /*105e0*/  IMAD.MOV.U32 R5, RZ, RZ, R12 ;  /* 0x000000ffff057224 */ /* 0x000fc400078e000c */
[----:B------:R-:W-:Y:S01]  /*105f0*/  ULEA UR14, UR14, UR40, 0xf ;  /* 0x000000280e0e7291 */ /* 0x000fe2000f8e783f */
[----:B------:R-:W-:Y:S01]  /*10600*/  IMAD.MOV.U32 R6, RZ, RZ, R8 ;  /* 0x000000ffff067224 */ /* 0x000fe200078e0008 */
[----:B------:R-:W-:Y:S02]  /*10610*/  USHF.L.U32 UR11, UR11, 0x6, URZ ;  /* 0x000000060b0b7899 */ /* 0x000fe4000800063f */
[----:B------:R-:W-:Y:S02]  /*10620*/  UIADD3 UR9, UR9, 0x50, URZ ;  /* 0x0000005009097890 */ /* 0x000fe4000fffe03f */
[----:B------:R-:W-:Y:S02]  /*10630*/  UIADD3 UR8, UR14, 0x400, URZ ;  /* 0x000004000e087890 */ /* 0x000fe4000fffe03f */
[----:B------:R-:W-:Y:S02]  /*10640*/  UIADD3 UR15, UR14, 0x2400, URZ ;  /* 0x000024000e0f7890 */ /* 0x000fe4000fffe03f */
[----:B------:R-:W-:-:S02]  /*10650*/  UIADD3 UR16, UR14, 0x4400, URZ ;  /* 0x000044000e107890 */ /* 0x000fc4000fffe03f */
        /* <DEDUP_REMOVED lines=14> */
.L_x_1014:
[----:B------:R-:W-:Y:S05]  /*10740*/  BSYNC B1 ;  /* 0x0000000000017941 */ /* 0x000fea0003800000 */
.L_x_1013:
[----:B------:R-:W-:Y:S01]  /*10750*/  VIADD R16, R10, 0x1 ;  /* 0x000000010a107836 */ /* 0x000fe20000000000 */
[----:B------:R-:W-:Y:S01]  /*10760*/  BSSY B1, `(.L_x_1020) ;  /* 0x0000076000017945 */ /* 0x000fe20003800000 */
[----:B------:R-:W-:-:S03]  /*10770*/  VIADD R12, R7, 0xffffffff ;  /* 0xffffffff070c7836 */ /* 0x000fc60000000000 */
[----:B------:R-:W-:-:S04]  /*10780*/  ISETP.NE.AND P2, PT, R16, 0x2, PT ;  /* 0x000000021000780c */ /* 0x000fc80003f45270 */
[----:B-1----:R-:W-:Y:S02]  /*10790*/  SEL R2, RZ, 0x1, P2 ;  /* 0x00000001ff027807 */ /* 0x002fe40001000000 */
[----:B------:R-:W-:Y:S02]  /*107a0*/  SEL R16, R16, RZ, P2 ;  /* 0x000000ff10107207 */ /* 0x000fe40001000000 */
[----:B------:R-:W-:Y:S01]  /*107b0*/  LOP3.LUT R17, R11, R2, RZ, 0x3c, !PT ;  /* 0x000000020b117212 */ /* 0x000fe200078e3cff */
[----:B------:R-:W-:Y:S06]  /*107c0*/  @!P6 BRA `(.L_x_1021) ;  /* 0x0000000400bce947 */ /* 0x000fec0003800000 */
[----:B------:R-:W-:Y:S01]  /*107d0*/  MOV R13, R12 ;  /* 0x0000000c000d7202 */ /* 0x000fe20000000f00 */
[----:B------:R-:W-:Y:S06]  /*107e0*/  @!P0 BRA `(.L_x_1022) ;  /* 0x0000000000488947 */ /* 0x000fec0003800000 */
[----:B------:R-:W1:Y:S01]  /*107f0*/  LDC R8, c[0x0][0x41c] ;  /* 0x00010700ff087b82 */ /* 0x000e620000000800 */
        /* <DEDUP_REMOVED lines=17> */
.L_x_1022:
[----:B------:R-:W-:Y:S02]  /*10910*/  LEA R2, R16, UR40, 0x3 ;  /* 0x0000002810027c11 */ /* 0x000fe4000f8e18ff */
[----:B------:R-:W-:-:S04]  /*10920*/  SHF.L.U32 R3, R17, 0x1f, RZ ;  /* 0x0000001f11037819 */ /* 0x000fc800000006ff */
[----:B------:R-:W2:Y:S02]  /*10930*/  SYNCS.PHASECHK.TRANS64.TRYWAIT P2, [R2+URZ+0x30840], R3 ;  /* 0x03084003020075a7 */ /* 0x000ea4000804017f */
[----:B--2---:R-:W-:Y:S05]  /*10940*/  @!P2 BRA `(.L_x_1023) ;  /* 0x000000140048a947 */ /* 0x004fea0003800000 */
.L_x_1057:
        /* <DEDUP_REMOVED lines=11> */
.L_x_1024:
[----:B------:R-:W-:Y:S01]  /*10a00*/  R2UR UR9, R16 ;  /* 0x00000000100972ca */ /* 0x000fe200000e0000 */
[----:B------:R-:W-:Y:S01]  /*10a10*/  UIADD3 UR19, UR40, 0x30800, URZ ;  /* 0x0003080028137890 */ /* 0x000fe2000fffe03f */
[----:B------:R-:W-:Y:S01]  /*10a20*/  R2UR UR11, R13 ;  /* 0x000000000d0b72ca */ /* 0x000fe200000e0000 */
[----:B------:R-:W-:Y:S01]  /*10a30*/  UIADD3 UR4, UP0, UR42, 0x370, URZ ;  /* 0x000003702a047890 */ /* 0x000fe2000ff1e03f */
[----:B------:R-:W-:Y:S01]  /*10a40*/  R2UR UR12, R4 ;  /* 0x00000000040c72ca */ /* 0x000fe200000e0000 */
[----:B------:R-:W-:Y:S01]  /*10a50*/  UMOV UR10, URZ ;  /* 0x0000003f000a7c82 */ /* 0x000fe20008000000 */
[----:B-----5:R-:W-:Y:S01]  /*10a60*/  R2UR UR13, R8 ;  /* 0x00000000080d72ca */ /* 0x020fe200000e0000 */
[----:B------:R-:W-:Y:S01]  /*10a70*/  UIADD3.X UR5, URZ, UR43, URZ, UP0, !UPT ;  /* 0x0000002b3f057290 */ /* 0x000fe200087fe43f */
[----:B------:R-:W-:Y:S01]  /*10a80*/  SHF.L.U32 R11, R11, 0x1f, RZ ;  /* 0x0000001f0b0b7819 */ /* 0x000fe200000006ff */
[----:B------:R-:W-:Y:S01]  /*10a90*/  UMOV UR6, 0x0 ;  /* 0x0000000000067882 */ /* 0x000fe20000000000 */
[----:B------:R-:W-:Y:S01]  /*10aa0*/  UMOV UR7, 0x14f00000 ;  /* 0x14f0000000077882 */ /* 0x000fe20000000000 */
[----:B------:R-:W-:Y:S01]  /*10ab0*/  UMOV UR17, 0x40 ;  /* 0x0000004000117882 */ /* 0x000fe20000000000 */
[----:B------:R-:W-:Y:S01]  /*10ac0*/  UMOV UR18, 0x80 ;  /* 0x0000008000127882 */ /* 0x000fe20000000000 */
[----:B------:R-:W-:Y:S01]  /*10ad0*/  ULEA UR14, UR9, UR40, 0xf ;  /* 0x00000028090e7291 */ /* 0x000fe2000f8e783f */
[----:B--2---:R-:W-:Y:S01]  /*10ae0*/  LEA R2, R10, UR19, 0x3 ;  /* 0x000000130a027c11 */ /* 0x004fe2000f8e18ff */
[----:B------:R-:W-:-:S02]  /*10af0*/  ULEA UR9, UR9, UR19, 0x3 ;  /* 0x0000001309097291 */ /* 0x000fc4000f8e183f */
[----:B------:R-:W-:Y:S02]  /*10b00*/  USHF.L.U32 UR11, UR11, 0x6, URZ ;  /* 0x000000060b0b7899 */ /* 0x000fe4000800063f */
[----:B------:R-:W-:Y:S02]  /*10b10*/  UIADD3 UR8, UR14, 0x20400, URZ ;  /* 0x000204000e087890 */ /* 0x000fe4000fffe03f */
        /* <DEDUP_REMOVED lines=17> */
.L_x_1058:
        /* <DEDUP_REMOVED lines=8> */
.L_x_1026:
        /* <DEDUP_REMOVED lines=33> */
.L_x_1021:
[----:B------:R-:W-:Y:S05]  /*10ec0*/  BSYNC B1 ;  /* 0x0000000000017941 */ /* 0x000fea0003800000 */
.L_x_1020:
[----:B------:R-:W-:Y:S02]  /*10ed0*/  ISETP.GT.AND P2, PT, R12, UR41, PT ;  /* 0x000000290c007c0c */ /* 0x000fe4000bf44270 */
[----:B------:R-:W-:-:S11]  /*10ee0*/  IADD3 R7, R7, -0x2, RZ ;  /* 0xfffffffe07077810 */ /* 0x000fd60007ffe0ff */
[----:B------:R-:W-:Y:S05]  /*10ef0*/  @P2 BRA `(.L_x_1027) ;  /* 0xfffffff000342947 */ /* 0x000fea000383ffff */
.L_x_1012:
[----:B------:R-:W-:Y:S05]  /*10f00*/  BSYNC B0 ;  /* 0x0000000000007941 */ /* 0x000fea0003800000 */
.L_x_1003:
[----:B------:R-:W-:Y:S04]  /*10f10*/  BSSY B0, `(.L_x_1028) ;  /* 0x000000f000007945 */ /* 0x000fe80003800000 */
[----:B------:R-:W-:Y:S05]  /*10f20*/  @P1 BRA `(.L_x_1029) ;  /* 0x0000000000341947 */ /* 0x000fea0003800000 */
[----:B-1----:R-:W1:Y:S01]  /*10f30*/  S2R R7, SR_LANEID ;  /* 0x0000000000077919 */ /* 0x002e620000000000 */
        /* <DEDUP_REMOVED lines=11> */
[----:B-1----:R-:W-:-:S07]  /*10ff0*/  IADD3 R19, R0, UR50, R19 ;  /* 0x0000003200137c10 */ /* 0x002fce000fffe013 */
.L_x_1029:
[----:B------:R-:W-:Y:S05]  /*11000*/  BSYNC B0 ;  /* 0x0000000000007941 */ /* 0x000fea0003800000 */
.L_x_1028:
[----:B------:R-:W-:Y:S04]  /*11010*/  BSSY B0, `(.L_x_1030) ;  /* 0x0000030000007945 */ /* 0x000fe80003800000 */
[----:B------:R-:W-:Y:S05]  /*11020*/  @!P6 BRA `(.L_x_1031) ;  /* 0x0000000000b8e947 */ /* 0x000fea0003800000 */
[----:B------:R-:W2:Y:S01]  /*11030*/  S2R R0, SR_TID.X ;  /* 0x0000000000007919 */ /* 0x000ea20000002100 */
[----:B-1----:R-:W-:Y:S02]  /*11040*/  LEA R3, R16, UR40, 0x3 ;  /* 0x0000002810037c11 */ /* 0x002fe4000f8e18ff */
[----:B--2---:R-:W-:Y:S02]  /*11050*/  LOP3.LUT R2, R0, 0x7f, RZ, 0xc0, !PT ;  /* 0x0000007f00027812 */ /* 0x004fe400078ec0ff */
[----:B------:R-:W-:Y:S02]  /*11060*/  SHF.L.U32 R0, R17, 0x1f, RZ ;  /* 0x0000001f11007819 */ /* 0x000fe400000006ff */
[----:B------:R-:W-:Y:S02]  /*11070*/  ISETP.NE.AND P1, PT, R2, RZ, PT ;  /* 0x000000ff0200720c */ /* 0x000fe40003f25270 */
[----:B------:R-:W1:Y:S02]  /*11080*/  SYNCS.PHASECHK.TRANS64.TRYWAIT P0, [R3+URZ+0x30860], R0 ;  /* 0x03086000030075a7 */ /* 0x000e64000800017f */
[----:B-1----:R-:W-:Y:S09]  /*11090*/  @!P0 BRA `(.L_x_1032) ;  /* 0x0000000c009c8947 */ /* 0x002ff20003800000 */
.L_x_1059:
        /* <DEDUP_REMOVED lines=8> */
.L_x_1033:
        /* <DEDUP_REMOVED lines=11> */
[----:B------:R-:W-:Y:S02]  /*111d0*/  ULEA UR14, UR14, UR40, 0xf ;  /* 0x000000280e0e7291 */ /* 0x000fe4000f8e783f */
        /* <DEDUP_REMOVED lines=19> */
.L_x_1031:
[----:B------:R-:W-:Y:S05]  /*11310*/  BSYNC B0 ;  /* 0x0000000000007941 */ /* 0x000fea0003800000 */
.L_x_1030:
[----:B------:R-:W-:Y:S02]  /*11320*/  VIADD R16, R16, 0x1 ;  /* 0x0000000110107836 */ /* 0x000fe40000000000 */
[----:B------:R-:W-:-:S03]  /*11330*/  IMAD.MOV.U32 R13, RZ, RZ, R19 ;  /* 0x000000ffff0d7224 */ /* 0x000fc600078e0013 */
[----:B------:R-:W-:-:S04]  /*11340*/  ISETP.NE.AND P0, PT, R16, 0x2, PT ;  /* 0x000000021000780c */ /* 0x000fc80003f05270 */
[----:B-1----:R-:W-:Y:S02]  /*11350*/  SEL R0, RZ, 0x1, P0 ;  /* 0x00000001ff007807 */ /* 0x002fe40000000000 */
[----:B------:R-:W-:Y:S02]  /*11360*/  SEL R16, R16, RZ, P0 ;  /* 0x000000ff10107207 */ /* 0x000fe40000000000 */
[----:B------:R-:W-:-:S07]  /*11370*/  LOP3.LUT R17, R17, R0, RZ, 0x3c, !PT ;  /* 0x0000000011117212 */ /* 0x000fce00078e3cff */
.L_x_992:
[----:B------:R-:W-:Y:S05]  /*11380*/  BSYNC B6 ;  /* 0x0000000000067941 */ /* 0x000fea0003800000 */
.L_x_990:
[----:B------:R-:W-:-:S03]  /*11390*/  UMOV UR4, 0xffffffff ;  /* 0xffffffff00047882 */ /* 0x000fc60000000000 */
[----:B------:R-:W-:Y:S05]  /*113a0*/  BRA.DIV UR4, `(.L_x_1034) ;  /* 0x0000000a04ec7947 */ /* 0x000fea000b800000 */
[----:B------:R1:W2:Y:S02]  /*113b0*/  SHFL.IDX PT, R14, R13, RZ, 0x1f ;  /* 0x00001fff0d0e7589 */ /* 0x0002a400000e0000 */
.L_x_1062:
[----:B------:R-:W3:Y:S01]  /*113c0*/  S2R R0, SR_TID.X ;  /* 0x0000000000007919 */ /* 0x000ee20000002100 */
[----:B------:R-:W-:Y:S05]  /*113d0*/  WARPSYNC.ALL ;  /* 0x0000000000007948 */ /* 0x000fea0003800000 */
[----:B------:R-:W-:Y:S01]  /*113e0*/  BAR.SYNC.DEFER_BLOCKING 0x4, 0x120 ;  /* 0x0104800000007b1d */ /* 0x000fe20000010000 */
[----:B--2---:R-:W-:-:S05]  /*113f0*/  IMAD.MOV.U32 R19, RZ, RZ, R14 ;  /* 0x000000ffff137224 */ /* 0x004fca00078e000e */
[----:B------:R-:W-:Y:S01]  /*11400*/  ULDC UR4, c[0x0][0xda8] ;  /* 0x00036a0000047ab9 */ /* 0x000fe20000000800 */
[----:B---3--:R-:W-:-:S04]  /*11410*/  LOP3.LUT R0, R0, 0x1f, RZ, 0xc0, !PT ;  /* 0x0000001f00007812 */ /* 0x008fc800078ec0ff */
[----:B------:R-:W-:-:S13]  /*11420*/  ISETP.NE.AND P0, PT, R0, RZ, PT ;  /* 0x000000ff0000720c */ /* 0x000fda0003f05270 */
[----:B------:R-:W2:Y:S01]  /*11430*/  @!P0 S2R R3, SR_CgaCtaId ;  /* 0x0000000000038919 */ /* 0x000ea20000008800 */
[----:B------:R-:W-:-:S04]  /*11440*/  @!P0 MOV R0, 0x400 ;  /* 0x0000040000008802 */ /* 0x000fc80000000f00 */
[----:B--2---:R-:W-:-:S05]  /*11450*/  @!P0 LEA R0, R3, R0, 0x18 ;  /* 0x0000000003008211 */ /* 0x004fca00078ec0ff */
[----:B------:R2:W-:Y:S01]  /*11460*/  @!P0 STS [R0+0x308d0], R13 ;  /* 0x0308d00d00008388 */ /* 0x0005e20000000800 */
[----:B------:R-:W-:Y:S06]  /*11470*/  BAR.ARV 0x5, 0x120 ;  /* 0x0144800000007b1d */ /* 0x000fec0000002000 */
[----:B------:R-:W-:-:S13]  /*11480*/  ISETP.GE.AND P0, PT, R19, UR4, PT ;  /* 0x0000000413007c0c */ /* 0x000fda000bf06270 */
[----:B--2---:R-:W-:Y:S05]  /*11490*/  @!P0 BRA `(.L_x_1035) ;  /* 0xffffffc800fc8947 */ /* 0x004fea000383ffff */
.L_x_981:
[----:B------:R-:W2:Y:S01]  /*114a0*/  S2R R3, SR_CgaCtaId ;  /* 0x0000000000037919 */ /* 0x000ea20000008800 */
[----:B------:R-:W-:Y:S01]  /*114b0*/  UIADD3 UR49, UR49, 0x1, URZ ;  /* 0x0000000131317890 */ /* 0x000fe2000fffe03f */
[----:B------:R-:W-:-:S03]  /*114c0*/  MOV R0, 0x400 ;  /* 0x0000040000007802 */ /* 0x000fc60000000f00 */
[----:B------:R-:W-:-:S04]  /*114d0*/  ULEA.HI UR4, UR49, UR49, URZ, 0x1 ;  /* 0x0000003131047291 */ /* 0x000fc8000f8f083f */
[----:B------:R-:W-:-:S04]  /*114e0*/  ULOP3.LUT UR4, UR4, 0xfffffffe, URZ, 0xc0, !UPT ;  /* 0xfffffffe04047892 */ /* 0x000fc8000f8ec03f */
[----:B------:R-:W-:Y:S01]  /*114f0*/  UIADD3 UR4, UR49, -UR4, URZ ;  /* 0x8000000431047290 */ /* 0x000fe2000fffe03f */
[----:B--2---:R-:W-:-:S05]  /*11500*/  LEA R7, R3, R0, 0x18 ;  /* 0x0000000003077211 */ /* 0x004fca00078ec0ff */
[----:B------:R-:W-:-:S05]  /*11510*/  IMAD.U32 R0, RZ, RZ, UR4 ;  /* 0x00000004ff007e24 */ /* 0x000fca000f8e00ff */
[----:B------:R-:W-:-:S04]  /*11520*/  SHF.L.U32 R0, R0, 0x1f, RZ ;  /* 0x0000001f00007819 */ /* 0x000fc800000006ff */
[----:B------:R-:W2:Y:S02]  /*11530*/  SYNCS.PHASECHK.TRANS64.TRYWAIT P0, [R7+URZ+0x30820], R0 ;  /* 0x03082000070075a7 */ /* 0x000ea4000800017f */
[----:B--2---:R-:W-:Y:S05]  /*11540*/  @!P0 BRA `(.L_x_1036) ;  /* 0x0000000800a88947 */ /* 0x004fea0003800000 */
.L_x_1063:
[----:B------:R-:W3:Y:S02]  /*11550*/  S2R R2, SR_TID.X ;  /* 0x0000000000027919 */ /* 0x000ee40000002100 */
[----:B---3--:R-:W-:-:S04]  /*11560*/  SHF.R.U32.HI R2, RZ, 0x5, R2 ;  /* 0x00000005ff027819 */ /* 0x008fc80000011602 */
[----:B------:R-:W-:-:S05]  /*11570*/  LOP3.LUT R2, R2, 0x3, RZ, 0xc0, !PT ;  /* 0x0000000302027812 */ /* 0x000fca00078ec0ff */
[----:B--2---:R-:W2:Y:S02]  /*11580*/  SHFL.IDX PT, R0, R2, RZ, 0x1f ;  /* 0x00001fff02007589 */ /* 0x004ea400000e0000 */
[----:B--2---:R-:W-:-:S13]  /*11590*/  ISETP.NE.AND P0, PT, R0, RZ, PT ;  /* 0x000000ff0000720c */ /* 0x004fda0003f05270 */
[----:B------:R-:W-:Y:S05]  /*115a0*/  @P0 EXIT ;  /* 0x000000000000094d */ /* 0x000fea0003800000 */
[----:B------:R-:W-:Y:S01]  /*115b0*/  ELECT P0, URZ, PT ;  /* 0x00000000003f782f */ /* 0x000fe20003800000 */
[----:B------:R-:W-:-:S12]  /*115c0*/  BSSY B0, `(.L_x_1037) ;  /* 0x0000022000007945 */ /* 0x000fd80003800000 */
[----:B------:R-:W-:Y:S05]  /*115d0*/  @!P0 BRA `(.L_x_1038) ;  /* 0x0000000000808947 */ /* 0x000fea0003800000 */
[----:B------:R-:W2:Y:S02]  /*115e0*/  LDL R2, [R1] ;  /* 0x0000000001027983 */ /* 0x000ea40000100800 */
[----:B--2---:R-:W-:-:S13]  /*115f0*/  R2UR UR4, R2 ;  /* 0x00000000020472ca */ /* 0x004fda00000e0000 */
[----:B------:R-:W-:-:S06]  /*11600*/  ULOP3.LUT UR4, UR4, 0x2, URZ, 0xfc, !UPT ;  /* 0x0000000204047892 */ /* 0x000fcc000f8efc3f */
[----:B------:R-:W-:-:S05]  /*11610*/  IMAD.U32 R0, RZ, RZ, UR4 ;  /* 0x00000004ff007e24 */ /* 0x000fca000f8e00ff */
[----:B------:R-:W-:-:S13]  /*11620*/  ISETP.NE.AND P2, PT, R0, 0x3, PT ;  /* 0x000000030000780c */ /* 0x000fda0003f45270 */
[----:B------:R-:W-:Y:S05]  /*11630*/  @!P2 BRA `(.L_x_1039) ;  /* 0x000000000004a947 */ /* 0x000fea0003800000 */
[----:B------:R-:W-:Y:S01]  /*11640*/  BPT.TRAP 0x1 ;  /* 0x000000040000795c */ /* 0x000fe20000300000 */
.L_x_1039:
[----:B------:R-:W-:Y:S01]  /*11650*/  VIADD R3, R7, 0x30840 ;  /* 0x0003084007037836 */ /* 0x000fe20000000000 */
[----:B------:R-:W-:Y:S01]  /*11660*/  SHF.L.U32 R4, R17, 0x1f, RZ ;  /* 0x0000001f11047819 */ /* 0x000fe200000006ff */
[----:B------:R-:W-:-:S03]  /*11670*/  VIADD R0, R16, 0x1 ;  /* 0x0000000110007836 */ /* 0x000fc60000000000 */
[----:B------:R-:W-:Y:S02]  /*11680*/  LEA R5, R16, R3, 0x3 ;  /* 0x0000000310057211 */ /* 0x000fe400078e18ff */
[----:B------:R-:W-:Y:S02]  /*11690*/  ISETP.NE.AND P1, PT, R0, 0x2, PT ;  /* 0x000000020000780c */ /* 0x000fe40003f25270 */
[----:B------:R-:W2:Y:S02]  /*116a0*/  SYNCS.PHASECHK.TRANS64.TRYWAIT P0, [R5+URZ], R4 ;  /* 0x00000004050075a7 */ /* 0x000ea4000800017f */
[----:B------:R-:W-:-:S04]  /*116b0*/  SEL R2, RZ, 0x1, P1 ;  /* 0x00000001ff027807 */ /* 0x000fc80000800000 */
[----:B------:R-:W-:Y:S02]  /*116c0*/  LOP3.LUT R17, R17, R2, RZ, 0x3c, !PT ;  /* 0x0000000211117212 */ /* 0x000fe400078e3cff */
[----:B------:R-:W-:Y:S02]  /*116d0*/  SEL R2, R0, RZ, P1 ;  /* 0x000000ff00027207 */ /* 0x000fe40000800000 */
[----:B------:R-:W-:-:S03]  /*116e0*/  SHF.L.U32 R0, R17, 0x1f, RZ ;  /* 0x0000001f11007819 */ /* 0x000fc600000006ff */
[----:B------:R-:W-:Y:S01]  /*116f0*/  IMAD R3, R2, 0x8, R3 ;  /* 0x0000000802037824 */ /* 0x000fe200078e0203 */
[----:B--2---:R-:W-:Y:S06]  /*11700*/  @!P0 BRA `(.L_x_1040) ;  /* 0x00000008004c8947 */ /* 0x004fec0003800000 */
.L_x_1064:
[----:B------:R-:W3:Y:S02]  /*11710*/  SYNCS.PHASECHK.TRANS64.TRYWAIT P0, [R3+URZ], R0 ;  /* 0x00000000030075a7 */ /* 0x000ee4000800017f */
[----:B---3--:R-:W-:Y:S05]  /*11720*/  @!P0 BRA `(.L_x_1041) ;  /* 0x0000000800588947 */ /* 0x008fea0003800000 */
.L_x_1065:
[----:B------:R-:W-:Y:S05]  /*11730*/  @!P2 BRA `(.L_x_1042) ;  /* 0x000000000004a947 */ /* 0x000fea0003800000 */
[----:B------:R-:W-:Y:S01]  /*11740*/  BPT.TRAP 0x1 ;  /* 0x000000040000795c */ /* 0x000fe20000300000 */
.L_x_1042:
[----:B---3--:R-:W-:-:S04]  /*11750*/  VIADD R3, R7, 0x30860 ;  /* 0x0003086007037836 */ /* 0x008fc80000000000 */
[----:B--2---:R-:W-:-:S04]  /*11760*/  IMAD R5, R16, 0x8, R3 ;  /* 0x0000000810057824 */ /* 0x004fc800078e0203 */
[----:B------:R-:W2:Y:S02]  /*11770*/  SYNCS.PHASECHK.TRANS64.TRYWAIT P0, [R5+URZ], R4 ;  /* 0x00000004050075a7 */ /* 0x000ea4000800017f */
[----:B--2---:R-:W-:Y:S05]  /*11780*/  @!P0 BRA `(.L_x_1043) ;  /* 0x0000000800548947 */ /* 0x004fea0003800000 */
.L_x_1066:
[----:B------:R-:W-:-:S07]  /*11790*/  IMAD R3, R2, 0x8, R3 ;  /* 0x0000000802037824 */ /* 0x000fce00078e0203 */
.L_x_1044:
[----:B---3--:R3:W4:Y:S02]  /*117a0*/  SYNCS.PHASECHK.TRANS64.TRYWAIT P0, [R3+URZ], R0 ;  /* 0x00000000030075a7 */ /* 0x008724000800017f */
[----:B----4-:R-:W-:Y:S05]  /*117b0*/  @!P0 NANOSLEEP.SYNCS 0x989680 ;  /* 0x009896800000895d */ /* 0x010fea0003900000 */
[----:B------:R-:W4:Y:S02]  /*117c0*/  @!P0 SYNCS.PHASECHK.TRANS64 P0, [R3+URZ], R0 ;  /* 0x00000000030085a7 */ /* 0x000f24000800007f */
[----:B----4-:R-:W-:Y:S05]  /*117d0*/  @!P0 BRA `(.L_x_1044) ;  /* 0xfffffffc00f08947 */ /* 0x010fea000383ffff */
.L_x_1038:
[----:B------:R-:W-:Y:S05]  /*117e0*/  BSYNC B0 ;  /* 0x0000000000007941 */ /* 0x000fea0003800000 */
.L_x_1037:
[----:B------:R-:W-:Y:S05]  /*117f0*/  EXIT ;  /* 0x000000000000794d */ /* 0x000fea0003800000 */
.L_x_898:
[----:B-1----:R-:W-:-:S04]  /*11800*/  IMAD.U32 R3, RZ, RZ, UR38 ;  /* 0x00000026ff037e24 */ /* 0x002fc8000f8e00ff */
[----:B------:R1:W2:Y:S03]  /*11810*/  SYNCS.PHASECHK.TRANS64.TRYWAIT P1, [R3+URZ+0x30800], R0 ;  /* 0x03080000030075a7 */ /* 0x0002a6000802017f */
[----:B--2---:R-:W-:Y:S05]  /*11820*/  @!P1 NANOSLEEP.SYNCS 0x989680 ;  /* 0x009896800000995d */ /* 0x004fea0003900000 */
[----:B------:R-:W2:Y:S02]  /*11830*/  @!P1 SYNCS.PHASECHK.TRANS64 P1, [R3+URZ+0x30800], R0 ;  /* 0x03080000030095a7 */ /* 0x000ea4000802007f */
[----:B--2---:R-:W-:Y:S05]  /*11840*/  @!P1 BRA `(.L_x_898) ;  /* 0xfffffffc00ec9947 */ /* 0x004fea000383ffff */
[----:B------:R-:W-:Y:S05]  /*11850*/  BRA `(.L_x_1045) ;  /* 0xffffff0000e07947 */ /* 0x000fea000383ffff */
.L_x_902:
[----:B--2---:R2:W3:Y:S02]  /*11860*/  SYNCS.PHASECHK.TRANS64.TRYWAIT P2, [R3+URZ+0x30830], R0 ;  /* 0x03083000030075a7 */ /* 0x0044e4000804017f */
[----:B---3--:R-:W-:Y:S05]  /*11870*/  @!P2 NANOSLEEP.SYNCS 0x989680 ;  /* 0x009896800000a95d */ /* 0x008fea0003900000 */
[----:B------:R-:W3:Y:S02]  /*11880*/  @!P2 SYNCS.PHASECHK.TRANS64 P2, [R3+URZ+0x30830], R0 ;  /* 0x030830000300a5a7 */ /* 0x000ee4000804007f */
[----:B---3--:R-:W-:Y:S05]  /*11890*/  @!P2 BRA `(.L_x_902) ;  /* 0xfffffffc00f0a947 */ /* 0x008fea000383ffff */
[----:B------:R-:W-:Y:S05]  /*118a0*/  BRA `(.L_x_901) ;  /* 0xffffff0400047947 */ /* 0x000fea000383ffff */
.L_x_918:
[----:B--2---:R-:W-:-:S04]  /*118b0*/  IMAD.U32 R153, RZ, RZ, UR39 ;  /* 0x00000027ff997e24 */ /* 0x004fc8000f8e00ff */
[----:B------:R2:W3:Y:S03]  /*118c0*/  SYNCS.PHASECHK.TRANS64.TRYWAIT P2, [R153+URZ+0x30830], R152 ;  /* 0x03083098990075a7 */ /* 0x0004e6000804017f */
[----:B---3--:R-:W-:Y:S05]  /*118d0*/  @!P2 NANOSLEEP.SYNCS 0x989680 ;  /* 0x009896800000a95d */ /* 0x008fea0003900000 */
[----:B------:R-:W3:Y:S02]  /*118e0*/  @!P2 SYNCS.PHASECHK.TRANS64 P2, [R153+URZ+0x30830], R152 ;  /* 0x030830989900a5a7 */ /* 0x000ee4000804007f */
[----:B---3--:R-:W-:Y:S05]  /*118f0*/  @!P2 BRA `(.L_x_918) ;  /* 0xfffffffc00eca947 */ /* 0x008fea000383ffff */
[----:B------:R-:W-:Y:S05]  /*11900*/  BRA `(.L_x_917) ;  /* 0xffffff2800b07947 */ /* 0x000fea000383ffff */
.L_x_922:
[----:B--2---:R-:W-:-:S04]  /*11910*/  MOV R215, UR10 ;  /* 0x0000000a00d77c02 */ /* 0x004fc80008000f00 */
[----:B------:R2:W3:Y:S03]  /*11920*/  SYNCS.PHASECHK.TRANS64.TRYWAIT P2, [R215+URZ+0x30850], R0 ;  /* 0x03085000d70075a7 */ /* 0x0004e6000804017f */
[----:B---3--:R-:W-:Y:S05]  /*11930*/  @!P2 NANOSLEEP.SYNCS 0x989680 ;  /* 0x009896800000a95d */ /* 0x008fea0003900000 */
[----:B------:R-:W3:Y:S02]  /*11940*/  @!P2 SYNCS.PHASECHK.TRANS64 P2, [R215+URZ+0x30850], R0 ;  /* 0x03085000d700a5a7 */ /* 0x000ee4000804007f */
[----:B---3--:R-:W-:Y:S05]  /*11950*/  @!P2 BRA `(.L_x_922) ;  /* 0xfffffffc00eca947 */ /* 0x008fea000383ffff */
[----:B------:R-:W-:Y:S05]  /*11960*/  BRA `(.L_x_921) ;  /* 0xffffff3800407947 */ /* 0x000fea000383ffff */
.L_x_939:
[----:B--2---:R-:W-:-:S04]  /*11970*/  IMAD.U32 R4, RZ, RZ, UR6 ;  /* 0x00000006ff047e24 */ /* 0x004fc8000f8e00ff */
[----:B------:R2:W3:Y:S03]  /*11980*/  SYNCS.PHASECHK.TRANS64.TRYWAIT P2, [R4+URZ+0x30830], R3 ;  /* 0x03083003040075a7 */ /* 0x0004e6000804017f */
[----:B---3--:R-:W-:Y:S05]  /*11990*/  @!P2 NANOSLEEP.SYNCS 0x989680 ;  /* 0x009896800000a95d */ /* 0x008fea0003900000 */
[----:B------:R-:W3:Y:S02]  /*119a0*/  @!P2 SYNCS.PHASECHK.TRANS64 P2, [R4+URZ+0x30830], R3 ;  /* 0x030830030400a5a7 */ /* 0x000ee4000804007f */
[----:B---3--:R-:W-:Y:S05]  /*119b0*/  @!P2 BRA `(.L_x_939) ;  /* 0xfffffffc00eca947 */ /* 0x008fea000383ffff */
[----:B------:R-:W-:Y:S05]  /*119c0*/  BRA `(.L_x_938) ;  /* 0xffffff5000d47947 */ /* 0x000fea000383ffff */
.L_x_943:
[----:B-12---:R-:W-:-:S04]  /*119d0*/  IMAD.U32 R3, RZ, RZ, UR14 ;  /* 0x0000000eff037e24 */ /* 0x006fc8000f8e00ff */
[----:B------:R1:W2:Y:S03]  /*119e0*/  SYNCS.PHASECHK.TRANS64.TRYWAIT P2, [R3+URZ+0x30850], R0 ;  /* 0x03085000030075a7 */ /* 0x0002a6000804017f */
[----:B--2---:R-:W-:Y:S05]  /*119f0*/  @!P2 NANOSLEEP.SYNCS 0x989680 ;  /* 0x009896800000a95d */ /* 0x004fea0003900000 */
[----:B------:R-:W2:Y:S02]  /*11a00*/  @!P2 SYNCS.PHASECHK.TRANS64 P2, [R3+URZ+0x30850], R0 ;  /* 0x030850000300a5a7 */ /* 0x000ea4000804007f */
[----:B--2---:R-:W-:Y:S05]  /*11a10*/  @!P2 BRA `(.L_x_943) ;  /* 0xfffffffc00eca947 */ /* 0x004fea000383ffff */
[----:B------:R-:W-:Y:S05]  /*11a20*/  BRA `(.L_x_942) ;  /* 0xffffff6000647947 */ /* 0x000fea000383ffff */
.L_x_949:
[----:B--2---:R-:W-:-:S04]  /*11a30*/  IMAD.U32 R4, RZ, RZ, UR6 ;  /* 0x00000006ff047e24 */ /* 0x004fc8000f8e00ff */
[----:B------:R2:W3:Y:S03]  /*11a40*/  SYNCS.PHASECHK.TRANS64.TRYWAIT P2, [R4+URZ+0x30830], R3 ;  /* 0x03083003040075a7 */ /* 0x0004e6000804017f */
[----:B---3--:R-:W-:Y:S05]  /*11a50*/  @!P2 NANOSLEEP.SYNCS 0x989680 ;  /* 0x009896800000a95d */ /* 0x008fea0003900000 */
[----:B------:R-:W3:Y:S02]  /*11a60*/  @!P2 SYNCS.PHASECHK.TRANS64 P2, [R4+URZ+0x30830], R3 ;  /* 0x030830030400a5a7 */ /* 0x000ee4000804007f */
[----:B---3--:R-:W-:Y:S05]  /*11a70*/  @!P2 BRA `(.L_x_949) ;  /* 0xfffffffc00eca947 */ /* 0x008fea000383ffff */
[----:B------:R-:W-:Y:S05]  /*11a80*/  BRA `(.L_x_948) ;  /* 0xffffff6c00e47947 */ /* 0x000fea000383ffff */
.L_x_953:
[----:B-12---:R-:W-:-:S04]  /*11a90*/  IMAD.U32 R3, RZ, RZ, UR10 ;  /* 0x0000000aff037e24 */ /* 0x006fc8000f8e00ff */
[----:B------:R1:W2:Y:S03]  /*11aa0*/  SYNCS.PHASECHK.TRANS64.TRYWAIT P2, [R3+URZ+0x30850], R0 ;  /* 0x03085000030075a7 */ /* 0x0002a6000804017f */
[----:B--2---:R-:W-:Y:S05]  /*11ab0*/  @!P2 NANOSLEEP.SYNCS 0x989680 ;  /* 0x009896800000a95d */ /* 0x004fea0003900000 */
[----:B------:R-:W2:Y:S02]  /*11ac0*/  @!P2 SYNCS.PHASECHK.TRANS64 P2, [R3+URZ+0x30850], R0 ;  /* 0x030850000300a5a7 */ /* 0x000ea4000804007f */
[----:B--2---:R-:W-:Y:S05]  /*11ad0*/  @!P2 BRA `(.L_x_953) ;  /* 0xfffffffc00eca947 */ /* 0x004fea000383ffff */
[----:B------:R-:W-:Y:S05]  /*11ae0*/  BRA `(.L_x_952) ;  /* 0xffffff7c00747947 */ /* 0x000fea000383ffff */
.L_x_966:
[----:B--2---:R-:W-:-:S04]  /*11af0*/  IMAD.U32 R5, RZ, RZ, UR5 ;  /* 0x00000005ff057e24 */ /* 0x004fc8000f8e00ff */
[----:B------:R2:W3:Y:S03]  /*11b00*/  SYNCS.PHASECHK.TRANS64.TRYWAIT P0, [R5+URZ+0x30850], R0 ;  /* 0x03085000050075a7 */ /* 0x0004e6000800017f */
[----:B---3--:R-:W-:Y:S05]  /*11b10*/  @!P0 NANOSLEEP.SYNCS 0x989680 ;  /* 0x009896800000895d */ /* 0x008fea0003900000 */
[----:B------:R-:W3:Y:S02]  /*11b20*/  @!P0 SYNCS.PHASECHK.TRANS64 P0, [R5+URZ+0x30850], R0 ;  /* 0x03085000050085a7 */ /* 0x000ee4000800007f */
[----:B---3--:R-:W-:Y:S05]  /*11b30*/  @!P0 BRA `(.L_x_966) ;  /* 0xfffffffc00ec8947 */ /* 0x008fea000383ffff */
[----:B------:R-:W-:Y:S05]  /*11b40*/  BRA `(.L_x_965) ;  /* 0xffffff9c004c7947 */ /* 0x000fea000383ffff */
.L_x_996:
[----:B------:R-:W1:Y:S01]  /*11b50*/  S2R R18, SR_TID.X ;  /* 0x0000000000127919 */ /* 0x000e620000002100 */
        /* <DEDUP_REMOVED lines=9> */
.L_x_1046:
[----:B------:R-:W-:Y:S05]  /*11bf0*/  BRA `(.L_x_1047) ;  /* 0xffffffd000e47947 */ /* 0x000fea000383ffff */
.L_x_997:
[----:B------:R-:W-:Y:S01]  /*11c00*/  BSSY B0, `(.L_x_1048) ;  /* 0x0000006000007945 */ /* 0x000fe20003800000 */
[----:B------:R-:W-:-:S07]  /*11c10*/  IMAD.MOV.U32 R15, RZ, RZ, -0x1 ;  /* 0xffffffffff0f7424 */ /* 0x000fce00078e00ff */
[----:B------:R-:W-:Y:S05]  /*11c20*/  WARPSYNC.COLLECTIVE R15, `(.L_x_1049) ;  /* 0x000000000f0c7348 */ /* 0x000fea0003c00000 */
[----:B------:R-:W-:Y:S02]  /*11c30*/  ELECT P6, UR62, PT ;  /* 0x00000000003e782f */ /* 0x000fe400038c0000 */
[----:B------:R-:W-:Y:S01]  /*11c40*/  MOV R14, UR62 ;  /* 0x0000003e000e7c02 */ /* 0x000fe20008000f00 */
[----:B------:R-:W-:Y:S10]  /*11c50*/  ENDCOLLECTIVE ;  /* 0x000000000000791b */ /* 0x000ff40003800000 */
.L_x_1049:
[----:B------:R-:W-:Y:S05]  /*11c60*/  BSYNC B0 ;  /* 0x0000000000007941 */ /* 0x000fea0003800000 */
.L_x_1048:
[----:B------:R-:W-:Y:S05]  /*11c70*/  BRA `(.L_x_1050) ;  /* 0xffffffd000d47947 */ /* 0x000fea000383ffff */
.L_x_1000:
[----:B-1----:R1:W2:Y:S02]  /*11c80*/  SYNCS.PHASECHK.TRANS64.TRYWAIT P2, [R8+URZ+0x30840], R7 ;  /* 0x03084007080075a7 */ /* 0x0022a4000804017f */
[----:B--2---:R-:W-:Y:S05]  /*11c90*/  @!P2 NANOSLEEP.SYNCS 0x989680 ;  /* 0x009896800000a95d */ /* 0x004fea0003900000 */
[----:B------:R-:W2:Y:S02]  /*11ca0*/  @!P2 SYNCS.PHASECHK.TRANS64 P2, [R8+URZ+0x30840], R7 ;  /* 0x030840070800a5a7 */ /* 0x000ea4000804007f */
[----:B--2---:R-:W-:Y:S05]  /*11cb0*/  @!P2 BRA `(.L_x_1000) ;  /* 0xfffffffc00f0a947 */ /* 0x004fea000383ffff */
[----:B------:R-:W-:Y:S05]  /*11cc0*/  BRA `(.L_x_1051) ;  /* 0xffffffd400347947 */ /* 0x000fea000383ffff */
.L_x_1002:
[----:B-1----:R-:W-:-:S04]  /*11cd0*/  IMAD.U32 R8, RZ, RZ, UR40 ;  /* 0x00000028ff087e24 */ /* 0x002fc8000f8e00ff */
[----:B------:R1:W2:Y:S03]  /*11ce0*/  SYNCS.PHASECHK.TRANS64.TRYWAIT P2, [R8+URZ+0x30820], R7 ;  /* 0x03082007080075a7 */ /* 0x0002a6000804017f */
[----:B--2---:R-:W-:Y:S05]  /*11cf0*/  @!P2 NANOSLEEP.SYNCS 0x989680 ;  /* 0x009896800000a95d */ /* 0x004fea0003900000 */
[----:B------:R-:W2:Y:S02]  /*11d00*/  @!P2 SYNCS.PHASECHK.TRANS64 P2, [R8+URZ+0x30820], R7 ;  /* 0x030820070800a5a7 */ /* 0x000ea4000804007f */
[----:B--2---:R-:W-:Y:S05]  /*11d10*/  @!P2 BRA `(.L_x_1002) ;  /* 0xfffffffc00eca947 */ /* 0x004fea000383ffff */
[----:B------:R-:W-:Y:S05]  /*11d20*/  BRA `(.L_x_1052) ;  /* 0xffffffd8006c7947 */ /* 0x000fea000383ffff */
.L_x_1008:
[----:B-1----:R1:W2:Y:S02]  /*11d30*/  SYNCS.PHASECHK.TRANS64.TRYWAIT P3, [R3+URZ+0x30840], R2 ;  /* 0x03084002030075a7 */ /* 0x0022a4000806017f */
[----:B--2---:R-:W-:Y:S05]  /*11d40*/  @!P3 NANOSLEEP.SYNCS 0x989680 ;  /* 0x009896800000b95d */ /* 0x004fea0003900000 */
[----:B------:R-:W2:Y:S02]  /*11d50*/  @!P3 SYNCS.PHASECHK.TRANS64 P3, [R3+URZ+0x30840], R2 ;  /* 0x030840020300b5a7 */ /* 0x000ea4000806007f */
[----:B--2---:R-:W-:Y:S05]  /*11d60*/  @!P3 BRA `(.L_x_1008) ;  /* 0xfffffffc00f0b947 */ /* 0x004fea000383ffff */
[----:B------:R-:W-:Y:S05]  /*11d70*/  BRA `(.L_x_1053) ;  /* 0xffffffdc00147947 */ /* 0x000fea000383ffff */
.L_x_1010:
[----:B-1----:R1:W2:Y:S02]  /*11d80*/  SYNCS.PHASECHK.TRANS64.TRYWAIT P3, [R2+URZ+0x60], R3 ;  /* 0x00006003020075a7 */ /* 0x0022a4000806017f */
[----:B--2---:R-:W-:Y:S05]  /*11d90*/  @!P3 NANOSLEEP.SYNCS 0x989680 ;  /* 0x009896800000b95d */ /* 0x004fea0003900000 */
[----:B------:R-:W2:Y:S02]  /*11da0*/  @!P3 SYNCS.PHASECHK.TRANS64 P3, [R2+URZ+0x60], R3 ;  /* 0x000060030200b5a7 */ /* 0x000ea4000806007f */
[----:B--2---:R-:W-:Y:S05]  /*11db0*/  @!P3 BRA `(.L_x_1010) ;  /* 0xfffffffc00f0b947 */ /* 0x004fea000383ffff */
[----:B------:R-:W-:Y:S05]  /*11dc0*/  BRA `(.L_x_1054) ;  /* 0xffffffdc00ac7947 */ /* 0x000fea000383ffff */
.L_x_1016:
[----:B-1----:R1:W2:Y:S02]  /*11dd0*/  SYNCS.PHASECHK.TRANS64.TRYWAIT P3, [R3+URZ+0x30840], R2 ;  /* 0x03084002030075a7 */ /* 0x0022a4000806017f */
[----:B--2---:R-:W-:Y:S05]  /*11de0*/  @!P3 NANOSLEEP.SYNCS 0x989680 ;  /* 0x009896800000b95d */ /* 0x004fea0003900000 */
[----:B------:R-:W2:Y:S02]  /*11df0*/  @!P3 SYNCS.PHASECHK.TRANS64 P3, [R3+URZ+0x30840], R2 ;  /* 0x030840020300b5a7 */ /* 0x000ea4000806007f */
[----:B--2---:R-:W-:Y:S05]  /*11e00*/  @!P3 BRA `(.L_x_1016) ;  /* 0xfffffffc00f0b947 */ /* 0x004fea000383ffff */
[----:B------:R-:W-:Y:S05]  /*11e10*/  BRA `(.L_x_1055) ;  /* 0xffffffe000f87947 */ /* 0x000fea000383ffff */
.L_x_1018:
[----:B-1----:R1:W2:Y:S02]  /*11e20*/  SYNCS.PHASECHK.TRANS64.TRYWAIT P3, [R2+URZ+0x60], R17 ;  /* 0x00006011020075a7 */ /* 0x0022a4000806017f */
[----:B--2---:R-:W-:Y:S05]  /*11e30*/  @!P3 NANOSLEEP.SYNCS 0x989680 ;  /* 0x009896800000b95d */ /* 0x004fea0003900000 */
[----:B------:R-:W2:Y:S02]  /*11e40*/  @!P3 SYNCS.PHASECHK.TRANS64 P3, [R2+URZ+0x60], R17 ;  /* 0x000060110200b5a7 */ /* 0x000ea4000806007f */
[----:B--2---:R-:W-:Y:S05]  /*11e50*/  @!P3 BRA `(.L_x_1018) ;  /* 0xfffffffc00f0b947 */ /* 0x004fea000383ffff */
[----:B------:R-:W-:Y:S05]  /*11e60*/  BRA `(.L_x_1056) ;  /* 0xffffffe400907947 */ /* 0x000fea000383ffff */
.L_x_1023:
[----:B--2---:R2:W3:Y:S02]  /*11e70*/  SYNCS.PHASECHK.TRANS64.TRYWAIT P2, [R2+URZ+0x30840], R3 ;  /* 0x03084003020075a7 */ /* 0x0044e4000804017f */
[----:B---3--:R-:W-:Y:S05]  /*11e80*/  @!P2 NANOSLEEP.SYNCS 0x989680 ;  /* 0x009896800000a95d */ /* 0x008fea0003900000 */
[----:B------:R-:W3:Y:S02]  /*11e90*/  @!P2 SYNCS.PHASECHK.TRANS64 P2, [R2+URZ+0x30840], R3 ;  /* 0x030840030200a5a7 */ /* 0x000ee4000804007f */
[----:B---3--:R-:W-:Y:S05]  /*11ea0*/  @!P2 BRA `(.L_x_1023) ;  /* 0xfffffffc00f0a947 */ /* 0x008fea000383ffff */
[----:B------:R-:W-:Y:S05]  /*11eb0*/  BRA `(.L_x_1057) ;  /* 0xffffffe800a47947 */ /* 0x000fea000383ffff */
.L_x_1025:
[----:B-1----:R1:W2:Y:S02]  /*11ec0*/  SYNCS.PHASECHK.TRANS64.TRYWAIT P2, [R2+URZ+0x60], R11 ;  /* 0x0000600b020075a7 */ /* 0x0022a4000804017f */
[----:B--2---:R-:W-:Y:S05]  /*11ed0*/  @!P2 NANOSLEEP.SYNCS 0x989680 ;  /* 0x009896800000a95d */ /* 0x004fea0003900000 */
[----:B------:R-:W2:Y:S02]  /*11ee0*/  @!P2 SYNCS.PHASECHK.TRANS64 P2, [R2+URZ+0x60], R11 ;  /* 0x0000600b0200a5a7 */ /* 0x000ea4000804007f */
[----:B--2---:R-:W-:Y:S05]  /*11ef0*/  @!P2 BRA `(.L_x_1025) ;  /* 0xfffffffc00f0a947 */ /* 0x004fea000383ffff */
[----:B------:R-:W-:Y:S05]  /*11f00*/  BRA `(.L_x_1058) ;  /* 0xffffffec00487947 */ /* 0x000fea000383ffff */
.L_x_1032:
[----:B-1----:R1:W2:Y:S02]  /*11f10*/  SYNCS.PHASECHK.TRANS64.TRYWAIT P0, [R3+URZ+0x30860], R0 ;  /* 0x03086000030075a7 */ /* 0x0022a4000800017f */
[----:B--2---:R-:W-:Y:S05]  /*11f20*/  @!P0 NANOSLEEP.SYNCS 0x989680 ;  /* 0x009896800000895d */ /* 0x004fea0003900000 */
[----:B------:R-:W2:Y:S02]  /*11f30*/  @!P0 SYNCS.PHASECHK.TRANS64 P0, [R3+URZ+0x30860], R0 ;  /* 0x03086000030085a7 */ /* 0x000ea4000800007f */
[----:B--2---:R-:W-:Y:S05]  /*11f40*/  @!P0 BRA `(.L_x_1032) ;  /* 0xfffffffc00f08947 */ /* 0x004fea000383ffff */
[----:B------:R-:W-:Y:S05]  /*11f50*/  BRA `(.L_x_1059) ;  /* 0xfffffff000507947 */ /* 0x000fea000383ffff */
.L_x_1034:
[----:B------:R-:W-:Y:S01]  /*11f60*/  BSSY B0, `(.L_x_1060) ;  /* 0x0000007000007945 */ /* 0x000fe20003800000 */
[----:B------:R-:W-:Y:S02]  /*11f70*/  IMAD.MOV.U32 R12, RZ, RZ, RZ ;  /* 0x000000ffff0c7224 */ /* 0x000fe400078e00ff */
[----:B------:R-:W-:Y:S02]  /*11f80*/  IMAD.MOV.U32 R11, RZ, RZ, 0x1f ;  /* 0x0000001fff0b7424 */ /* 0x000fe400078e00ff */
[----:B------:R-:W-:-:S07]  /*11f90*/  IMAD.MOV.U32 R15, RZ, RZ, -0x1 ;  /* 0xffffffffff0f7424 */ /* 0x000fce00078e00ff */
[----:B------:R-:W-:Y:S05]  /*11fa0*/  WARPSYNC.COLLECTIVE R15, `(.L_x_1061) ;  /* 0x000000000f087348 */ /* 0x000fea0003c00000 */
[----:B------:R1:W2:Y:S02]  /*11fb0*/  SHFL.IDX P6, R14, R13, R12, R11 ;  /* 0x0000000c0d0e7389 */ /* 0x0002a400000c000b */
[----:B-12---:R-:W-:Y:S01]  /*11fc0*/  ENDCOLLECTIVE ;  /* 0x000000000000791b */ /* 0x006fe20003800000 */
.L_x_1061:
[----:B------:R-:W-:Y:S05]  /*11fd0*/  BSYNC B0 ;  /* 0x0000000000007941 */ /* 0x000fea0003800000 */
.L_x_1060:
[----:B------:R-:W-:Y:S05]  /*11fe0*/  BRA `(.L_x_1062) ;  /* 0xfffffff000f47947 */ /* 0x000fea000383ffff */
.L_x_1036:
[----:B--2---:R2:W3:Y:S02]  /*11ff0*/  SYNCS.PHASECHK.TRANS64.TRYWAIT P0, [R7+URZ+0x30820], R0 ;  /* 0x03082000070075a7 */ /* 0x0044e4000800017f */
[----:B---3--:R-:W-:Y:S05]  /*12000*/  @!P0 NANOSLEEP.SYNCS 0x989680 ;  /* 0x009896800000895d */ /* 0x008fea0003900000 */
[----:B------:R-:W3:Y:S02]  /*12010*/  @!P0 SYNCS.PHASECHK.TRANS64 P0, [R7+URZ+0x30820], R0 ;  /* 0x03082000070085a7 */ /* 0x000ee4000800007f */
[----:B---3--:R-:W-:Y:S05]  /*12020*/  @!P0 BRA `(.L_x_1036) ;  /* 0xfffffffc00f08947 */ /* 0x008fea000383ffff */
[----:B------:R-:W-:Y:S05]  /*12030*/  BRA `(.L_x_1063) ;  /* 0xfffffff400447947 */ /* 0x000fea000383ffff */
.L_x_1040:
[----:B--2---:R2:W3:Y:S02]  /*12040*/  SYNCS.PHASECHK.TRANS64.TRYWAIT P0, [R5+URZ], R4 ;  /* 0x00000004050075a7 */ /* 0x0044e4000800017f */
[----:B---3--:R-:W-:Y:S05]  /*12050*/  @!P0 NANOSLEEP.SYNCS 0x989680 ;  /* 0x009896800000895d */ /* 0x008fea0003900000 */
[----:B------:R-:W3:Y:S02]  /*12060*/  @!P0 SYNCS.PHASECHK.TRANS64 P0, [R5+URZ], R4 ;  /* 0x00000004050085a7 */ /* 0x000ee4000800007f */
[----:B---3--:R-:W-:Y:S05]  /*12070*/  @!P0 BRA `(.L_x_1040) ;  /* 0xfffffffc00f08947 */ /* 0x008fea000383ffff */
[----:B------:R-:W-:Y:S05]  /*12080*/  BRA `(.L_x_1064) ;  /* 0xfffffff400a07947 */ /* 0x000fea000383ffff */
.L_x_1041:
[----:B---3--:R3:W4:Y:S02]  /*12090*/  SYNCS.PHASECHK.TRANS64.TRYWAIT P0, [R3+URZ], R0 ;  /* 0x00000000030075a7 */ /* 0x008724000800017f */
[----:B----4-:R-:W-:Y:S05]  /*120a0*/  @!P0 NANOSLEEP.SYNCS 0x989680 ;  /* 0x009896800000895d */ /* 0x010fea0003900000 */
[----:B------:R-:W4:Y:S02]  /*120b0*/  @!P0 SYNCS.PHASECHK.TRANS64 P0, [R3+URZ], R0 ;  /* 0x00000000030085a7 */ /* 0x000f24000800007f */
[----:B----4-:R-:W-:Y:S05]  /*120c0*/  @!P0 BRA `(.L_x_1041) ;  /* 0xfffffffc00f08947 */ /* 0x010fea000383ffff */
[----:B------:R-:W-:Y:S05]  /*120d0*/  BRA `(.L_x_1065) ;  /* 0xfffffff400947947 */ /* 0x000fea000383ffff */
.L_x_1043:
[----:B--2---:R2:W3:Y:S02]  /*120e0*/  SYNCS.PHASECHK.TRANS64.TRYWAIT P0, [R5+URZ], R4 ;  /* 0x00000004050075a7 */ /* 0x0044e4000800017f */
[----:B---3--:R-:W-:Y:S05]  /*120f0*/  @!P0 NANOSLEEP.SYNCS 0x989680 ;  /* 0x009896800000895d */ /* 0x008fea0003900000 */
[----:B------:R-:W3:Y:S02]  /*12100*/  @!P0 SYNCS.PHASECHK.TRANS64 P0, [R5+URZ], R4 ;  /* 0x00000004050085a7 */ /* 0x000ee4000800007f */
[----:B---3--:R-:W-:Y:S05]  /*12110*/  @!P0 BRA `(.L_x_1043) ;  /* 0xfffffffc00f08947 */ /* 0x008fea000383ffff */
[----:B------:R-:W-:Y:S05]  /*12120*/  BRA `(.L_x_1066) ;  /* 0xfffffff400987947 */ /* 0x000fea000383ffff */
.L_x_1067:
        /* <DEDUP_REMOVED lines=13> */
.L_x_2841:


//--------------------- .text._ZN7cutlass13device_kernelIN5flash11enable_sm90INS1_16FlashAttnFwdSm90INS1_25CollectiveMainloopFwdSm90ILi2EN4cute5tupleIJNS5_1CILi1EEES8_S8_EEENS6_IJNS7_ILi128EEENS7_ILi64EEENS7_ILi256EEEEEELi256ENS_10bfloat16_tEfNS_4arch4Sm90ELb0ELb1ELb0ELb1ELb0ELb0ELb0ELb1ELb1ELb0ELb0ELb0EEENS1_21CollectiveEpilogueFwdINS6_IJSA_SC_SB_EEES9_SE_SG_Li256ELb1ELb0ELb0ELb0EEENS1_36VarlenDynamicPersistentTileSchedulerILi128ELi64ELi256ELi32ELb0ELb0ELb1ELb1ELb0ELb1EEEEEEEEEvNT_6ParamsE --------------------------
	.section	.text._ZN7cutlass13device_kernelIN5flash11enable_sm90INS1_16FlashAttnFwdSm90INS1_25CollectiveMainloopFwdSm90ILi2EN4cute5tupleIJNS5_1CILi1EEES8_S8_EEENS6_IJNS7_ILi128EEENS7_ILi64EEENS7_ILi256EEEEEELi256ENS_10bfloat16_tEfNS_4arch4Sm90ELb0ELb1ELb0ELb1ELb0ELb0ELb0ELb1ELb1ELb0ELb0ELb0EEENS1_21CollectiveEpilogueFwdINS6_IJSA_SC_SB_EEES9_SE_SG_Li256ELb1ELb0ELb0ELb0EEENS1_36VarlenDynamicPersistentTileSchedulerILi128ELi64ELi256ELi32ELb0ELb0ELb1ELb1ELb0ELb1EEEEEEEEEvNT_6ParamsE,"ax",@progbits
	.align	128
.text._ZN7cutlass13device_kernelIN5flash11enable_sm90INS1_16FlashAttnFwdSm90INS1_25CollectiveMainloopFwdSm90ILi2EN4cute5tupleIJNS5_1CILi1EEES8_S8_EEENS6_IJNS7_ILi128EEENS7_ILi64EEENS7_ILi256EEEEEELi256ENS_10bfloat16_tEfNS_4arch4Sm90ELb0ELb1ELb0ELb1ELb0ELb0ELb0ELb1ELb1ELb0ELb0ELb0EEENS1_21CollectiveEpilogueFwdINS6_IJSA_SC_SB_EEES9_SE_SG_Li256ELb1ELb0ELb0ELb0EEENS1_36VarlenDynamicPersistentTileSchedulerILi128ELi64ELi256ELi32ELb0ELb0ELb1ELb1ELb0ELb1EEEEEEEEEvNT_6ParamsE:
        .type           _ZN7cutlass13device_kernelIN5flash11enable_sm90INS1_16FlashAttnFwdSm90INS1_25CollectiveMainloopFwdSm90ILi2EN4cute5tupleIJNS5_1CILi1EEES8_S8_EEENS6_IJNS7_ILi128EEENS7_ILi64EEENS7_ILi256EEEEEELi256ENS_10bfloat16_tEfNS_4arch4Sm90ELb0ELb1ELb0ELb1ELb0ELb0ELb0ELb1ELb1ELb0ELb0ELb0EEENS1_21CollectiveEpilogueFwdINS6_IJSA_SC_SB_EEES9_SE_SG_Li256ELb1ELb0ELb0ELb0EEENS1_36VarlenDynamicPersistentTileSchedulerILi128ELi64ELi256ELi32ELb0ELb0ELb1ELb1ELb0ELb1EEEEEEEEEvNT_6ParamsE,@function
        .size           _ZN7cutlass13device_kernelIN5flash11enable_sm90INS1_16FlashAttnFwdSm90INS1_25CollectiveMainloopFwdSm90ILi2EN4cute5tupleIJNS5_1CILi1EEES8_S8_EEENS6_IJNS7_ILi128EEENS7_ILi64EEENS7_ILi256EEEEEELi256ENS_10bfloat16_tEfNS_4arch4Sm90ELb0ELb1ELb0ELb1ELb0ELb0ELb0ELb1ELb1ELb0ELb0ELb0EEENS1_21CollectiveEpilogueFwdINS6_IJSA_SC_SB_EEES9_SE_SG_Li256ELb1ELb0ELb0ELb0EEENS1_36VarlenDynamicPersistentTileSchedulerILi128ELi64ELi256ELi32ELb0ELb0ELb1ELb1ELb0ELb1EEEEEEEEEvNT_6ParamsE,(.L_x_2842 - _ZN7cutlass13device_kernelIN5flash11enable_sm90INS1_16FlashAttnFwdSm90INS1_25CollectiveMainloopFwdSm90ILi2EN4cute5tupleIJNS5_1CILi1EEES8_S8_EEENS6_IJNS7_ILi128EEENS7_ILi64EEENS7_ILi256EEEEEELi256ENS_10bfloat16_tEfNS_4arch4Sm90ELb0ELb1ELb0ELb1ELb0ELb0ELb0ELb1ELb1ELb0ELb0ELb0EEENS1_21CollectiveEpilogueFwdINS6_IJSA_SC_SB_EEES9_SE_SG_Li256ELb1ELb0ELb0ELb0EEENS1_36VarlenDynamicPersistentTileSchedulerILi128ELi64ELi256ELi32ELb0ELb0ELb1ELb1ELb0ELb1EEEEEEEEEvNT_6ParamsE)
        .other          _ZN7cutlass13device_kernelIN5flash11enable_sm90INS1_16FlashAttnFwdSm90INS1_25CollectiveMainloopFwdSm90ILi2EN4cute5tupleIJNS5_1CILi1EEES8_S8_EEENS6_IJNS7_ILi128EEENS7_ILi64EEENS7_ILi256EEEEEELi256ENS_10bfloat16_tEfNS_4arch4Sm90ELb0ELb1ELb0ELb1ELb0ELb0ELb0ELb1ELb1ELb0ELb0ELb0EEENS1_21CollectiveEpilogueFwdINS6_IJSA_SC_SB_EEES9_SE_SG_Li256ELb1ELb0ELb0ELb0EEENS1_36VarlenDynamicPersistentTileSchedulerILi128ELi64ELi256ELi32ELb0ELb0ELb1ELb1ELb0ELb1EEEEEEEEEvNT_6ParamsE,@"STO_CUDA_ENTRY STV_DEFAULT"
_ZN7cutlass13device_kernelIN5flash11enable_sm90INS1_16FlashAttnFwdSm90INS1_25CollectiveMainloopFwdSm90ILi2EN4cute5tupleIJNS5_1CILi1EEES8_S8_EEENS6_IJNS7_ILi128EEENS7_ILi64EEENS7_ILi256EEEEEELi256ENS_10bfloat16_tEfNS_4arch4Sm90ELb0ELb1ELb0ELb1ELb0ELb0ELb0ELb1ELb1ELb0ELb0ELb0EEENS1_21CollectiveEpilogueFwdINS6_IJSA_SC_SB_EEES9_SE_SG_Li256ELb1ELb0ELb0ELb0EEENS1_36VarlenDynamicPersistentTileSchedulerILi128ELi64ELi256ELi32ELb0ELb0ELb1ELb1ELb0ELb1EEEEEEEEEvNT_6ParamsE:
        /* <DEDUP_REMOVED lines=21> */
.L_x_1069:
[----:B------:R-:W-:Y:S05]  /*0150*/  BSYNC B0 ;  /* 0x0000000000007941 */ /* 0x000fea0003800000 */
.L_x_1068:
        /* <DEDUP_REMOVED lines=41> */
.L_x_1070:
        /* <DEDUP_REMOVED lines=22> */
.L_x_1071:
        /* <DEDUP_REMOVED lines=18> */
.L_x_1072:
        /* <DEDUP_REMOVED lines=22> */
.L_x_1073:
        /* <DEDUP_REMOVED lines=22> */
.L_x_1074:
[----:B0-----:R-:W-:Y:S01]  /*0930*/  UMOV UR4, 0x1 ;  /* 0x0000000100047882 */ /* 0x001fe20000000000 */
[----:B------:R-:W-:Y:S01]  /*0940*/  PLOP3.LUT P0, PT, PT, PT, UP0, 0x80, 0x0 ;  /* 0x000000000000781c */ /* 0x000fe20003f0f008 */
[----:B------:R-:W-:Y:S01]  /*0950*/  USEL UR4, UR4, 0x2, !UP0 ;  /* 0x0000000204047887 */ /* 0x000fe2000c000000 */
[----:B------:R-:W-:Y:S01]  /*0960*/  NOP ;  /* 0x0000000000007918 */ /* 0x000fe20000000000 */
[----:B------:R-:W-:-:S04]  /*0970*/  ULDC.64 UR60, c[0x0][0x208] ;  /* 0x00008200003c7ab9 */ /* 0x000fc80000000a00 */
[----:B------:R-:W-:-:S05]  /*0980*/  IMAD.U32 R2, RZ, RZ, UR4 ;  /* 0x00000004ff027e24 */ /* 0x000fca000f8e00ff */
[----:B------:R0:W-:Y:S01]  /*0990*/  STL [R1+0x20], R2 ;  /* 0x0000200201007387 */ /* 0x0001e20000100800 */
[----:B-12-4-:R-:W-:Y:S06]  /*09a0*/  BAR.SYNC.DEFER_BLOCKING 0x0 ;  /* 0x0000000000007b1d */ /* 0x016fec0000010000 */
[----:B------:R-:W-:Y:S05]  /*09b0*/  @!P0 BRA `(.L_x_1075) ;  /* 0x000000e400a88947 */ /* 0x000fea0003800000 */
.L_x_1076:
        /* <DEDUP_REMOVED lines=16> */
[----:B------:R-:W-:Y:S01]  /*0ac0*/  UMOV UR37, URZ ;  /* 0x0000003f00257c82 */ /* 0x000fe20008000000 */
[----:B------:R-:W-:Y:S01]  /*0ad0*/  R2UR UR5, R203 ;  /* 0x00000000cb0572ca */ /* 0x000fe200000e0000 */
[----:B------:R-:W0:Y:S01]  /*0ae0*/  S2R R0, SR_TID.X ;  /* 0x0000000000007919 */ /* 0x000e220000002100 */
[----:B------:R-:W-:Y:S01]  /*0af0*/  UMOV UR36, URZ ;  /* 0x0000003f00247c82 */ /* 0x000fe20008000000 */
[----:B0-----:R-:W-:-:S05]  /*0b00*/  VIADD R215, R0, 0xffffff80 ;  /* 0xffffff8000d77836 */ /* 0x001fca0000000000 */
[----:B------:R-:W-:-:S04]  /*0b10*/  SHF.R.S32.HI R0, RZ, 0x1f, R215 ;  /* 0x0000001fff007819 */ /* 0x000fc800000114d7 */
[CC--:B------:R-:W-:Y:S02]  /*0b20*/  LEA.HI R3, R0.reuse, R215.reuse, RZ, 0x7 ;  /* 0x000000d700037211 */ /* 0x0c0fe400078f38ff */
[----:B------:R-:W-:Y:S02]  /*0b30*/  LEA.HI R4, R0, R215, RZ, 0x5 ;  /* 0x000000d700047211 */ /* 0x000fe400078f28ff */
[----:B------:R-:W-:Y:S02]  /*0b40*/  LOP3.LUT R210, R3, 0xffffff80, RZ, 0xc0, !PT ;  /* 0xffffff8003d27812 */ /* 0x000fe400078ec0ff */
[----:B------:R-:W-:-:S03]  /*0b50*/  SHF.R.S32.HI R212, RZ, 0x7, R3 ;  /* 0x00000007ffd47819 */ /* 0x000fc60000011403 */
[----:B------:R-:W-:Y:S01]  /*0b60*/  IMAD.IADD R210, R215, 0x1, -R210 ;  /* 0x00000001d7d27824 */ /* 0x000fe200078e0ad2 */
[----:B------:R-:W-:-:S04]  /*0b70*/  LEA.HI R3, R3, R212, RZ, 0x1 ;  /* 0x000000d403037211 */ /* 0x000fc800078f08ff */
[----:B------:R-:W-:Y:S02]  /*0b80*/  SHF.R.S32.HI R9, RZ, 0x1f, R210 ;  /* 0x0000001fff097819 */ /* 0x000fe400000114d2 */
[----:B------:R-:W-:Y:S02]  /*0b90*/  LOP3.LUT R3, R3, 0x3fffffe, RZ, 0xc0, !PT ;  /* 0x03fffffe03037812 */ /* 0x000fe400078ec0ff */
[CC--:B------:R-:W-:Y:S02]  /*0ba0*/  LEA.HI R8, R9.reuse, R210.reuse, RZ, 0x2 ;  /* 0x000000d209087211 */ /* 0x0c0fe400078f10ff */
[----:B------:R-:W-:Y:S01]  /*0bb0*/  LEA.HI R9, R9, R210, RZ, 0x5 ;  /* 0x000000d209097211 */ /* 0x000fe200078f28ff */
[----:B------:R-:W-:Y:S01]  /*0bc0*/  IMAD.IADD R3, R212, 0x1, -R3 ;  /* 0x00000001d4037824 */ /* 0x000fe200078e0a03 */
[----:B------:R-:W-:Y:S02]  /*0bd0*/  SHF.R.S32.HI R5, RZ, 0x2, R8 ;  /* 0x00000002ff057819 */ /* 0x000fe40000011408 */
[----:B------:R-:W-:-:S02]  /*0be0*/  SHF.R.S32.HI R9, RZ, 0x5, R9 ;  /* 0x00000005ff097819 */ /* 0x000fc40000011409 */
[----:B--2---:R-:W-:Y:S02]  /*0bf0*/  R2UR UR4, R2 ;  /* 0x00000000020472ca */ /* 0x004fe400000e0000 */
[----:B------:R-:W-:-:S04]  /*0c00*/  SHF.R.S32.HI R2, RZ, 0x1f, R8 ;  /* 0x0000001fff027819 */ /* 0x000fc80000011408 */
[----:B------:R-:W-:-:S04]  /*0c10*/  LEA.HI R2, R2, R5, RZ, 0x3 ;  /* 0x0000000502027211 */ /* 0x000fc800078f18ff */
[----:B------:R-:W-:Y:S02]  /*0c20*/  LOP3.LUT R6, R2, 0xfffffff8, RZ, 0xc0, !PT ;  /* 0xfffffff802067812 */ /* 0x000fe400078ec0ff */
[CC--:B------:R-:W-:Y:S01]  /*0c30*/  LEA.HI R2, R0.reuse, R215.reuse, RZ, 0x4 ;  /* 0x000000d700027211 */ /* 0x0c0fe200078f20ff */
[----:B------:R-:W-:Y:S01]  /*0c40*/  ULOP3.LUT UR4, UR4, 0x1, URZ, 0xfc, !UPT ;  /* 0x0000000104047892 */ /* 0x000fe2000f8efc3f */
[----:B------:R-:W-:Y:S01]  /*0c50*/  LEA.HI R0, R0, R215, RZ, 0x3 ;  /* 0x000000d700007211 */ /* 0x000fe200078f18ff */
[----:B------:R-:W-:Y:S01]  /*0c60*/  IMAD.IADD R10, R5, 0x1, -R6 ;  /* 0x00000001050a7824 */ /* 0x000fe200078e0a06 */
[----:B------:R-:W-:Y:S01]  /*0c70*/  SHF.R.S32.HI R5, RZ, 0x4, R2 ;  /* 0x00000004ff057819 */ /* 0x000fe20000011402 */
[----:B------:R-:W-:Y:S01]  /*0c80*/  IMAD.SHL.U32 R6, R4, 0x20, RZ ;  /* 0x0000002004067824 */ /* 0x000fe200078e00ff */
[C---:B------:R-:W-:Y:S01]  /*0c90*/  LOP3.LUT R4, R2.reuse, 0x3fffff0, RZ, 0xc0, !PT ;  /* 0x03fffff002047812 */ /* 0x040fe200078ec0ff */
[----:B------:R-:W-:Y:S01]  /*0ca0*/  IMAD R10, R9, 0x10, R10 ;  /* 0x00000010090a7824 */ /* 0x000fe200078e020a */
[----:B------:R-:W-:Y:S01]  /*0cb0*/  LEA.HI R2, R2, R5, RZ, 0x1 ;  /* 0x0000000502027211 */ /* 0x000fe200078f08ff */
[----:B------:R-:W-:Y:S01]  /*0cc0*/  IMAD.U32 R214, RZ, RZ, UR4 ;  /* 0x00000004ffd67e24 */ /* 0x000fe2000f8e00ff */
[----:B------:R-:W-:Y:S01]  /*0cd0*/  LOP3.LUT R7, R6, 0xfffffc00, RZ, 0xc0, !PT ;  /* 0xfffffc0006077812 */ /* 0x000fe200078ec0ff */
[----:B------:R-:W-:Y:S01]  /*0ce0*/  IMAD.IADD R4, R215, 0x1, -R4 ;  /* 0x00000001d7047824 */ /* 0x000fe200078e0a04 */
[----:B------:R-:W-:Y:S01]  /*0cf0*/  LOP3.LUT R2, R2, 0x1ffffffe, RZ, 0xc0, !PT ;  /* 0x1ffffffe02027812 */ /* 0x000fe200078ec0ff */
[----:B------:R-:W-:Y:S01]  /*0d00*/  IMAD R211, R3, 0x40, R10 ;  /* 0x0000004003d37824 */ /* 0x000fe200078e020a */
[----:B------:R-:W-:Y:S01]  /*0d10*/  LOP3.LUT R3, R8, 0x7ffffffc, RZ, 0xc0, !PT ;  /* 0x7ffffffc08037812 */ /* 0x000fe200078ec0ff */
[----:B------:R-:W-:Y:S01]  /*0d20*/  IMAD R7, R4, 0x40, R7 ;  /* 0x0000004004077824 */ /* 0x000fe200078e0207 */
[----:B------:R-:W-:Y:S01]  /*0d30*/  UMOV UR4, URZ ;  /* 0x0000003f00047c82 */ /* 0x000fe20008000000 */
[----:B------:R-:W-:Y:S01]  /*0d40*/  IMAD.IADD R2, R5, 0x1, -R2 ;  /* 0x0000000105027824 */ /* 0x000fe200078e0a02 */
[----:B------:R-:W-:Y:S01]  /*0d50*/  SHF.R.S32.HI R204, RZ, 0x3, R0 ;  /* 0x00000003ffcc7819 */ /* 0x000fe20000011400 */
[----:B------:R-:W-:-:S02]  /*0d60*/  IMAD.U32 R209, RZ, RZ, UR4 ;  /* 0x00000004ffd17e24 */ /* 0x000fc4000f8e00ff */
[----:B------:R-:W-:Y:S01]  /*0d70*/  IMAD R213, R2, 0x8, R7 ;  /* 0x0000000802d57824 */ /* 0x000fe200078e0207 */
[----:B------:R-:W-:Y:S01]  /*0d80*/  LOP3.LUT R2, R0, 0x1ffffff8, RZ, 0xc0, !PT ;  /* 0x1ffffff800027812 */ /* 0x000fe200078ec0ff */
[----:B------:R-:W-:-:S04]  /*0d90*/  IMAD.IADD R18, R210, 0x1, -R3 ;  /* 0x00000001d2127824 */ /* 0x000fc800078e0a03 */
[----:B------:R-:W-:-:S04]  /*0da0*/  IMAD.IADD R2, R215, 0x1, -R2 ;  /* 0x00000001d7027824 */ /* 0x000fc800078e0a02 */
[----:B------:R-:W-:-:S07]  /*0db0*/  IMAD.SHL.U32 R23, R2, 0x8, RZ ;  /* 0x0000000802177824 */ /* 0x000fce00078e00ff */
.L_x_1176:
[----:B------:R-:W-:Y:S01]  /*0dc0*/  ULDC.64 UR8, c[0x0][0xa28] ;  /* 0x00028a0000087ab9 */ /* 0x000fe20000000a00 */
[----:B0-----:R-:W0:Y:S01]  /*0dd0*/  LDC R22, c[0x0][0x288] ;  /* 0x0000a200ff167b82 */ /* 0x001e220000000800 */
[----:B------:R-:W-:Y:S01]  /*0de0*/  UISETP.NE.U32.AND UP0, UPT, UR8, URZ, UPT ;  /* 0x0000003f0800728c */ /* 0x000fe2000bf05070 */
[----:B----45:R-:W-:-:S03]  /*0df0*/  IMAD.MOV.U32 R6, RZ, RZ, RZ ;  /* 0x000000ffff067224 */ /* 0x030fc600078e00ff */
[----:B------:R-:W-:-:S03]  /*0e00*/  UISETP.NE.AND.EX UP0, UPT, UR9, URZ, UPT, UP0 ;  /* 0x0000003f0900728c */ /* 0x000fc6000bf05300 */
[----:B------:R-:W-:Y:S01]  /*0e10*/  ULDC.64 UR8, c[0x0][0xa18] ;  /* 0x0002860000087ab9 */ /* 0x000fe20000000a00 */
[----:B-123--:R-:W1:Y:S01]  /*0e20*/  LDC.64 R8, c[0x0][0x3f8] ;  /* 0x0000fe00ff087b82 */ /* 0x00ee620000000a00 */
[----:B------:R-:W-:Y:S01]  /*0e30*/  UISETP.NE.U32.AND UP1, UPT, UR8, URZ, UPT ;  /* 0x0000003f0800728c */ /* 0x000fe2000bf25070 */
[----:B------:R-:W-:-:S03]  /*0e40*/  PLOP3.LUT P0, PT, PT, PT, UP0, 0x80, 0x0 ;  /* 0x000000000000781c */ /* 0x000fc60003f0f008 */
[----:B------:R-:W-:-:S03]  /*0e50*/  UISETP.NE.AND.EX UP1, UPT, UR9, URZ, UPT, UP1 ;  /* 0x0000003f0900728c */ /* 0x000fc6000bf25310 */
[----:B------:R-:W-:Y:S01]  /*0e60*/  @UP0 ULDC.64 UR8, c[0x0][0xa28] ;  /* 0x00028a0000080ab9 */ /* 0x000fe20000000a00 */
[----:B------:R-:W2:Y:S01]  /*0e70*/  LDC R0, c[0x0][0x404] ;  /* 0x00010100ff007b82 */ /* 0x000ea20000000800 */
[----:B------:R-:W-:Y:S01]  /*0e80*/  @UP0 UIMAD.WIDE UR8, UR5, 0x4, UR8 ;  /* 0x00000004050808a5 */ /* 0x000fe2000f8e0208 */
[----:B------:R-:W-:-:S05]  /*0e90*/  PLOP3.LUT P2, PT, PT, PT, UP1, 0x80, 0x0 ;  /* 0x000000000000781c */ /* 0x000fca0003f4f018 */
[----:B------:R-:W-:Y:S01]  /*0ea0*/  @UP1 ULDC.64 UR10, c[0x0][0xa18] ;  /* 0x00028600000a1ab9 */ /* 0x000fe20000000a00 */
[----:B------:R-:W-:Y:S01]  /*0eb0*/  IMAD.U32 R2, RZ, RZ, UR8 ;  /* 0x00000008ff027e24 */ /* 0x000fe2000f8e00ff */
[----:B------:R-:W3:Y:S01]  /*0ec0*/  LDC R19, c[0x0][0x2e0] ;  /* 0x0000b800ff137b82 */ /* 0x000ee20000000800 */
[----:B------:R-:W-:Y:S01]  /*0ed0*/  IMAD.U32 R3, RZ, RZ, UR9 ;  /* 0x00000009ff037e24 */ /* 0x000fe2000f8e00ff */
[----:B------:R-:W-:-:S04]  /*0ee0*/  @UP1 UIMAD.WIDE UR8, UR5, 0x4, UR10 ;  /* 0x00000004050818a5 */ /* 0x000fc8000f8e020a */
[----:B------:R4:W5:Y:S02]  /*0ef0*/  @P0 LDG.E R6, desc[UR60][R2.64] ;  /* 0x0000003c02060981 */ /* 0x000964000c1e1900 */
[----:B------:R-:W-:Y:S02]  /*0f00*/  IMAD.U32 R4, RZ, RZ, UR8 ;  /* 0x00000008ff047e24 */ /* 0x000fe4000f8e00ff */
[----:B------:R-:W-:Y:S01]  /*0f10*/  IMAD.U32 R5, RZ, RZ, UR9 ;  /* 0x00000009ff057e24 */ /* 0x000fe2000f8e00ff */
[----:B------:R-:W-:-:S04]  /*0f20*/  ULDC.64 UR8, c[0x0][0xa20] ;  /* 0x0002880000087ab9 */ /* 0x000fc80000000a00 */
[----:B0-----:R4:W5:Y:S01]  /*0f30*/  @P2 LDG.E R22, desc[UR60][R4.64] ;  /* 0x0000003c04162981 */ /* 0x001962000c1e1900 */
[----:B-1----:R-:W-:Y:S01]  /*0f40*/  ISETP.NE.U32.AND P0, PT, R8, RZ, PT ;  /* 0x000000ff0800720c */ /* 0x002fe20003f05070 */
[----:B------:R-:W-:Y:S01]  /*0f50*/  IMAD.U32 R207, RZ, RZ, UR6 ;  /* 0x00000006ffcf7e24 */ /* 0x000fe2000f8e00ff */
[----:B------:R-:W-:Y:S02]  /*0f60*/  ISETP.NE.U32.AND P1, PT, RZ, UR8, PT ;  /* 0x00000008ff007c0c */ /* 0x000fe4000bf25070 */
[----:B------:R-:W-:Y:S02]  /*0f70*/  ISETP.NE.AND.EX P0, PT, R9, RZ, PT, P0 ;  /* 0x000000ff0900720c */ /* 0x000fe40003f05300 */
[----:B------:R-:W-:Y:S02]  /*0f80*/  ISETP.NE.AND.EX P1, PT, RZ, UR9, PT, P1 ;  /* 0x00000009ff007c0c */ /* 0x000fe4000bf25310 */
[----:B--2---:R-:W-:Y:S01]  /*0f90*/  SEL R0, R0, 0x1, P0 ;  /* 0x0000000100007807 */ /* 0x004fe20000000000 */
[----:B----4-:R-:W-:Y:S10]  /*0fa0*/  @P2 BRA `(.L_x_1077) ;  /* 0x00000000002c2947 */ /* 0x010ff40003800000 */
[----:B------:R-:W-:Y:S02]  /*0fb0*/  ULDC.64 UR6, c[0x0][0xa00] ;  /* 0x0002800000067ab9 */ /* 0x000fe40000000a00 */
[----:B------:R-:W-:-:S04]  /*0fc0*/  ISETP.NE.U32.AND P0, PT, RZ, UR6, PT ;  /* 0x00000006ff007c0c */ /* 0x000fc8000bf05070 */
[----:B------:R-:W-:-:S13]  /*0fd0*/  ISETP.NE.AND.EX P0, PT, RZ, UR7, PT, P0 ;  /* 0x00000007ff007c0c */ /* 0x000fda000bf05300 */
[----:B------:R-:W-:Y:S05]  /*0fe0*/  @!P0 BRA `(.L_x_1077) ;  /* 0x00000000001c8947 */ /* 0x000fea0003800000 */
[----:B------:R-:W-:Y:S02]  /*0ff0*/  ULDC.64 UR6, c[0x0][0xa00] ;  /* 0x0002800000067ab9 */ /* 0x000fe40000000a00 */
[----:B------:R-:W-:-:S06]  /*1000*/  UIMAD.WIDE UR6, UR5, 0x4, UR6 ;  /* 0x00000004050678a5 */ /* 0x000fcc000f8e0206 */
[----:B------:R-:W-:Y:S02]  /*1010*/  IMAD.U32 R2, RZ, RZ, UR6 ;  /* 0x00000006ff027e24 */ /* 0x000fe4000f8e00ff */
[----:B------:R-:W-:-:S05]  /*1020*/  IMAD.U32 R3, RZ, RZ, UR7 ;  /* 0x00000007ff037e24 */ /* 0x000fca000f8e00ff */
[----:B-----5:R-:W2:Y:S04]  /*1030*/  LDG.E R22, desc[UR60][R2.64] ;  /* 0x0000003c02167981 */ /* 0x020ea8000c1e1900 */
[----:B------:R-:W2:Y:S02]  /*1040*/  LDG.E R5, desc[UR60][R2.64+0x4] ;  /* 0x0000043c02057981 */ /* 0x000ea4000c1e1900 */
[----:B--2---:R-:W-:-:S07]  /*1050*/  IMAD.IADD R22, R5, 0x1, -R22 ;  /* 0x0000000105167824 */ /* 0x004fce00078e0a16 */
.L_x_1077:
[----:B---3--:R-:W-:Y:S02]  /*1060*/  IMAD R19, R0, R19, RZ ;  /* 0x0000001300137224 */ /* 0x008fe400078e02ff */
[----:B------:R-:W-:Y:S02]  /*1070*/  IMAD.MOV.U32 R206, RZ, RZ, R201 ;  /* 0x000000ffffce7224 */ /* 0x000fe400078e00c9 */
[----:B------:R-:W-:Y:S01]  /*1080*/  IMAD.U32 R208, RZ, RZ, UR5 ;  /* 0x00000005ffd07e24 */ /* 0x000fe2000f8e00ff */
[----:B------:R-:W-:Y:S06]  /*1090*/  @!P1 BRA `(.L_x_1078) ;  /* 0x0000000000189947 */ /* 0x000fec0003800000 */
[----:B------:R-:W-:Y:S02]  /*10a0*/  ULDC.64 UR6, c[0x0][0xa20] ;  /* 0x0002880000067ab9 */ /* 0x000fe40000000a00 */
[----:B------:R-:W-:-:S06]  /*10b0*/  UIMAD.WIDE UR4, UR5, 0x4, UR6 ;  /* 0x00000004050478a5 */ /* 0x000fcc000f8e0206 */
[----:B------:R-:W-:Y:S02]  /*10c0*/  IMAD.U32 R2, RZ, RZ, UR4 ;  /* 0x00000004ff027e24 */ /* 0x000fe4000f8e00ff */
[----:B------:R-:W-:-:S05]  /*10d0*/  IMAD.U32 R3, RZ, RZ, UR5 ;  /* 0x00000005ff037e24 */ /* 0x000fca000f8e00ff */
[----:B------:R0:W5:Y:S01]  /*10e0*/  LDG.E R19, desc[UR60][R2.64] ;  /* 0x0000003c02137981 */ /* 0x000162000c1e1900 */
[----:B------:R-:W-:Y:S05]  /*10f0*/  BRA `(.L_x_1079) ;  /* 0x00000000002c7947 */ /* 0x000fea0003800000 */
.L_x_1078:
        /* <DEDUP_REMOVED lines=8> */
[----:B------:R-:W2:Y:S04]  /*1180*/  LDG.E R19, desc[UR60][R2.64] ;  /* 0x0000003c02137981 */ /* 0x000ea8000c1e1900 */
[----:B------:R-:W2:Y:S02]  /*1190*/  LDG.E R0, desc[UR60][R2.64+0x4] ;  /* 0x0000043c02007981 */ /* 0x000ea4000c1e1900 */
[----:B--2---:R-:W-:-:S07]  /*11a0*/  IMAD.IADD R19, R0, 0x1, -R19 ;  /* 0x0000000100137824 */ /* 0x004fce00078e0a13 */
.L_x_1079:
[----:B------:R-:W1:Y:S01]  /*11b0*/  LDC.64 R8, c[0x0][0x9e0] ;  /* 0x00027800ff087b82 */ /* 0x000e620000000a00 */
[----:B-----5:R-:W-:Y:S01]  /*11c0*/  IMAD.IADD R19, R19, 0x1, -R6 ;  /* 0x0000000113137824 */ /* 0x020fe200078e0a06 */
[----:B------:R-:W-:-:S04]  /*11d0*/  LEA R0, R201, 0x80, 0x7 ;  /* 0x00000080c9007811 */ /* 0x000fc800078e38ff */
[----:B0-----:R-:W-:Y:S02]  /*11e0*/  IADD3 R3, R19, R0, -R22 ;  /* 0x0000000013037210 */ /* 0x001fe40007ffe816 */
[----:B-1----:R-:W-:-:S03]  /*11f0*/  ISETP.GE.AND P1, PT, R9, 0x1, PT ;  /* 0x000000010900780c */ /* 0x002fc60003f26270 */
[----:B------:R-:W-:-:S10]  /*1200*/  IMAD.IADD R0, R3, 0x1, R8 ;  /* 0x0000000103007824 */ /* 0x000fd400078e0208 */
[----:B------:R-:W-:Y:S05]  /*1210*/  @!P1 BRA `(.L_x_1080) ;  /* 0x0000000000409947 */ /* 0x000fea0003800000 */
[C---:B------:R-:W-:Y:S01]  /*1220*/  ISETP.GT.AND P0, PT, R3.reuse, RZ, PT ;  /* 0x000000ff0300720c */ /* 0x040fe20003f04270 */
[----:B------:R-:W-:-:S12]  /*1230*/  VIADD R2, R3, 0xffffffff ;  /* 0xffffffff03027836 */ /* 0x000fd80000000000 */
[----:B------:R-:W-:Y:S05]  /*1240*/  @P0 BRA `(.L_x_1081) ;  /* 0x00000000001c0947 */ /* 0x000fea0003800000 */
[----:B------:R-:W-:Y:S01]  /*1250*/  ISETP.NE.AND P0, PT, R9, 0x1, PT ;  /* 0x000000010900780c */ /* 0x000fe20003f05270 */
[----:B------:R-:W-:-:S12]  /*1260*/  IMAD.MOV R3, RZ, RZ, -R3 ;  /* 0x000000ffff037224 */ /* 0x000fd800078e0a03 */
[----:B------:R-:W0:Y:S02]  /*1270*/  @P0 LDC.64 R4, c[0x0][0x9e8] ;  /* 0x00027a00ff040b82 */ /* 0x000e240000000a00 */
[----:B0-----:R-:W-:-:S05]  /*1280*/  @P0 IMAD.HI.U32 R2, R3, R4, RZ ;  /* 0x0000000403020227 */ /* 0x001fca00078e00ff */
[----:B------:R-:W-:-:S04]  /*1290*/  @P0 SHF.R.U32.HI R3, RZ, R5, R2 ;  /* 0x00000005ff030219 */ /* 0x000fc80000011602 */
[----:B------:R-:W-:Y:S01]  /*12a0*/  LOP3.LUT R2, RZ, R3, RZ, 0x33, !PT ;  /* 0x00000003ff027212 */ /* 0x000fe200078e33ff */
[----:B------:R-:W-:Y:S06]  /*12b0*/  BRA `(.L_x_1082) ;  /* 0x0000000000107947 */ /* 0x000fec0003800000 */
.L_x_1081:
[----:B------:R-:W-:-:S13]  /*12c0*/  ISETP.NE.AND P0, PT, R9, 0x1, PT ;  /* 0x000000010900780c */ /* 0x000fda0003f05270 */
[----:B------:R-:W0:Y:S02]  /*12d0*/  @P0 LDC.64 R4, c[0x0][0x9e8] ;  /* 0x00027a00ff040b82 */ /* 0x000e240000000a00 */
[----:B0-----:R-:W-:-:S05]  /*12e0*/  @P0 IMAD.HI.U32 R4, R2, R4, RZ ;  /* 0x0000000402040227 */ /* 0x001fca00078e00ff */
[----:B------:R-:W-:-:S07]  /*12f0*/  @P0 SHF.R.U32.HI R2, RZ, R5, R4 ;  /* 0x00000005ff020219 */ /* 0x000fce0000011604 */
.L_x_1082:
[----:B------:R-:W-:-:S05]  /*1300*/  IMAD R3, R2, R9, R9 ;  /* 0x0000000902037224 */ /* 0x000fca00078e0209 */
[----:B------:R-:W-:-:S07]  /*1310*/  VIMNMX R0, R0, R3, PT ;  /* 0x0000000300007248 */ /* 0x000fce0003fe0100 */
.L_x_1080:
[----:B------:R-:W-:Y:S01]  /*1320*/  VIADD R2, R0, 0x3f ;  /* 0x0000003f00027836 */ /* 0x000fe20000000000 */
[----:B------:R-:W-:Y:S01]  /*1330*/  ULDC UR4, c[0x0][0x9dc] ;  /* 0x0002770000047ab9 */ /* 0x000fe20000000800 */
[----:B------:R-:W-:Y:S02]  /*1340*/  VIADD R0, R19, 0x3f ;  /* 0x0000003f13007836 */ /* 0x000fe40000000000 */
[----:B------:R-:W-:Y:S01]  /*1350*/  IMAD R4, R201, 0x80, -R22 ;  /* 0x00000080c9047824 */ /* 0x000fe200078e0a16 */
[----:B------:R-:W-:Y:S02]  /*1360*/  SHF.R.S32.HI R5, RZ, 0x1f, R2 ;  /* 0x0000001fff057819 */ /* 0x000fe40000011402 */
[----:B------:R-:W-:Y:S01]  /*1370*/  SHF.R.S32.HI R3, RZ, 0x1f, R0 ;  /* 0x0000001fff037819 */ /* 0x000fe20000011400 */
[----:B------:R-:W-:Y:S01]  /*1380*/  IMAD.IADD R4, R19, 0x1, R4 ;  /* 0x0000000113047824 */ /* 0x000fe200078e0204 */
[----:B------:R-:W-:Y:S02]  /*1390*/  LEA.HI R5, R5, R2, RZ, 0x6 ;  /* 0x0000000205057211 */ /* 0x000fe400078f30ff */
[----:B------:R-:W-:Y:S01]  /*13a0*/  LEA.HI R3, R3, R0, RZ, 0x6 ;  /* 0x0000000003037211 */ /* 0x000fe200078f30ff */
[----:B------:R-:W-:Y:S01]  /*13b0*/  VIADD R6, R4, -UR4 ;  /* 0x8000000404067c36 */ /* 0x000fe20008000000 */
[----:B------:R-:W-:-:S02]  /*13c0*/  SHF.R.S32.HI R62, RZ, 0x6, R5 ;  /* 0x00000006ff3e7819 */ /* 0x000fc40000011405 */
[----:B------:R-:W-:Y:S02]  /*13d0*/  SHF.R.S32.HI R3, RZ, 0x6, R3 ;  /* 0x00000006ff037819 */ /* 0x000fe40000011403 */
[----:B------:R-:W-:Y:S02]  /*13e0*/  R2UR UR4, R6 ;  /* 0x00000000060472ca */ /* 0x000fe400000e0000 */
[----:B------:R-:W-:Y:S01]  /*13f0*/  VIMNMX R62, R3, R62, PT ;  /* 0x0000003e033e7248 */ /* 0x000fe20003fe0100 */
[----:B------:R-:W-:-:S12]  /*1400*/  @!P1 BRA `(.L_x_1083) ;  /* 0x0000000000449947 */ /* 0x000fd80003800000 */
[----:B------:R-:W-:-:S13]  /*1410*/  ISETP.GT.AND P0, PT, R4, -0x1, PT ;  /* 0xffffffff0400780c */ /* 0x000fda0003f04270 */
[----:B------:R-:W-:Y:S05]  /*1420*/  @P0 BRA `(.L_x_1084) ;  /* 0x00000000001c0947 */ /* 0x000fea0003800000 */
[----:B------:R-:W-:Y:S02]  /*1430*/  ISETP.NE.AND P0, PT, R9, 0x1, PT ;  /* 0x000000010900780c */ /* 0x000fe40003f05270 */
[----:B------:R-:W-:-:S11]  /*1440*/  LOP3.LUT R3, RZ, R4, RZ, 0x33, !PT ;  /* 0x00000004ff037212 */ /* 0x000fd600078e33ff */
[----:B------:R-:W0:Y:S02]  /*1450*/  @P0 LDC.64 R6, c[0x0][0x9e8] ;  /* 0x00027a00ff060b82 */ /* 0x000e240000000a00 */
[----:B0-----:R-:W-:-:S05]  /*1460*/  @P0 IMAD.HI.U32 R0, R3, R6, RZ ;  /* 0x0000000603000227 */ /* 0x001fca00078e00ff */
[----:B------:R-:W-:-:S04]  /*1470*/  @P0 SHF.R.U32.HI R3, RZ, R7, R0 ;  /* 0x00000007ff030219 */ /* 0x000fc80000011600 */
[----:B------:R-:W-:Y:S01]  /*1480*/  LOP3.LUT R4, RZ, R3, RZ, 0x33, !PT ;  /* 0x00000003ff047212 */ /* 0x000fe200078e33ff */
[----:B------:R-:W-:Y:S06]  /*1490*/  BRA `(.L_x_1085) ;  /* 0x0000000000107947 */ /* 0x000fec0003800000 */
.L_x_1084:
[----:B------:R-:W-:-:S13]  /*14a0*/  ISETP.NE.AND P0, PT, R9, 0x1, PT ;  /* 0x000000010900780c */ /* 0x000fda0003f05270 */
[----:B------:R-:W0:Y:S02]  /*14b0*/  @P0 LDC.64 R2, c[0x0][0x9e8] ;  /* 0x00027a00ff020b82 */ /* 0x000e240000000a00 */
[----:B0-----:R-:W-:-:S05]  /*14c0*/  @P0 IMAD.HI.U32 R0, R4, R2, RZ ;  /* 0x0000000204000227 */ /* 0x001fca00078e00ff */
[----:B------:R-:W-:-:S07]  /*14d0*/  @P0 SHF.R.U32.HI R4, RZ, R3, R0 ;  /* 0x00000003ff040219 */ /* 0x000fce0000011600 */
.L_x_1085:
[----:B------:R-:W-:-:S05]  /*14e0*/  IMAD R4, R4, R9, RZ ;  /* 0x0000000904047224 */ /* 0x000fca00078e02ff */
[----:B------:R-:W-:-:S13]  /*14f0*/  R2UR UR5, R4 ;  /* 0x00000000040572ca */ /* 0x000fda00000e0000 */
[----:B------:R-:W-:-:S04]  /*1500*/  UISETP.LT.AND UP0, UPT, UR4, UR5, UPT ;  /* 0x000000050400728c */ /* 0x000fc8000bf01270 */
[----:B------:R-:W-:-:S12]  /*1510*/  USEL UR4, UR4, UR5, !UP0 ;  /* 0x0000000504047287 */ /* 0x000fd8000c000000 */
.L_x_1083:
        /* <DEDUP_REMOVED lines=22> */
[----:B------:R-:W-:Y:S01]  /*1680*/  ISETP.GT.AND P1, PT, R62, UR6, PT ;  /* 0x000000063e007c0c */ /* 0x000fe2000bf24270 */
[----:B------:R-:W-:Y:S01]  /*1690*/  IMAD.U32 R200, RZ, RZ, UR6 ;  /* 0x00000006ffc87e24 */ /* 0x000fe2000f8e00ff */
        /* <DEDUP_REMOVED lines=11> */
[----:B------:R-:W-:Y:S01]  /*1750*/  CS2R R100, SRZ ;  /* 0x0000000000647805 */ /* 0x000fe2000001ff00 */
[----:B------:R-:W-:Y:S01]  /*1760*/  IMAD.MOV.U32 R166, RZ, RZ, RZ ;  /* 0x000000ffffa67224 */ /* 0x000fe200078e00ff */
        /* <DEDUP_REMOVED lines=32> */
[----:B------:R-:W-:Y:S01]  /*1970*/  CS2R R32, SRZ ;  /* 0x0000000000207805 */ /* 0x000fe2000001ff00 */
[----:B------:R-:W-:Y:S01]  /*1980*/  IMAD.MOV.U32 R6, RZ, RZ, RZ ;  /* 0x000000ffff067224 */ /* 0x000fe200078e00ff */
[----:B------:R-:W-:Y:S02]  /*1990*/  CS2R R26, SRZ ;  /* 0x00000000001a7805 */ /* 0x000fe4000001ff00 */
[----:B------:R-:W-:Y:S01]  /*19a0*/  CS2R R28, SRZ ;  /* 0x00000000001c7805 */ /* 0x000fe2000001ff00 */
[----:B------:R-:W-:Y:S01]  /*19b0*/  IMAD.MOV.U32 R8, RZ, RZ, RZ ;  /* 0x000000ffff087224 */ /* 0x000fe200078e00ff */
[----:B------:R-:W-:Y:S01]  /*19c0*/  CS2R R24, SRZ ;  /* 0x0000000000187805 */ /* 0x000fe2000001ff00 */
[----:B------:R-:W-:Y:S06]  /*19d0*/  @!P1 BRA `(.L_x_1086) ;  /* 0x000000a800c89947 */ /* 0x000fec0003800000 */
        /* <DEDUP_REMOVED lines=31> */
.L_x_1087:
        /* <DEDUP_REMOVED lines=9> */
[----:B------:R-:W0:Y:S02]  /*1c60*/  SYNCS.PHASECHK.TRANS64.TRYWAIT P1, [UR38+0x30800], R0 ;  /* 0x03080000ff0075a7 */ /* 0x000e240008020166 */
[----:B0-----:R-:W-:Y:S05]  /*1c70*/  @!P1 BRA `(.L_x_1088) ;  /* 0x0000012c004c9947 */ /* 0x001fea0003800000 */
.L_x_1273:
[----:B------:R-:W-:Y:S05]  /*1c80*/  @!P0 BRA `(.L_x_1089) ;  /* 0x0000000000048947 */ /* 0x000fea0003800000 */
[----:B------:R-:W-:Y:S01]  /*1c90*/  BPT.TRAP 0x1 ;  /* 0x000000040000795c */ /* 0x000fe20000300000 */
.L_x_1089:
[----:B------:R-:W-:Y:S02]  /*1ca0*/  IMAD.U32 R5, RZ, RZ, UR36 ;  /* 0x00000024ff057e24 */ /* 0x000fe4000f8e00ff */
[----:B0-----:R-:W-:-:S03]  /*1cb0*/  IMAD.U32 R0, RZ, RZ, UR37 ;  /* 0x00000025ff007e24 */ /* 0x001fc6000f8e00ff */
[----:B------:R-:W-:Y:S02]  /*1cc0*/  LEA R5, R5, UR38, 0x3 ;  /* 0x0000002605057c11 */ /* 0x000fe4000f8e18ff */
[----:B------:R-:W-:-:S04]  /*1cd0*/  SHF.L.U32 R0, R0, 0x1f, RZ ;  /* 0x0000001f00007819 */ /* 0x000fc800000006ff */
[----:B------:R0:W1:Y:S01]  /*1ce0*/  SYNCS.PHASECHK.TRANS64.TRYWAIT P2, [R5+URZ+0x30830], R0 ;  /* 0x03083000050075a7 */ /* 0x000062000804017f */
[----:B------:R-:W-:Y:S05]  /*1cf0*/  @!P0 BRA `(.L_x_1090) ;  /* 0x0000000000048947 */ /* 0x000fea0003800000 */
[----:B------:R-:W-:Y:S01]  /*1d00*/  BPT.TRAP 0x1 ;  /* 0x000000040000795c */ /* 0x000fe20000300000 */
.L_x_1090:
[----:B------:R-:W2:Y:S02]  /*1d10*/  S2R R2, SR_TID.X ;  /* 0x0000000000027919 */ /* 0x000ea40000002100 */
[----:B--2---:R-:W-:Y:S01]  /*1d20*/  LOP3.LUT P1, RZ, R2, 0x7f, RZ, 0xc0, !PT ;  /* 0x0000007f02ff7812 */ /* 0x004fe2000782c0ff */
[----:B-1----:R-:W-:-:S12]  /*1d30*/  @P2 BRA `(.L_x_1091) ;  /* 0x0000000000082947 */ /* 0x002fd80003800000 */
[----:B------:R-:W1:Y:S02]  /*1d40*/  SYNCS.PHASECHK.TRANS64.TRYWAIT P2, [R5+URZ+0x30830], R0 ;  /* 0x03083000050075a7 */ /* 0x000e64000804017f */
[----:B-1----:R-:W-:Y:S05]  /*1d50*/  @!P2 BRA `(.L_x_1092) ;  /* 0x0000012c002ca947 */ /* 0x002fea0003800000 */
.L_x_1091:
[----:B------:R-:W-:Y:S05]  /*1d60*/  WARPSYNC.ALL ;  /* 0x0000000000007948 */ /* 0x000fea0003800000 */
[----:B------:R-:W-:Y:S01]  /*1d70*/  UIADD3 UR4, UR38, 0x20400, URZ ;  /* 0x0002040026047890 */ /* 0x000fe2000fffe03f */
[----:B------:R-:W-:Y:S01]  /*1d80*/  WARPGROUP.ARRIVE ;  /* 0x00000000000079c5 */ /* 0x000fe20000000000 */
[----:B------:R-:W-:Y:S01]  /*1d90*/  UMOV UR9, 0x40000040 ;  /* 0x4000004000097882 */ /* 0x000fe20000000000 */
[----:B------:R-:W-:Y:S01]  /*1da0*/  UMOV UR11, 0x40000040 ;  /* 0x40000040000b7882 */ /* 0x000fe20000000000 */
[----:B------:R-:W-:Y:S01]  /*1db0*/  USHF.R.U32.HI UR4, URZ, 0x4, UR4 ;  /* 0x000000043f047899 */ /* 0x000fe20008011604 */
[----:B------:R-:W-:Y:S01]  /*1dc0*/  IMAD.U32 R15, RZ, RZ, UR9 ;  /* 0x00000009ff0f7e24 */ /* 0x000fe2000f8e00ff */
[----:B------:R-:W-:Y:S01]  /*1dd0*/  UMOV UR13, 0x40000040 ;  /* 0x40000040000d7882 */ /* 0x000fe20000000000 */
[----:B------:R-:W-:Y:S01]  /*1de0*/  UMOV UR15, 0x40000040 ;  /* 0x40000040000f7882 */ /* 0x000fe20000000000 */
[----:B------:R-:W-:Y:S01]  /*1df0*/  ULOP3.LUT UR4, UR4, 0x3fff, URZ, 0xc0, !UPT ;  /* 0x00003fff04047892 */ /* 0x000fe2000f8ec03f */
[----:B------:R-:W-:Y:S01]  /*1e00*/  IMAD.MOV.U32 R3, RZ, RZ, -0x40 ;  /* 0xffffffc0ff037424 */ /* 0x000fe200078e00ff */
[----:B------:R-:W-:Y:S01]  /*1e10*/  UMOV UR17, 0x40000040 ;  /* 0x4000004000117882 */ /* 0x000fe20000000000 */
[----:B------:R-:W-:Y:S01]  /*1e20*/  UMOV UR19, 0x40000040 ;  /* 0x4000004000137882 */ /* 0x000fe20000000000 */
[----:B------:R-:W-:Y:S01]  /*1e30*/  ULOP3.LUT UR39, UR4, 0x10000, URZ, 0xfc, !UPT ;  /* 0x0001000004277892 */ /* 0x000fe2000f8efc3f */
[----:B------:R-:W-:Y:S01]  /*1e40*/  IMAD R20, R62, R3, 0x40 ;  /* 0x000000403e147424 */ /* 0x000fe200078e0203 */
[----:B------:R-:W-:Y:S01]  /*1e50*/  ULOP3.LUT UR4, UR40, 0x10000, URZ, 0xfc, !UPT ;  /* 0x0001000028047892 */ /* 0x000fe2000f8efc3f */
[----:B01----:R-:W-:Y:S01]  /*1e60*/  @!P1 VIADD R0, R5, 0x30840 ;  /* 0x0003084005009836 */ /* 0x003fe20000000000 */
[----:B------:R-:W-:Y:S01]  /*1e70*/  ULEA UR5, UR36, UR39, 0xb ;  /* 0x0000002724057291 */ /* 0x000fe2000f8e583f */
[----:B------:R-:W-:Y:S01]  /*1e80*/  IMAD.IADD R3, R19, 0x1, R20 ;  /* 0x0000000113037824 */ /* 0x000fe200078e0214 */
[----:B------:R-:W-:Y:S01]  /*1e90*/  UIADD3 UR6, UR4, 0x2, URZ ;  /* 0x0000000204067890 */ /* 0x000fe2000fffe03f */
[----:B------:R-:W-:Y:S01]  /*1ea0*/  IMAD R4, R201, 0x80, R211 ;  /* 0x00000080c9047824 */ /* 0x000fe200078e02d3 */
[----:B------:R-:W-:Y:S01]  /*1eb0*/  UIADD3 UR7, UR5, 0x2, URZ ;  /* 0x0000000205077890 */ /* 0x000fe2000fffe03f */
[----:B------:R-:W-:Y:S01]  /*1ec0*/  @!P1 PRMT R0, RZ, 0x654, R0 ;  /* 0x00000654ff009816 */ /* 0x000fe20000000000 */
[----:B------:R-:W-:Y:S01]  /*1ed0*/  UMOV UR8, UR4 ;  /* 0x0000000400087c82 */ /* 0x000fe20008000000 */
[----:B------:R-:W-:Y:S01]  /*1ee0*/  UMOV UR10, UR5 ;  /* 0x00000005000a7c82 */ /* 0x000fe20008000000 */
[----:B------:R-:W-:Y:S01]  /*1ef0*/  IMAD.U32 R14, RZ, RZ, UR8 ;  /* 0x00000008ff0e7e24 */ /* 0x000fe2000f8e00ff */
[----:B------:R-:W-:Y:S01]  /*1f00*/  HGMMA.64x64x16.F32.BF16 R24, gdesc[UR8], RZ, !UPT, gsb0 ;  /* 0x00e00000081879f0 */ /* 0x000fe2000c0018ff */
        /* <DEDUP_REMOVED lines=8> */
[----:B------:R-:W-:Y:S01]  /*1f90*/  UIADD3 UR12, UR4, 0x404, URZ ;  /* 0x00000404040c7890 */ /* 0x000fe2000fffe03f */
[--C-:B------:R-:W-:Y:S01]  /*1fa0*/  IADD3 R5, -R22, 0x1, R3.reuse ;  /* 0x0000000116057810 */ /* 0x100fe20007ffe103 */
[----:B------:R-:W-:Y:S01]  /*1fb0*/  UIADD3 UR14, UR5, 0x204, URZ ;  /* 0x00000204050e7890 */ /* 0x000fe2000fffe03f */
[----:B------:R-:W-:Y:S01]  /*1fc0*/  IMAD R17, R18, -0x2, R3 ;  /* 0xfffffffe12117824 */ /* 0x000fe200078e0203 */
[----:B------:R-:W-:Y:S01]  /*1fd0*/  UIADD3 UR16, UR4, 0x406, URZ ;  /* 0x0000040604107890 */ /* 0x000fe2000fffe03f */
[----:B------:R-:W-:Y:S01]  /*1fe0*/  LEA R16, R62, 0xffffffc0, 0x6 ;  /* 0xffffffc03e107811 */ /* 0x000fe200078e30ff */
[----:B------:R-:W-:Y:S01]  /*1ff0*/  UIADD3 UR18, UR5, 0x206, URZ ;  /* 0x0000020605127890 */ /* 0x000fe2000fffe03f */
[----:B------:R-:W-:Y:S01]  /*2000*/  IMAD R5, R18, -0x2, R5 ;  /* 0xfffffffe12057824 */ /* 0x000fe200078e0205 */
        /* <DEDUP_REMOVED lines=61> */
[----:B------:R-:W-:Y:S01]  /*23e0*/  IMAD.U32 R6, RZ, RZ, UR8 ;  /* 0x00000008ff067e24 */ /* 0x000fe2000f8e00ff */
[----:B------:R-:W-:Y:S01]  /*23f0*/  ULDC.64 UR6, c[0x0][0x9e0] ;  /* 0x0002780000067ab9 */ /* 0x000fe20000000a00 */
[----:B------:R-:W-:Y:S01]  /*2400*/  IMAD.U32 R7, RZ, RZ, UR9 ;  /* 0x00000009ff077e24 */ /* 0x000fe2000f8e00ff */
[----:B------:R-:W-:Y:S01]  /*2410*/  UISETP.GE.AND UP0, UPT, UR7, 0x1, UPT ;  /* 0x000000010700788c */ /* 0x000fe2000bf06270 */
[----:B------:R-:W-:-:S05]  /*2420*/  VIADD R21, R5, UR6 ;  /* 0x0000000605157c36 */ /* 0x000fca0008000000 */
[----:B------:R-:W-:Y:S01]  /*2430*/  PLOP3.LUT P2, PT, PT, PT, UP0, 0x40, 0x0 ;  /* 0x000000000000781c */ /* 0x000fe20003f4e808 */
[----:B------:R-:W-:Y:S02]  /*2440*/  WARPGROUP.DEPBAR.LE gsb0, 0x0 ;  /* 0x00008000000079c5 */ /* 0x000fe40000010000 */
[----:B------:R-:W-:-:S06]  /*2450*/  WARPGROUP.ARRIVE ;  /* 0x00000000000079c5 */ /* 0x000fcc0000000000 */
[----:B------:R-:W-:Y:S01]  /*2460*/  HGMMA.64x64x16.F32.BF16 R24, gdesc[UR8], R24, gsb0 ;  /* 0x00e00000081879f0 */ /* 0x000fe20008001818 */
[----:B------:R-:W-:Y:S02]  /*2470*/  UIADD3 UR8, UR4, 0x402, URZ ;  /* 0x0000040204087890 */ /* 0x000fe4000fffe03f */
[----:B------:R-:W-:Y:S01]  /*2480*/  UIADD3 UR10, UR5, 0x202, URZ ;  /* 0x00000202050a7890 */ /* 0x000fe2000fffe03f */
[----:B------:R-:W-:Y:S01]  /*2490*/  UMOV UR9, 0x40000040 ;  /* 0x4000004000097882 */ /* 0x000fe20000000000 */
[----:B------:R-:W-:Y:S01]  /*24a0*/  UMOV UR11, 0x40000040 ;  /* 0x40000040000b7882 */ /* 0x000fe20000000000 */
        /* <DEDUP_REMOVED lines=39> */
[----:B0-----:R-:W-:Y:S01]  /*2720*/  VIADDMNMX R0, R4, R21, R17, PT ;  /* 0x0000001504007246 */ /* 0x001fe20003800111 */
[----:B------:R-:W-:Y:S06]  /*2730*/  @P2 BRA `(.L_x_1093) ;  /* 0x0000000000582947 */ /* 0x000fec0003800000 */
[----:B------:R-:W-:Y:S01]  /*2740*/  IADD3 R3, -R22, R19, R4 ;  /* 0x0000001316037210 */ /* 0x000fe20007ffe104 */
[----:B------:R-:W-:Y:S03]  /*2750*/  BSSY B0, `(.L_x_1094) ;  /* 0x0000010000007945 */ /* 0x000fe60003800000 */
        /* <DEDUP_REMOVED lines=10> */
.L_x_1095:
[----:B------:R-:W-:-:S06]  /*2800*/  UISETP.NE.AND UP1, UPT, UR7, 0x1, UPT ;  /* 0x000000010700788c */ /* 0x000fcc000bf25270 */
[----:B------:R-:W-:-:S05]  /*2810*/  PLOP3.LUT P2, PT, PT, PT, UP1, 0x80, 0x0 ;  /* 0x000000000000781c */ /* 0x000fca0003f4f018 */
[----:B------:R-:W-:-:S08]  /*2820*/  @UP1 ULDC.64 UR10, c[0x0][0x9e8] ;  /* 0x00027a00000a1ab9 */ /* 0x000fd00000000a00 */
[----:B------:R-:W-:-:S05]  /*2830*/  @P2 IMAD.HI.U32 R56, R3, UR10, RZ ;  /* 0x0000000a03382c27 */ /* 0x000fca000f8e00ff */
[----:B------:R-:W-:-:S07]  /*2840*/  @P2 SHF.R.U32.HI R3, RZ, UR11, R56 ;  /* 0x0000000bff032c19 */ /* 0x000fce0008011638 */
.L_x_1096:
[----:B------:R-:W-:Y:S05]  /*2850*/  BSYNC B0 ;  /* 0x0000000000007941 */ /* 0x000fea0003800000 */
.L_x_1094:
[----:B------:R-:W-:-:S04]  /*2860*/  IMAD R3, R3, UR7, -R16 ;  /* 0x0000000703037c24 */ /* 0x000fc8000f8e0a10 */
[----:B------:R-:W-:-:S05]  /*2870*/  IMAD R3, R18, -0x2, R3 ;  /* 0xfffffffe12037824 */ /* 0x000fca00078e0203 */
[----:B------:R-:W-:Y:S02]  /*2880*/  VIMNMX R2, R2, R3, !PT ;  /* 0x0000000302027248 */ /* 0x000fe40007fe0100 */
[----:B------:R-:W-:-:S07]  /*2890*/  VIADDMNMX R0, R3, UR7, R0, PT ;  /* 0x0000000703007c46 */ /* 0x000fce000b800100 */
.L_x_1093:
[C---:B------:R-:W-:Y:S02]  /*28a0*/  ISETP.GE.AND P2, PT, R20.reuse, 0x2, PT ;  /* 0x000000021400780c */ /* 0x040fe40003f46270 */
        /* <DEDUP_REMOVED lines=29> */
[----:B------:R-:W-:Y:S02]  /*2a80*/  ISETP.LT.OR P4, PT, R0, 0x1a, P4 ;  /* 0x0000001a0000780c */ /* 0x000fe40002781670 */
        /* <DEDUP_REMOVED lines=43> */
[----:B------:R-:W-:Y:S02]  /*2d40*/  IADD3 R2, R5, 0x8, R4 ;  /* 0x0000000805027810 */ /* 0x000fe40007ffe004 */
[----:B------:R-:W-:Y:S01]  /*2d50*/  ISETP.LT.OR P6, PT, R0, 0x3a, P6 ;  /* 0x0000003a0000780c */ /* 0x000fe200037c1670 */
[----:B------:R-:W-:-:S03]  /*2d60*/  VIADD R0, R4, 0x8 ;  /* 0x0000000804007836 */ /* 0x000fc60000000000 */
[----:B------:R-:W-:Y:S02]  /*2d70*/  FSEL R72, R53, -INF , !P6 ;  /* 0xff80000035487808 */ /* 0x000fe40007000000 */
[----:B------:R-:W-:Y:S02]  /*2d80*/  PLOP3.LUT P6, PT, PT, PT, UP0, 0x40, 0x0 ;  /* 0x000000000000781c */ /* 0x000fe40003fce808 */
[----:B------:R-:W-:-:S11]  /*2d90*/  VIADDMNMX R0, R0, R21, R17, PT ;  /* 0x0000001500007246 */ /* 0x000fd60003800111 */
[----:B------:R-:W-:Y:S05]  /*2da0*/  @P6 BRA `(.L_x_1097) ;  /* 0x0000000000646947 */ /* 0x000fea0003800000 */
[----:B------:R-:W-:Y:S01]  /*2db0*/  IADD3 R3, R19, 0x8, R4 ;  /* 0x0000000813037810 */ /* 0x000fe20007ffe004 */
[----:B------:R-:W-:Y:S04]  /*2dc0*/  BSSY B0, `(.L_x_1098) ;  /* 0x0000013000007945 */ /* 0x000fe80003800000 */
        /* <DEDUP_REMOVED lines=12> */
.L_x_1099:
[----:B------:R-:W-:-:S06]  /*2e90*/  UISETP.NE.AND UP1, UPT, UR7, 0x1, UPT ;  /* 0x000000010700788c */ /* 0x000fcc000bf25270 */
[----:B------:R-:W-:-:S05]  /*2ea0*/  PLOP3.LUT P6, PT, PT, PT, UP1, 0x80, 0x0 ;  /* 0x000000000000781c */ /* 0x000fca0003fcf018 */
[----:B------:R-:W-:-:S08]  /*2eb0*/  @UP1 ULDC.64 UR10, c[0x0][0x9e8] ;  /* 0x00027a00000a1ab9 */ /* 0x000fd00000000a00 */
[----:B------:R-:W-:Y:S01]  /*2ec0*/  @P6 IMAD.HI.U32 R5, R3, UR10, RZ ;  /* 0x0000000a03056c27 */ /* 0x000fe2000f8e00ff */
[----:B------:R-:W-:-:S13]  /*2ed0*/  PLOP3.LUT P6, PT, PT, PT, UP1, 0x80, 0x0 ;  /* 0x000000000000781c */ /* 0x000fda0003fcf018 */
[----:B------:R-:W-:-:S07]  /*2ee0*/  @P6 SHF.R.U32.HI R3, RZ, UR11, R5 ;  /* 0x0000000bff036c19 */ /* 0x000fce0008011605 */
.L_x_1100:
[----:B------:R-:W-:Y:S05]  /*2ef0*/  BSYNC B0 ;  /* 0x0000000000007941 */ /* 0x000fea0003800000 */
.L_x_1098:
[----:B------:R-:W-:-:S04]  /*2f00*/  IMAD R3, R3, UR7, -R16 ;  /* 0x0000000703037c24 */ /* 0x000fc8000f8e0a10 */
[----:B------:R-:W-:-:S05]  /*2f10*/  IMAD R3, R18, -0x2, R3 ;  /* 0xfffffffe12037824 */ /* 0x000fca00078e0203 */
[----:B------:R-:W-:Y:S02]  /*2f20*/  VIMNMX R2, R2, R3, !PT ;  /* 0x0000000302027248 */ /* 0x000fe40007fe0100 */
[----:B------:R-:W-:-:S07]  /*2f30*/  VIADDMNMX R0, R3, UR7, R0, PT ;  /* 0x0000000703007c46 */ /* 0x000fce000b800100 */
.L_x_1097:
[----:B------:R-:W-:Y:S01]  /*2f40*/  ISETP.GT.AND P2, PT, R2, 0x1, !P2 ;  /* 0x000000010200780c */ /* 0x000fe20005744270 */
[----:B------:R-:W-:Y:S01]  /*2f50*/  ULDC UR10, c[0x0][0x988] ;  /* 0x00026200000a7ab9 */ /* 0x000fe20000000800 */
[----:B------:R-:W-:Y:S02]  /*2f60*/  FMNMX.FTZ R3, R24, R56, !PT ;  /* 0x0000003818037209 */ /* 0x000fe40007810000 */
        /* <DEDUP_REMOVED lines=29> */
[----:B------:R-:W-:Y:S02]  /*3140*/  FMNMX.FTZ R3, R52, R3, !PT ;  /* 0x0000000334037209 */ /* 0x000fe40007810000 */
[----:B------:R-:W-:Y:S02]  /*3150*/  FSEL R38, R38, -INF , !P2 ;  /* 0xff80000026267808 */ /* 0x000fe40005000000 */
[----:B------:R-:W-:Y:S02]  /*3160*/  ISETP.NE.AND P2, PT, R61, RZ, PT ;  /* 0x000000ff3d00720c */ /* 0x000fe40003f45270 */
[C---:B------:R-:W-:Y:S02]  /*3170*/  ISETP.GT.AND P3, PT, R2.reuse, 0x8, !P3 ;  /* 0x000000080200780c */ /* 0x040fe40005f64270 */
[----:B------:R-:W-:-:S02]  /*3180*/  ISETP.GT.AND P2, PT, R2, 0x19, !P2 ;  /* 0x000000190200780c */ /* 0x000fc40005744270 */
[----:B------:R-:W-:Y:S02]  /*3190*/  FMNMX.FTZ R17, R72, R3, !PT ;  /* 0x0000000348117209 */ /* 0x000fe40007810000 */
[C---:B------:R-:W-:Y:S02]  /*31a0*/  ISETP.LT.OR P2, PT, R0.reuse, 0x1a, P2 ;  /* 0x0000001a0000780c */ /* 0x040fe40001741670 */
[----:B------:R-:W-:Y:S01]  /*31b0*/  ISETP.LT.OR P3, PT, R0, 0x9, P3 ;  /* 0x000000090000780c */ /* 0x000fe20001f61670 */
[----:B------:R-:W0:Y:S01]  /*31c0*/  SHFL.BFLY PT, R16, R17, 0x2, 0x1f ;  /* 0x0c401f0011107f89 */ /* 0x000e2200000e0000 */
[----:B------:R-:W-:Y:S02]  /*31d0*/  FSEL R39, R39, -INF , !P2 ;  /* 0xff80000027277808 */ /* 0x000fe40005000000 */
[----:B------:R-:W-:Y:S02]  /*31e0*/  ISETP.NE.AND P2, PT, R37, RZ, PT ;  /* 0x000000ff2500720c */ /* 0x000fe40003f45270 */
        /* <DEDUP_REMOVED lines=16> */
[----:B------:R-:W-:Y:S02]  /*32f0*/  ISETP.GT.AND P3, PT, R2, 0x30, !P3 ;  /* 0x000000300200780c */ /* 0x000fe40005f64270 */
[----:B------:R-:W-:Y:S02]  /*3300*/  FSEL R46, R46, -INF , !P2 ;  /* 0xff8000002e2e7808 */ /* 0x000fe40005000000 */
[----:B------:R-:W-:-:S02]  /*3310*/  ISETP.GT.AND P2, PT, R2, RZ, !P6 ;  /* 0x000000ff0200720c */ /* 0x000fc40007744270 */
[----:B------:R-:W-:Y:S02]  /*3320*/  ISETP.NE.AND P6, PT, R20, RZ, PT ;  /* 0x000000ff1400720c */ /* 0x000fe40003fc5270 */
[----:B------:R-:W-:Y:S02]  /*3330*/  ISETP.LT.OR P2, PT, R0, 0x1, P2 ;  /* 0x000000010000780c */ /* 0x000fe40001741670 */
[----:B0-----:R-:W-:Y:S02]  /*3340*/  FMNMX.FTZ R20, R17, R16, !PT ;  /* 0x0000001011147209 */ /* 0x001fe40007810000 */
[----:B------:R-:W-:Y:S02]  /*3350*/  FSEL R26, R26, -INF , !P2 ;  /* 0xff8000001a1a7808 */ /* 0x000fe40005000000 */
[----:B------:R-:W-:Y:S01]  /*3360*/  ISETP.NE.AND P2, PT, R65, RZ, PT ;  /* 0x000000ff4100720c */ /* 0x000fe20003f45270 */
[----:B------:R-:W0:Y:S01]  /*3370*/  SHFL.BFLY PT, R5, R20, 0x1, 0x1f ;  /* 0x0c201f0014057f89 */ /* 0x000e2200000e0000 */
        /* <DEDUP_REMOVED lines=12> */
[----:B0-----:R-:W-:-:S02]  /*3440*/  FMNMX.FTZ R5, R20, R5, !PT ;  /* 0x0000000514057209 */ /* 0x001fc40007810000 */
[----:B------:R-:W-:Y:S02]  /*3450*/  FMNMX.FTZ R3, R39, R16, !PT ;  /* 0x0000001027037209 */ /* 0x000fe40007810000 */
[C---:B------:R-:W-:Y:S01]  /*3460*/  FSETP.NEU.FTZ.AND P2, PT, R5.reuse, -INF , PT ;  /* 0xff8000000500780b */ /* 0x040fe20003f5d000 */
[----:B------:R-:W-:Y:S01]  /*3470*/  FMUL.FTZ R17, R5, UR10 ;  /* 0x0000000a05117c20 */ /* 0x000fe20008410000 */
[----:B------:R-:W-:Y:S02]  /*3480*/  FMNMX.FTZ R16, R42, R3, !PT ;  /* 0x000000032a107209 */ /* 0x000fe40007810000 */
[----:B------:R-:W-:Y:S02]  /*3490*/  FSEL R51, R51, -INF , !P4 ;  /* 0xff80000033337808 */ /* 0x000fe40006000000 */
[----:B------:R-:W-:Y:S02]  /*34a0*/  FMNMX.FTZ R3, R43, R16, !PT ;  /* 0x000000102b037209 */ /* 0x000fe40007810000 */
[----:B------:R-:W-:-:S02]  /*34b0*/  FSEL R17, R17, RZ, P2 ;  /* 0x000000ff11117208 */ /* 0x000fc40001000000 */
[----:B------:R-:W-:Y:S02]  /*34c0*/  ISETP.GT.AND P2, PT, R2, 0x39, !P6 ;  /* 0x000000390200780c */ /* 0x000fe40007744270 */
[----:B------:R-:W-:Y:S01]  /*34d0*/  FMNMX.FTZ R2, R46, R3, !PT ;  /* 0x000000032e027209 */ /* 0x000fe20007810000 */
[--C-:B------:R-:W-:Y:S01]  /*34e0*/  FFMA.FTZ R16, R24, UR10, -R17.reuse ;  /* 0x0000000a18107c23 */ /* 0x100fe20008010811 */
[----:B------:R-:W-:Y:S01]  /*34f0*/  ISETP.LT.OR P2, PT, R0, 0x3a, P2 ;  /* 0x0000003a0000780c */ /* 0x000fe20001741670 */
[--C-:B------:R-:W-:Y:S01]  /*3500*/  FFMA.FTZ R20, R56, UR10, -R17.reuse ;  /* 0x0000000a38147c23 */ /* 0x100fe20008010811 */
[----:B------:R-:W-:Y:S01]  /*3510*/  FMNMX.FTZ R3, R47, R2, !PT ;  /* 0x000000022f037209 */ /* 0x000fe20007810000 */
[--C-:B------:R-:W-:Y:S01]  /*3520*/  FFMA.FTZ R24, R58, UR10, -R17.reuse ;  /* 0x0000000a3a187c23 */ /* 0x100fe20008010811 */
[----:B------:R-:W-:Y:S01]  /*3530*/  FSEL R54, R54, -INF , !P5 ;  /* 0xff80000036367808 */ /* 0x000fe20006800000 */
[----:B------:R-:W-:Y:S01]  /*3540*/  MUFU.EX2 R16, R16 ;  /* 0x0000001000107308 */ /* 0x000fe20000000800 */
[----:B------:R-:W-:Y:S01]  /*3550*/  FMNMX.FTZ R2, R50, R3, !PT ;  /* 0x0000000332027209 */ /* 0x000fe20007810000 */
[----:B------:R-:W-:Y:S01]  /*3560*/  FFMA.FTZ R33, R64, UR10, -R17 ;  /* 0x0000000a40217c23 */ /* 0x000fe20008010811 */
[----:B------:R-:W-:-:S02]  /*3570*/  FSEL R55, R55, -INF , !P2 ;  /* 0xff80000037377808 */ /* 0x000fc40005000000 */
[----:B------:R-:W-:Y:S01]  /*3580*/  FMNMX.FTZ R3, R51, R2, !PT ;  /* 0x0000000233037209 */ /* 0x000fe20007810000 */
[--C-:B------:R-:W-:Y:S01]  /*3590*/  FFMA.FTZ R2, R28, UR10, -R17.reuse ;  /* 0x0000000a1c027c23 */ /* 0x100fe20008010811 */
[--C-:B------:R-:W-:Y:S01]  /*35a0*/  FFMA.FTZ R28, R32, UR10, -R17.reuse ;  /* 0x0000000a201c7c23 */ /* 0x100fe20008010811 */
[----:B------:R0:W1:Y:S01]  /*35b0*/  MUFU.EX2 R21, R20 ;  /* 0x0000001400157308 */ /* 0x0000620000000800 */
[----:B------:R-:W-:Y:S01]  /*35c0*/  FMNMX.FTZ R0, R54, R3, !PT ;  /* 0x0000000336007209 */ /* 0x000fe20007810000 */
[--C-:B------:R-:W-:Y:S01]  /*35d0*/  FFMA.FTZ R32, R36, UR10, -R17.reuse ;  /* 0x0000000a24207c23 */ /* 0x100fe20008010811 */
[--C-:B------:R-:W-:Y:S01]  /*35e0*/  FFMA.FTZ R36, R40, UR10, -R17.reuse ;  /* 0x0000000a28247c23 */ /* 0x100fe20008010811 */
[----:B------:R-:W-:Y:S01]  /*35f0*/  FFMA.FTZ R40, R48, UR10, -R17 ;  /* 0x0000000a30287c23 */ /* 0x000fe20008010811 */
[----:B------:R-:W-:-:S03]  /*3600*/  FMNMX.FTZ R0, R55, R0, !PT ;  /* 0x0000000037007209 */ /* 0x000fc60007810000 */
[----:B------:R-:W-:Y:S01]  /*3610*/  MUFU.EX2 R198, R2 ;  /* 0x0000000200c67308 */ /* 0x000fe20000000800 */
[----:B0-----:R-:W-:Y:S01]  /*3620*/  FFMA.FTZ R20, R60, UR10, -R17 ;  /* 0x0000000a3c147c23 */ /* 0x001fe20008010811 */
[----:B------:R-:W0:Y:S06]  /*3630*/  SHFL.BFLY PT, R3, R0, 0x2, 0x1f ;  /* 0x0c401f0000037f89 */ /* 0x000e2c00000e0000 */
[----:B------:R2:W-:Y:S01]  /*3640*/  MUFU.EX2 R25, R24 ;  /* 0x0000001800197308 */ /* 0x0005e20000000800 */
[----:B-1----:R-:W-:-:S07]  /*3650*/  F2FP.BF16.F32.PACK_AB R196, R21, R16 ;  /* 0x0000001015c4723e */ /* 0x002fce00000010ff */
[----:B------:R1:W-:Y:S01]  /*3660*/  MUFU.EX2 R29, R20 ;  /* 0x00000014001d7308 */ /* 0x0003e20000000800 */
[----:B--2---:R-:W-:-:S07]  /*3670*/  FFMA.FTZ R24, R68, UR10, -R17 ;  /* 0x0000000a44187c23 */ /* 0x004fce0008010811 */
[----:B------:R-:W2:Y:S01]  /*3680*/  MUFU.EX2 R28, R28 ;  /* 0x0000001c001c7308 */ /* 0x000ea20000000800 */
[--C-:B-1----:R-:W-:Y:S01]  /*3690*/  FFMA.FTZ R20, R44, UR10, -R17.reuse ;  /* 0x0000000a2c147c23 */ /* 0x102fe20008010811 */
[----:B0-----:R-:W-:Y:S01]  /*36a0*/  FMNMX.FTZ R2, R0, R3, !PT ;  /* 0x0000000300027209 */ /* 0x001fe20007810000 */
[--C-:B------:R-:W-:Y:S01]  /*36b0*/  FFMA.FTZ R0, R66, UR10, -R17.reuse ;  /* 0x0000000a42007c23 */ /* 0x100fe20008010811 */
[----:B------:R-:W-:-:S03]  /*36c0*/  FFMA.FTZ R44, R70, UR10, -R17 ;  /* 0x0000000a462c7c23 */ /* 0x000fc60008010811 */
[----:B------:R-:W0:Y:S01]  /*36d0*/  SHFL.BFLY PT, R3, R2, 0x1, 0x1f ;  /* 0x0c201f0002037f89 */ /* 0x000e2200000e0000 */
[----:B------:R1:W-:Y:S08]  /*36e0*/  MUFU.EX2 R37, R0 ;  /* 0x0000000000257308 */ /* 0x0003f00000000800 */
[----:B------:R-:W-:Y:S01]  /*36f0*/  MUFU.EX2 R32, R32 ;  /* 0x0000002000207308 */ /* 0x000fe20000000800 */
[----:B--2---:R-:W-:-:S07]  /*3700*/  F2FP.BF16.F32.PACK_AB R192, R29, R28 ;  /* 0x0000001c1dc0723e */ /* 0x004fce00000010ff */
[----:B------:R-:W-:Y:S01]  /*3710*/  MUFU.EX2 R41, R24 ;  /* 0x0000001800297308 */ /* 0x000fe20000000800 */
[----:B0-----:R-:W-:Y:S01]  /*3720*/  FMNMX.FTZ R3, R2, R3, !PT ;  /* 0x0000000302037209 */ /* 0x001fe20007810000 */
[--C-:B------:R-:W-:Y:S01]  /*3730*/  FFMA.FTZ R2, R52, UR10, -R17.reuse ;  /* 0x0000000a34027c23 */ /* 0x100fe20008010811 */
[----:B------:R-:W-:-:S05]  /*3740*/  FFMA.FTZ R17, R72, UR10, -R17 ;  /* 0x0000000a48117c23 */ /* 0x000fca0008010811 */
[----:B------:R-:W0:Y:S01]  /*3750*/  MUFU.EX2 R33, R33 ;  /* 0x0000002100217308 */ /* 0x000e220000000800 */
[C---:B------:R-:W-:Y:S01]  /*3760*/  FSETP.NEU.FTZ.AND P2, PT, R3.reuse, -INF , PT ;  /* 0xff8000000300780b */ /* 0x040fe20003f5d000 */
[----:B-1----:R-:W-:-:S05]  /*3770*/  FMUL.FTZ R0, R3, UR10 ;  /* 0x0000000a03007c20 */ /* 0x002fca0008410000 */
[----:B------:R-:W-:Y:S01]  /*3780*/  FSEL R0, R0, RZ, P2 ;  /* 0x000000ff00007208 */ /* 0x000fe20001000000 */
[----:B------:R1:W-:Y:S01]  /*3790*/  MUFU.EX2 R49, R17 ;  /* 0x0000001100317308 */ /* 0x0003e20000000800 */
[----:B------:R-:W-:-:S03]  /*37a0*/  PLOP3.LUT P2, PT, PT, PT, UP0, 0x40, 0x0 ;  /* 0x000000000000781c */ /* 0x000fc60003f4e808 */
[--C-:B------:R-:W-:Y:S01]  /*37b0*/  FFMA.FTZ R26, R26, UR10, -R0.reuse ;  /* 0x0000000a1a1a7c23 */ /* 0x100fe20008010800 */
[--C-:B------:R-:W-:Y:S01]  /*37c0*/  FFMA.FTZ R27, R27, UR10, -R0.reuse ;  /* 0x0000000a1b1b7c23 */ /* 0x100fe20008010800 */
[--C-:B------:R-:W-:Y:S01]  /*37d0*/  FFMA.FTZ R30, R30, UR10, -R0.reuse ;  /* 0x0000000a1e1e7c23 */ /* 0x100fe20008010800 */
[--C-:B------:R-:W-:Y:S01]  /*37e0*/  FFMA.FTZ R31, R31, UR10, -R0.reuse ;  /* 0x0000000a1f1f7c23 */ /* 0x100fe20008010800 */
[--C-:B------:R-:W-:Y:S01]  /*37f0*/  FFMA.FTZ R34, R34, UR10, -R0.reuse ;  /* 0x0000000a22227c23 */ /* 0x100fe20008010800 */
[----:B-1----:R-:W-:Y:S01]  /*3800*/  FADD.FTZ R17, R16, R21 ;  /* 0x0000001510117221 */ /* 0x002fe20000010000 */
[----:B------:R-:W-:Y:S01]  /*3810*/  MUFU.EX2 R26, R26 ;  /* 0x0000001a001a7308 */ /* 0x000fe20000000800 */
[--C-:B------:R-:W-:Y:S01]  /*3820*/  FFMA.FTZ R35, R35, UR10, -R0.reuse ;  /* 0x0000000a23237c23 */ /* 0x100fe20008010800 */
[--C-:B------:R-:W-:Y:S01]  /*3830*/  FFMA.FTZ R38, R38, UR10, -R0.reuse ;  /* 0x0000000a26267c23 */ /* 0x100fe20008010800 */
[----:B------:R-:W-:Y:S01]  /*3840*/  FADD.FTZ R24, R198, R17 ;  /* 0x00000011c6187221 */ /* 0x000fe20000010000 */
[--C-:B------:R-:W-:Y:S01]  /*3850*/  FFMA.FTZ R39, R39, UR10, -R0.reuse ;  /* 0x0000000a27277c23 */ /* 0x100fe20008010800 */
[--C-:B------:R-:W-:Y:S01]  /*3860*/  FFMA.FTZ R42, R42, UR10, -R0.reuse ;  /* 0x0000000a2a2a7c23 */ /* 0x100fe20008010800 */
[----:B------:R-:W-:Y:S01]  /*3870*/  FFMA.FTZ R43, R43, UR10, -R0 ;  /* 0x0000000a2b2b7c23 */ /* 0x000fe20008010800 */
[----:B------:R-:W-:Y:S01]  /*3880*/  FADD.FTZ R17, R25, R24 ;  /* 0x0000001819117221 */ /* 0x000fe20000010000 */
[----:B------:R-:W1:Y:S01]  /*3890*/  MUFU.EX2 R27, R27 ;  /* 0x0000001b001b7308 */ /* 0x000e620000000800 */
[--C-:B------:R-:W-:Y:S01]  /*38a0*/  FFMA.FTZ R46, R46, UR10, -R0.reuse ;  /* 0x0000000a2e2e7c23 */ /* 0x100fe20008010800 */
[--C-:B------:R-:W-:Y:S01]  /*38b0*/  FFMA.FTZ R47, R47, UR10, -R0.reuse ;  /* 0x0000000a2f2f7c23 */ /* 0x100fe20008010800 */
[----:B------:R-:W-:Y:S01]  /*38c0*/  FADD.FTZ R24, R28, R17 ;  /* 0x000000111c187221 */ /* 0x000fe20000010000 */
[--C-:B------:R-:W-:Y:S01]  /*38d0*/  FFMA.FTZ R50, R50, UR10, -R0.reuse ;  /* 0x0000000a32327c23 */ /* 0x100fe20008010800 */
[----:B------:R-:W-:Y:S01]  /*38e0*/  FFMA.FTZ R51, R51, UR10, -R0 ;  /* 0x0000000a33337c23 */ /* 0x000fe20008010800 */
[----:B------:R-:W-:Y:S01]  /*38f0*/  F2FP.BF16.F32.PACK_AB R198, R25, R198 ;  /* 0x000000c619c6723e */ /* 0x000fe200000010ff */
[----:B------:R-:W-:Y:S01]  /*3900*/  FADD.FTZ R53, R29, R24 ;  /* 0x000000181d357221 */ /* 0x000fe20000010000 */
[----:B------:R-:W2:Y:S01]  /*3910*/  MUFU.EX2 R30, R30 ;  /* 0x0000001e001e7308 */ /* 0x000ea20000000800 */
[--C-:B------:R-:W-:Y:S01]  /*3920*/  FFMA.FTZ R54, R54, UR10, -R0.reuse ;  /* 0x0000000a36367c23 */ /* 0x100fe20008010800 */
[----:B------:R-:W-:Y:S01]  /*3930*/  FFMA.FTZ R0, R55, UR10, -R0 ;  /* 0x0000000a37007c23 */ /* 0x000fe20008010800 */
[----:B0-----:R-:W-:-:S05]  /*3940*/  F2FP.BF16.F32.PACK_AB R194, R33, R32 ;  /* 0x0000002021c2723e */ /* 0x001fca00000010ff */
[----:B------:R-:W0:Y:S01]  /*3950*/  MUFU.EX2 R31, R31 ;  /* 0x0000001f001f7308 */ /* 0x000e220000000800 */
[----:B-1----:R-:W-:Y:S01]  /*3960*/  FADD.FTZ R17, R26, R27 ;  /* 0x0000001b1a117221 */ /* 0x002fe20000010000 */
        /* <DEDUP_REMOVED lines=9> */
[----:B--2---:R-:W-:-:S07]  /*3a00*/  F2FP.BF16.F32.PACK_AB R188, R37, R36 ;  /* 0x0000002425bc723e */ /* 0x004fce00000010ff */
[----:B------:R-:W2:Y:S01]  /*3a10*/  MUFU.EX2 R20, R20 ;  /* 0x0000001400147308 */ /* 0x000ea20000000800 */
[C---:B0-----:R-:W-:Y:S01]  /*3a20*/  FADD.FTZ R17, R35.reuse, R24 ;  /* 0x0000001823117221 */ /* 0x041fe20000010000 */
[----:B------:R-:W-:-:S06]  /*3a30*/  F2FP.BF16.F32.PACK_AB R193, R35, R34 ;  /* 0x0000002223c1723e */ /* 0x000fcc00000010ff */
[----:B------:R0:W-:Y:S01]  /*3a40*/  MUFU.EX2 R45, R44 ;  /* 0x0000002c002d7308 */ /* 0x0001e20000000800 */
[----:B-1----:R-:W-:-:S07]  /*3a50*/  FADD.FTZ R16, R38, R17 ;  /* 0x0000001126107221 */ /* 0x002fce0000010000 */
[----:B------:R-:W1:Y:S01]  /*3a60*/  MUFU.EX2 R39, R39 ;  /* 0x0000002700277308 */ /* 0x000e620000000800 */
[----:B0-----:R-:W-:Y:S01]  /*3a70*/  FADD.FTZ R44, R32, R53 ;  /* 0x00000035202c7221 */ /* 0x001fe20000010000 */
[----:B--2---:R-:W-:-:S03]  /*3a80*/  F2FP.BF16.F32.PACK_AB R190, R41, R20 ;  /* 0x0000001429be723e */ /* 0x004fc600000010ff */
[----:B------:R-:W-:-:S03]  /*3a90*/  FADD.FTZ R53, R33, R44 ;  /* 0x0000002c21357221 */ /* 0x000fc60000010000 */
[----:B------:R-:W0:Y:S01]  /*3aa0*/  MUFU.EX2 R42, R42 ;  /* 0x0000002a002a7308 */ /* 0x000e220000000800 */
[----:B------:R-:W-:-:S04]  /*3ab0*/  FADD.FTZ R44, R36, R53 ;  /* 0x00000035242c7221 */ /* 0x000fc80000010000 */
[----:B------:R-:W-:-:S03]  /*3ac0*/  FADD.FTZ R21, R37, R44 ;  /* 0x0000002c25157221 */ /* 0x000fc60000010000 */
[----:B------:R-:W2:Y:S01]  /*3ad0*/  MUFU.EX2 R40, R40 ;  /* 0x0000002800287308 */ /* 0x000ea20000000800 */
[----:B------:R-:W-:Y:S01]  /*3ae0*/  FADD.FTZ R24, R20, R21 ;  /* 0x0000001514187221 */ /* 0x000fe20000010000 */
[----:B-1----:R-:W-:Y:S01]  /*3af0*/  FADD.FTZ R17, R39, R16 ;  /* 0x0000001027117221 */ /* 0x002fe20000010000 */
[----:B------:R-:W-:Y:S01]  /*3b00*/  IMAD.IADD R21, R19, 0x1, -R22 ;  /* 0x0000000113157824 */ /* 0x000fe200078e0a16 */
[----:B------:R-:W-:Y:S01]  /*3b10*/  F2FP.BF16.F32.PACK_AB R195, R39, R38 ;  /* 0x0000002627c3723e */ /* 0x000fe200000010ff */
[----:B------:R-:W-:Y:S02]  /*3b20*/  FADD.FTZ R25, R41, R24 ;  /* 0x0000001829197221 */ /* 0x000fe40000010000 */
[----:B------:R-:W-:Y:S01]  /*3b30*/  IMAD R28, R201, 0x80, R21 ;  /* 0x00000080c91c7824 */ /* 0x000fe200078e0215 */
[----:B------:R-:W1:Y:S01]  /*3b40*/  MUFU.EX2 R43, R43 ;  /* 0x0000002b002b7308 */ /* 0x000e620000000800 */
[----:B0-----:R-:W-:-:S03]  /*3b50*/  FADD.FTZ R16, R42, R17 ;  /* 0x000000112a107221 */ /* 0x001fc60000010000 */
[----:B------:R-:W-:-:S04]  /*3b60*/  R2UR UR11, R28 ;  /* 0x000000001c0b72ca */ /* 0x000fc800000e0000 */
[----:B------:R-:W0:Y:S01]  /*3b70*/  MUFU.EX2 R46, R46 ;  /* 0x0000002e002e7308 */ /* 0x000e220000000800 */
[----:B--2---:R-:W-:Y:S01]  /*3b80*/  FADD.FTZ R24, R40, R25 ;  /* 0x0000001928187221 */ /* 0x004fe20000010000 */
[----:B------:R-:W-:-:S03]  /*3b90*/  F2FP.BF16.F32.PACK_AB R184, R45, R40 ;  /* 0x000000282db8723e */ /* 0x000fc600000010ff */
[----:B------:R-:W-:-:S03]  /*3ba0*/  FADD.FTZ R25, R45, R24 ;  /* 0x000000182d197221 */ /* 0x000fc60000010000 */
[----:B------:R-:W2:Y:S01]  /*3bb0*/  MUFU.EX2 R2, R2 ;  /* 0x0000000200027308 */ /* 0x000ea20000000800 */
[C---:B-1----:R-:W-:Y:S01]  /*3bc0*/  FADD.FTZ R17, R43.reuse, R16 ;  /* 0x000000102b117221 */ /* 0x042fe20000010000 */
[----:B------:R-:W-:Y:S01]  /*3bd0*/  UIADD3 UR6, UR11, UR6, URZ ;  /* 0x000000060b067290 */ /* 0x000fe2000fffe03f */
[----:B------:R-:W-:-:S05]  /*3be0*/  F2FP.BF16.F32.PACK_AB R189, R43, R42 ;  /* 0x0000002a2bbd723e */ /* 0x000fca00000010ff */
[----:B------:R-:W1:Y:S01]  /*3bf0*/  MUFU.EX2 R47, R47 ;  /* 0x0000002f002f7308 */ /* 0x000e620000000800 */
[----:B0-----:R-:W-:-:S07]  /*3c00*/  FADD.FTZ R16, R46, R17 ;  /* 0x000000112e107221 */ /* 0x001fce0000010000 */
[----:B------:R-:W0:Y:S01]  /*3c10*/  MUFU.EX2 R50, R50 ;  /* 0x0000003200327308 */ /* 0x000e220000000800 */
[----:B--2---:R-:W-:Y:S01]  /*3c20*/  FADD.FTZ R20, R2, R25 ;  /* 0x0000001902147221 */ /* 0x004fe20000010000 */
[----:B------:R-:W-:-:S03]  /*3c30*/  F2FP.BF16.F32.PACK_AB R186, R49, R2 ;  /* 0x0000000231ba723e */ /* 0x000fc600000010ff */
[----:B------:R-:W-:Y:S01]  /*3c40*/  FADD.FTZ R17, R49, R20 ;  /* 0x0000001431117221 */ /* 0x000fe20000010000 */
[----:B------:R-:W-:Y:S02]  /*3c50*/  VIADD R20, R62, 0xfffffffe ;  /* 0xfffffffe3e147836 */ /* 0x000fe40000000000 */
[----:B------:R-:W2:Y:S01]  /*3c60*/  MUFU.EX2 R51, R51 ;  /* 0x0000003300337308 */ /* 0x000ea20000000800 */
[C---:B-1----:R-:W-:Y:S01]  /*3c70*/  FADD.FTZ R25, R47.reuse, R16 ;  /* 0x000000102f197221 */ /* 0x042fe20000010000 */
[----:B------:R-:W-:-:S06]  /*3c80*/  F2FP.BF16.F32.PACK_AB R191, R47, R46 ;  /* 0x0000002e2fbf723e */ /* 0x000fcc00000010ff */
[----:B------:R-:W1:Y:S01]  /*3c90*/  MUFU.EX2 R54, R54 ;  /* 0x0000003600367308 */ /* 0x000e620000000800 */
[----:B0-----:R-:W-:-:S07]  /*3ca0*/  FADD.FTZ R2, R50, R25 ;  /* 0x0000001932027221 */ /* 0x001fce0000010000 */
[----:B------:R-:W0:Y:S01]  /*3cb0*/  MUFU.EX2 R187, R0 ;  /* 0x0000000000bb7308 */ /* 0x000e220000000800 */
[C---:B--2---:R-:W-:Y:S01]  /*3cc0*/  FADD.FTZ R25, R51.reuse, R2 ;  /* 0x0000000233197221 */ /* 0x044fe20000010000 */
[----:B------:R-:W-:-:S03]  /*3cd0*/  F2FP.BF16.F32.PACK_AB R185, R51, R50 ;  /* 0x0000003233b9723e */ /* 0x000fc600000010ff */
[----:B-1----:R-:W-:-:S04]  /*3ce0*/  FADD.FTZ R16, R54, R25 ;  /* 0x0000001936107221 */ /* 0x002fc80000010000 */
[C---:B0-----:R-:W-:Y:S01]  /*3cf0*/  FADD.FTZ R16, R187.reuse, R16 ;  /* 0x00000010bb107221 */ /* 0x041fe20000010000 */
[----:B------:R-:W-:Y:S01]  /*3d00*/  F2FP.BF16.F32.PACK_AB R187, R187, R54 ;  /* 0x00000036bbbb723e */ /* 0x000fe200000010ff */
[----:B------:R-:W-:Y:S06]  /*3d10*/  @P2 BRA `(.L_x_1101) ;  /* 0x0000000000482947 */ /* 0x000fec0003800000 */
[C---:B------:R-:W-:Y:S01]  /*3d20*/  ISETP.GT.AND P2, PT, R28.reuse, RZ, PT ;  /* 0x000000ff1c00720c */ /* 0x040fe20003f44270 */
[----:B------:R-:W-:-:S05]  /*3d30*/  VIADD R0, R28, 0xffffffff ;  /* 0xffffffff1c007836 */ /* 0x000fca0000000000 */
[----:B------:R-:W-:-:S07]  /*3d40*/  R2UR UR4, R0 ;  /* 0x00000000000472ca */ /* 0x000fce00000e0000 */
[----:B------:R-:W-:Y:S08]  /*3d50*/  @P2 BRA `(.L_x_1102) ;  /* 0x00000000001c2947 */ /* 0x000ff00003800000 */
[----:B------:R-:W-:Y:S02]  /*3d60*/  UISETP.NE.AND UP1, UPT, UR7, 0x1, UPT ;  /* 0x000000010700788c */ /* 0x000fe4000bf25270 */
[----:B------:R-:W-:-:S09]  /*3d70*/  UIADD3 UR4, -UR11, URZ, URZ ;  /* 0x0000003f0b047290 */ /* 0x000fd2000fffe13f */
[----:B------:R-:W-:Y:S02]  /*3d80*/  @UP1 ULDC.64 UR14, c[0x0][0x9e8] ;  /* 0x00027a00000e1ab9 */ /* 0x000fe40000000a00 */
[----:B------:R-:W-:-:S04]  /*3d90*/  UIMAD.WIDE.U32 UR18, UR4, UR14, URZ ;  /* 0x0000000e041272a5 */ /* 0x000fc8000f8e003f */
[----:B------:R-:W-:-:S04]  /*3da0*/  @UP1 USHF.R.U32.HI UR4, URZ, UR15, UR19 ;  /* 0x0000000f3f041299 */ /* 0x000fc80008011613 */
[----:B------:R-:W-:Y:S01]  /*3db0*/  ULOP3.LUT UR4, URZ, UR4, URZ, 0x33, !UPT ;  /* 0x000000043f047292 */ /* 0x000fe2000f8e333f */
[----:B------:R-:W-:Y:S11]  /*3dc0*/  BRA `(.L_x_1103) ;  /* 0x0000000000107947 */ /* 0x000ff60003800000 */
.L_x_1102:
[----:B------:R-:W-:-:S11]  /*3dd0*/  UISETP.NE.AND UP1, UPT, UR7, 0x1, UPT ;  /* 0x000000010700788c */ /* 0x000fd6000bf25270 */
[----:B------:R-:W-:Y:S02]  /*3de0*/  @UP1 ULDC.64 UR14, c[0x0][0x9e8] ;  /* 0x00027a00000e1ab9 */ /* 0x000fe40000000a00 */
[----:B------:R-:W-:-:S04]  /*3df0*/  UIMAD.WIDE.U32 UR18, UR4, UR14, URZ ;  /* 0x0000000e041272a5 */ /* 0x000fc8000f8e003f */
[----:B------:R-:W-:-:S12]  /*3e00*/  @UP1 USHF.R.U32.HI UR4, URZ, UR15, UR19 ;  /* 0x0000000f3f041299 */ /* 0x000fd80008011613 */
.L_x_1103:
[----:B------:R-:W-:-:S04]  /*3e10*/  UIMAD UR4, UR4, UR7, UR7 ;  /* 0x00000007040472a4 */ /* 0x000fc8000f8e0207 */
[----:B------:R-:W-:-:S04]  /*3e20*/  UISETP.LT.AND UP1, UPT, UR6, UR4, UPT ;  /* 0x000000040600728c */ /* 0x000fc8000bf21270 */
[----:B------:R-:W-:-:S12]  /*3e30*/  USEL UR6, UR6, UR4, UP1 ;  /* 0x0000000406067287 */ /* 0x000fd80008800000 */
.L_x_1101:
[----:B------:R-:W-:Y:S01]  /*3e40*/  R2UR UR7, R200 ;  /* 0x00000000c80772ca */ /* 0x000fe200000e0000 */
        /* <DEDUP_REMOVED lines=76> */
[----:B------:R-:W-:Y:S02]  /*4310*/  VIADD R219, R217, 0x8 ;  /* 0x00000008d9db7836 */ /* 0x000fe40000000000 */
[----:B------:R-:W-:-:S03]  /*4320*/  IMAD.MOV.U32 R151, RZ, RZ, RZ ;  /* 0x000000ffff977224 */ /* 0x000fc600078e00ff */
[----:B------:R-:W-:-:S07]  /*4330*/  LOP3.LUT R203, RZ, R219, RZ, 0x33, !PT ;  /* 0x000000dbffcb7212 */ /* 0x000fce00078e33ff */
.L_x_1121:
[----:B------:R-:W-:-:S04]  /*4340*/  UIADD3 UR4, UR36, 0x1, URZ ;  /* 0x0000000124047890 */ /* 0x000fc8000fffe03f */
[----:B------:R-:W-:-:S04]  /*4350*/  UISETP.NE.AND UP1, UPT, UR4, 0x2, UPT ;  /* 0x000000020400788c */ /* 0x000fc8000bf25270 */
[----:B------:R-:W-:Y:S02]  /*4360*/  USEL UR7, URZ, 0x1, UP1 ;  /* 0x000000013f077887 */ /* 0x000fe40008800000 */
[----:B------:R-:W-:Y:S02]  /*4370*/  USEL UR4, UR4, URZ, UP1 ;  /* 0x0000003f04047287 */ /* 0x000fe40008800000 */
[----:B------:R-:W-:Y:S01]  /*4380*/  ULOP3.LUT UR7, UR37, UR7, URZ, 0x3c, !UPT ;  /* 0x0000000725077292 */ /* 0x000fe2000f8e3c3f */
[----:B------:R-:W-:Y:S11]  /*4390*/  @!P0 BRA `(.L_x_1105) ;  /* 0x0000000000048947 */ /* 0x000ff60003800000 */
[----:B------:R-:W-:Y:S01]  /*43a0*/  BPT.TRAP 0x1 ;  /* 0x000000040000795c */ /* 0x000fe20000300000 */
.L_x_1105:
[----:B------:R-:W-:Y:S01]  /*43b0*/  ULEA UR5, UR4, UR38, 0x3 ;  /* 0x0000002604057291 */ /* 0x000fe2000f8e183f */
[----:B------:R-:W-:-:S05]  /*43c0*/  IMAD.U32 R152, RZ, RZ, UR7 ;  /* 0x00000007ff987e24 */ /* 0x000fca000f8e00ff */
[----:B------:R-:W-:-:S04]  /*43d0*/  SHF.L.U32 R152, R152, 0x1f, RZ ;  /* 0x0000001f98987819 */ /* 0x000fc800000006ff */
[----:B------:R0:W1:Y:S01]  /*43e0*/  SYNCS.PHASECHK.TRANS64.TRYWAIT P2, [UR5+0x30830], R152 ;  /* 0x03083098ff0075a7 */ /* 0x0000620008040145 */
[----:B------:R-:W-:Y:S05]  /*43f0*/  @!P0 BRA `(.L_x_1106) ;  /* 0x0000000000048947 */ /* 0x000fea0003800000 */
[----:B------:R-:W-:Y:S01]  /*4400*/  BPT.TRAP 0x1 ;  /* 0x000000040000795c */ /* 0x000fe20000300000 */
.L_x_1106:
[----:B-1----:R-:W-:Y:S05]  /*4410*/  @P2 BRA `(.L_x_1107) ;  /* 0x0000000000082947 */ /* 0x002fea0003800000 */
[----:B------:R-:W1:Y:S02]  /*4420*/  SYNCS.PHASECHK.TRANS64.TRYWAIT P2, [UR5+0x30830], R152 ;  /* 0x03083098ff0075a7 */ /* 0x000e640008040145 */
[----:B-1----:R-:W-:Y:S05]  /*4430*/  @!P2 BRA `(.L_x_1108) ;  /* 0x000001040088a947 */ /* 0x002fea0003800000 */
.L_x_1107:
[----:B------:R-:W-:Y:S01]  /*4440*/  R2UR UR52, R14 ;  /* 0x000000000e3472ca */ /* 0x000fe200000e0000 */
[----:B------:R-:W-:Y:S01]  /*4450*/  ULEA UR6, UR4, UR39, 0xb ;  /* 0x0000002704067291 */ /* 0x000fe2000f8e583f */
[----:B------:R-:W-:Y:S01]  /*4460*/  R2UR UR53, R15 ;  /* 0x000000000f3572ca */ /* 0x000fe200000e0000 */
[----:B01----:R-:W-:Y:S01]  /*4470*/  WARPGROUP.ARRIVE ;  /* 0x00000000000079c5 */ /* 0x003fe20000000000 */
        /* <DEDUP_REMOVED lines=92> */
[----:B------:R-:W-:Y:S01]  /*4a40*/  FMUL.FTZ R149, R149, R0 ;  /* 0x0000000095957220 */ /* 0x000fe20000410000 */
        /* <DEDUP_REMOVED lines=126> */
.L_x_1109:
[----:B------:R-:W-:Y:S01]  /*5230*/  ULEA UR6, UR36, UR38, 0x3 ;  /* 0x0000002624067291 */ /* 0x000fe2000f8e183f */
[----:B------:R-:W-:-:S05]  /*5240*/  IMAD.U32 R0, RZ, RZ, UR37 ;  /* 0x00000025ff007e24 */ /* 0x000fca000f8e00ff */
[----:B------:R-:W-:-:S04]  /*5250*/  SHF.L.U32 R0, R0, 0x1f, RZ ;  /* 0x0000001f00007819 */ /* 0x000fc800000006ff */
[----:B------:R0:W1:Y:S01]  /*5260*/  SYNCS.PHASECHK.TRANS64.TRYWAIT P2, [UR6+0x30850], R0 ;  /* 0x03085000ff0075a7 */ /* 0x0000620008040146 */
[----:B------:R-:W-:Y:S05]  /*5270*/  @!P0 BRA `(.L_x_1110) ;  /* 0x0000000000048947 */ /* 0x000fea0003800000 */
[----:B------:R-:W-:Y:S01]  /*5280*/  BPT.TRAP 0x1 ;  /* 0x000000040000795c */ /* 0x000fe20000300000 */
.L_x_1110:
[----:B-1----:R-:W-:Y:S05]  /*5290*/  @P2 BRA `(.L_x_1111) ;  /* 0x0000000000082947 */ /* 0x002fea0003800000 */
[----:B------:R-:W1:Y:S02]  /*52a0*/  SYNCS.PHASECHK.TRANS64.TRYWAIT P2, [UR6+0x30850], R0 ;  /* 0x03085000ff0075a7 */ /* 0x000e640008040146 */
[----:B-1----:R-:W-:Y:S05]  /*52b0*/  @!P2 BRA `(.L_x_1112) ;  /* 0x000000f80000a947 */ /* 0x002fea0003800000 */
.L_x_1111:
[----:B------:R-:W-:Y:S01]  /*52c0*/  UIADD3 UR10, UR38, 0x400, URZ ;  /* 0x00000400260a7890 */ /* 0x000fe2000fffe03f */
[----:B------:R-:W-:Y:S01]  /*52d0*/  WARPGROUP.ARRIVE ;  /* 0x00000000000079c5 */ /* 0x000fe20000000000 */
[----:B------:R-:W-:Y:S01]  /*52e0*/  UMOV UR11, 0x40000040 ;  /* 0x40000040000b7882 */ /* 0x000fe20000000000 */
[----:B------:R-:W-:Y:S01]  /*52f0*/  IMAD.SHL.U32 R2, R20, 0x40, RZ ;  /* 0x0000004014027824 */ /* 0x000fe200078e00ff */
[----:B------:R-:W-:Y:S01]  /*5300*/  USHF.R.U32.HI UR10, URZ, 0x4, UR10 ;  /* 0x000000043f0a7899 */ /* 0x000fe2000801160a */
[----:B01----:R-:W-:Y:S01]  /*5310*/  IMAD.U32 R0, RZ, RZ, UR5 ;  /* 0x00000005ff007e24 */ /* 0x003fe2000f8e00ff */
[----:B------:R-:W-:Y:S01]  /*5320*/  PLOP3.LUT P2, PT, PT, PT, UP0, 0x40, 0x0 ;  /* 0x000000000000781c */ /* 0x000fe20003f4e808 */
[----:B------:R-:W-:Y:S01]  /*5330*/  ULDC UR15, c[0x0][0x9dc] ;  /* 0x00027700000f7ab9 */ /* 0x000fe20000000800 */
[----:B------:R-:W-:Y:S01]  /*5340*/  ULOP3.LUT UR10, UR10, 0x3fff, URZ, 0xc0, !UPT ;  /* 0x00003fff0a0a7892 */ /* 0x000fe2000f8ec03f */
[----:B------:R-:W-:Y:S01]  /*5350*/  @!P1 VIADD R0, R0, 0x30840 ;  /* 0x0003084000009836 */ /* 0x000fe20000000000 */
[----:B------:R-:W-:Y:S01]  /*5360*/  UMOV UR5, UR15 ;  /* 0x0000000f00057c82 */ /* 0x000fe20008000000 */
[----:B------:R-:W-:Y:S01]  /*5370*/  ULDC UR15, c[0x0][0x9e0] ;  /* 0x00027800000f7ab9 */ /* 0x000fe20000000800 */
[----:B------:R-:W-:-:S02]  /*5380*/  ULOP3.LUT UR10, UR10, 0x2000000, URZ, 0xfc, !UPT ;  /* 0x020000000a0a7892 */ /* 0x000fc4000f8efc3f */
        /* <DEDUP_REMOVED lines=22> */
[----:B------:R-:W-:Y:S02]  /*54f0*/  ULOP3.LUT UR10, URZ, UR5, URZ, 0x33, !UPT ;  /* 0x000000053f0a7292 */ /* 0x000fe4000f8e333f */
[----:B------:R-:W-:Y:S02]  /*5500*/  WARPGROUP.DEPBAR.LE gsb0, 0x0 ;  /* 0x00008000000079c5 */ /* 0x000fe40000010000 */
[----:B------:R-:W-:Y:S01]  /*5510*/  IADD3 R185, R19, 0x1, -R2 ;  /* 0x0000000113b97810 */ /* 0x000fe20007ffe802 */
[----:B------:R0:W-:Y:S04]  /*5520*/  @!P1 SYNCS.ARRIVE.TRANS64.RED.A1T0 RZ, [R0+URZ], RZ ;  /* 0x000000ff00ff99a7 */ /* 0x0001e8000810043f */
[----:B------:R-:W-:-:S04]  /*5530*/  IMAD.IADD R185, R185, 0x1, -R22 ;  /* 0x00000001b9b97824 */ /* 0x000fc800078e0a16 */
[----:B------:R-:W-:-:S04]  /*5540*/  IMAD R185, R18, -0x2, R185 ;  /* 0xfffffffe12b97824 */ /* 0x000fc800078e02b9 */
[C---:B------:R-:W-:Y:S02]  /*5550*/  VIADD R191, R185.reuse, UR15 ;  /* 0x0000000fb9bf7c36 */ /* 0x040fe40008000000 */
[----:B------:R-:W-:Y:S02]  /*5560*/  VIADD R193, R185, UR10 ;  /* 0x0000000ab9c17c36 */ /* 0x000fe40008000000 */
[C---:B------:R-:W-:Y:S02]  /*5570*/  IMAD.IADD R186, R4.reuse, 0x1, R191 ;  /* 0x0000000104ba7824 */ /* 0x040fe400078e02bf */
[----:B------:R-:W-:Y:S01]  /*5580*/  IMAD.IADD R187, R4, 0x1, R193 ;  /* 0x0000000104bb7824 */ /* 0x000fe200078e02c1 */
[----:B0-----:R-:W-:Y:S06]  /*5590*/  @P2 BRA `(.L_x_1113) ;  /* 0x00000000005c2947 */ /* 0x001fec0003800000 */
[----:B------:R-:W-:Y:S01]  /*55a0*/  ISETP.GT.AND P2, PT, R217, -0x1, PT ;  /* 0xffffffffd900780c */ /* 0x000fe20003f44270 */
[----:B------:R-:W-:-:S12]  /*55b0*/  BSSY B0, `(.L_x_1114) ;  /* 0x0000011000007945 */ /* 0x000fd80003800000 */
[----:B------:R-:W-:Y:S05]  /*55c0*/  @P2 BRA `(.L_x_1115) ;  /* 0x0000000000242947 */ /* 0x000fea0003800000 */
[----:B------:R-:W-:Y:S02]  /*55d0*/  IMAD.U32 R0, RZ, RZ, UR59 ;  /* 0x0000003bff007e24 */ /* 0x000fe4000f8e00ff */
[----:B------:R-:W-:-:S03]  /*55e0*/  IMAD.IADD R189, R4, 0x1, R21 ;  /* 0x0000000104bd7824 */ /* 0x000fc600078e0215 */
[----:B------:R-:W-:Y:S02]  /*55f0*/  ISETP.NE.AND P2, PT, R0, 0x1, PT ;  /* 0x000000010000780c */ /* 0x000fe40003f45270 */
[----:B------:R-:W-:-:S11]  /*5600*/  LOP3.LUT R189, RZ, R189, RZ, 0x33, !PT ;  /* 0x000000bdffbd7212 */ /* 0x000fd600078e33ff */
[----:B------:R-:W0:Y:S02]  /*5610*/  @P2 LDC.64 R184, c[0x0][0x9e8] ;  /* 0x00027a00ffb82b82 */ /* 0x000e240000000a00 */
[----:B0-----:R-:W-:-:S05]  /*5620*/  @P2 IMAD.HI.U32 R184, R189, R184, RZ ;  /* 0x000000b8bdb82227 */ /* 0x001fca00078e00ff */
[----:B------:R-:W-:-:S04]  /*5630*/  @P2 SHF.R.U32.HI R189, RZ, R185, R184 ;  /* 0x000000b9ffbd2219 */ /* 0x000fc800000116b8 */
[----:B------:R-:W-:Y:S01]  /*5640*/  LOP3.LUT R189, RZ, R189, RZ, 0x33, !PT ;  /* 0x000000bdffbd7212 */ /* 0x000fe200078e33ff */
[----:B------:R-:W-:Y:S06]  /*5650*/  BRA `(.L_x_1116) ;  /* 0x0000000000187947 */ /* 0x000fec0003800000 */
.L_x_1115:
[----:B------:R-:W-:Y:S02]  /*5660*/  IMAD.U32 R0, RZ, RZ, UR59 ;  /* 0x0000003bff007e24 */ /* 0x000fe4000f8e00ff */
[----:B------:R-:W-:-:S03]  /*5670*/  IMAD.MOV.U32 R189, RZ, RZ, R217 ;  /* 0x000000ffffbd7224 */ /* 0x000fc600078e00d9 */
[----:B------:R-:W-:-:S13]  /*5680*/  ISETP.NE.AND P2, PT, R0, 0x1, PT ;  /* 0x000000010000780c */ /* 0x000fda0003f45270 */
[----:B------:R-:W0:Y:S02]  /*5690*/  @P2 LDC.64 R184, c[0x0][0x9e8] ;  /* 0x00027a00ffb82b82 */ /* 0x000e240000000a00 */
[----:B0-----:R-:W-:-:S05]  /*56a0*/  @P2 IMAD.HI.U32 R184, R217, R184, RZ ;  /* 0x000000b8d9b82227 */ /* 0x001fca00078e00ff */
[----:B------:R-:W-:-:S07]  /*56b0*/  @P2 SHF.R.U32.HI R189, RZ, R185, R184 ;  /* 0x000000b9ffbd2219 */ /* 0x000fce00000116b8 */
.L_x_1116:
[----:B------:R-:W-:Y:S05]  /*56c0*/  BSYNC B0 ;  /* 0x0000000000007941 */ /* 0x000fea0003800000 */
.L_x_1114:
[----:B------:R-:W-:-:S04]  /*56d0*/  IMAD R185, R189, R0, -R2 ;  /* 0x00000000bdb97224 */ /* 0x000fc800078e0a02 */
[----:B------:R-:W-:-:S05]  /*56e0*/  IMAD R185, R18, -0x2, R185 ;  /* 0xfffffffe12b97824 */ /* 0x000fca00078e02b9 */
[----:B------:R-:W-:Y:S02]  /*56f0*/  VIADDMNMX R186, R185, R0, R186, PT ;  /* 0x00000000b9ba7246 */ /* 0x000fe400038001ba */
[----:B------:R-:W-:-:S07]  /*5700*/  VIMNMX R187, R187, R185, !PT ;  /* 0x000000b9bbbb7248 */ /* 0x000fce0007fe0100 */
.L_x_1113:
[----:B------:R-:W-:Y:S02]  /*5710*/  ISETP.GT.AND P2, PT, R20, -0x1, PT ;  /* 0xffffffff1400780c */ /* 0x000fe40003f44270 */
[----:B------:R-:W-:Y:S02]  /*5720*/  IADD3 R185, R191, 0x8, R4 ;  /* 0x00000008bfb97810 */ /* 0x000fe40007ffe004 */
[C---:B------:R-:W-:Y:S02]  /*5730*/  ISETP.GT.AND P5, PT, R187.reuse, RZ, P2 ;  /* 0x000000ffbb00720c */ /* 0x040fe400017a4270 */
[C---:B------:R-:W-:Y:S02]  /*5740*/  ISETP.GT.AND P4, PT, R187.reuse, 0x1, P2 ;  /* 0x00000001bb00780c */ /* 0x040fe40001784270 */
[----:B------:R-:W-:Y:S02]  /*5750*/  ISETP.LT.OR P5, PT, R186, 0x1, P5 ;  /* 0x00000001ba00780c */ /* 0x000fe40002fa1670 */
[----:B------:R-:W-:-:S02]  /*5760*/  ISETP.GT.AND P6, PT, R187, 0x8, P2 ;  /* 0x00000008bb00780c */ /* 0x000fc400017c4270 */
[----:B------:R-:W-:Y:S02]  /*5770*/  FSEL R184, R152, -INF , !P5 ;  /* 0xff80000098b87808 */ /* 0x000fe40006800000 */
[C---:B------:R-:W-:Y:S02]  /*5780*/  ISETP.GT.AND P5, PT, R187.reuse, 0x10, P2 ;  /* 0x00000010bb00780c */ /* 0x040fe400017a4270 */
[----:B------:R-:W-:Y:S02]  /*5790*/  ISETP.GT.AND P3, PT, R187, 0x9, P2 ;  /* 0x00000009bb00780c */ /* 0x000fe40001764270 */
[C---:B------:R-:W-:Y:S02]  /*57a0*/  ISETP.LT.OR P5, PT, R186.reuse, 0x11, P5 ;  /* 0x00000011ba00780c */ /* 0x040fe40002fa1670 */
[----:B------:R-:W-:Y:S02]  /*57b0*/  ISETP.LT.OR P4, PT, R186, 0x2, P4 ;  /* 0x00000002ba00780c */ /* 0x000fe40002781670 */
[----:B------:R-:W-:-:S02]  /*57c0*/  FSEL R160, R160, -INF , !P5 ;  /* 0xff800000a0a07808 */ /* 0x000fc40006800000 */
[----:B------:R-:W-:Y:S02]  /*57d0*/  ISETP.GT.AND P5, PT, R187, 0x20, P2 ;  /* 0x00000020bb00780c */ /* 0x000fe400017a4270 */
[C---:B------:R-:W-:Y:S02]  /*57e0*/  ISETP.LT.OR P6, PT, R186.reuse, 0x9, P6 ;  /* 0x00000009ba00780c */ /* 0x040fe400037c1670 */
[C---:B------:R-:W-:Y:S02]  /*57f0*/  ISETP.LT.OR P3, PT, R186.reuse, 0xa, P3 ;  /* 0x0000000aba00780c */ /* 0x040fe40001f61670 */
[----:B------:R-:W-:Y:S02]  /*5800*/  ISETP.LT.OR P5, PT, R186, 0x21, P5 ;  /* 0x00000021ba00780c */ /* 0x000fe40002fa1670 */
[----:B------:R-:W-:Y:S02]  /*5810*/  FSEL R0, R153, -INF , !P4 ;  /* 0xff80000099007808 */ /* 0x000fe40006000000 */
[----:B------:R-:W-:-:S02]  /*5820*/  FSEL R156, R156, -INF , !P6 ;  /* 0xff8000009c9c7808 */ /* 0x000fc40007000000 */
[----:B------:R-:W-:Y:S02]  /*5830*/  FSEL R157, R157, -INF , !P3 ;  /* 0xff8000009d9d7808 */ /* 0x000fe40005800000 */
[C---:B------:R-:W-:Y:S02]  /*5840*/  ISETP.GT.AND P4, PT, R187.reuse, 0x11, P2 ;  /* 0x00000011bb00780c */ /* 0x040fe40001784270 */
[C---:B------:R-:W-:Y:S02]  /*5850*/  ISETP.GT.AND P6, PT, R187.reuse, 0x18, P2 ;  /* 0x00000018bb00780c */ /* 0x040fe400017c4270 */
[C---:B------:R-:W-:Y:S02]  /*5860*/  ISETP.GT.AND P3, PT, R187.reuse, 0x19, P2 ;  /* 0x00000019bb00780c */ /* 0x040fe40001764270 */
[----:B------:R-:W-:Y:S02]  /*5870*/  FSEL R168, R168, -INF , !P5 ;  /* 0xff800000a8a87808 */ /* 0x000fe40006800000 */
[----:B------:R-:W-:-:S02]  /*5880*/  ISETP.GT.AND P5, PT, R187, 0x30, P2 ;  /* 0x00000030bb00780c */ /* 0x000fc400017a4270 */
[C---:B------:R-:W-:Y:S02]  /*5890*/  ISETP.LT.OR P4, PT, R186.reuse, 0x12, P4 ;  /* 0x00000012ba00780c */ /* 0x040fe40002781670 */
        /* <DEDUP_REMOVED lines=8> */
[----:B------:R-:W-:Y:S02]  /*5920*/  ISETP.GT.AND P3, PT, R187, 0x29, P2 ;  /* 0x00000029bb00780c */ /* 0x000fe40001764270 */
[----:B------:R-:W-:Y:S02]  /*5930*/  FSEL R176, R176, -INF , !P5 ;  /* 0xff800000b0b07808 */ /* 0x000fe40006800000 */
[----:B------:R-:W-:-:S02]  /*5940*/  PLOP3.LUT P5, PT, PT, PT, UP0, 0x40, 0x0 ;  /* 0x000000000000781c */ /* 0x000fc40003fae808 */
        /* <DEDUP_REMOVED lines=12> */
[----:B------:R-:W-:Y:S02]  /*5a10*/  IADD3 R186, R193, 0x8, R4 ;  /* 0x00000008c1ba7810 */ /* 0x000fe40007ffe004 */
[----:B------:R-:W-:Y:S02]  /*5a20*/  FSEL R177, R177, -INF , !P4 ;  /* 0xff800000b1b17808 */ /* 0x000fe40006000000 */
[----:B------:R-:W-:Y:S02]  /*5a30*/  FSEL R180, R180, -INF , !P6 ;  /* 0xff800000b4b47808 */ /* 0x000fe40007000000 */
[----:B------:R-:W-:Y:S01]  /*5a40*/  FSEL R181, R181, -INF , !P3 ;  /* 0xff800000b5b57808 */ /* 0x000fe20005800000 */
[----:B------:R-:W-:Y:S06]  /*5a50*/  @P5 BRA `(.L_x_1117) ;  /* 0x0000000000585947 */ /* 0x000fec0003800000 */
[----:B------:R-:W-:Y:S01]  /*5a60*/  ISETP.GT.AND P3, PT, R219, -0x1, PT ;  /* 0xffffffffdb00780c */ /* 0x000fe20003f64270 */
[----:B------:R-:W-:-:S12]  /*5a70*/  BSSY B0, `(.L_x_1118) ;  /* 0x0000010000007945 */ /* 0x000fd80003800000 */
[----:B------:R-:W-:Y:S05]  /*5a80*/  @P3 BRA `(.L_x_1119) ;  /* 0x0000000000203947 */ /* 0x000fea0003800000 */
[----:B------:R-:W-:-:S05]  /*5a90*/  IMAD.U32 R190, RZ, RZ, UR59 ;  /* 0x0000003bffbe7e24 */ /* 0x000fca000f8e00ff */
[----:B------:R-:W-:-:S13]  /*5aa0*/  ISETP.NE.AND P3, PT, R190, 0x1, PT ;  /* 0x00000001be00780c */ /* 0x000fda0003f65270 */
[----:B------:R-:W0:Y:S02]  /*5ab0*/  @P3 LDC.64 R152, c[0x0][0x9e8] ;  /* 0x00027a00ff983b82 */ /* 0x000e240000000a00 */
[----:B0-----:R-:W-:-:S04]  /*5ac0*/  @P3 IMAD.HI.U32 R188, R203, R152, RZ ;  /* 0x00000098cbbc3227 */ /* 0x001fc800078e00ff */
[----:B------:R-:W-:Y:S01]  /*5ad0*/  IMAD.MOV.U32 R152, RZ, RZ, R203 ;  /* 0x000000ffff987224 */ /* 0x000fe200078e00cb */
[----:B------:R-:W-:-:S04]  /*5ae0*/  @P3 SHF.R.U32.HI R152, RZ, R153, R188 ;  /* 0x00000099ff983219 */ /* 0x000fc800000116bc */
[----:B------:R-:W-:Y:S01]  /*5af0*/  LOP3.LUT R187, RZ, R152, RZ, 0x33, !PT ;  /* 0x00000098ffbb7212 */ /* 0x000fe200078e33ff */
[----:B------:R-:W-:Y:S06]  /*5b00*/  BRA `(.L_x_1120) ;  /* 0x0000000000187947 */ /* 0x000fec0003800000 */
.L_x_1119:
[----:B------:R-:W-:Y:S02]  /*5b10*/  IMAD.U32 R190, RZ, RZ, UR59 ;  /* 0x0000003bffbe7e24 */ /* 0x000fe4000f8e00ff */
[----:B------:R-:W-:-:S03]  /*5b20*/  IMAD.MOV.U32 R187, RZ, RZ, R219 ;  /* 0x000000ffffbb7224 */ /* 0x000fc600078e00db */
[----:B------:R-:W-:-:S13]  /*5b30*/  ISETP.NE.AND P3, PT, R190, 0x1, PT ;  /* 0x00000001be00780c */ /* 0x000fda0003f65270 */
[----:B------:R-:W0:Y:S02]  /*5b40*/  @P3 LDC.64 R152, c[0x0][0x9e8] ;  /* 0x00027a00ff983b82 */ /* 0x000e240000000a00 */
[----:B0-----:R-:W-:-:S05]  /*5b50*/  @P3 IMAD.HI.U32 R152, R219, R152, RZ ;  /* 0x00000098db983227 */ /* 0x001fca00078e00ff */
[----:B------:R-:W-:-:S07]  /*5b60*/  @P3 SHF.R.U32.HI R187, RZ, R153, R152 ;  /* 0x00000099ffbb3219 */ /* 0x000fce0000011698 */
.L_x_1120:
[----:B------:R-:W-:Y:S05]  /*5b70*/  BSYNC B0 ;  /* 0x0000000000007941 */ /* 0x000fea0003800000 */
.L_x_1118:
[----:B------:R-:W-:-:S04]  /*5b80*/  IMAD R153, R187, R190, -R2 ;  /* 0x000000bebb997224 */ /* 0x000fc800078e0a02 */
[----:B------:R-:W-:-:S05]  /*5b90*/  IMAD R153, R18, -0x2, R153 ;  /* 0xfffffffe12997824 */ /* 0x000fca00078e0299 */
[----:B------:R-:W-:Y:S02]  /*5ba0*/  VIADDMNMX R185, R153, R190, R185, PT ;  /* 0x000000be99b97246 */ /* 0x000fe400038001b9 */
[----:B------:R-:W-:-:S07]  /*5bb0*/  VIMNMX R186, R186, R153, !PT ;  /* 0x00000099baba7248 */ /* 0x000fce0007fe0100 */
.L_x_1117:
        /* <DEDUP_REMOVED lines=34> */
[----:B------:R-:W-:Y:S02]  /*5de0*/  ISETP.GT.AND P6, PT, R186, 0x18, P2 ;  /* 0x00000018ba00780c */ /* 0x000fe400017c4270 */
[C---:B------:R-:W-:Y:S01]  /*5df0*/  ISETP.LT.OR P5, PT, R185.reuse, 0x12, P5 ;  /* 0x00000012b900780c */ /* 0x040fe20002fa1670 */
[----:B------:R-:W0:Y:S01]  /*5e00*/  SHFL.BFLY PT, R153, R2, 0x2, 0x1f ;  /* 0x0c401f0002997f89 */ /* 0x000e2200000e0000 */
[----:B------:R-:W-:Y:S02]  /*5e10*/  FSEL R162, R162, -INF , !P3 ;  /* 0xff800000a2a27808 */ /* 0x000fe40005800000 */
[----:B------:R-:W-:Y:S02]  /*5e20*/  ISETP.GT.AND P4, PT, R186, 0x19, P2 ;  /* 0x00000019ba00780c */ /* 0x000fe40001784270 */
[----:B------:R-:W-:-:S02]  /*5e30*/  ISETP.LT.OR P6, PT, R185, 0x19, P6 ;  /* 0x00000019b900780c */ /* 0x000fc400037c1670 */
[----:B------:R-:W-:Y:S02]  /*5e40*/  FSEL R163, R163, -INF , !P5 ;  /* 0xff800000a3a37808 */ /* 0x000fe40006800000 */
[----:B------:R-:W-:Y:S02]  /*5e50*/  ISETP.GT.AND P3, PT, R186, 0x20, P2 ;  /* 0x00000020ba00780c */ /* 0x000fe40001764270 */
[----:B------:R-:W-:Y:S02]  /*5e60*/  FSEL R166, R166, -INF , !P6 ;  /* 0xff800000a6a67808 */ /* 0x000fe40007000000 */
[C---:B------:R-:W-:Y:S02]  /*5e70*/  ISETP.LT.OR P4, PT, R185.reuse, 0x1a, P4 ;  /* 0x0000001ab900780c */ /* 0x040fe40002781670 */
[----:B------:R-:W-:Y:S02]  /*5e80*/  ISETP.GT.AND P5, PT, R186, 0x21, P2 ;  /* 0x00000021ba00780c */ /* 0x000fe400017a4270 */
[----:B------:R-:W-:-:S02]  /*5e90*/  ISETP.LT.OR P3, PT, R185, 0x21, P3 ;  /* 0x00000021b900780c */ /* 0x000fc40001f61670 */
[----:B------:R-:W-:Y:S02]  /*5ea0*/  FSEL R167, R167, -INF , !P4 ;  /* 0xff800000a7a77808 */ /* 0x000fe40006000000 */
[----:B------:R-:W-:Y:S02]  /*5eb0*/  ISETP.GT.AND P6, PT, R186, 0x28, P2 ;  /* 0x00000028ba00780c */ /* 0x000fe400017c4270 */
[----:B------:R-:W-:Y:S02]  /*5ec0*/  ISETP.LT.OR P5, PT, R185, 0x22, P5 ;  /* 0x00000022b900780c */ /* 0x000fe40002fa1670 */
[----:B0-----:R-:W-:Y:S02]  /*5ed0*/  FMNMX.FTZ R153, R2, R153, !PT ;  /* 0x0000009902997209 */ /* 0x001fe40007810000 */
[----:B------:R-:W-:Y:S02]  /*5ee0*/  FMNMX.FTZ R2, R154, R3, !PT ;  /* 0x000000039a027209 */ /* 0x000fe40007810000 */
[----:B------:R-:W-:Y:S01]  /*5ef0*/  FSEL R170, R170, -INF , !P3 ;  /* 0xff800000aaaa7808 */ /* 0x000fe20005800000 */
[----:B------:R-:W0:Y:S01]  /*5f00*/  SHFL.BFLY PT, R152, R153, 0x1, 0x1f ;  /* 0x0c201f0099987f89 */ /* 0x000e2200000e0000 */
[----:B------:R-:W-:-:S02]  /*5f10*/  ISETP.GT.AND P3, PT, R186, 0x29, P2 ;  /* 0x00000029ba00780c */ /* 0x000fc40001764270 */
[----:B------:R-:W-:Y:S02]  /*5f20*/  FSEL R171, R171, -INF , !P5 ;  /* 0xff800000abab7808 */ /* 0x000fe40006800000 */
[C---:B------:R-:W-:Y:S02]  /*5f30*/  ISETP.LT.OR P6, PT, R185.reuse, 0x29, P6 ;  /* 0x00000029b900780c */ /* 0x040fe400037c1670 */
[----:B------:R-:W-:Y:S02]  /*5f40*/  ISETP.GT.AND P5, PT, R186, 0x30, P2 ;  /* 0x00000030ba00780c */ /* 0x000fe400017a4270 */
[----:B------:R-:W-:Y:S02]  /*5f50*/  ISETP.LT.OR P3, PT, R185, 0x2a, P3 ;  /* 0x0000002ab900780c */ /* 0x000fe40001f61670 */
[----:B------:R-:W-:Y:S02]  /*5f60*/  FSEL R174, R174, -INF , !P6 ;  /* 0xff800000aeae7808 */ /* 0x000fe40007000000 */
[----:B------:R-:W-:-:S02]  /*5f70*/  ISETP.GT.AND P6, PT, R186, 0x31, P2 ;  /* 0x00000031ba00780c */ /* 0x000fc400017c4270 */
[----:B------:R-:W-:Y:S02]  /*5f80*/  FSEL R175, R175, -INF , !P3 ;  /* 0xff800000afaf7808 */ /* 0x000fe40005800000 */
[C---:B------:R-:W-:Y:S02]  /*5f90*/  ISETP.LT.OR P5, PT, R185.reuse, 0x31, P5 ;  /* 0x00000031b900780c */ /* 0x040fe40002fa1670 */
[----:B------:R-:W-:Y:S02]  /*5fa0*/  ISETP.GT.AND P3, PT, R186, 0x38, P2 ;  /* 0x00000038ba00780c */ /* 0x000fe40001764270 */
[----:B------:R-:W-:Y:S02]  /*5fb0*/  ISETP.LT.OR P6, PT, R185, 0x32, P6 ;  /* 0x00000032b900780c */ /* 0x000fe400037c1670 */
[----:B------:R-:W-:Y:S02]  /*5fc0*/  FSEL R178, R178, -INF , !P5 ;  /* 0xff800000b2b27808 */ /* 0x000fe40006800000 */
[----:B0-----:R-:W-:-:S02]  /*5fd0*/  FMNMX.FTZ R152, R153, R152, !PT ;  /* 0x0000009899987209 */ /* 0x001fc40007810000 */
[----:B------:R-:W-:Y:S02]  /*5fe0*/  FMNMX.FTZ R153, R155, R2, !PT ;  /* 0x000000029b997209 */ /* 0x000fe40007810000 */
[C---:B------:R-:W-:Y:S01]  /*5ff0*/  FSETP.NEU.FTZ.AND P4, PT, R152.reuse, -INF , PT ;  /* 0xff8000009800780b */ /* 0x040fe20003f9d000 */
[----:B------:R-:W-:Y:S01]  /*6000*/  FMUL.FTZ R187, R152, UR10 ;  /* 0x0000000a98bb7c20 */ /* 0x000fe20008410000 */
[----:B------:R-:W-:Y:S02]  /*6010*/  FMNMX.FTZ R2, R158, R153, !PT ;  /* 0x000000999e027209 */ /* 0x000fe40007810000 */
[----:B------:R-:W-:Y:S02]  /*6020*/  ISETP.GT.AND P2, PT, R186, 0x39, P2 ;  /* 0x00000039ba00780c */ /* 0x000fe40001744270 */
[----:B------:R-:W-:Y:S02]  /*6030*/  FMNMX.FTZ R153, R159, R2, !PT ;  /* 0x000000029f997209 */ /* 0x000fe40007810000 */
[----:B------:R-:W-:-:S02]  /*6040*/  FSEL R187, R187, RZ, P4 ;  /* 0x000000ffbbbb7208 */ /* 0x000fc40002000000 */
        /* <DEDUP_REMOVED lines=9> */
[----:B------:R-:W-:Y:S01]  /*60e0*/  ISETP.LT.OR P2, PT, R185, 0x3a, P2 ;  /* 0x0000003ab900780c */ /* 0x000fe20001741670 */
[----:B------:R-:W-:Y:S01]  /*60f0*/  MUFU.EX2 R196, R196 ;  /* 0x000000c400c47308 */ /* 0x000fe20000000800 */
[----:B------:R-:W-:Y:S01]  /*6100*/  FMNMX.FTZ R189, R167, R2, !PT ;  /* 0x00000002a7bd7209 */ /* 0x000fe20007810000 */
[--C-:B------:R-:W-:Y:S01]  /*6110*/  FFMA.FTZ R157, R157, UR10, -R187.reuse ;  /* 0x0000000a9d9d7c23 */ /* 0x100fe200080108bb */
[----:B------:R-:W-:Y:S01]  /*6120*/  FSEL R182, R182, -INF , !P3 ;  /* 0xff800000b6b67808 */ /* 0x000fe20005800000 */
[--C-:B------:R-:W-:Y:S01]  /*6130*/  FFMA.FTZ R161, R161, UR10, -R187.reuse ;  /* 0x0000000aa1a17c23 */ /* 0x100fe200080108bb */
[----:B------:R-:W-:Y:S01]  /*6140*/  FMNMX.FTZ R2, R170, R189, !PT ;  /* 0x000000bdaa027209 */ /* 0x000fe20007810000 */
[--C-:B------:R-:W-:Y:S01]  /*6150*/  FFMA.FTZ R188, R168, UR10, -R187.reuse ;  /* 0x0000000aa8bc7c23 */ /* 0x100fe200080108bb */
[----:B------:R-:W-:Y:S01]  /*6160*/  FSEL R183, R183, -INF , !P2 ;  /* 0xff800000b7b77808 */ /* 0x000fe20005000000 */
[----:B------:R-:W-:Y:S01]  /*6170*/  MUFU.EX2 R153, R153 ;  /* 0x0000009900997308 */ /* 0x000fe20000000800 */
[----:B------:R-:W-:Y:S01]  /*6180*/  FMNMX.FTZ R189, R171, R2, !PT ;  /* 0x00000002abbd7209 */ /* 0x000fe20007810000 */
[--C-:B------:R-:W-:Y:S01]  /*6190*/  FFMA.FTZ R194, R164, UR10, -R187.reuse ;  /* 0x0000000aa4c27c23 */ /* 0x100fe200080108bb */
[--C-:B------:R-:W-:Y:S01]  /*61a0*/  FFMA.FTZ R165, R165, UR10, -R187.reuse ;  /* 0x0000000aa5a57c23 */ /* 0x100fe200080108bb */
[--C-:B------:R-:W-:Y:S01]  /*61b0*/  FFMA.FTZ R169, R169, UR10, -R187.reuse ;  /* 0x0000000aa9a97c23 */ /* 0x100fe200080108bb */
[----:B------:R-:W-:Y:S01]  /*61c0*/  FMNMX.FTZ R0, R174, R189, !PT ;  /* 0x000000bdae007209 */ /* 0x000fe20007810000 */
[--C-:B------:R-:W-:Y:S01]  /*61d0*/  FFMA.FTZ R190, R172, UR10, -R187.reuse ;  /* 0x0000000aacbe7c23 */ /* 0x100fe200080108bb */
[--C-:B------:R-:W-:Y:S01]  /*61e0*/  FFMA.FTZ R173, R173, UR10, -R187.reuse ;  /* 0x0000000aadad7c23 */ /* 0x100fe200080108bb */
[----:B------:R-:W-:Y:S01]  /*61f0*/  MUFU.EX2 R198, R198 ;  /* 0x000000c600c67308 */ /* 0x000fe20000000800 */
[----:B------:R-:W-:Y:S01]  /*6200*/  FMNMX.FTZ R189, R175, R0, !PT ;  /* 0x00000000afbd7209 */ /* 0x000fe20007810000 */
[--C-:B------:R-:W-:Y:S01]  /*6210*/  FFMA.FTZ R184, R176, UR10, -R187.reuse ;  /* 0x0000000ab0b87c23 */ /* 0x100fe200080108bb */
[--C-:B------:R-:W-:Y:S01]  /*6220*/  FFMA.FTZ R177, R177, UR10, -R187.reuse ;  /* 0x0000000ab1b17c23 */ /* 0x100fe200080108bb */
[--C-:B------:R-:W-:Y:S01]  /*6230*/  FFMA.FTZ R186, R180, UR10, -R187.reuse ;  /* 0x0000000ab4ba7c23 */ /* 0x100fe200080108bb */
[----:B------:R-:W-:Y:S01]  /*6240*/  FMNMX.FTZ R0, R178, R189, !PT ;  /* 0x000000bdb2007209 */ /* 0x000fe20007810000 */
[----:B------:R-:W-:-:S02]  /*6250*/  FFMA.FTZ R181, R181, UR10, -R187 ;  /* 0x0000000ab5b57c23 */ /* 0x000fc400080108bb */
[----:B------:R-:W-:Y:S01]  /*6260*/  MUFU.EX2 R157, R157 ;  /* 0x0000009d009d7308 */ /* 0x000fe20000000800 */
[----:B------:R-:W-:-:S04]  /*6270*/  FMNMX.FTZ R185, R179, R0, !PT ;  /* 0x00000000b3b97209 */ /* 0x000fc80007810000 */
[----:B------:R-:W-:-:S03]  /*6280*/  FMNMX.FTZ R0, R182, R185, !PT ;  /* 0x000000b9b6007209 */ /* 0x000fc60007810000 */
[----:B------:R-:W-:Y:S01]  /*6290*/  MUFU.EX2 R192, R192 ;  /* 0x000000c000c07308 */ /* 0x000fe20000000800 */
[----:B------:R-:W-:-:S05]  /*62a0*/  FMNMX.FTZ R0, R183, R0, !PT ;  /* 0x00000000b7007209 */ /* 0x000fca0007810000 */
[----:B------:R-:W0:Y:S02]  /*62b0*/  SHFL.BFLY PT, R185, R0, 0x2, 0x1f ;  /* 0x0c401f0000b97f89 */ /* 0x000e2400000e0000 */
[----:B------:R-:W-:Y:S08]  /*62c0*/  MUFU.EX2 R161, R161 ;  /* 0x000000a100a17308 */ /* 0x000ff00000000800 */
[----:B------:R-:W-:Y:S08]  /*62d0*/  MUFU.EX2 R194, R194 ;  /* 0x000000c200c27308 */ /* 0x000ff00000000800 */
[----:B------:R-:W-:Y:S01]  /*62e0*/  MUFU.EX2 R165, R165 ;  /* 0x000000a500a57308 */ /* 0x000fe20000000800 */
[----:B0-----:R-:W-:-:S02]  /*62f0*/  FMNMX.FTZ R185, R0, R185, !PT ;  /* 0x000000b900b97209 */ /* 0x001fc40007810000 */
[----:B------:R-:W-:-:S05]  /*6300*/  FSEL R0, R152, RZ, P4 ;  /* 0x000000ff98007208 */ /* 0x000fca0002000000 */
[----:B------:R-:W-:Y:S01]  /*6310*/  MUFU.EX2 R188, R188 ;  /* 0x000000bc00bc7308 */ /* 0x000fe20000000800 */
[----:B------:R-:W0:Y:S01]  /*6320*/  SHFL.BFLY PT, R156, R185, 0x1, 0x1f ;  /* 0x0c201f00b99c7f89 */ /* 0x000e2200000e0000 */
[----:B------:R-:W-:-:S04]  /*6330*/  FADD.FTZ R0, -R0, R5 ;  /* 0x0000000500007221 */ /* 0x000fc80000010100 */
[----:B------:R-:W-:Y:S02]  /*6340*/  FMUL.FTZ R0, R0, UR10 ;  /* 0x0000000a00007c20 */ /* 0x000fe40008410000 */
[----:B------:R-:W-:Y:S08]  /*6350*/  MUFU.EX2 R169, R169 ;  /* 0x000000a900a97308 */ /* 0x000ff00000000800 */
[----:B------:R-:W1:Y:S08]  /*6360*/  MUFU.EX2 R0, R0 ;  /* 0x0000000000007308 */ /* 0x000e700000000800 */
[----:B------:R-:W-:Y:S01]  /*6370*/  MUFU.EX2 R190, R190 ;  /* 0x000000be00be7308 */ /* 0x000fe20000000800 */
[----:B0-----:R-:W-:-:S04]  /*6380*/  FMNMX.FTZ R156, R185, R156, !PT ;  /* 0x0000009cb99c7209 */ /* 0x001fc80007810000 */
[C---:B------:R-:W-:Y:S01]  /*6390*/  FSETP.NEU.FTZ.AND P2, PT, R156.reuse, -INF , PT ;  /* 0xff8000009c00780b */ /* 0x040fe20003f5d000 */
[C---:B------:R-:W-:Y:S02]  /*63a0*/  FMUL.FTZ R160, R156.reuse, UR10 ;  /* 0x0000000a9ca07c20 */ /* 0x040fe40008410000 */
[----:B------:R-:W-:Y:S01]  /*63b0*/  MUFU.EX2 R173, R173 ;  /* 0x000000ad00ad7308 */ /* 0x000fe20000000800 */
[----:B------:R-:W-:Y:S01]  /*63c0*/  FSEL R2, R156, RZ, P2 ;  /* 0x000000ff9c027208 */ /* 0x000fe20001000000 */
[----:B-1----:R-:W-:Y:S01]  /*63d0*/  FFMA.FTZ R17, R0, R17, R153 ;  /* 0x0000001100117223 */ /* 0x002fe20000010099 */
[----:B------:R-:W-:Y:S02]  /*63e0*/  FSEL R160, R160, RZ, P2 ;  /* 0x000000ffa0a07208 */ /* 0x000fe40001000000 */
[----:B------:R-:W-:Y:S01]  /*63f0*/  ISETP.GT.AND P2, PT, R20, UR58, PT ;  /* 0x0000003a14007c0c */ /* 0x000fe2000bf44270 */
[----:B------:R-:W-:Y:S01]  /*6400*/  FADD.FTZ R2, -R2, R3 ;  /* 0x0000000302027221 */ /* 0x000fe20000010100 */
[----:B------:R-:W-:Y:S01]  /*6410*/  FADD.FTZ R17, R196, R17 ;  /* 0x00000011c4117221 */ /* 0x000fe20000010000 */
[--C-:B------:R-:W-:Y:S01]  /*6420*/  FFMA.FTZ R197, R154, UR10, -R160.reuse ;  /* 0x0000000a9ac57c23 */ /* 0x100fe200080108a0 */
[--C-:B------:R-:W-:Y:S01]  /*6430*/  FFMA.FTZ R154, R155, UR10, -R160.reuse ;  /* 0x0000000a9b9a7c23 */ /* 0x100fe200080108a0 */
[----:B------:R-:W-:Y:S01]  /*6440*/  FMUL.FTZ R2, R2, UR10 ;  /* 0x0000000a02027c20 */ /* 0x000fe20008410000 */
        /* <DEDUP_REMOVED lines=10> */
[--C-:B------:R-:W-:Y:S01]  /*64f0*/  FFMA.FTZ R166, R171, UR10, -R160.reuse ;  /* 0x0000000aaba67c23 */ /* 0x100fe200080108a0 */
[----:B------:R-:W0:Y:S01]  /*6500*/  MUFU.EX2 R2, R2 ;  /* 0x0000000200027308 */ /* 0x000e220000000800 */
[--C-:B------:R-:W-:Y:S01]  /*6510*/  FFMA.FTZ R191, R174, UR10, -R160.reuse ;  /* 0x0000000aaebf7c23 */ /* 0x100fe200080108a0 */
[--C-:B------:R-:W-:Y:S01]  /*6520*/  FFMA.FTZ R185, R178, UR10, -R160.reuse ;  /* 0x0000000ab2b97c23 */ /* 0x100fe200080108a0 */
[--C-:B------:R-:W-:Y:S01]  /*6530*/  FFMA.FTZ R179, R179, UR10, -R160.reuse ;  /* 0x0000000ab3b37c23 */ /* 0x100fe200080108a0 */
[----:B------:R-:W-:Y:S01]  /*6540*/  FFMA.FTZ R182, R182, UR10, -R160 ;  /* 0x0000000ab6b67c23 */ /* 0x000fe200080108a0 */
[----:B------:R-:W-:Y:S01]  /*6550*/  IMAD.U32 R155, RZ, RZ, UR6 ;  /* 0x00000006ff9b7e24 */ /* 0x000fe2000f8e00ff */
[----:B------:R-:W-:Y:S01]  /*6560*/  F2FP.BF16.F32.PACK_AB R196, R196, R153 ;  /* 0x00000099c4c4723e */ /* 0x000fe200000010ff */
[----:B------:R-:W-:Y:S01]  /*6570*/  VIADD R20, R20, 0xffffffff ;  /* 0xffffffff14147836 */ /* 0x000fe20000000000 */
[----:B------:R-:W1:Y:S01]  /*6580*/  MUFU.EX2 R154, R154 ;  /* 0x0000009a009a7308 */ /* 0x000e620000000800 */
[----:B------:R-:W-:Y:S01]  /*6590*/  @!P1 VIADD R155, R155, 0x30860 ;  /* 0x000308609b9b9836 */ /* 0x000fe20000000000 */
[----:B------:R-:W-:-:S04]  /*65a0*/  F2FP.BF16.F32.PACK_AB R198, R157, R198 ;  /* 0x000000c69dc6723e */ /* 0x000fc800000010ff */
[----:B------:R-:W-:Y:S02]  /*65b0*/  @!P1 PRMT R155, RZ, 0x654, R155 ;  /* 0x00000654ff9b9816 */ /* 0x000fe4000000009b */
[----:B------:R-:W2:Y:S01]  /*65c0*/  MUFU.EX2 R199, R199 ;  /* 0x000000c700c77308 */ /* 0x000ea20000000800 */
[----:B0-----:R-:W-:Y:S01]  /*65d0*/  FFMA.FTZ R3, R2, R16, R197 ;  /* 0x0000001002037223 */ /* 0x001fe200000100c5 */
[----:B------:R-:W-:Y:S01]  /*65e0*/  FADD.FTZ R16, R192, R17 ;  /* 0x00000011c0107221 */ /* 0x000fe20000010000 */
[----:B------:R0:W-:Y:S01]  /*65f0*/  @!P1 SYNCS.ARRIVE.TRANS64.RED.A1T0 RZ, [R155+URZ], RZ ;  /* 0x000000ff9bff99a7 */ /* 0x0001e2000810043f */
[C---:B------:R-:W-:Y:S02]  /*6600*/  F2FP.BF16.F32.PACK_AB R192, R161.reuse, R192 ;  /* 0x000000c0a1c0723e */ /* 0x040fe400000010ff */
[----:B------:R-:W-:Y:S01]  /*6610*/  FADD.FTZ R17, R161, R16 ;  /* 0x00000010a1117221 */ /* 0x000fe20000010000 */
[--C-:B------:R-:W-:Y:S01]  /*6620*/  FFMA.FTZ R16, R175, UR10, -R160.reuse ;  /* 0x0000000aaf107c23 */ /* 0x100fe200080108a0 */
[----:B------:R-:W3:Y:S01]  /*6630*/  MUFU.EX2 R158, R158 ;  /* 0x0000009e009e7308 */ /* 0x000ee20000000800 */
[----:B-1----:R-:W-:Y:S01]  /*6640*/  FADD.FTZ R168, R154, R3 ;  /* 0x000000039aa87221 */ /* 0x002fe20000010000 */
[----:B------:R-:W-:Y:S01]  /*6650*/  FADD.FTZ R170, R194, R17 ;  /* 0x00000011c2aa7221 */ /* 0x000fe20000010000 */
[----:B------:R-:W-:Y:S01]  /*6660*/  FFMA.FTZ R160, R183, UR10, -R160 ;  /* 0x0000000ab7a07c23 */ /* 0x000fe200080108a0 */
[----:B------:R-:W-:-:S02]  /*6670*/  F2FP.BF16.F32.PACK_AB R194, R165, R194 ;  /* 0x000000c2a5c2723e */ /* 0x000fc400000010ff */
[----:B------:R-:W-:Y:S01]  /*6680*/  FADD.FTZ R17, R165, R170 ;  /* 0x000000aaa5117221 */ /* 0x000fe20000010000 */
[----:B------:R-:W-:Y:S01]  /*6690*/  F2FP.BF16.F32.PACK_AB R197, R154, R197 ;  /* 0x000000c59ac5723e */ /* 0x000fe200000010ff */
[----:B------:R-:W1:Y:S01]  /*66a0*/  MUFU.EX2 R193, R193 ;  /* 0x000000c100c17308 */ /* 0x000e620000000800 */
[----:B--2---:R-:W-:Y:S01]  /*66b0*/  FADD.FTZ R3, R199, R168 ;  /* 0x000000a8c7037221 */ /* 0x004fe20000010000 */
[----:B------:R-:W-:Y:S01]  /*66c0*/  FADD.FTZ R170, R188, R17 ;  /* 0x00000011bcaa7221 */ /* 0x000fe20000010000 */
[----:B------:R-:W-:-:S03]  /*66d0*/  F2FP.BF16.F32.PACK_AB R188, R169, R188 ;  /* 0x000000bca9bc723e */ /* 0x000fc600000010ff */
[----:B------:R-:W-:Y:S02]  /*66e0*/  FADD.FTZ R17, R169, R170 ;  /* 0x000000aaa9117221 */ /* 0x000fe40000010000 */
[----:B------:R-:W2:Y:S01]  /*66f0*/  MUFU.EX2 R162, R162 ;  /* 0x000000a200a27308 */ /* 0x000ea20000000800 */
[----:B---3--:R-:W-:Y:S01]  /*6700*/  FADD.FTZ R168, R158, R3 ;  /* 0x000000039ea87221 */ /* 0x008fe20000010000 */
[----:B------:R-:W-:Y:S01]  /*6710*/  FADD.FTZ R170, R190, R17 ;  /* 0x00000011beaa7221 */ /* 0x000fe20000010000 */
[C---:B------:R-:W-:Y:S02]  /*6720*/  F2FP.BF16.F32.PACK_AB R190, R173.reuse, R190 ;  /* 0x000000beadbe723e */ /* 0x040fe400000010ff */
[----:B------:R-:W-:Y:S01]  /*6730*/  F2FP.BF16.F32.PACK_AB R199, R158, R199 ;  /* 0x000000c79ec7723e */ /* 0x000fe200000010ff */
[----:B------:R-:W-:Y:S02]  /*6740*/  FADD.FTZ R17, R173, R170 ;  /* 0x000000aaad117221 */ /* 0x000fe40000010000 */
[----:B------:R-:W3:Y:S01]  /*6750*/  MUFU.EX2 R195, R195 ;  /* 0x000000c300c37308 */ /* 0x000ee20000000800 */
[----:B-1----:R-:W-:-:S07]  /*6760*/  FADD.FTZ R3, R193, R168 ;  /* 0x000000a8c1037221 */ /* 0x002fce0000010000 */
        /* <DEDUP_REMOVED lines=14> */
[----:B-1----:R-:W-:-:S07]  /*6850*/  FADD.FTZ R3, R191, R168 ;  /* 0x000000a8bf037221 */ /* 0x002fce0000010000 */
[----:B------:R-:W1:Y:S01]  /*6860*/  MUFU.EX2 R185, R185 ;  /* 0x000000b900b97308 */ /* 0x000e620000000800 */
[C---:B--2---:R-:W-:Y:S01]  /*6870*/  FADD.FTZ R168, R16.reuse, R3 ;  /* 0x0000000310a87221 */ /* 0x044fe20000010000 */
[----:B------:R-:W-:Y:S01]  /*6880*/  F2FP.BF16.F32.PACK_AB R191, R16, R191 ;  /* 0x000000bf10bf723e */ /* 0x000fe200000010ff */
[----:B------:R-:W-:-:S05]  /*6890*/  IMAD.MOV.U32 R3, RZ, RZ, R156 ;  /* 0x000000ffff037224 */ /* 0x000fca00078e009c */
        /* <DEDUP_REMOVED lines=9> */
[----:B------:R-:W-:-:S06]  /*6930*/  F2FP.BF16.F32.PACK_AB R185, R179, R185 ;  /* 0x000000b9b3b9723e */ /* 0x000fcc00000010ff */
[----:B------:R-:W3:Y:S01]  /*6940*/  MUFU.EX2 R5, R181 ;  /* 0x000000b500057308 */ /* 0x000ee20000000800 */
[----:B-1----:R-:W-:-:S07]  /*6950*/  FADD.FTZ R170, R186, R17 ;  /* 0x00000011baaa7221 */ /* 0x002fce0000010000 */
[----:B------:R-:W1:Y:S01]  /*6960*/  MUFU.EX2 R160, R160 ;  /* 0x000000a000a07308 */ /* 0x000e620000000800 */
[----:B--2---:R-:W-:Y:S01]  /*6970*/  FADD.FTZ R168, R187, R168 ;  /* 0x000000a8bba87221 */ /* 0x004fe20000010000 */
[C---:B---3--:R-:W-:Y:S01]  /*6980*/  FADD.FTZ R17, R5.reuse, R170 ;  /* 0x000000aa05117221 */ /* 0x048fe20000010000 */
[----:B------:R-:W-:Y:S01]  /*6990*/  F2FP.BF16.F32.PACK_AB R186, R5, R186 ;  /* 0x000000ba05ba723e */ /* 0x000fe200000010ff */
[----:B------:R-:W-:Y:S02]  /*69a0*/  IMAD.MOV.U32 R5, RZ, RZ, R152 ;  /* 0x000000ffff057224 */ /* 0x000fe400078e0098 */
[C---:B-1----:R-:W-:Y:S01]  /*69b0*/  FADD.FTZ R16, R160.reuse, R168 ;  /* 0x000000a8a0107221 */ /* 0x042fe20000010000 */
[----:B------:R-:W-:Y:S01]  /*69c0*/  F2FP.BF16.F32.PACK_AB R187, R160, R187 ;  /* 0x000000bba0bb723e */ /* 0x000fe200000010ff */
[----:B0-----:R-:W-:Y:S06]  /*69d0*/  @P2 BRA `(.L_x_1121) ;  /* 0xffffffd800582947 */ /* 0x001fec000383ffff */
[----:B------:R-:W-:Y:S01]  /*69e0*/  IMAD.MOV.U32 R3, RZ, RZ, R156 ;  /* 0x000000ffff037224 */ /* 0x000fe200078e009c */
[----:B------:R-:W-:Y:S01]  /*69f0*/  UMOV UR36, UR4 ;  /* 0x0000000400247c82 */ /* 0x000fe20008000000 */
[----:B------:R-:W-:Y:S01]  /*6a00*/  IMAD.MOV.U32 R5, RZ, RZ, R152 ;  /* 0x000000ffff057224 */ /* 0x000fe200078e0098 */
[----:B------:R-:W-:-:S06]  /*6a10*/  UMOV UR37, UR7 ;  /* 0x0000000700257c82 */ /* 0x000fcc0008000000 */
.L_x_1104:
[----:B------:R-:W-:Y:S01]  /*6a20*/  IADD3 R152, R19, 0x80, -R22 ;  /* 0x0000008013987810 */ /* 0x000fe20007ffe816 */
[----:B------:R-:W-:Y:S02]  /*6a30*/  ULDC UR11, c[0x0][0x9e4] ;  /* 0x00027900000b7ab9 */ /* 0x000fe40000000800 */
[----:B------:R-:W-:Y:S02]  /*6a40*/  UISETP.GE.AND UP0, UPT, UR11, 0x1, UPT ;  /* 0x000000010b00788c */ /* 0x000fe4000bf06270 */
[----:B------:R-:W-:-:S04]  /*6a50*/  IMAD R152, R201, 0x80, R152 ;  /* 0x00000080c9987824 */ /* 0x000fc800078e0298 */
[----:B------:R-:W-:Y:S02]  /*6a60*/  PLOP3.LUT P6, PT, PT, PT, UP0, 0x80, 0x0 ;  /* 0x000000000000781c */ /* 0x000fe40003fcf008 */
[----:B------:R-:W-:-:S13]  /*6a70*/  R2UR UR15, R152 ;  /* 0x00000000980f72ca */ /* 0x000fda00000e0000 */
[----:B------:R-:W-:Y:S01]  /*6a80*/  UIADD3 UR14, UR15, -UR5, URZ ;  /* 0x800000050f0e7290 */ /* 0x000fe2000fffe03f */
        /* <DEDUP_REMOVED lines=11> */
.L_x_1123:
[----:B------:R-:W-:-:S11]  /*6b40*/  UISETP.NE.AND UP0, UPT, UR11, 0x1, UPT ;  /* 0x000000010b00788c */ /* 0x000fd6000bf05270 */
[----:B------:R-:W-:Y:S02]  /*6b50*/  @UP0 ULDC.64 UR4, c[0x0][0x9e8] ;  /* 0x00027a0000040ab9 */ /* 0x000fe40000000a00 */
[----:B------:R-:W-:-:S04]  /*6b60*/  UIMAD.WIDE.U32 UR6, UR15, UR4, URZ ;  /* 0x000000040f0672a5 */ /* 0x000fc8000f8e003f */
[----:B------:R-:W-:-:S12]  /*6b70*/  @UP0 USHF.R.U32.HI UR15, URZ, UR5, UR7 ;  /* 0x000000053f0f0299 */ /* 0x000fd80008011607 */
.L_x_1124:
[----:B------:R-:W-:-:S04]  /*6b80*/  UIMAD UR11, UR15, UR11, URZ ;  /* 0x0000000b0f0b72a4 */ /* 0x000fc8000f8e023f */
[----:B------:R-:W-:-:S04]  /*6b90*/  UISETP.LT.AND UP0, UPT, UR14, UR11, UPT ;  /* 0x0000000b0e00728c */ /* 0x000fc8000bf01270 */
[----:B------:R-:W-:-:S12]  /*6ba0*/  USEL UR14, UR14, UR11, !UP0 ;  /* 0x0000000b0e0e7287 */ /* 0x000fd8000c000000 */
.L_x_1122:
[----:B------:R-:W-:Y:S01]  /*6bb0*/  UIADD3 UR14, UR14, 0x3f, URZ ;  /* 0x0000003f0e0e7890 */ /* 0x000fe2000fffe03f */
[----:B------:R-:W-:-:S03]  /*6bc0*/  R2UR UR5, R200 ;  /* 0x00000000c80572ca */ /* 0x000fc600000e0000 */
        /* <DEDUP_REMOVED lines=12> */
.L_x_1134:
[----:B------:R-:W-:-:S04]  /*6c90*/  UIADD3 UR5, UR4, 0x1, URZ ;  /* 0x0000000104057890 */ /* 0x000fc8000fffe03f */
[----:B------:R-:W-:-:S04]  /*6ca0*/  UISETP.NE.AND UP0, UPT, UR5, 0x2, UPT ;  /* 0x000000020500788c */ /* 0x000fc8000bf05270 */
[----:B------:R-:W-:Y:S02]  /*6cb0*/  USEL UR37, URZ, 0x1, UP0 ;  /* 0x000000013f257887 */ /* 0x000fe40008000000 */
[----:B------:R-:W-:Y:S02]  /*6cc0*/  USEL UR36, UR5, URZ, UP0 ;  /* 0x0000003f05247287 */ /* 0x000fe40008000000 */
[----:B------:R-:W-:Y:S01]  /*6cd0*/  ULOP3.LUT UR37, UR7, UR37, URZ, 0x3c, !UPT ;  /* 0x0000002507257292 */ /* 0x000fe2000f8e3c3f */
[----:B------:R-:W-:Y:S11]  /*6ce0*/  @!P0 BRA `(.L_x_1126) ;  /* 0x0000000000048947 */ /* 0x000ff60003800000 */
[----:B------:R-:W-:Y:S01]  /*6cf0*/  BPT.TRAP 0x1 ;  /* 0x000000040000795c */ /* 0x000fe20000300000 */
.L_x_1126:
[----:B------:R-:W-:Y:S01]  /*6d00*/  ULEA UR5, UR36, UR38, 0x3 ;  /* 0x0000002624057291 */ /* 0x000fe2000f8e183f */
[----:B------:R-:W-:-:S05]  /*6d10*/  IMAD.U32 R3, RZ, RZ, UR37 ;  /* 0x00000025ff037e24 */ /* 0x000fca000f8e00ff */
[----:B------:R-:W-:-:S04]  /*6d20*/  SHF.L.U32 R3, R3, 0x1f, RZ ;  /* 0x0000001f03037819 */ /* 0x000fc800000006ff */
[----:B------:R0:W1:Y:S01]  /*6d30*/  SYNCS.PHASECHK.TRANS64.TRYWAIT P2, [UR5+0x30830], R3 ;  /* 0x03083003ff0075a7 */ /* 0x0000620008040145 */
[----:B------:R-:W-:Y:S05]  /*6d40*/  @!P0 BRA `(.L_x_1127) ;  /* 0x0000000000048947 */ /* 0x000fea0003800000 */
[----:B------:R-:W-:Y:S01]  /*6d50*/  BPT.TRAP 0x1 ;  /* 0x000000040000795c */ /* 0x000fe20000300000 */
.L_x_1127:
[----:B-1----:R-:W-:Y:S05]  /*6d60*/  @P2 BRA `(.L_x_1128) ;  /* 0x0000000000082947 */ /* 0x002fea0003800000 */
[----:B------:R-:W1:Y:S02]  /*6d70*/  SYNCS.PHASECHK.TRANS64.TRYWAIT P2, [UR5+0x30830], R3 ;  /* 0x03083003ff0075a7 */ /* 0x000e640008040145 */
[----:B-1----:R-:W-:Y:S05]  /*6d80*/  @!P2 BRA `(.L_x_1129) ;  /* 0x000000dc0064a947 */ /* 0x002fea0003800000 */
.L_x_1128:
[----:B------:R-:W-:Y:S01]  /*6d90*/  R2UR UR52, R14 ;  /* 0x000000000e3472ca */ /* 0x000fe200000e0000 */
[----:B------:R-:W-:Y:S01]  /*6da0*/  ULEA UR6, UR36, UR39, 0xb ;  /* 0x0000002724067291 */ /* 0x000fe2000f8e583f */
[----:B------:R-:W-:Y:S01]  /*6db0*/  R2UR UR53, R15 ;  /* 0x000000000f3572ca */ /* 0x000fe200000e0000 */
[----:B-1----:R-:W-:Y:S01]  /*6dc0*/  WARPGROUP.ARRIVE ;  /* 0x00000000000079c5 */ /* 0x002fe20000000000 */
        /* <DEDUP_REMOVED lines=219> */
.L_x_1130:
[----:B------:R-:W-:Y:S01]  /*7b80*/  ULEA UR11, UR4, UR38, 0x3 ;  /* 0x00000026040b7291 */ /* 0x000fe2000f8e183f */
[----:B------:R-:W-:-:S05]  /*7b90*/  IMAD.U32 R0, RZ, RZ, UR7 ;  /* 0x00000007ff007e24 */ /* 0x000fca000f8e00ff */
[----:B------:R-:W-:-:S04]  /*7ba0*/  SHF.L.U32 R0, R0, 0x1f, RZ ;  /* 0x0000001f00007819 */ /* 0x000fc800000006ff */
[----:B------:R1:W2:Y:S01]  /*7bb0*/  SYNCS.PHASECHK.TRANS64.TRYWAIT P2, [UR11+0x30850], R0 ;  /* 0x03085000ff0075a7 */ /* 0x0002a2000804014b */
[----:B------:R-:W-:Y:S05]  /*7bc0*/  @!P0 BRA `(.L_x_1131) ;  /* 0x0000000000048947 */ /* 0x000fea0003800000 */
[----:B------:R-:W-:Y:S01]  /*7bd0*/  BPT.TRAP 0x1 ;  /* 0x000000040000795c */ /* 0x000fe20000300000 */
.L_x_1131:
[----:B--2---:R-:W-:Y:S05]  /*7be0*/  @P2 BRA `(.L_x_1132) ;  /* 0x0000000000082947 */ /* 0x004fea0003800000 */
[----:B------:R-:W2:Y:S02]  /*7bf0*/  SYNCS.PHASECHK.TRANS64.TRYWAIT P2, [UR11+0x30850], R0 ;  /* 0x03085000ff0075a7 */ /* 0x000ea4000804014b */
[----:B--2---:R-:W-:Y:S05]  /*7c00*/  @!P2 BRA `(.L_x_1133) ;  /* 0x000000cc00dca947 */ /* 0x004fea0003800000 */
.L_x_1132:
[----:B------:R-:W-:Y:S01]  /*7c10*/  UIADD3 UR6, UR38, 0x400, URZ ;  /* 0x0000040026067890 */ /* 0x000fe2000fffe03f */
[----:B------:R-:W-:Y:S01]  /*7c20*/  WARPGROUP.ARRIVE ;  /* 0x00000000000079c5 */ /* 0x000fe20000000000 */
[----:B------:R-:W-:Y:S01]  /*7c30*/  UMOV UR7, 0x40000040 ;  /* 0x4000004000077882 */ /* 0x000fe20000000000 */
[----:B01----:R-:W-:Y:S01]  /*7c40*/  FMNMX.FTZ R0, R152, R201, !PT ;  /* 0x000000c998007209 */ /* 0x003fe20007810000 */
[----:B------:R-:W-:Y:S01]  /*7c50*/  USHF.R.U32.HI UR6, URZ, 0x4, UR6 ;  /* 0x000000043f067899 */ /* 0x000fe20008011606 */
[C---:B------:R-:W-:Y:S01]  /*7c60*/  ISETP.GT.AND P2, PT, R20.reuse, UR58, PT ;  /* 0x0000003a14007c0c */ /* 0x040fe2000bf44270 */
[----:B------:R-:W-:Y:S01]  /*7c70*/  UMOV UR10, UR59 ;  /* 0x0000003b000a7c82 */ /* 0x000fe20008000000 */
[----:B------:R-:W-:Y:S01]  /*7c80*/  FMNMX.FTZ R3, R153, R0, !PT ;  /* 0x0000000099037209 */ /* 0x000fe20007810000 */
[----:B------:R-:W-:Y:S01]  /*7c90*/  ULOP3.LUT UR6, UR6, 0x3fff, URZ, 0xc0, !UPT ;  /* 0x00003fff06067892 */ /* 0x000fe2000f8ec03f */
[----:B------:R-:W-:Y:S02]  /*7ca0*/  VIADD R20, R20, 0xffffffff ;  /* 0xffffffff14147836 */ /* 0x000fe40000000000 */
[----:B------:R-:W-:Y:S01]  /*7cb0*/  FMNMX.FTZ R0, R156, R3, !PT ;  /* 0x000000039c007209 */ /* 0x000fe20007810000 */
[----:B------:R-:W-:-:S03]  /*7cc0*/  ULOP3.LUT UR6, UR6, 0x2000000, URZ, 0xfc, !UPT ;  /* 0x0200000006067892 */ /* 0x000fc6000f8efc3f */
[----:B------:R-:W-:Y:S01]  /*7cd0*/  FMNMX.FTZ R3, R157, R0, !PT ;  /* 0x000000009d037209 */ /* 0x000fe20007810000 */
[----:B------:R-:W-:-:S03]  /*7ce0*/  ULEA UR4, UR4, UR6, 0xb ;  /* 0x0000000604047291 */ /* 0x000fc6000f8e583f */
[----:B------:R-:W-:-:S04]  /*7cf0*/  FMNMX.FTZ R0, R160, R3, !PT ;  /* 0x00000003a0007209 */ /* 0x000fc80007810000 */
        /* <DEDUP_REMOVED lines=28> */
[----:B------:R-:W-:Y:S01]  /*7ec0*/  UMOV UR4, UR36 ;  /* 0x0000002400047c82 */ /* 0x000fe20008000000 */
[----:B------:R-:W-:Y:S02]  /*7ed0*/  WARPGROUP.DEPBAR.LE gsb0, 0x0 ;  /* 0x00008000000079c5 */ /* 0x000fe40000010000 */
[----:B------:R-:W-:Y:S01]  /*7ee0*/  WARPGROUP.ARRIVE ;  /* 0x00000000000079c5 */ /* 0x000fe20000000000 */
[----:B0-----:R-:W-:Y:S02]  /*7ef0*/  FMNMX.FTZ R188, R2, R3, !PT ;  /* 0x0000000302bc7209 */ /* 0x001fe40007810000 */
[----:B------:R-:W-:-:S15]  /*7f00*/  FMNMX.FTZ R3, R155, R0, !PT ;  /* 0x000000009b037209 */ /* 0x000fde0007810000 */
[----:B------:R-:W-:-:S03]  /*7f10*/  NOP ;  /* 0x0000000000007918 */ /* 0x000fc60000000000 */
[----:B------:R-:W-:Y:S01]  /*7f20*/  HGMMA.64x256x16.F32.BF16 R24, R184, gdesc[UR4].tnspB, R24, gsb0 ;  /* 0x43e00004b8187df0 */ /* 0x000fe20008001818 */
[----:B------:R-:W0:Y:S01]  /*7f30*/  SHFL.BFLY PT, R5, R188, 0x1, 0x1f ;  /* 0x0c201f00bc057f89 */ /* 0x000e2200000e0000 */
[----:B------:R-:W-:Y:S01]  /*7f40*/  FMNMX.FTZ R0, R158, R3, !PT ;  /* 0x000000039e007209 */ /* 0x000fe20007810000 */
[----:B------:R-:W-:-:S03]  /*7f50*/  UMOV UR7, UR37 ;  /* 0x0000002500077c82 */ /* 0x000fc60008000000 */
[----:B------:R-:W-:-:S04]  /*7f60*/  FMNMX.FTZ R3, R159, R0, !PT ;  /* 0x000000009f037209 */ /* 0x000fc80007810000 */
[----:B------:R-:W-:-:S04]  /*7f70*/  FMNMX.FTZ R0, R162, R3, !PT ;  /* 0x00000003a2007209 */ /* 0x000fc80007810000 */
[----:B------:R-:W-:-:S04]  /*7f80*/  FMNMX.FTZ R3, R163, R0, !PT ;  /* 0x00000000a3037209 */ /* 0x000fc80007810000 */
[----:B------:R-:W-:-:S04]  /*7f90*/  FMNMX.FTZ R0, R166, R3, !PT ;  /* 0x00000003a6007209 */ /* 0x000fc80007810000 */
[----:B------:R-:W-:Y:S02]  /*7fa0*/  FMNMX.FTZ R3, R167, R0, !PT ;  /* 0x00000000a7037209 */ /* 0x000fe40007810000 */
[----:B0-----:R-:W-:Y:S02]  /*7fb0*/  FMNMX.FTZ R5, R188, R5, !PT ;  /* 0x00000005bc057209 */ /* 0x001fe40007810000 */
        /* <DEDUP_REMOVED lines=14> */
[----:B------:R0:W-:Y:S01]  /*80a0*/  MUFU.EX2 R0, R190 ;  /* 0x000000be00007308 */ /* 0x0001e20000000800 */
        /* <DEDUP_REMOVED lines=9> */
[--C-:B0-----:R-:W-:Y:S01]  /*8140*/  FFMA.FTZ R190, R172, UR10, -R2.reuse ;  /* 0x0000000aacbe7c23 */ /* 0x101fe20008010802 */
[----:B------:R-:W-:Y:S01]  /*8150*/  FFMA.FTZ R181, R181, UR10, -R2 ;  /* 0x0000000ab5b57c23 */ /* 0x000fe20008010802 */
[----:B------:R-:W0:Y:S01]  /*8160*/  MUFU.EX2 R189, R189 ;  /* 0x000000bd00bd7308 */ /* 0x000e220000000800 */
[----:B------:R-:W-:-:S05]  /*8170*/  FMNMX.FTZ R152, R183, R152, !PT ;  /* 0x00000098b7987209 */ /* 0x000fca0007810000 */
[----:B------:R-:W1:Y:S02]  /*8180*/  SHFL.BFLY PT, R3, R152, 0x2, 0x1f ;  /* 0x0c401f0098037f89 */ /* 0x000e6400000e0000 */
[----:B------:R-:W2:Y:S08]  /*8190*/  MUFU.EX2 R196, R196 ;  /* 0x000000c400c47308 */ /* 0x000eb00000000800 */
[----:B------:R-:W-:Y:S01]  /*81a0*/  MUFU.EX2 R198, R198 ;  /* 0x000000c600c67308 */ /* 0x000fe20000000800 */
[----:B0-----:R-:W-:-:S07]  /*81b0*/  FFMA.FTZ R17, R0, R17, R189 ;  /* 0x0000001100117223 */ /* 0x001fce00000100bd */
[----:B------:R-:W-:Y:S01]  /*81c0*/  MUFU.EX2 R153, R153 ;  /* 0x0000009900997308 */ /* 0x000fe20000000800 */
[C---:B--2---:R-:W-:Y:S01]  /*81d0*/  FADD.FTZ R17, R196.reuse, R17 ;  /* 0x00000011c4117221 */ /* 0x044fe20000010000 */
[----:B------:R-:W-:Y:S02]  /*81e0*/  F2FP.BF16.F32.PACK_AB R196, R196, R189 ;  /* 0x000000bdc4c4723e */ /* 0x000fe400000010ff */
[----:B-1----:R-:W-:-:S04]  /*81f0*/  FMNMX.FTZ R3, R152, R3, !PT ;  /* 0x0000000398037209 */ /* 0x002fc80007810000 */
[----:B------:R-:W-:Y:S01]  /*8200*/  MUFU.EX2 R192, R192 ;  /* 0x000000c000c07308 */ /* 0x000fe20000000800 */
[----:B------:R-:W0:Y:S07]  /*8210*/  SHFL.BFLY PT, R152, R3, 0x1, 0x1f ;  /* 0x0c201f0003987f89 */ /* 0x000e2e00000e0000 */
[----:B------:R-:W-:Y:S08]  /*8220*/  MUFU.EX2 R157, R157 ;  /* 0x0000009d009d7308 */ /* 0x000ff00000000800 */
[----:B------:R-:W-:Y:S08]  /*8230*/  MUFU.EX2 R194, R194 ;  /* 0x000000c200c27308 */ /* 0x000ff00000000800 */
[----:B------:R-:W-:Y:S01]  /*8240*/  MUFU.EX2 R161, R161 ;  /* 0x000000a100a17308 */ /* 0x000fe20000000800 */
[----:B0-----:R-:W-:-:S05]  /*8250*/  FMNMX.FTZ R3, R3, R152, !PT ;  /* 0x0000009803037209 */ /* 0x001fca0007810000 */
[----:B------:R-:W-:Y:S02]  /*8260*/  FMUL.FTZ R164, R3, UR10 ;  /* 0x0000000a03a47c20 */ /* 0x000fe40008410000 */
[----:B------:R-:W-:Y:S02]  /*8270*/  MUFU.EX2 R188, R188 ;  /* 0x000000bc00bc7308 */ /* 0x000fe40000000800 */
[--C-:B------:R-:W-:Y:S01]  /*8280*/  FFMA.FTZ R197, R154, UR10, -R164.reuse ;  /* 0x0000000a9ac57c23 */ /* 0x100fe200080108a4 */
[--C-:B------:R-:W-:Y:S01]  /*8290*/  FFMA.FTZ R152, R155, UR10, -R164.reuse ;  /* 0x0000000a9b987c23 */ /* 0x100fe200080108a4 */
[--C-:B------:R-:W-:Y:S01]  /*82a0*/  FFMA.FTZ R199, R158, UR10, -R164.reuse ;  /* 0x0000000a9ec77c23 */ /* 0x100fe200080108a4 */
[--C-:B------:R-:W-:Y:S01]  /*82b0*/  FFMA.FTZ R154, R159, UR10, -R164.reuse ;  /* 0x0000000a9f9a7c23 */ /* 0x100fe200080108a4 */
[----:B------:R-:W-:Y:S02]  /*82c0*/  IMAD.U32 R159, RZ, RZ, UR5 ;  /* 0x00000005ff9f7e24 */ /* 0x000fe4000f8e00ff */
[----:B------:R-:W-:Y:S01]  /*82d0*/  FFMA.FTZ R193, R162, UR10, -R164 ;  /* 0x0000000aa2c17c23 */ /* 0x000fe200080108a4 */
[----:B------:R-:W-:Y:S01]  /*82e0*/  MUFU.EX2 R197, R197 ;  /* 0x000000c500c57308 */ /* 0x000fe20000000800 */
[----:B------:R-:W-:-:S02]  /*82f0*/  IMAD.U32 R162, RZ, RZ, UR11 ;  /* 0x0000000bffa27e24 */ /* 0x000fc4000f8e00ff */
[--C-:B------:R-:W-:Y:S01]  /*8300*/  FFMA.FTZ R156, R163, UR10, -R164.reuse ;  /* 0x0000000aa39c7c23 */ /* 0x100fe200080108a4 */
[----:B------:R-:W-:Y:S02]  /*8310*/  @!P1 VIADD R159, R159, 0x30840 ;  /* 0x000308409f9f9836 */ /* 0x000fe40000000000 */
[--C-:B------:R-:W-:Y:S01]  /*8320*/  FFMA.FTZ R195, R166, UR10, -R164.reuse ;  /* 0x0000000aa6c37c23 */ /* 0x100fe200080108a4 */
[----:B------:R-:W-:Y:S02]  /*8330*/  @!P1 VIADD R162, R162, 0x30860 ;  /* 0x00030860a2a29836 */ /* 0x000fe40000000000 */
[--C-:B------:R-:W-:Y:S01]  /*8340*/  FFMA.FTZ R158, R167, UR10, -R164.reuse ;  /* 0x0000000aa79e7c23 */ /* 0x100fe200080108a4 */
[--C-:B------:R-:W-:Y:S01]  /*8350*/  FFMA.FTZ R155, R170, UR10, -R164.reuse ;  /* 0x0000000aaa9b7c23 */ /* 0x100fe200080108a4 */
[----:B------:R-:W-:Y:S01]  /*8360*/  MUFU.EX2 R152, R152 ;  /* 0x0000009800987308 */ /* 0x000fe20000000800 */
[----:B------:R-:W-:Y:S01]  /*8370*/  @!P1 PRMT R159, RZ, 0x654, R159 ;  /* 0x00000654ff9f9816 */ /* 0x000fe2000000009f */
[----:B------:R-:W-:Y:S01]  /*8380*/  FFMA.FTZ R160, R171, UR10, -R164 ;  /* 0x0000000aaba07c23 */ /* 0x000fe200080108a4 */
[----:B------:R-:W-:Y:S01]  /*8390*/  @!P1 PRMT R162, RZ, 0x654, R162 ;  /* 0x00000654ffa29816 */ /* 0x000fe200000000a2 */
[--C-:B------:R-:W-:Y:S01]  /*83a0*/  FFMA.FTZ R191, R174, UR10, -R164.reuse ;  /* 0x0000000aaebf7c23 */ /* 0x100fe200080108a4 */
[--C-:B------:R-:W-:Y:S01]  /*83b0*/  FFMA.FTZ R175, R175, UR10, -R164.reuse ;  /* 0x0000000aafaf7c23 */ /* 0x100fe200080108a4 */
[--C-:B------:R-:W-:Y:S01]  /*83c0*/  FFMA.FTZ R178, R178, UR10, -R164.reuse ;  /* 0x0000000ab2b27c23 */ /* 0x100fe200080108a4 */
[--C-:B------:R-:W-:Y:S01]  /*83d0*/  FFMA.FTZ R179, R179, UR10, -R164.reuse ;  /* 0x0000000ab3b37c23 */ /* 0x100fe200080108a4 */
[----:B------:R-:W-:Y:S01]  /*83e0*/  MUFU.EX2 R199, R199 ;  /* 0x000000c700c77308 */ /* 0x000fe20000000800 */
[--C-:B------:R-:W-:Y:S01]  /*83f0*/  FFMA.FTZ R182, R182, UR10, -R164.reuse ;  /* 0x0000000ab6b67c23 */ /* 0x100fe200080108a4 */
[----:B------:R-:W-:-:S06]  /*8400*/  FFMA.FTZ R164, R183, UR10, -R164 ;  /* 0x0000000ab7a47c23 */ /* 0x000fcc00080108a4 */
[----:B------:R-:W-:Y:S08]  /*8410*/  MUFU.EX2 R154, R154 ;  /* 0x0000009a009a7308 */ /* 0x000ff00000000800 */
[----:B------:R-:W-:Y:S08]  /*8420*/  MUFU.EX2 R193, R193 ;  /* 0x000000c100c17308 */ /* 0x000ff00000000800 */
[----:B------:R-:W-:Y:S08]  /*8430*/  MUFU.EX2 R156, R156 ;  /* 0x0000009c009c7308 */ /* 0x000ff00000000800 */
[----:B------:R-:W-:Y:S08]  /*8440*/  MUFU.EX2 R195, R195 ;  /* 0x000000c300c37308 */ /* 0x000ff00000000800 */
[----:B------:R-:W-:Y:S08]  /*8450*/  MUFU.EX2 R158, R158 ;  /* 0x0000009e009e7308 */ /* 0x000ff00000000800 */
[----:B------:R-:W-:Y:S08]  /*8460*/  MUFU.EX2 R155, R155 ;  /* 0x0000009b009b7308 */ /* 0x000ff00000000800 */
[----:B------:R-:W-:Y:S08]  /*8470*/  MUFU.EX2 R165, R165 ;  /* 0x000000a500a57308 */ /* 0x000ff00000000800 */
[----:B------:R-:W0:Y:S08]  /*8480*/  MUFU.EX2 R160, R160 ;  /* 0x000000a000a07308 */ /* 0x000e300000000800 */
[----:B------:R-:W-:Y:S08]  /*8490*/  MUFU.EX2 R190, R190 ;  /* 0x000000be00be7308 */ /* 0x000ff00000000800 */
[----:B------:R-:W-:Y:S01]  /*84a0*/  MUFU.EX2 R191, R191 ;  /* 0x000000bf00bf7308 */ /* 0x000fe20000000800 */
[----:B0-----:R-:W-:-:S07]  /*84b0*/  F2FP.BF16.F32.PACK_AB R189, R160, R155 ;  /* 0x0000009ba0bd723e */ /* 0x001fce00000010ff */
        /* <DEDUP_REMOVED lines=9> */
[----:B------:R-:W-:Y:S02]  /*8550*/  @!P1 SYNCS.ARRIVE.TRANS64.RED.A1T0 RZ, [R159+URZ], RZ ;  /* 0x000000ff9fff99a7 */ /* 0x000fe4000810043f */
[----:B------:R-:W-:Y:S01]  /*8560*/  MUFU.EX2 R185, R178 ;  /* 0x000000b200b97308 */ /* 0x000fe20000000800 */
[----:B------:R-:W-:Y:S01]  /*8570*/  FMUL.FTZ R2, R2, UR10 ;  /* 0x0000000a02027c20 */ /* 0x000fe20008410000 */
[----:B------:R0:W-:Y:S06]  /*8580*/  @!P1 SYNCS.ARRIVE.TRANS64.RED.A1T0 RZ, [R162+URZ], RZ ;  /* 0x000000ffa2ff99a7 */ /* 0x0001ec000810043f */
[----:B------:R-:W1:Y:S01]  /*8590*/  MUFU.EX2 R2, R2 ;  /* 0x0000000200027308 */ /* 0x000e620000000800 */
[----:B0-----:R-:W-:Y:S01]  /*85a0*/  FADD.FTZ R162, R198, R17 ;  /* 0x00000011c6a27221 */ /* 0x001fe20000010000 */
[----:B------:R-:W-:-:S06]  /*85b0*/  F2FP.BF16.F32.PACK_AB R198, R153, R198 ;  /* 0x000000c699c6723e */ /* 0x000fcc00000010ff */
[----:B------:R-:W0:Y:S01]  /*85c0*/  MUFU.EX2 R184, R184 ;  /* 0x000000b800b87308 */ /* 0x000e220000000800 */
[----:B-1----:R-:W-:Y:S01]  /*85d0*/  FFMA.FTZ R159, R2, R16, R197 ;  /* 0x00000010029f7223 */ /* 0x002fe200000100c5 */
[----:B------:R-:W-:-:S06]  /*85e0*/  F2FP.BF16.F32.PACK_AB R197, R152, R197 ;  /* 0x000000c598c5723e */ /* 0x000fcc00000010ff */
[----:B------:R-:W1:Y:S01]  /*85f0*/  MUFU.EX2 R186, R186 ;  /* 0x000000ba00ba7308 */ /* 0x000e620000000800 */
[----:B------:R-:W-:Y:S01]  /*8600*/  FADD.FTZ R16, R152, R159 ;  /* 0x0000009f98107221 */ /* 0x000fe20000010000 */
[----:B------:R-:W-:-:S03]  /*8610*/  FADD.FTZ R159, R153, R162 ;  /* 0x000000a2999f7221 */ /* 0x000fc60000010000 */
[----:B------:R-:W-:Y:S01]  /*8620*/  FADD.FTZ R17, R199, R16 ;  /* 0x00000010c7117221 */ /* 0x000fe20000010000 */
[----:B------:R-:W-:Y:S02]  /*8630*/  FADD.FTZ R162, R192, R159 ;  /* 0x0000009fc0a27221 */ /* 0x000fe40000010000 */
[----:B------:R-:W-:Y:S01]  /*8640*/  MUFU.EX2 R187, R182 ;  /* 0x000000b600bb7308 */ /* 0x000fe20000000800 */
[C---:B------:R-:W-:Y:S01]  /*8650*/  F2FP.BF16.F32.PACK_AB R199, R154.reuse, R199 ;  /* 0x000000c79ac7723e */ /* 0x040fe200000010ff */
[----:B------:R-:W-:Y:S01]  /*8660*/  FADD.FTZ R16, R154, R17 ;  /* 0x000000119a107221 */ /* 0x000fe20000010000 */
[C---:B------:R-:W-:Y:S01]  /*8670*/  FADD.FTZ R159, R157.reuse, R162 ;  /* 0x000000a29d9f7221 */ /* 0x040fe20000010000 */
[----:B------:R-:W-:Y:S02]  /*8680*/  F2FP.BF16.F32.PACK_AB R192, R157, R192 ;  /* 0x000000c09dc0723e */ /* 0x000fe400000010ff */
[----:B------:R-:W-:Y:S01]  /*8690*/  FADD.FTZ R17, R193, R16 ;  /* 0x00000010c1117221 */ /* 0x000fe20000010000 */
[----:B------:R-:W-:Y:S01]  /*86a0*/  FADD.FTZ R162, R194, R159 ;  /* 0x0000009fc2a27221 */ /* 0x000fe20000010000 */
[----:B------:R-:W2:Y:S01]  /*86b0*/  MUFU.EX2 R21, R181 ;  /* 0x000000b500157308 */ /* 0x000ea20000000800 */
[C---:B------:R-:W-:Y:S01]  /*86c0*/  F2FP.BF16.F32.PACK_AB R193, R156.reuse, R193 ;  /* 0x000000c19cc1723e */ /* 0x040fe200000010ff */
[----:B------:R-:W-:Y:S01]  /*86d0*/  FADD.FTZ R16, R156, R17 ;  /* 0x000000119c107221 */ /* 0x000fe20000010000 */
[C---:B------:R-:W-:Y:S01]  /*86e0*/  FADD.FTZ R153, R161.reuse, R162 ;  /* 0x000000a2a1997221 */ /* 0x040fe20000010000 */
[----:B------:R-:W-:-:S02]  /*86f0*/  F2FP.BF16.F32.PACK_AB R194, R161, R194 ;  /* 0x000000c2a1c2723e */ /* 0x000fc400000010ff */
[----:B------:R-:W-:Y:S01]  /*8700*/  FADD.FTZ R17, R195, R16 ;  /* 0x00000010c3117221 */ /* 0x000fe20000010000 */
[----:B------:R-:W-:Y:S01]  /*8710*/  FADD.FTZ R152, R188, R153 ;  /* 0x00000099bc987221 */ /* 0x000fe20000010000 */
[C---:B------:R-:W-:Y:S02]  /*8720*/  F2FP.BF16.F32.PACK_AB R195, R158.reuse, R195 ;  /* 0x000000c39ec3723e */ /* 0x040fe400000010ff */
[----:B------:R-:W-:Y:S01]  /*8730*/  FADD.FTZ R16, R158, R17 ;  /* 0x000000119e107221 */ /* 0x000fe20000010000 */
[C---:B------:R-:W-:Y:S01]  /*8740*/  FADD.FTZ R153, R165.reuse, R152 ;  /* 0x00000098a5997221 */ /* 0x040fe20000010000 */
[----:B------:R-:W-:Y:S02]  /*8750*/  F2FP.BF16.F32.PACK_AB R188, R165, R188 ;  /* 0x000000bca5bc723e */ /* 0x000fe400000010ff */
[----:B------:R-:W-:Y:S01]  /*8760*/  FADD.FTZ R17, R155, R16 ;  /* 0x000000109b117221 */ /* 0x000fe20000010000 */
[----:B------:R-:W-:Y:S01]  /*8770*/  FADD.FTZ R152, R190, R153 ;  /* 0x00000099be987221 */ /* 0x000fe20000010000 */
[----:B------:R-:W-:-:S02]  /*8780*/  F2FP.BF16.F32.PACK_AB R190, R169, R190 ;  /* 0x000000bea9be723e */ /* 0x000fc400000010ff */
[----:B------:R-:W-:Y:S01]  /*8790*/  FADD.FTZ R16, R160, R17 ;  /* 0x00000011a0107221 */ /* 0x000fe20000010000 */
[----:B------:R-:W-:-:S03]  /*87a0*/  FADD.FTZ R17, R169, R152 ;  /* 0x00000098a9117221 */ /* 0x000fc60000010000 */
[----:B------:R-:W-:Y:S01]  /*87b0*/  FADD.FTZ R16, R191, R16 ;  /* 0x00000010bf107221 */ /* 0x000fe20000010000 */
[----:B0-----:R-:W-:Y:S01]  /*87c0*/  FADD.FTZ R152, R184, R17 ;  /* 0x00000011b8987221 */ /* 0x001fe20000010000 */
[C---:B------:R-:W-:Y:S02]  /*87d0*/  F2FP.BF16.F32.PACK_AB R191, R175.reuse, R191 ;  /* 0x000000bfafbf723e */ /* 0x040fe400000010ff */
[----:B------:R-:W-:Y:S01]  /*87e0*/  FADD.FTZ R16, R175, R16 ;  /* 0x00000010af107221 */ /* 0x000fe20000010000 */
[C---:B------:R-:W-:Y:S01]  /*87f0*/  FADD.FTZ R17, R173.reuse, R152 ;  /* 0x00000098ad117221 */ /* 0x040fe20000010000 */
[----:B------:R-:W-:Y:S02]  /*8800*/  F2FP.BF16.F32.PACK_AB R184, R173, R184 ;  /* 0x000000b8adb8723e */ /* 0x000fe400000010ff */
[----:B------:R-:W-:Y:S01]  /*8810*/  FADD.FTZ R16, R185, R16 ;  /* 0x00000010b9107221 */ /* 0x000fe20000010000 */
[----:B-1----:R-:W-:Y:S01]  /*8820*/  FADD.FTZ R152, R186, R17 ;  /* 0x00000011ba987221 */ /* 0x002fe20000010000 */
[----:B--2---:R-:W-:-:S02]  /*8830*/  F2FP.BF16.F32.PACK_AB R186, R21, R186 ;  /* 0x000000ba15ba723e */ /* 0x004fc400000010ff */
[----:B------:R-:W-:Y:S01]  /*8840*/  FADD.FTZ R16, R179, R16 ;  /* 0x00000010b3107221 */ /* 0x000fe20000010000 */
[----:B------:R-:W-:Y:S01]  /*8850*/  FADD.FTZ R17, R21, R152 ;  /* 0x0000009815117221 */ /* 0x000fe20000010000 */
[----:B------:R-:W-:Y:S01]  /*8860*/  F2FP.BF16.F32.PACK_AB R185, R179, R185 ;  /* 0x000000b9b3b9723e */ /* 0x000fe200000010ff */
[----:B------:R-:W-:Y:S02]  /*8870*/  IMAD.MOV.U32 R21, RZ, RZ, R3 ;  /* 0x000000ffff157224 */ /* 0x000fe400078e0003 */
[----:B------:R-:W-:Y:S01]  /*8880*/  FADD.FTZ R16, R187, R16 ;  /* 0x00000010bb107221 */ /* 0x000fe20000010000 */
[----:B------:R-:W-:-:S03]  /*8890*/  F2FP.BF16.F32.PACK_AB R187, R164, R187 ;  /* 0x000000bba4bb723e */ /* 0x000fc600000010ff */
[----:B------:R-:W-:Y:S01]  /*88a0*/  FADD.FTZ R16, R164, R16 ;  /* 0x00000010a4107221 */ /* 0x000fe20000010000 */
[----:B------:R-:W-:Y:S06]  /*88b0*/  @P2 BRA `(.L_x_1134) ;  /* 0xffffffe000f42947 */ /* 0x000fec000383ffff */
.L_x_1125:
[----:B------:R-:W-:-:S13]  /*88c0*/  R2UR UR4, R200 ;  /* 0x00000000c80472ca */ /* 0x000fda00000e0000 */
[----:B------:R-:W-:-:S13]  /*88d0*/  ISETP.GE.AND P2, PT, R20, UR4, PT ;  /* 0x0000000414007c0c */ /* 0x000fda000bf46270 */
[----:B------:R-:W-:Y:S05]  /*88e0*/  @!P2 BRA `(.L_x_1135) ;  /* 0x0000002400c8a947 */ /* 0x000fea0003800000 */
[----:B------:R-:W-:Y:S01]  /*88f0*/  IMAD.IADD R217, R19, 0x1, -R22 ;  /* 0x0000000113d97824 */ /* 0x000fe200078e0a16 */
[----:B------:R-:W-:Y:S01]  /*8900*/  UMOV UR7, UR37 ;  /* 0x0000002500077c82 */ /* 0x000fe20008000000 */
[----:B------:R-:W-:Y:S01]  /*8910*/  IMAD.MOV.U32 R21, RZ, RZ, R3 ;  /* 0x000000ffff157224 */ /* 0x000fe200078e0003 */
[----:B------:R-:W-:Y:S01]  /*8920*/  UMOV UR4, UR36 ;  /* 0x0000002400047c82 */ /* 0x000fe20008000000 */
[----:B------:R-:W-:Y:S01]  /*8930*/  IMAD.MOV.U32 R201, RZ, RZ, R5 ;  /* 0x000000ffffc97224 */ /* 0x000fe200078e0005 */
[----:B------:R-:W-:Y:S01]  /*8940*/  IADD3 R203, R217, 0x8, R4 ;  /* 0x00000008d9cb7810 */ /* 0x000fe20007ffe004 */
[----:B------:R-:W-:Y:S01]  /*8950*/  IMAD.IADD R217, R4, 0x1, R217 ;  /* 0x0000000104d97824 */ /* 0x000fe200078e02d9 */
[----:B------:R-:W-:Y:S01]  /*8960*/  ULDC UR58, c[0x0][0x9e4] ;  /* 0x00027900003a7ab9 */ /* 0x000fe20000000800 */
[----:B------:R-:W-:Y:S01]  /*8970*/  ULDC UR59, c[0x0][0x9dc] ;  /* 0x00027700003b7ab9 */ /* 0x000fe20000000800 */
[----:B------:R-:W-:-:S07]  /*8980*/  LOP3.LUT R219, RZ, R203, RZ, 0x33, !PT ;  /* 0x000000cbffdb7212 */ /* 0x000fce00078e33ff */
.L_x_1152:
[----:B------:R-:W-:-:S04]  /*8990*/  UIADD3 UR5, UR4, 0x1, URZ ;  /* 0x0000000104057890 */ /* 0x000fc8000fffe03f */
[----:B------:R-:W-:-:S04]  /*89a0*/  UISETP.NE.AND UP0, UPT, UR5, 0x2, UPT ;  /* 0x000000020500788c */ /* 0x000fc8000bf05270 */
[----:B------:R-:W-:Y:S02]  /*89b0*/  USEL UR37, URZ, 0x1, UP0 ;  /* 0x000000013f257887 */ /* 0x000fe40008000000 */
[----:B------:R-:W-:Y:S02]  /*89c0*/  USEL UR36, UR5, URZ, UP0 ;  /* 0x0000003f05247287 */ /* 0x000fe40008000000 */
[----:B------:R-:W-:Y:S01]  /*89d0*/  ULOP3.LUT UR37, UR7, UR37, URZ, 0x3c, !UPT ;  /* 0x0000002507257292 */ /* 0x000fe2000f8e3c3f */
[----:B------:R-:W-:Y:S11]  /*89e0*/  @!P0 BRA `(.L_x_1136) ;  /* 0x0000000000048947 */ /* 0x000ff60003800000 */
[----:B------:R-:W-:Y:S01]  /*89f0*/  BPT.TRAP 0x1 ;  /* 0x000000040000795c */ /* 0x000fe20000300000 */
.L_x_1136:
[----:B------:R-:W-:Y:S01]  /*8a00*/  ULEA UR5, UR36, UR38, 0x3 ;  /* 0x0000002624057291 */ /* 0x000fe2000f8e183f */
[----:B------:R-:W-:-:S05]  /*8a10*/  IMAD.U32 R3, RZ, RZ, UR37 ;  /* 0x00000025ff037e24 */ /* 0x000fca000f8e00ff */
[----:B------:R-:W-:-:S04]  /*8a20*/  SHF.L.U32 R3, R3, 0x1f, RZ ;  /* 0x0000001f03037819 */ /* 0x000fc800000006ff */
[----:B------:R0:W1:Y:S01]  /*8a30*/  SYNCS.PHASECHK.TRANS64.TRYWAIT P2, [UR5+0x30830], R3 ;  /* 0x03083003ff0075a7 */ /* 0x0000620008040145 */
[----:B------:R-:W-:Y:S05]  /*8a40*/  @!P0 BRA `(.L_x_1137) ;  /* 0x0000000000048947 */ /* 0x000fea0003800000 */
[----:B------:R-:W-:Y:S01]  /*8a50*/  BPT.TRAP 0x1 ;  /* 0x000000040000795c */ /* 0x000fe20000300000 */
.L_x_1137:
[----:B-1----:R-:W-:Y:S05]  /*8a60*/  @P2 BRA `(.L_x_1138) ;  /* 0x0000000000082947 */ /* 0x002fea0003800000 */
[----:B------:R-:W1:Y:S02]  /*8a70*/  SYNCS.PHASECHK.TRANS64.TRYWAIT P2, [UR5+0x30830], R3 ;  /* 0x03083003ff0075a7 */ /* 0x000e640008040145 */
[----:B-1----:R-:W-:Y:S05]  /*8a80*/  @!P2 BRA `(.L_x_1139) ;  /* 0x000000c00054a947 */ /* 0x002fea0003800000 */
.L_x_1138:
        /* <DEDUP_REMOVED lines=223> */
.L_x_1140:
[----:B------:R-:W-:Y:S01]  /*9880*/  ULEA UR11, UR4, UR38, 0x3 ;  /* 0x00000026040b7291 */ /* 0x000fe2000f8e183f */
[----:B------:R-:W-:-:S05]  /*9890*/  IMAD.U32 R0, RZ, RZ, UR7 ;  /* 0x00000007ff007e24 */ /* 0x000fca000f8e00ff */
[----:B------:R-:W-:-:S04]  /*98a0*/  SHF.L.U32 R0, R0, 0x1f, RZ ;  /* 0x0000001f00007819 */ /* 0x000fc800000006ff */
[----:B------:R1:W2:Y:S01]  /*98b0*/  SYNCS.PHASECHK.TRANS64.TRYWAIT P2, [UR11+0x30850], R0 ;  /* 0x03085000ff0075a7 */ /* 0x0002a2000804014b */
[----:B------:R-:W-:Y:S05]  /*98c0*/  @!P0 BRA `(.L_x_1141) ;  /* 0x0000000000048947 */ /* 0x000fea0003800000 */
[----:B------:R-:W-:Y:S01]  /*98d0*/  BPT.TRAP 0x1 ;  /* 0x000000040000795c */ /* 0x000fe20000300000 */
.L_x_1141:
[----:B--2---:R-:W-:Y:S05]  /*98e0*/  @P2 BRA `(.L_x_1142) ;  /* 0x0000000000082947 */ /* 0x004fea0003800000 */
[----:B------:R-:W2:Y:S02]  /*98f0*/  SYNCS.PHASECHK.TRANS64.TRYWAIT P2, [UR11+0x30850], R0 ;  /* 0x03085000ff0075a7 */ /* 0x000ea4000804014b */
[----:B--2---:R-:W-:Y:S05]  /*9900*/  @!P2 BRA `(.L_x_1143) ;  /* 0x000000b000cca947 */ /* 0x004fea0003800000 */
.L_x_1142:
[----:B------:R-:W-:Y:S01]  /*9910*/  UIADD3 UR6, UR38, 0x400, URZ ;  /* 0x0000040026067890 */ /* 0x000fe2000fffe03f */
[----:B------:R-:W-:Y:S01]  /*9920*/  WARPGROUP.ARRIVE ;  /* 0x00000000000079c5 */ /* 0x000fe20000000000 */
[----:B------:R-:W-:Y:S01]  /*9930*/  UMOV UR7, 0x40000040 ;  /* 0x4000004000077882 */ /* 0x000fe20000000000 */
[----:B01----:R-:W-:Y:S01]  /*9940*/  IMAD.SHL.U32 R0, R20, 0x40, RZ ;  /* 0x0000004014007824 */ /* 0x003fe200078e00ff */
[----:B------:R-:W-:Y:S01]  /*9950*/  USHF.R.U32.HI UR6, URZ, 0x4, UR6 ;  /* 0x000000043f067899 */ /* 0x000fe20008011606 */
[----:B------:R-:W-:Y:S01]  /*9960*/  IMAD.U32 R2, RZ, RZ, UR5 ;  /* 0x00000005ff027e24 */ /* 0x000fe2000f8e00ff */
[----:B------:R-:W-:Y:S02]  /*9970*/  ULDC UR10, c[0x0][0x9e0] ;  /* 0x00027800000a7ab9 */ /* 0x000fe40000000800 */
[----:B------:R-:W-:Y:S01]  /*9980*/  ULOP3.LUT UR6, UR6, 0x3fff, URZ, 0xc0, !UPT ;  /* 0x00003fff06067892 */ /* 0x000fe2000f8ec03f */
[----:B------:R-:W-:Y:S01]  /*9990*/  IADD3 R3, R19, 0x1, -R0 ;  /* 0x0000000113037810 */ /* 0x000fe20007ffe800 */
[----:B------:R-:W-:-:S02]  /*99a0*/  @!P1 VIADD R2, R2, 0x30840 ;  /* 0x0003084002029836 */ /* 0x000fc40000000000 */
[----:B------:R-:W-:Y:S02]  /*99b0*/  ULOP3.LUT UR6, UR6, 0x2000000, URZ, 0xfc, !UPT ;  /* 0x0200000006067892 */ /* 0x000fe4000f8efc3f */
[----:B------:R-:W-:Y:S01]  /*99c0*/  IMAD.IADD R3, R3, 0x1, -R22 ;  /* 0x0000000103037824 */ /* 0x000fe200078e0a16 */
[----:B------:R-:W-:Y:S01]  /*99d0*/  @!P1 PRMT R2, RZ, 0x654, R2 ;  /* 0x00000654ff029816 */ /* 0x000fe20000000002 */
[----:B------:R-:W-:Y:S02]  /*99e0*/  ULEA UR4, UR4, UR6, 0xb ;  /* 0x0000000604047291 */ /* 0x000fe4000f8e583f */
[----:B------:R-:W-:-:S05]  /*99f0*/  IMAD R3, R18, -0x2, R3 ;  /* 0xfffffffe12037824 */ /* 0x000fca00078e0203 */
        /* <DEDUP_REMOVED lines=16> */
[----:B------:R-:W-:Y:S01]  /*9b00*/  ULOP3.LUT UR4, URZ, UR59, URZ, 0x33, !UPT ;  /* 0x0000003b3f047292 */ /* 0x000fe2000f8e333f */
[----:B------:R-:W-:Y:S02]  /*9b10*/  WARPGROUP.DEPBAR.LE gsb0, 0x0 ;  /* 0x00008000000079c5 */ /* 0x000fe40000010000 */
[----:B------:R-:W-:Y:S01]  /*9b20*/  WARPGROUP.ARRIVE ;  /* 0x00000000000079c5 */ /* 0x000fe20000000000 */
[C---:B------:R-:W-:Y:S02]  /*9b30*/  VIADD R189, R3.reuse, UR10 ;  /* 0x0000000a03bd7c36 */ /* 0x040fe40008000000 */
[----:B------:R-:W-:Y:S02]  /*9b40*/  VIADD R191, R3, UR4 ;  /* 0x0000000403bf7c36 */ /* 0x000fe40008000000 */
[----:B------:R-:W-:-:S15]  /*9b50*/  IMAD.IADD R5, R4, 0x1, R189 ;  /* 0x0000000104057824 */ /* 0x000fde00078e02bd */
[----:B------:R-:W-:-:S02]  /*9b60*/  NOP ;  /* 0x0000000000007918 */ /* 0x000fc40000000000 */
[----:B------:R-:W-:Y:S03]  /*9b70*/  HGMMA.64x256x16.F32.BF16 R24, R184, gdesc[UR4].tnspB, R24, gsb0 ;  /* 0x43e00004b8187df0 */ /* 0x000fe60008001818 */
[----:B------:R-:W-:Y:S02]  /*9b80*/  WARPGROUP.DEPBAR.LE gsb0, 0x0 ;  /* 0x00008000000079c5 */ /* 0x000fe40000010000 */
[----:B------:R0:W-:Y:S01]  /*9b90*/  @!P1 SYNCS.ARRIVE.TRANS64.RED.A1T0 RZ, [R2+URZ], RZ ;  /* 0x000000ff02ff99a7 */ /* 0x0001e2000810043f */
[----:B------:R-:W-:Y:S01]  /*9ba0*/  IMAD.IADD R185, R4, 0x1, R191 ;  /* 0x0000000104b97824 */ /* 0x000fe200078e02bf */
[----:B------:R-:W-:Y:S06]  /*9bb0*/  @!P6 BRA `(.L_x_1144) ;  /* 0x00000000005ce947 */ /* 0x000fec0003800000 */
[----:B------:R-:W-:Y:S01]  /*9bc0*/  ISETP.GT.AND P2, PT, R217, -0x1, PT ;  /* 0xffffffffd900780c */ /* 0x000fe20003f44270 */
[----:B------:R-:W-:-:S12]  /*9bd0*/  BSSY B0, `(.L_x_1145) ;  /* 0x0000011000007945 */ /* 0x000fd80003800000 */
[----:B------:R-:W-:Y:S05]  /*9be0*/  @P2 BRA `(.L_x_1146) ;  /* 0x0000000000242947 */ /* 0x000fea0003800000 */
[----:B------:R-:W-:Y:S01]  /*9bf0*/  IMAD.U32 R186, RZ, RZ, UR58 ;  /* 0x0000003affba7e24 */ /* 0x000fe2000f8e00ff */
[----:B------:R-:W-:-:S04]  /*9c00*/  IADD3 R184, R4, R19, -R22 ;  /* 0x0000001304b87210 */ /* 0x000fc80007ffe816 */
[----:B------:R-:W-:Y:S02]  /*9c10*/  ISETP.NE.AND P2, PT, R186, 0x1, PT ;  /* 0x00000001ba00780c */ /* 0x000fe40003f45270 */
[----:B------:R-:W-:-:S11]  /*9c20*/  LOP3.LUT R187, RZ, R184, RZ, 0x33, !PT ;  /* 0x000000b8ffbb7212 */ /* 0x000fd600078e33ff */
[----:B0-----:R-:W0:Y:S02]  /*9c30*/  @P2 LDC.64 R2, c[0x0][0x9e8] ;  /* 0x00027a00ff022b82 */ /* 0x001e240000000a00 */
[----:B0-----:R-:W-:-:S05]  /*9c40*/  @P2 IMAD.HI.U32 R2, R187, R2, RZ ;  /* 0x00000002bb022227 */ /* 0x001fca00078e00ff */
[----:B------:R-:W-:-:S04]  /*9c50*/  @P2 SHF.R.U32.HI R187, RZ, R3, R2 ;  /* 0x00000003ffbb2219 */ /* 0x000fc80000011602 */
[----:B------:R-:W-:Y:S01]  /*9c60*/  LOP3.LUT R187, RZ, R187, RZ, 0x33, !PT ;  /* 0x000000bbffbb7212 */ /* 0x000fe200078e33ff */
[----:B------:R-:W-:Y:S06]  /*9c70*/  BRA `(.L_x_1147) ;  /* 0x0000000000187947 */ /* 0x000fec0003800000 */
.L_x_1146:
[----:B------:R-:W-:Y:S02]  /*9c80*/  IMAD.U32 R186, RZ, RZ, UR58 ;  /* 0x0000003affba7e24 */ /* 0x000fe4000f8e00ff */
[----:B------:R-:W-:-:S03]  /*9c90*/  IMAD.MOV.U32 R187, RZ, RZ, R217 ;  /* 0x000000ffffbb7224 */ /* 0x000fc600078e00d9 */
[----:B------:R-:W-:-:S13]  /*9ca0*/  ISETP.NE.AND P2, PT, R186, 0x1, PT ;  /* 0x00000001ba00780c */ /* 0x000fda0003f45270 */
[----:B0-----:R-:W0:Y:S02]  /*9cb0*/  @P2 LDC.64 R2, c[0x0][0x9e8] ;  /* 0x00027a00ff022b82 */ /* 0x001e240000000a00 */
[----:B0-----:R-:W-:-:S05]  /*9cc0*/  @P2 IMAD.HI.U32 R2, R217, R2, RZ ;  /* 0x00000002d9022227 */ /* 0x001fca00078e00ff */
[----:B------:R-:W-:-:S07]  /*9cd0*/  @P2 SHF.R.U32.HI R187, RZ, R3, R2 ;  /* 0x00000003ffbb2219 */ /* 0x000fce0000011602 */
.L_x_1147:
[----:B------:R-:W-:Y:S05]  /*9ce0*/  BSYNC B0 ;  /* 0x0000000000007941 */ /* 0x000fea0003800000 */
.L_x_1145:
[----:B------:R-:W-:-:S04]  /*9cf0*/  IMAD R3, R187, R186, -R0 ;  /* 0x000000babb037224 */ /* 0x000fc800078e0a00 */
[----:B------:R-:W-:-:S05]  /*9d00*/  IMAD R2, R18, -0x2, R3 ;  /* 0xfffffffe12027824 */ /* 0x000fca00078e0203 */
[----:B------:R-:W-:Y:S02]  /*9d10*/  VIADDMNMX R5, R2, R186, R5, PT ;  /* 0x000000ba02057246 */ /* 0x000fe40003800105 */
[----:B------:R-:W-:-:S07]  /*9d20*/  VIMNMX R185, R185, R2, !PT ;  /* 0x00000002b9b97248 */ /* 0x000fce0007fe0100 */
.L_x_1144:
[----:B------:R-:W-:Y:S02]  /*9d30*/  ISETP.GT.AND P2, PT, R20, -0x1, PT ;  /* 0xffffffff1400780c */ /* 0x000fe40003f44270 */
[----:B------:R-:W-:Y:S02]  /*9d40*/  IADD3 R186, R191, 0x8, R4 ;  /* 0x00000008bfba7810 */ /* 0x000fe40007ffe004 */
[C---:B------:R-:W-:Y:S02]  /*9d50*/  ISETP.GT.AND P3, PT, R185.reuse, RZ, P2 ;  /* 0x000000ffb900720c */ /* 0x040fe40001764270 */
[----:B------:R-:W-:Y:S02]  /*9d60*/  ISETP.GT.AND P5, PT, R185, 0x1, P2 ;  /* 0x00000001b900780c */ /* 0x000fe400017a4270 */
[----:B------:R-:W-:Y:S02]  /*9d70*/  ISETP.LT.OR P4, PT, R5, 0x1, P3 ;  /* 0x000000010500780c */ /* 0x000fe40001f81670 */
[----:B------:R-:W-:-:S02]  /*9d80*/  ISETP.GT.AND P3, PT, R185, 0x8, P2 ;  /* 0x00000008b900780c */ /* 0x000fc40001764270 */
[----:B------:R-:W-:Y:S02]  /*9d90*/  FSEL R184, R152, -INF , !P4 ;  /* 0xff80000098b87808 */ /* 0x000fe40006000000 */
[----:B------:R-:W-:Y:S02]  /*9da0*/  ISETP.GT.AND P4, PT, R185, 0x9, P2 ;  /* 0x00000009b900780c */ /* 0x000fe40001784270 */
[C---:B------:R-:W-:Y:S02]  /*9db0*/  ISETP.LT.OR P5, PT, R5.reuse, 0x2, P5 ;  /* 0x000000020500780c */ /* 0x040fe40002fa1670 */
[C---:B------:R-:W-:Y:S02]  /*9dc0*/  ISETP.LT.OR P3, PT, R5.reuse, 0x9, P3 ;  /* 0x000000090500780c */ /* 0x040fe40001f61670 */
[----:B------:R-:W-:Y:S02]  /*9dd0*/  ISETP.LT.OR P4, PT, R5, 0xa, P4 ;  /* 0x0000000a0500780c */ /* 0x000fe40002781670 */
[----:B------:R-:W-:-:S02]  /*9de0*/  FSEL R152, R153, -INF , !P5 ;  /* 0xff80000099987808 */ /* 0x000fc40006800000 */
[----:B------:R-:W-:Y:S02]  /*9df0*/  FSEL R156, R156, -INF , !P3 ;  /* 0xff8000009c9c7808 */ /* 0x000fe40005800000 */
[----:B------:R-:W-:Y:S02]  /*9e00*/  FSEL R157, R157, -INF , !P4 ;  /* 0xff8000009d9d7808 */ /* 0x000fe40006000000 */
[C---:B------:R-:W-:Y:S02]  /*9e10*/  ISETP.GT.AND P5, PT, R185.reuse, 0x10, P2 ;  /* 0x00000010b900780c */ /* 0x040fe400017a4270 */
[C---:B------:R-:W-:Y:S02]  /*9e20*/  ISETP.GT.AND P3, PT, R185.reuse, 0x11, P2 ;  /* 0x00000011b900780c */ /* 0x040fe40001764270 */
        /* <DEDUP_REMOVED lines=31> */
[----:B------:R-:W-:-:S02]  /*a020*/  IADD3 R185, R189, 0x8, R4 ;  /* 0x00000008bdb97810 */ /* 0x000fc40007ffe004 */
[----:B------:R-:W-:Y:S02]  /*a030*/  FSEL R177, R177, -INF , !P5 ;  /* 0xff800000b1b17808 */ /* 0x000fe40006800000 */
[----:B------:R-:W-:Y:S02]  /*a040*/  FSEL R180, R180, -INF , !P3 ;  /* 0xff800000b4b47808 */ /* 0x000fe40005800000 */
[----:B------:R-:W-:Y:S01]  /*a050*/  FSEL R181, R181, -INF , !P4 ;  /* 0xff800000b5b57808 */ /* 0x000fe20006000000 */
[----:B------:R-:W-:Y:S06]  /*a060*/  @!P6 BRA `(.L_x_1148) ;  /* 0x000000000058e947 */ /* 0x000fec0003800000 */
[----:B------:R-:W-:Y:S01]  /*a070*/  ISETP.GT.AND P3, PT, R203, -0x1, PT ;  /* 0xffffffffcb00780c */ /* 0x000fe20003f64270 */
[----:B------:R-:W-:-:S12]  /*a080*/  BSSY B0, `(.L_x_1149) ;  /* 0x0000010000007945 */ /* 0x000fd80003800000 */
[----:B------:R-:W-:Y:S05]  /*a090*/  @P3 BRA `(.L_x_1150) ;  /* 0x0000000000203947 */ /* 0x000fea0003800000 */
[----:B------:R-:W-:-:S05]  /*a0a0*/  IMAD.U32 R190, RZ, RZ, UR58 ;  /* 0x0000003affbe7e24 */ /* 0x000fca000f8e00ff */
[----:B------:R-:W-:-:S13]  /*a0b0*/  ISETP.NE.AND P3, PT, R190, 0x1, PT ;  /* 0x00000001be00780c */ /* 0x000fda0003f65270 */
[----:B0-----:R-:W0:Y:S02]  /*a0c0*/  @P3 LDC.64 R2, c[0x0][0x9e8] ;  /* 0x00027a00ff023b82 */ /* 0x001e240000000a00 */
[----:B0-----:R-:W-:-:S04]  /*a0d0*/  @P3 IMAD.HI.U32 R188, R219, R2, RZ ;  /* 0x00000002dbbc3227 */ /* 0x001fc800078e00ff */
[----:B------:R-:W-:Y:S01]  /*a0e0*/  IMAD.MOV.U32 R2, RZ, RZ, R219 ;  /* 0x000000ffff027224 */ /* 0x000fe200078e00db */
[----:B------:R-:W-:-:S04]  /*a0f0*/  @P3 SHF.R.U32.HI R2, RZ, R3, R188 ;  /* 0x00000003ff023219 */ /* 0x000fc800000116bc */
[----:B------:R-:W-:Y:S01]  /*a100*/  LOP3.LUT R5, RZ, R2, RZ, 0x33, !PT ;  /* 0x00000002ff057212 */ /* 0x000fe200078e33ff */
[----:B------:R-:W-:Y:S06]  /*a110*/  BRA `(.L_x_1151) ;  /* 0x0000000000187947 */ /* 0x000fec0003800000 */
.L_x_1150:
[----:B------:R-:W-:Y:S02]  /*a120*/  IMAD.U32 R190, RZ, RZ, UR58 ;  /* 0x0000003affbe7e24 */ /* 0x000fe4000f8e00ff */
[----:B------:R-:W-:-:S03]  /*a130*/  IMAD.MOV.U32 R5, RZ, RZ, R203 ;  /* 0x000000ffff057224 */ /* 0x000fc600078e00cb */
[----:B------:R-:W-:-:S13]  /*a140*/  ISETP.NE.AND P3, PT, R190, 0x1, PT ;  /* 0x00000001be00780c */ /* 0x000fda0003f65270 */
[----:B0-----:R-:W0:Y:S02]  /*a150*/  @P3 LDC.64 R2, c[0x0][0x9e8] ;  /* 0x00027a00ff023b82 */ /* 0x001e240000000a00 */
[----:B0-----:R-:W-:-:S05]  /*a160*/  @P3 IMAD.HI.U32 R2, R203, R2, RZ ;  /* 0x00000002cb023227 */ /* 0x001fca00078e00ff */
[----:B------:R-:W-:-:S07]  /*a170*/  @P3 SHF.R.U32.HI R5, RZ, R3, R2 ;  /* 0x00000003ff053219 */ /* 0x000fce0000011602 */
.L_x_1151:
[----:B------:R-:W-:Y:S05]  /*a180*/  BSYNC B0 ;  /* 0x0000000000007941 */ /* 0x000fea0003800000 */
.L_x_1149:
[----:B------:R-:W-:-:S04]  /*a190*/  IMAD R3, R5, R190, -R0 ;  /* 0x000000be05037224 */ /* 0x000fc800078e0a00 */
[----:B------:R-:W-:-:S05]  /*a1a0*/  IMAD R3, R18, -0x2, R3 ;  /* 0xfffffffe12037824 */ /* 0x000fca00078e0203 */
[----:B------:R-:W-:Y:S02]  /*a1b0*/  VIADDMNMX R185, R3, R190, R185, PT ;  /* 0x000000be03b97246 */ /* 0x000fe400038001b9 */
[----:B------:R-:W-:-:S07]  /*a1c0*/  VIMNMX R186, R186, R3, !PT ;  /* 0x00000003baba7248 */ /* 0x000fce0007fe0100 */
.L_x_1148:
        /* <DEDUP_REMOVED lines=36> */
[----:B------:R-:W1:Y:S01]  /*a410*/  SHFL.BFLY PT, R3, R0, 0x2, 0x1f ;  /* 0x0c401f0000037f89 */ /* 0x000e6200000e0000 */
        /* <DEDUP_REMOVED lines=11> */
[C---:B------:R-:W-:Y:S02]  /*a4d0*/  ISETP.LT.OR P3, PT, R185.reuse, 0x22, P3 ;  /* 0x00000022b900780c */ /* 0x040fe40001f61670 */
[----:B-1----:R-:W-:Y:S02]  /*a4e0*/  FMNMX.FTZ R3, R0, R3, !PT ;  /* 0x0000000300037209 */ /* 0x002fe40007810000 */
[----:B------:R-:W-:Y:S02]  /*a4f0*/  FMNMX.FTZ R0, R154, R21, !PT ;  /* 0x000000159a007209 */ /* 0x000fe40007810000 */
[----:B------:R-:W-:Y:S01]  /*a500*/  FSEL R170, R170, -INF , !P5 ;  /* 0xff800000aaaa7808 */ /* 0x000fe20006800000 */
[----:B0-----:R-:W0:Y:S01]  /*a510*/  SHFL.BFLY PT, R2, R3, 0x1, 0x1f ;  /* 0x0c201f0003027f89 */ /* 0x001e2200000e0000 */
        /* <DEDUP_REMOVED lines=12> */
[----:B0-----:R-:W-:-:S02]  /*a5e0*/  FMNMX.FTZ R5, R3, R2, !PT ;  /* 0x0000000203057209 */ /* 0x001fc40007810000 */
        /* <DEDUP_REMOVED lines=18> */
[----:B------:R-:W-:Y:S01]  /*a710*/  FSEL R2, R5, RZ, P5 ;  /* 0x000000ff05027208 */ /* 0x000fe20002800000 */
        /* <DEDUP_REMOVED lines=24> */
[----:B------:R-:W-:Y:S01]  /*a8a0*/  R2UR UR4, R200 ;  /* 0x00000000c80472ca */ /* 0x000fe200000e0000 */
[----:B------:R-:W-:Y:S01]  /*a8b0*/  IMAD.MOV.U32 R201, RZ, RZ, R5 ;  /* 0x000000ffffc97224 */ /* 0x000fe200078e0005 */
[----:B------:R-:W0:Y:S01]  /*a8c0*/  SHFL.BFLY PT, R185, R0, 0x2, 0x1f ;  /* 0x0c401f0000b97f89 */ /* 0x000e2200000e0000 */
[----:B------:R-:W-:-:S04]  /*a8d0*/  FMUL.FTZ R2, R2, UR10 ;  /* 0x0000000a02027c20 */ /* 0x000fc80008410000 */
[----:B------:R-:W-:Y:S08]  /*a8e0*/  MUFU.EX2 R196, R196 ;  /* 0x000000c400c47308 */ /* 0x000ff00000000800 */
[----:B------:R-:W-:Y:S08]  /*a8f0*/  MUFU.EX2 R198, R198 ;  /* 0x000000c600c67308 */ /* 0x000ff00000000800 */
[----:B------:R-:W-:Y:S01]  /*a900*/  MUFU.EX2 R157, R157 ;  /* 0x0000009d009d7308 */ /* 0x000fe20000000800 */
[----:B0-----:R-:W-:-:S05]  /*a910*/  FMNMX.FTZ R185, R0, R185, !PT ;  /* 0x000000b900b97209 */ /* 0x001fca0007810000 */
[----:B------:R-:W0:Y:S02]  /*a920*/  SHFL.BFLY PT, R0, R185, 0x1, 0x1f ;  /* 0x0c201f00b9007f89 */ /* 0x000e2400000e0000 */
[----:B------:R-:W-:Y:S08]  /*a930*/  MUFU.EX2 R192, R192 ;  /* 0x000000c000c07308 */ /* 0x000ff00000000800 */
[----:B------:R-:W-:Y:S08]  /*a940*/  MUFU.EX2 R161, R161 ;  /* 0x000000a100a17308 */ /* 0x000ff00000000800 */
[----:B------:R-:W-:Y:S01]  /*a950*/  MUFU.EX2 R194, R194 ;  /* 0x000000c200c27308 */ /* 0x000fe20000000800 */
[----:B0-----:R-:W-:-:S07]  /*a960*/  FMNMX.FTZ R3, R185, R0, !PT ;  /* 0x00000000b9037209 */ /* 0x001fce0007810000 */
[----:B------:R-:W-:Y:S01]  /*a970*/  MUFU.EX2 R165, R165 ;  /* 0x000000a500a57308 */ /* 0x000fe20000000800 */
[C---:B------:R-:W-:Y:S01]  /*a980*/  FSETP.NEU.FTZ.AND P2, PT, R3.reuse, -INF , PT ;  /* 0xff8000000300780b */ /* 0x040fe20003f5d000 */
[----:B------:R-:W-:-:S06]  /*a990*/  FMUL.FTZ R156, R3, UR10 ;  /* 0x0000000a039c7c20 */ /* 0x000fcc0008410000 */
[----:B------:R0:W1:Y:S01]  /*a9a0*/  MUFU.EX2 R0, R2 ;  /* 0x0000000200007308 */ /* 0x0000620000000800 */
[----:B------:R-:W-:-:S05]  /*a9b0*/  FSEL R156, R156, RZ, P2 ;  /* 0x000000ff9c9c7208 */ /* 0x000fca0001000000 */
[--C-:B------:R-:W-:Y:S01]  /*a9c0*/  FFMA.FTZ R197, R154, UR10, -R156.reuse ;  /* 0x0000000a9ac57c23 */ /* 0x100fe2000801089c */
[--C-:B------:R-:W-:Y:S01]  /*a9d0*/  FFMA.FTZ R152, R155, UR10, -R156.reuse ;  /* 0x0000000a9b987c23 */ /* 0x100fe2000801089c */
[--C-:B------:R-:W-:Y:S01]  /*a9e0*/  FFMA.FTZ R199, R158, UR10, -R156.reuse ;  /* 0x0000000a9ec77c23 */ /* 0x100fe2000801089c */
[----:B0-----:R-:W-:Y:S01]  /*a9f0*/  FSEL R2, R3, RZ, P2 ;  /* 0x000000ff03027208 */ /* 0x001fe20001000000 */
[--C-:B------:R-:W-:Y:S01]  /*aa00*/  FFMA.FTZ R154, R159, UR10, -R156.reuse ;  /* 0x0000000a9f9a7c23 */ /* 0x100fe2000801089c */
[--C-:B------:R-:W-:Y:S01]  /*aa10*/  FFMA.FTZ R193, R162, UR10, -R156.reuse ;  /* 0x0000000aa2c17c23 */ /* 0x100fe2000801089c */
[----:B------:R-:W-:Y:S01]  /*aa20*/  MUFU.EX2 R197, R197 ;  /* 0x000000c500c57308 */ /* 0x000fe20000000800 */
[--C-:B------:R-:W-:Y:S01]  /*aa30*/  FFMA.FTZ R158, R163, UR10, -R156.reuse ;  /* 0x0000000aa39e7c23 */ /* 0x100fe2000801089c */
[----:B------:R-:W-:Y:S01]  /*aa40*/  FADD.FTZ R2, -R2, R21 ;  /* 0x0000001502027221 */ /* 0x000fe20000010100 */
[--C-:B------:R-:W-:Y:S01]  /*aa50*/  FFMA.FTZ R195, R166, UR10, -R156.reuse ;  /* 0x0000000aa6c37c23 */ /* 0x100fe2000801089c */
[--C-:B------:R-:W-:Y:S01]  /*aa60*/  FFMA.FTZ R160, R167, UR10, -R156.reuse ;  /* 0x0000000aa7a07c23 */ /* 0x100fe2000801089c */
[----:B-1----:R-:W-:Y:S01]  /*aa70*/  FFMA.FTZ R17, R0, R17, R153 ;  /* 0x0000001100117223 */ /* 0x002fe20000010099 */
[----:B------:R-:W-:Y:S01]  /*aa80*/  FMUL.FTZ R2, R2, UR10 ;  /* 0x0000000a02027c20 */ /* 0x000fe20008410000 */
[--C-:B------:R-:W-:Y:S01]  /*aa90*/  FFMA.FTZ R189, R170, UR10, -R156.reuse ;  /* 0x0000000aaabd7c23 */ /* 0x100fe2000801089c */
[----:B------:R-:W-:Y:S01]  /*aaa0*/  MUFU.EX2 R152, R152 ;  /* 0x0000009800987308 */ /* 0x000fe20000000800 */
[----:B------:R-:W-:Y:S01]  /*aab0*/  FADD.FTZ R17, R196, R17 ;  /* 0x00000011c4117221 */ /* 0x000fe20000010000 */
[--C-:B------:R-:W-:Y:S01]  /*aac0*/  FFMA.FTZ R162, R171, UR10, -R156.reuse ;  /* 0x0000000aaba27c23 */ /* 0x100fe2000801089c */
[--C-:B------:R-:W-:Y:S01]  /*aad0*/  FFMA.FTZ R191, R174, UR10, -R156.reuse ;  /* 0x0000000aaebf7c23 */ /* 0x100fe2000801089c */
[--C-:B------:R-:W-:Y:S01]  /*aae0*/  FFMA.FTZ R185, R178, UR10, -R156.reuse ;  /* 0x0000000ab2b97c23 */ /* 0x100fe2000801089c */
[----:B------:R-:W-:Y:S01]  /*aaf0*/  FADD.FTZ R164, R198, R17 ;  /* 0x00000011c6a47221 */ /* 0x000fe20000010000 */
[--C-:B------:R-:W-:Y:S01]  /*ab00*/  FFMA.FTZ R179, R179, UR10, -R156.reuse ;  /* 0x0000000ab3b37c23 */ /* 0x100fe2000801089c */
[----:B------:R-:W-:Y:S01]  /*ab10*/  FFMA.FTZ R182, R182, UR10, -R156 ;  /* 0x0000000ab6b67c23 */ /* 0x000fe2000801089c */
[----:B------:R-:W0:Y:S01]  /*ab20*/  MUFU.EX2 R2, R2 ;  /* 0x0000000200027308 */ /* 0x000e220000000800 */
[----:B------:R-:W-:Y:S01]  /*ab30*/  FADD.FTZ R21, R157, R164 ;  /* 0x000000a49d157221 */ /* 0x000fe20000010000 */
[----:B------:R-:W-:Y:S01]  /*ab40*/  IMAD.U32 R155, RZ, RZ, UR11 ;  /* 0x0000000bff9b7e24 */ /* 0x000fe2000f8e00ff */
[----:B------:R-:W-:Y:S01]  /*ab50*/  ISETP.GT.AND P2, PT, R20, UR4, PT ;  /* 0x0000000414007c0c */ /* 0x000fe2000bf44270 */
[----:B------:R-:W-:Y:S01]  /*ab60*/  UMOV UR4, UR36 ;  /* 0x0000002400047c82 */ /* 0x000fe20008000000 */
[----:B------:R-:W-:Y:S01]  /*ab70*/  F2FP.BF16.F32.PACK_AB R196, R196, R153 ;  /* 0x00000099c4c4723e */ /* 0x000fe200000010ff */
[----:B------:R-:W-:Y:S01]  /*ab80*/  @!P1 VIADD R155, R155, 0x30860 ;  /* 0x000308609b9b9836 */ /* 0x000fe20000000000 */
[----:B------:R-:W-:Y:S01]  /*ab90*/  F2FP.BF16.F32.PACK_AB R198, R157, R198 ;  /* 0x000000c69dc6723e */ /* 0x000fe200000010ff */
[----:B------:R-:W1:Y:S01]  /*aba0*/  MUFU.EX2 R199, R199 ;  /* 0x000000c700c77308 */ /* 0x000e620000000800 */
[----:B------:R-:W-:-:S02]  /*abb0*/  VIADD R20, R20, 0xffffffff ;  /* 0xffffffff14147836 */ /* 0x000fc40000000000 */
[----:B------:R-:W-:-:S04]  /*abc0*/  @!P1 PRMT R155, RZ, 0x654, R155 ;  /* 0x00000654ff9b9816 */ /* 0x000fc8000000009b */
[----:B------:R2:W-:Y:S01]  /*abd0*/  @!P1 SYNCS.ARRIVE.TRANS64.RED.A1T0 RZ, [R155+URZ], RZ ;  /* 0x000000ff9bff99a7 */ /* 0x0005e2000810043f */
[----:B------:R-:W3:Y:S01]  /*abe0*/  MUFU.EX2 R154, R154 ;  /* 0x0000009a009a7308 */ /* 0x000ee20000000800 */
[----:B0-----:R-:W-:Y:S01]  /*abf0*/  FFMA.FTZ R17, R2, R16, R197 ;  /* 0x0000001002117223 */ /* 0x001fe200000100c5 */
[----:B------:R-:W-:Y:S01]  /*ac00*/  FADD.FTZ R16, R192, R21 ;  /* 0x00000015c0107221 */ /* 0x000fe20000010000 */
[C---:B------:R-:W-:Y:S02]  /*ac10*/  F2FP.BF16.F32.PACK_AB R192, R161.reuse, R192 ;  /* 0x000000c0a1c0723e */ /* 0x040fe400000010ff */
[----:B------:R-:W-:Y:S01]  /*ac20*/  FADD.FTZ R164, R152, R17 ;  /* 0x0000001198a47221 */ /* 0x000fe20000010000 */
[----:B------:R-:W-:Y:S01]  /*ac30*/  FADD.FTZ R21, R161, R16 ;  /* 0x00000010a1157221 */ /* 0x000fe20000010000 */
[----:B------:R-:W-:Y:S01]  /*ac40*/  FFMA.FTZ R16, R175, UR10, -R156 ;  /* 0x0000000aaf107c23 */ /* 0x000fe2000801089c */
[----:B------:R-:W0:Y:S01]  /*ac50*/  MUFU.EX2 R193, R193 ;  /* 0x000000c100c17308 */ /* 0x000e220000000800 */
[----:B-1----:R-:W-:Y:S01]  /*ac60*/  FADD.FTZ R17, R199, R164 ;  /* 0x000000a4c7117221 */ /* 0x002fe20000010000 */
[----:B------:R-:W-:Y:S01]  /*ac70*/  FADD.FTZ R166, R194, R21 ;  /* 0x00000015c2a67221 */ /* 0x000fe20000010000 */
[----:B------:R-:W-:Y:S01]  /*ac80*/  FFMA.FTZ R156, R183, UR10, -R156 ;  /* 0x0000000ab79c7c23 */ /* 0x000fe2000801089c */
[----:B------:R-:W-:-:S02]  /*ac90*/  F2FP.BF16.F32.PACK_AB R194, R165, R194 ;  /* 0x000000c2a5c2723e */ /* 0x000fc400000010ff */
[----:B------:R-:W-:Y:S01]  /*aca0*/  FADD.FTZ R21, R165, R166 ;  /* 0x000000a6a5157221 */ /* 0x000fe20000010000 */
[----:B------:R-:W-:Y:S01]  /*acb0*/  F2FP.BF16.F32.PACK_AB R197, R152, R197 ;  /* 0x000000c598c5723e */ /* 0x000fe200000010ff */
[----:B------:R-:W1:Y:S01]  /*acc0*/  MUFU.EX2 R158, R158 ;  /* 0x0000009e009e7308 */ /* 0x000e620000000800 */
[C---:B---3--:R-:W-:Y:S01]  /*acd0*/  FADD.FTZ R164, R154.reuse, R17 ;  /* 0x000000119aa47221 */ /* 0x048fe20000010000 */
[----:B------:R-:W-:-:S06]  /*ace0*/  F2FP.BF16.F32.PACK_AB R199, R154, R199 ;  /* 0x000000c79ac7723e */ /* 0x000fcc00000010ff */
[----:B------:R-:W3:Y:S01]  /*acf0*/  MUFU.EX2 R195, R195 ;  /* 0x000000c300c37308 */ /* 0x000ee20000000800 */
[----:B0-----:R-:W-:-:S07]  /*ad00*/  FADD.FTZ R17, R193, R164 ;  /* 0x000000a4c1117221 */ /* 0x001fce0000010000 */
[----:B------:R-:W0:Y:S01]  /*ad10*/  MUFU.EX2 R160, R160 ;  /* 0x000000a000a07308 */ /* 0x000e220000000800 */
[C---:B-1----:R-:W-:Y:S01]  /*ad20*/  FADD.FTZ R164, R158.reuse, R17 ;  /* 0x000000119ea47221 */ /* 0x042fe20000010000 */
[----:B------:R-:W-:-:S06]  /*ad30*/  F2FP.BF16.F32.PACK_AB R193, R158, R193 ;  /* 0x000000c19ec1723e */ /* 0x000fcc00000010ff */
[----:B------:R-:W1:Y:S01]  /*ad40*/  MUFU.EX2 R188, R188 ;  /* 0x000000bc00bc7308 */ /* 0x000e620000000800 */
[----:B---3--:R-:W-:-:S07]  /*ad50*/  FADD.FTZ R17, R195, R164 ;  /* 0x000000a4c3117221 */ /* 0x008fce0000010000 */
[----:B------:R-:W3:Y:S01]  /*ad60*/  MUFU.EX2 R189, R189 ;  /* 0x000000bd00bd7308 */ /* 0x000ee20000000800 */
[C---:B0-----:R-:W-:Y:S01]  /*ad70*/  FADD.FTZ R164, R160.reuse, R17 ;  /* 0x00000011a0a47221 */ /* 0x041fe20000010000 */
[----:B------:R-:W-:-:S06]  /*ad80*/  F2FP.BF16.F32.PACK_AB R195, R160, R195 ;  /* 0x000000c3a0c3723e */ /* 0x000fcc00000010ff */
[----:B------:R-:W0:Y:S01]  /*ad90*/  MUFU.EX2 R169, R169 ;  /* 0x000000a900a97308 */ /* 0x000e220000000800 */
[----:B-1----:R-:W-:-:S07]  /*ada0*/  FADD.FTZ R166, R188, R21 ;  /* 0x00000015bca67221 */ /* 0x002fce0000010000 */
[----:B------:R-:W1:Y:S01]  /*adb0*/  MUFU.EX2 R162, R162 ;  /* 0x000000a200a27308 */ /* 0x000e620000000800 */
[----:B---3--:R-:W-:-:S07]  /*adc0*/  FADD.FTZ R17, R189, R164 ;  /* 0x000000a4bd117221 */ /* 0x008fce0000010000 */
[----:B------:R-:W3:Y:S01]  /*add0*/  MUFU.EX2 R190, R190 ;  /* 0x000000be00be7308 */ /* 0x000ee20000000800 */
[C---:B0-----:R-:W-:Y:S01]  /*ade0*/  FADD.FTZ R21, R169.reuse, R166 ;  /* 0x000000a6a9157221 */ /* 0x041fe20000010000 */
[----:B------:R-:W-:-:S06]  /*adf0*/  F2FP.BF16.F32.PACK_AB R188, R169, R188 ;  /* 0x000000bca9bc723e */ /* 0x000fcc00000010ff */
[----:B------:R-:W0:Y:S01]  /*ae00*/  MUFU.EX2 R191, R191 ;  /* 0x000000bf00bf7308 */ /* 0x000e220000000800 */
[C---:B-1----:R-:W-:Y:S01]  /*ae10*/  FADD.FTZ R164, R162.reuse, R17 ;  /* 0x00000011a2a47221 */ /* 0x042fe20000010000 */
[----:B------:R-:W-:-:S06]  /*ae20*/  F2FP.BF16.F32.PACK_AB R189, R162, R189 ;  /* 0x000000bda2bd723e */ /* 0x000fcc00000010ff */
[----:B------:R-:W1:Y:S01]  /*ae30*/  MUFU.EX2 R173, R173 ;  /* 0x000000ad00ad7308 */ /* 0x000e620000000800 */
[----:B---3--:R-:W-:-:S07]  /*ae40*/  FADD.FTZ R166, R190, R21 ;  /* 0x00000015bea67221 */ /* 0x008fce0000010000 */
[----:B------:R-:W3:Y:S01]  /*ae50*/  MUFU.EX2 R16, R16 ;  /* 0x0000001000107308 */ /* 0x000ee20000000800 */
[----:B0-----:R-:W-:-:S07]  /*ae60*/  FADD.FTZ R17, R191, R164 ;  /* 0x000000a4bf117221 */ /* 0x001fce0000010000 */
[----:B------:R-:W0:Y:S01]  /*ae70*/  MUFU.EX2 R184, R184 ;  /* 0x000000b800b87308 */ /* 0x000e220000000800 */
[C---:B-1----:R-:W-:Y:S01]  /*ae80*/  FADD.FTZ R21, R173.reuse, R166 ;  /* 0x000000a6ad157221 */ /* 0x042fe20000010000 */
[----:B------:R-:W-:-:S06]  /*ae90*/  F2FP.BF16.F32.PACK_AB R190, R173, R190 ;  /* 0x000000beadbe723e */ /* 0x000fcc00000010ff */
[----:B------:R-:W1:Y:S01]  /*aea0*/  MUFU.EX2 R185, R185 ;  /* 0x000000b900b97308 */ /* 0x000e620000000800 */
[C---:B---3--:R-:W-:Y:S01]  /*aeb0*/  FADD.FTZ R164, R16.reuse, R17 ;  /* 0x0000001110a47221 */ /* 0x048fe20000010000 */
[----:B------:R-:W-:-:S06]  /*aec0*/  F2FP.BF16.F32.PACK_AB R191, R16, R191 ;  /* 0x000000bf10bf723e */ /* 0x000fcc00000010ff */
[----:B------:R-:W3:Y:S01]  /*aed0*/  MUFU.EX2 R177, R177 ;  /* 0x000000b100b17308 */ /* 0x000ee20000000800 */
[----:B0-----:R-:W-:-:S07]  /*aee0*/  FADD.FTZ R166, R184, R21 ;  /* 0x00000015b8a67221 */ /* 0x001fce0000010000 */
[----:B------:R-:W0:Y:S01]  /*aef0*/  MUFU.EX2 R179, R179 ;  /* 0x000000b300b37308 */ /* 0x000e220000000800 */
[----:B-1----:R-:W-:-:S07]  /*af00*/  FADD.FTZ R164, R185, R164 ;  /* 0x000000a4b9a47221 */ /* 0x002fce0000010000 */
[----:B------:R-:W1:Y:S01]  /*af10*/  MUFU.EX2 R186, R186 ;  /* 0x000000ba00ba7308 */ /* 0x000e620000000800 */
[C---:B---3--:R-:W-:Y:S01]  /*af20*/  FADD.FTZ R21, R177.reuse, R166 ;  /* 0x000000a6b1157221 */ /* 0x048fe20000010000 */
[----:B------:R-:W-:-:S06]  /*af30*/  F2FP.BF16.F32.PACK_AB R184, R177, R184 ;  /* 0x000000b8b1b8723e */ /* 0x000fcc00000010ff */
[----:B------:R-:W3:Y:S01]  /*af40*/  MUFU.EX2 R187, R182 ;  /* 0x000000b600bb7308 */ /* 0x000ee20000000800 */
[C---:B0-----:R-:W-:Y:S01]  /*af50*/  FADD.FTZ R164, R179.reuse, R164 ;  /* 0x000000a4b3a47221 */ /* 0x041fe20000010000 */
[----:B------:R-:W-:-:S06]  /*af60*/  F2FP.BF16.F32.PACK_AB R185, R179, R185 ;  /* 0x000000b9b3b9723e */ /* 0x000fcc00000010ff */
[----:B------:R-:W0:Y:S01]  /*af70*/  MUFU.EX2 R181, R181 ;  /* 0x000000b500b57308 */ /* 0x000e220000000800 */
[----:B-1----:R-:W-:Y:S01]  /*af80*/  FADD.FTZ R166, R186, R21 ;  /* 0x00000015baa67221 */ /* 0x002fe20000010000 */
[----:B------:R-:W-:-:S06]  /*af90*/  IMAD.MOV.U32 R21, RZ, RZ, R3 ;  /* 0x000000ffff157224 */ /* 0x000fcc00078e0003 */
[----:B------:R-:W1:Y:S01]  /*afa0*/  MUFU.EX2 R156, R156 ;  /* 0x0000009c009c7308 */ /* 0x000e620000000800 */
[----:B---3--:R-:W-:Y:S01]  /*afb0*/  FADD.FTZ R164, R187, R164 ;  /* 0x000000a4bba47221 */ /* 0x008fe20000010000 */
[C---:B0-----:R-:W-:Y:S01]  /*afc0*/  FADD.FTZ R17, R181.reuse, R166 ;  /* 0x000000a6b5117221 */ /* 0x041fe20000010000 */
[----:B------:R-:W-:Y:S02]  /*afd0*/  F2FP.BF16.F32.PACK_AB R186, R181, R186 ;  /* 0x000000bab5ba723e */ /* 0x000fe400000010ff */
[C---:B-1----:R-:W-:Y:S01]  /*afe0*/  FADD.FTZ R16, R156.reuse, R164 ;  /* 0x000000a49c107221 */ /* 0x042fe20000010000 */
[----:B------:R-:W-:Y:S01]  /*aff0*/  F2FP.BF16.F32.PACK_AB R187, R156, R187 ;  /* 0x000000bb9cbb723e */ /* 0x000fe200000010ff */
[----:B--2---:R-:W-:Y:S06]  /*b000*/  @P2 BRA `(.L_x_1152) ;  /* 0xffffffd800602947 */ /* 0x004fec000383ffff */
.L_x_1135:
        /* <DEDUP_REMOVED lines=131> */
.L_x_1153:
[----:B------:R-:W-:Y:S01]  /*b840*/  ULEA UR5, UR36, UR38, 0x3 ;  /* 0x0000002624057291 */ /* 0x000fe2000f8e183f */
[----:B------:R-:W-:-:S05]  /*b850*/  IMAD.U32 R0, RZ, RZ, UR37 ;  /* 0x00000025ff007e24 */ /* 0x000fca000f8e00ff */
[----:B------:R-:W-:-:S04]  /*b860*/  SHF.L.U32 R0, R0, 0x1f, RZ ;  /* 0x0000001f00007819 */ /* 0x000fc800000006ff */
[----:B------:R0:W1:Y:S01]  /*b870*/  SYNCS.PHASECHK.TRANS64.TRYWAIT P2, [UR5+0x30850], R0 ;  /* 0x03085000ff0075a7 */ /* 0x0000620008040145 */
[----:B------:R-:W-:Y:S05]  /*b880*/  @!P0 BRA `(.L_x_1154) ;  /* 0x0000000000048947 */ /* 0x000fea0003800000 */
[----:B------:R-:W-:Y:S01]  /*b890*/  BPT.TRAP 0x1 ;  /* 0x000000040000795c */ /* 0x000fe20000300000 */
.L_x_1154:
[----:B-1----:R-:W-:Y:S05]  /*b8a0*/  @P2 BRA `(.L_x_1155) ;  /* 0x0000000000082947 */ /* 0x002fea0003800000 */
[----:B------:R-:W1:Y:S02]  /*b8b0*/  SYNCS.PHASECHK.TRANS64.TRYWAIT P0, [UR5+0x30850], R0 ;  /* 0x03085000ff0075a7 */ /* 0x000e640008000145 */
[----:B-1----:R-:W-:Y:S05]  /*b8c0*/  @!P0 BRA `(.L_x_1156) ;  /* 0x0000009000f48947 */ /* 0x002fea0003800000 */
.L_x_1155:
[----:B------:R-:W-:Y:S01]  /*b8d0*/  UIADD3 UR38, UR38, 0x400, URZ ;  /* 0x0000040026267890 */ /* 0x000fe2000fffe03f */
[----:B------:R-:W-:Y:S01]  /*b8e0*/  WARPGROUP.ARRIVE ;  /* 0x00000000000079c5 */ /* 0x000fe20000000000 */
[----:B------:R-:W-:Y:S01]  /*b8f0*/  UMOV UR7, 0x40000040 ;  /* 0x4000004000077882 */ /* 0x000fe20000000000 */
[----:B-1----:R-:W1:Y:S01]  /*b900*/  SHFL.BFLY PT, R7, R16, 0x2, 0x1f ;  /* 0x0c401f0010077f89 */ /* 0x002e6200000e0000 */
[----:B------:R-:W-:Y:S01]  /*b910*/  USHF.R.U32.HI UR38, URZ, 0x4, UR38 ;  /* 0x000000043f267899 */ /* 0x000fe20008011626 */
[----:B------:R-:W-:Y:S01]  /*b920*/  IMAD.MOV.U32 R6, RZ, RZ, RZ ;  /* 0x000000ffff067224 */ /* 0x000fe200078e00ff */
[----:B------:R-:W-:Y:S01]  /*b930*/  R2UR UR8, R209 ;  /* 0x00000000d10872ca */ /* 0x000fe200000e0000 */
[----:B0-----:R-:W0:Y:S01]  /*b940*/  SHFL.BFLY PT, R0, R17, 0x2, 0x1f ;  /* 0x0c401f0011007f89 */ /* 0x001e2200000e0000 */
[----:B------:R-:W-:Y:S01]  /*b950*/  ULOP3.LUT UR38, UR38, 0x3fff, URZ, 0xc0, !UPT ;  /* 0x00003fff26267892 */ /* 0x000fe2000f8ec03f */
[----:B------:R-:W-:Y:S02]  /*b960*/  IMAD.U32 R12, RZ, RZ, UR5 ;  /* 0x00000005ff0c7e24 */ /* 0x000fe4000f8e00ff */
[----:B------:R-:W-:Y:S01]  /*b970*/  IMAD.MOV.U32 R4, RZ, RZ, RZ ;  /* 0x000000ffff047224 */ /* 0x000fe200078e00ff */
[----:B------:R-:W-:Y:S01]  /*b980*/  ULOP3.LUT UR4, UR38, 0x2000000, URZ, 0xfc, !UPT ;  /* 0x0200000026047892 */ /* 0x000fe2000f8efc3f */
[----:B------:R-:W-:-:S02]  /*b990*/  IMAD.U32 R13, RZ, RZ, UR10 ;  /* 0x0000000aff0d7e24 */ /* 0x000fc4000f8e00ff */
[----:B------:R-:W-:Y:S01]  /*b9a0*/  IMAD.U32 R8, RZ, RZ, UR10 ;  /* 0x0000000aff087e24 */ /* 0x000fe2000f8e00ff */
[----:B------:R-:W-:Y:S02]  /*b9b0*/  ULEA UR4, UR36, UR4, 0xb ;  /* 0x0000000424047291 */ /* 0x000fe4000f8e583f */
[----:B------:R-:W-:Y:S02]  /*b9c0*/  UIADD3 UR36, UR36, 0x1, URZ ;  /* 0x0000000124247890 */ /* 0x000fe4000fffe03f */
[----:B------:R-:W-:Y:S02]  /*b9d0*/  UIADD3 UR8, UR8, 0x1, URZ ;  /* 0x0000000108087890 */ /* 0x000fe4000fffe03f */
[----:B------:R-:W-:Y:S01]  /*b9e0*/  UISETP.NE.AND UP0, UPT, UR36, 0x2, UPT ;  /* 0x000000022400788c */ /* 0x000fe2000bf05270 */
[----:B------:R-:W-:Y:S02]  /*b9f0*/  UMOV UR6, UR4 ;  /* 0x0000000400067c82 */ /* 0x000fe40008000000 */
[----:B------:R-:W-:Y:S01]  /*ba00*/  HGMMA.64x256x16.F32.BF16 R24, R196, gdesc[UR4].tnspB, R24, gsb0 ;  /* 0x43e00004c4187df0 */ /* 0x000fe20008001818 */
[----:B------:R-:W-:Y:S01]  /*ba10*/  UIADD3 UR6, UR4, 0x80, URZ ;  /* 0x0000008004067890 */ /* 0x000fe2000fffe03f */
[----:B-1----:R-:W-:Y:S01]  /*ba20*/  FADD.FTZ R2, R7, R16 ;  /* 0x0000001007027221 */ /* 0x002fe20000010000 */
[----:B------:R-:W-:Y:S01]  /*ba30*/  UMOV UR7, 0x40000040 ;  /* 0x4000004000077882 */ /* 0x000fe20000000000 */
[----:B------:R-:W-:-:S02]  /*ba40*/  IMAD.U32 R209, RZ, RZ, UR8 ;  /* 0x00000008ffd17e24 */ /* 0x000fc4000f8e00ff */
[----:B0-----:R-:W-:Y:S01]  /*ba50*/  FADD.FTZ R0, R0, R17 ;  /* 0x0000001100007221 */ /* 0x001fe20000010000 */
[----:B------:R-:W-:Y:S01]  /*ba60*/  USEL UR36, UR36, URZ, UP0 ;  /* 0x0000003f24247287 */ /* 0x000fe20008000000 */
[----:B------:R-:W0:Y:S04]  /*ba70*/  SHFL.BFLY PT, R9, R2, 0x1, 0x1f ;  /* 0x0c201f0002097f89 */ /* 0x000e2800000e0000 */
[----:B------:R-:W1:Y:S01]  /*ba80*/  SHFL.BFLY PT, R7, R0, 0x1, 0x1f ;  /* 0x0c201f0000077f89 */ /* 0x000e6200000e0000 */
[----:B0-----:R-:W-:Y:S01]  /*ba90*/  FADD.FTZ R11, R2, R9 ;  /* 0x00000009020b7221 */ /* 0x001fe20000010000 */
[----:B------:R-:W-:Y:S02]  /*baa0*/  IMAD.MOV.U32 R2, RZ, RZ, -0x800000 ;  /* 0xff800000ff027424 */ /* 0x000fe400078e00ff */
[----:B-1----:R-:W-:-:S02]  /*bab0*/  FADD.FTZ R10, R0, R7 ;  /* 0x00000007000a7221 */ /* 0x002fc40000010000 */
[----:B------:R-:W-:Y:S01]  /*bac0*/  FSETP.NE.FTZ.AND P2, PT, R11, RZ, PT ;  /* 0x000000ff0b00720b */ /* 0x000fe20003f55000 */
[----:B------:R-:W-:Y:S02]  /*bad0*/  IMAD.MOV.U32 R0, RZ, RZ, -0x800000 ;  /* 0xff800000ff007424 */ /* 0x000fe400078e00ff */
[----:B------:R-:W-:-:S10]  /*bae0*/  FSETP.NE.FTZ.AND P0, PT, R10, RZ, PT ;  /* 0x000000ff0a00720b */ /* 0x000fd40003f15000 */
[----:B------:R-:W0:Y:S01]  /*baf0*/  @P2 MUFU.LG2 R9, R11 ;  /* 0x0000000b00092308 */ /* 0x000e220000000c00 */
[----:B------:R-:W-:Y:S02]  /*bb00*/  @P2 FMUL.FTZ R13, R13, 0.69314718246459960938 ;  /* 0x3f3172180d0d2820 */ /* 0x000fe40000410000 */
[----:B------:R-:W-:-:S05]  /*bb10*/  @P0 FMUL.FTZ R8, R8, 0.69314718246459960938 ;  /* 0x3f31721808080820 */ /* 0x000fca0000410000 */
[----:B------:R-:W-:Y:S08]  /*bb20*/  @P0 MUFU.RCP R6, R10 ;  /* 0x0000000a00060308 */ /* 0x000ff00000001000 */
[----:B------:R0:W1:Y:S08]  /*bb30*/  @P0 MUFU.LG2 R7, R10 ;  /* 0x0000000a00070308 */ /* 0x0000700000000c00 */
[----:B------:R-:W2:Y:S01]  /*bb40*/  @P2 MUFU.RCP R4, R11 ;  /* 0x0000000b00042308 */ /* 0x000ea20000001000 */
[----:B0-----:R-:W-:Y:S01]  /*bb50*/  @P2 FMUL.FTZ R10, R9, 0.69314718246459960938 ;  /* 0x3f317218090a2820 */ /* 0x001fe20000410000 */
[----:B------:R-:W-:-:S03]  /*bb60*/  @!P1 VIADD R9, R12, 0x30860 ;  /* 0x000308600c099836 */ /* 0x000fc60000000000 */
[----:B------:R-:W-:Y:S02]  /*bb70*/  @P2 FFMA.FTZ R0, R13, R3, R10 ;  /* 0x000000030d002223 */ /* 0x000fe4000001000a */
[----:B------:R-:W-:Y:S01]  /*bb80*/  @!P1 PRMT R9, RZ, 0x654, R9 ;  /* 0x00000654ff099816 */ /* 0x000fe20000000009 */
[----:B-1----:R-:W-:-:S04]  /*bb90*/  @P0 FMUL.FTZ R7, R7, 0.69314718246459960938 ;  /* 0x3f31721807070820 */ /* 0x002fc80000410000 */
[----:B------:R-:W-:Y:S01]  /*bba0*/  @P0 FFMA.FTZ R2, R8, R5, R7 ;  /* 0x0000000508020223 */ /* 0x000fe20000010007 */
[----:B------:R-:W-:Y:S01]  /*bbb0*/  PLOP3.LUT P0, PT, PT, PT, PT, 0x8, 0x0 ;  /* 0x000000000000781c */ /* 0x000fe20003f0e170 */
        /* <DEDUP_REMOVED lines=19> */
[----:B------:R0:W-:Y:S01]  /*bcf0*/  @!P1 SYNCS.ARRIVE.TRANS64.RED.A1T0 RZ, [R9+URZ], RZ ;  /* 0x000000ff09ff99a7 */ /* 0x0001e2000810043f */
[----:B--2---:R-:W-:Y:S01]  /*bd00*/  FMUL.FTZ R3, R83, R4 ;  /* 0x0000000453037220 */ /* 0x004fe20000410000 */
        /* <DEDUP_REMOVED lines=127> */
.L_x_1086:
[----:B------:R-:W0:Y:S01]  /*c500*/  S2R R4, SR_CgaCtaId ;  /* 0x0000000000047919 */ /* 0x000e220000008800 */
[----:B------:R-:W-:Y:S01]  /*c510*/  MOV R19, 0x400 ;  /* 0x0000040000137802 */ /* 0x000fe20000000f00 */
[----:B------:R-:W-:Y:S01]  /*c520*/  BSSY B0, `(.L_x_1157) ;  /* 0x00002ae000007945 */ /* 0x000fe20003800000 */
[----:B------:R-:W-:Y:S02]  /*c530*/  BAR.SYNC.DEFER_BLOCKING 0x5, 0x120 ;  /* 0x0144800000007b1d */ /* 0x000fe40000010000 */
[----:B0-----:R-:W-:-:S05]  /*c540*/  LEA R19, R4, R19, 0x18 ;  /* 0x0000001304137211 */ /* 0x001fca00078ec0ff */
[----:B------:R-:W0:Y:S02]  /*c550*/  LDS.128 R200, [R19+0x308d0] ;  /* 0x0308d00013c87984 */ /* 0x000e240000000c00 */
[----:B0-----:R-:W-:Y:S02]  /*c560*/  R2UR UR6, R202 ;  /* 0x00000000ca0672ca */ /* 0x001fe400000e0000 */
[----:B------:R-:W-:Y:S01]  /*c570*/  R2UR UR5, R203 ;  /* 0x00000000cb0572ca */ /* 0x000fe200000e0000 */
[----:B------:R-:W-:Y:S06]  /*c580*/  BAR.ARV 0x4, 0x120 ;  /* 0x0104800000007b1d */ /* 0x000fec0000002000 */
[----:B------:R-:W-:Y:S08]  /*c590*/  @P0 BRA `(.L_x_1158) ;  /* 0x0000001c00800947 */ /* 0x000ff00003800000 */
[----:B------:R-:W0:Y:S01]  /*c5a0*/  S2R R10, SR_SWINHI ;  /* 0x00000000000a7919 */ /* 0x000e220000002f00 */
[----:B------:R-:W-:Y:S01]  /*c5b0*/  F2FP.BF16.F32.PACK_AB R24, R25, R24 ;  /* 0x000000181918723e */ /* 0x000fe200000010ff */
[----:B------:R-:W-:Y:S01]  /*c5c0*/  ULDC.64 UR8, c[0x0][0xbd8] ;  /* 0x0002f60000087ab9 */ /* 0x000fe20000000a00 */
[----:B------:R-:W-:Y:S01]  /*c5d0*/  F2FP.BF16.F32.PACK_AB R25, R8, R26 ;  /* 0x0000001a0819723e */ /* 0x000fe200000010ff */
[----:B------:R-:W-:Y:S01]  /*c5e0*/  UISETP.NE.U32.AND UP0, UPT, UR8, URZ, UPT ;  /* 0x0000003f0800728c */ /* 0x000fe2000bf05070 */
[----:B------:R-:W-:Y:S02]  /*c5f0*/  F2FP.BF16.F32.PACK_AB R32, R33, R32 ;  /* 0x000000202120723e */ /* 0x000fe400000010ff */
[----:B------:R-:W-:Y:S01]  /*c600*/  F2FP.BF16.F32.PACK_AB R26, R29, R28 ;  /* 0x0000001c1d1a723e */ /* 0x000fe200000010ff */
[----:B------:R-:W-:Y:S01]  /*c610*/  UISETP.NE.AND.EX UP0, UPT, UR9, URZ, UPT, UP0 ;  /* 0x0000003f0900728c */ /* 0x000fe2000bf05300 */
[----:B------:R-:W-:Y:S02]  /*c620*/  F2FP.BF16.F32.PACK_AB R27, R6, R27 ;  /* 0x0000001b061b723e */ /* 0x000fe400000010ff */
[----:B------:R-:W-:Y:S01]  /*c630*/  F2FP.BF16.F32.PACK_AB R33, R163, R34 ;  /* 0x00000022a321723e */ /* 0x000fe200000010ff */
[----:B------:R-:W-:Y:S01]  /*c640*/  ULDC.64 UR8, c[0x0][0xbd8] ;  /* 0x0002f60000087ab9 */ /* 0x000fe20000000a00 */
[----:B------:R-:W-:-:S02]  /*c650*/  F2FP.BF16.F32.PACK_AB R40, R41, R40 ;  /* 0x000000282928723e */ /* 0x000fc400000010ff */
[----:B------:R-:W-:Y:S02]  /*c660*/  F2FP.BF16.F32.PACK_AB R34, R37, R36 ;  /* 0x000000242522723e */ /* 0x000fe400000010ff */
[----:B------:R-:W-:Y:S02]  /*c670*/  F2FP.BF16.F32.PACK_AB R35, R162, R35 ;  /* 0x00000023a223723e */ /* 0x000fe400000010ff */
[----:B------:R-:W-:Y:S02]  /*c680*/  F2FP.BF16.F32.PACK_AB R41, R161, R42 ;  /* 0x0000002aa129723e */ /* 0x000fe400000010ff */
[----:B------:R-:W-:Y:S02]  /*c690*/  F2FP.BF16.F32.PACK_AB R48, R49, R48 ;  /* 0x000000303130723e */ /* 0x000fe400000010ff */
[----:B------:R-:W-:Y:S02]  /*c6a0*/  R2UR UR4, R208 ;  /* 0x00000000d00472ca */ /* 0x000fe400000e0000 */
[----:B------:R-:W-:-:S02]  /*c6b0*/  F2FP.BF16.F32.PACK_AB R42, R45, R44 ;  /* 0x0000002c2d2a723e */ /* 0x000fc400000010ff */
[----:B------:R-:W-:Y:S02]  /*c6c0*/  F2FP.BF16.F32.PACK_AB R43, R160, R43 ;  /* 0x0000002ba02b723e */ /* 0x000fe400000010ff */
[----:B------:R-:W-:Y:S02]  /*c6d0*/  F2FP.BF16.F32.PACK_AB R49, R159, R50 ;  /* 0x000000329f31723e */ /* 0x000fe400000010ff */
[----:B------:R-:W-:Y:S02]  /*c6e0*/  F2FP.BF16.F32.PACK_AB R56, R57, R56 ;  /* 0x000000383938723e */ /* 0x000fe400000010ff */
[----:B------:R-:W-:Y:S02]  /*c6f0*/  MOV R4, R19 ;  /* 0x0000001300047202 */ /* 0x000fe40000000f00 */
[----:B0-----:R-:W-:Y:S02]  /*c700*/  MOV R5, R10 ;  /* 0x0000000a00057202 */ /* 0x001fe40000000f00 */
[----:B------:R-:W-:Y:S01]  /*c710*/  F2FP.BF16.F32.PACK_AB R50, R53, R52 ;  /* 0x000000343532723e */ /* 0x000fe200000010ff */
[----:B------:R-:W-:Y:S01]  /*c720*/  UIMAD.WIDE UR8, UR4, 0x4, UR8 ;  /* 0x00000004040878a5 */ /* 0x000fe2000f8e0208 */
[----:B------:R-:W-:Y:S01]  /*c730*/  F2FP.BF16.F32.PACK_AB R51, R158, R51 ;  /* 0x000000339e33723e */ /* 0x000fe200000010ff */
[----:B------:R-:W-:Y:S01]  /*c740*/  IMAD.WIDE R98, R213, 0x2, R4 ;  /* 0x00000002d5627825 */ /* 0x000fe200078e0204 */
[----:B------:R-:W-:-:S02]  /*c750*/  F2FP.BF16.F32.PACK_AB R57, R157, R58 ;  /* 0x0000003a9d39723e */ /* 0x000fc400000010ff */
[----:B------:R-:W-:Y:S02]  /*c760*/  F2FP.BF16.F32.PACK_AB R64, R65, R64 ;  /* 0x000000404140723e */ /* 0x000fe400000010ff */
[C---:B------:R-:W-:Y:S02]  /*c770*/  IADD3 R177, P5, R98.reuse, 0x4040, RZ ;  /* 0x0000404062b17810 */ /* 0x040fe40007fbe0ff */
[C---:B------:R-:W-:Y:S02]  /*c780*/  IADD3 R167, P1, R98.reuse, 0x20, RZ ;  /* 0x0000002062a77810 */ /* 0x040fe40007f3e0ff */
[C---:B------:R-:W-:Y:S01]  /*c790*/  IADD3 R169, P0, R98.reuse, 0x40, RZ ;  /* 0x0000004062a97810 */ /* 0x040fe20007f1e0ff */
[--C-:B------:R-:W-:Y:S01]  /*c7a0*/  IMAD.X R31, RZ, RZ, R99.reuse, P5 ;  /* 0x000000ffff1f7224 */ /* 0x100fe200028e0663 */
[----:B------:R-:W-:Y:S01]  /*c7b0*/  LOP3.LUT R22, R177, 0x380, RZ, 0xc0, !PT ;  /* 0x00000380b1167812 */ /* 0x000fe200078ec0ff */
[--C-:B------:R-:W-:Y:S01]  /*c7c0*/  IMAD.X R11, RZ, RZ, R99.reuse, P1 ;  /* 0x000000ffff0b7224 */ /* 0x100fe200008e0663 */
[C---:B------:R-:W-:Y:S01]  /*c7d0*/  IADD3 R171, P4, R98.reuse, 0x60, RZ ;  /* 0x0000006062ab7810 */ /* 0x040fe20007f9e0ff */
[----:B------:R-:W-:Y:S01]  /*c7e0*/  IMAD.X R13, RZ, RZ, R99, P0 ;  /* 0x000000ffff0d7224 */ /* 0x000fe200000e0663 */
[----:B------:R-:W-:-:S02]  /*c7f0*/  LOP3.LUT R7, R98, 0x380, RZ, 0xc0, !PT ;  /* 0x0000038062077812 */ /* 0x000fc400078ec0ff */
[----:B------:R-:W-:Y:S01]  /*c800*/  IADD3 R173, P3, R98, 0x4000, RZ ;  /* 0x0000400062ad7810 */ /* 0x000fe20007f7e0ff */
[--C-:B------:R-:W-:Y:S01]  /*c810*/  IMAD.X R15, RZ, RZ, R99.reuse, P4 ;  /* 0x000000ffff0f7224 */ /* 0x100fe200020e0663 */
[----:B------:R-:W-:Y:S02]  /*c820*/  SHF.R.U64 R22, R22, 0x3, RZ ;  /* 0x0000000316167819 */ /* 0x000fe400000012ff */
[C---:B------:R-:W-:Y:S01]  /*c830*/  IADD3 R175, P6, R98.reuse, 0x4020, RZ ;  /* 0x0000402062af7810 */ /* 0x040fe20007fde0ff */
[--C-:B------:R-:W-:Y:S01]  /*c840*/  IMAD.X R17, RZ, RZ, R99.reuse, P3 ;  /* 0x000000ffff117224 */ /* 0x100fe200018e0663 */
[C---:B------:R-:W-:Y:S02]  /*c850*/  IADD3 R179, P2, R98.reuse, 0x4060, RZ ;  /* 0x0000406062b37810 */ /* 0x040fe40007f5e0ff */
[C---:B------:R-:W-:Y:S01]  /*c860*/  IADD3 R181, P1, R98.reuse, 0x8000, RZ ;  /* 0x0000800062b57810 */ /* 0x040fe20007f3e0ff */
[--C-:B------:R-:W-:Y:S01]  /*c870*/  IMAD.X R21, RZ, RZ, R99.reuse, P6 ;  /* 0x000000ffff157224 */ /* 0x100fe200030e0663 */
[----:B------:R-:W-:Y:S01]  /*c880*/  IADD3 R183, P0, R98, 0x8020, RZ ;  /* 0x0000802062b77810 */ /* 0x000fe20007f1e0ff */
[--C-:B------:R-:W-:Y:S01]  /*c890*/  IMAD.X R39, RZ, RZ, R99.reuse, P2 ;  /* 0x000000ffff277224 */ /* 0x100fe200010e0663 */
[----:B------:R-:W-:Y:S01]  /*c8a0*/  LOP3.LUT R10, R167, 0x380, RZ, 0xc0, !PT ;  /* 0x00000380a70a7812 */ /* 0x000fe200078ec0ff */
[--C-:B------:R-:W-:Y:S01]  /*c8b0*/  IMAD.X R47, RZ, RZ, R99.reuse, P1 ;  /* 0x000000ffff2f7224 */ /* 0x100fe200008e0663 */
[----:B------:R-:W-:Y:S01]  /*c8c0*/  LOP3.LUT R12, R169, 0x380, RZ, 0xc0, !PT ;  /* 0x00000380a90c7812 */ /* 0x000fe200078ec0ff */
[----:B------:R-:W-:Y:S01]  /*c8d0*/  IMAD.X R55, RZ, RZ, R99, P0 ;  /* 0x000000ffff377224 */ /* 0x000fe200000e0663 */
[----:B------:R-:W-:-:S02]  /*c8e0*/  LOP3.LUT R14, R171, 0x380, RZ, 0xc0, !PT ;  /* 0x00000380ab0e7812 */ /* 0x000fc400078ec0ff */
[----:B------:R-:W-:Y:S02]  /*c8f0*/  SHF.R.U64 R7, R7, 0x3, RZ ;  /* 0x0000000307077819 */ /* 0x000fe400000012ff */
[----:B------:R-:W-:Y:S02]  /*c900*/  LOP3.LUT R16, R173, 0x380, RZ, 0xc0, !PT ;  /* 0x00000380ad107812 */ /* 0x000fe400078ec0ff */
[----:B------:R-:W-:Y:S02]  /*c910*/  LOP3.LUT R30, R22, R177, RZ, 0x3c, !PT ;  /* 0x000000b1161e7212 */ /* 0x000fe400078e3cff */
[----:B------:R-:W-:Y:S02]  /*c920*/  SHF.R.U64 R10, R10, 0x3, RZ ;  /* 0x000000030a0a7819 */ /* 0x000fe400000012ff */
[----:B------:R-:W-:Y:S02]  /*c930*/  LOP3.LUT R20, R175, 0x380, RZ, 0xc0, !PT ;  /* 0x00000380af147812 */ /* 0x000fe400078ec0ff */
[----:B------:R-:W-:-:S02]  /*c940*/  LOP3.LUT R22, R183, 0x380, RZ, 0xc0, !PT ;  /* 0x00000380b7167812 */ /* 0x000fc400078ec0ff */
[----:B------:R-:W-:Y:S02]  /*c950*/  IADD3 R185, P4, R98, 0x8040, RZ ;  /* 0x0000804062b97810 */ /* 0x000fe40007f9e0ff */
[----:B------:R-:W-:Y:S02]  /*c960*/  SHF.R.U64 R12, R12, 0x3, RZ ;  /* 0x000000030c0c7819 */ /* 0x000fe400000012ff */
[C---:B------:R-:W-:Y:S01]  /*c970*/  IADD3 R187, P3, R98.reuse, 0x8060, RZ ;  /* 0x0000806062bb7810 */ /* 0x040fe20007f7e0ff */
[--C-:B------:R-:W-:Y:S01]  /*c980*/  IMAD.X R63, RZ, RZ, R99.reuse, P4 ;  /* 0x000000ffff3f7224 */ /* 0x100fe200020e0663 */
[C---:B------:R-:W-:Y:S02]  /*c990*/  IADD3 R189, P6, R98.reuse, 0xc000, RZ ;  /* 0x0000c00062bd7810 */ /* 0x040fe40007fde0ff */
[C---:B------:R-:W-:Y:S01]  /*c9a0*/  IADD3 R191, P5, R98.reuse, 0xc020, RZ ;  /* 0x0000c02062bf7810 */ /* 0x040fe20007fbe0ff */
[--C-:B------:R-:W-:Y:S01]  /*c9b0*/  IMAD.X R71, RZ, RZ, R99.reuse, P3 ;  /* 0x000000ffff477224 */ /* 0x100fe200018e0663 */
[C---:B------:R-:W-:Y:S01]  /*c9c0*/  IADD3 R193, P2, R98.reuse, 0xc040, RZ ;  /* 0x0000c04062c17810 */ /* 0x040fe20007f5e0ff */
[--C-:B------:R-:W-:Y:S01]  /*c9d0*/  IMAD.X R79, RZ, RZ, R99.reuse, P6 ;  /* 0x000000ffff4f7224 */ /* 0x100fe200030e0663 */
[----:B------:R-:W-:Y:S01]  /*c9e0*/  IADD3 R195, P1, R98, 0xc060, RZ ;  /* 0x0000c06062c37810 */ /* 0x000fe20007f3e0ff */
[----:B------:R-:W-:Y:S01]  /*c9f0*/  IMAD.X R95, RZ, RZ, R99, P5 ;  /* 0x000000ffff5f7224 */ /* 0x000fe200028e0663 */
[----:B------:R-:W-:-:S02]  /*ca00*/  SHF.R.U64 R14, R14, 0x3, RZ ;  /* 0x000000030e0e7819 */ /* 0x000fc400000012ff */
[----:B------:R-:W-:Y:S01]  /*ca10*/  LOP3.LUT R38, R179, 0x380, RZ, 0xc0, !PT ;  /* 0x00000380b3267812 */ /* 0x000fe200078ec0ff */
[--C-:B------:R-:W-:Y:S01]  /*ca20*/  IMAD.X R9, RZ, RZ, R99.reuse, P1 ;  /* 0x000000ffff097224 */ /* 0x100fe200008e0663 */
[----:B------:R-:W-:Y:S01]  /*ca30*/  LOP3.LUT R98, R7, R98, RZ, 0x3c, !PT ;  /* 0x0000006207627212 */ /* 0x000fe200078e3cff */
[----:B------:R-:W-:Y:S01]  /*ca40*/  IMAD.X R7, RZ, RZ, R99, P2 ;  /* 0x000000ffff077224 */ /* 0x000fe200010e0663 */
[----:B------:R-:W-:Y:S02]  /*ca50*/  SHF.R.U64 R16, R16, 0x3, RZ ;  /* 0x0000000310107819 */ /* 0x000fe400000012ff */
[----:B------:R-:W-:Y:S02]  /*ca60*/  LOP3.LUT R46, R181, 0x380, RZ, 0xc0, !PT ;  /* 0x00000380b52e7812 */ /* 0x000fe400078ec0ff */
[----:B------:R-:W-:Y:S02]  /*ca70*/  LOP3.LUT R10, R10, R167, RZ, 0x3c, !PT ;  /* 0x000000a70a0a7212 */ /* 0x000fe400078e3cff */
[----:B------:R-:W-:-:S02]  /*ca80*/  SHF.R.U64 R20, R20, 0x3, RZ ;  /* 0x0000000314147819 */ /* 0x000fc400000012ff */
[----:B------:R-:W-:Y:S02]  /*ca90*/  SHF.R.U64 R22, R22, 0x3, RZ ;  /* 0x0000000316167819 */ /* 0x000fe400000012ff */
[----:B------:R-:W-:Y:S02]  /*caa0*/  LOP3.LUT R12, R12, R169, RZ, 0x3c, !PT ;  /* 0x000000a90c0c7212 */ /* 0x000fe400078e3cff */
[----:B------:R-:W-:Y:S02]  /*cab0*/  LOP3.LUT R62, R185, 0x380, RZ, 0xc0, !PT ;  /* 0x00000380b93e7812 */ /* 0x000fe400078ec0ff */
[----:B------:R-:W-:Y:S02]  /*cac0*/  LOP3.LUT R14, R14, R171, RZ, 0x3c, !PT ;  /* 0x000000ab0e0e7212 */ /* 0x000fe400078e3cff */
[----:B------:R-:W-:Y:S02]  /*cad0*/  SHF.R.U64 R38, R38, 0x3, RZ ;  /* 0x0000000326267819 */ /* 0x000fe400000012ff */
[----:B------:R-:W-:-:S02]  /*cae0*/  LOP3.LUT R70, R187, 0x380, RZ, 0xc0, !PT ;  /* 0x00000380bb467812 */ /* 0x000fc400078ec0ff */
[----:B------:R-:W-:Y:S02]  /*caf0*/  LOP3.LUT R16, R16, R173, RZ, 0x3c, !PT ;  /* 0x000000ad10107212 */ /* 0x000fe400078e3cff */
[----:B------:R-:W-:Y:S02]  /*cb00*/  SHF.R.U64 R46, R46, 0x3, RZ ;  /* 0x000000032e2e7819 */ /* 0x000fe400000012ff */
[----:B------:R-:W-:Y:S02]  /*cb10*/  LOP3.LUT R78, R189, 0x380, RZ, 0xc0, !PT ;  /* 0x00000380bd4e7812 */ /* 0x000fe400078ec0ff */
[----:B------:R-:W-:Y:S01]  /*cb20*/  MOV R98, R98 ;  /* 0x0000006200627202 */ /* 0x000fe20000000f00 */
[----:B------:R-:W-:Y:S01]  /*cb30*/  BAR.SYNC.DEFER_BLOCKING 0x1, 0x100 ;  /* 0x0044000000007b1d */ /* 0x000fe20000010000 */
[----:B------:R-:W-:Y:S02]  /*cb40*/  LOP3.LUT R20, R20, R175, RZ, 0x3c, !PT ;  /* 0x000000af14147212 */ /* 0x000fe400078e3cff */
[----:B------:R-:W-:-:S02]  /*cb50*/  LOP3.LUT R54, R22, R183, RZ, 0x3c, !PT ;  /* 0x000000b716367212 */ /* 0x000fc400078e3cff */
[----:B------:R-:W-:Y:S02]  /*cb60*/  LOP3.LUT R8, R191, 0x380, RZ, 0xc0, !PT ;  /* 0x00000380bf087812 */ /* 0x000fe400078ec0ff */
[----:B------:R-:W-:Y:S02]  /*cb70*/  MOV R11, R10 ;  /* 0x0000000a000b7202 */ /* 0x000fe40000000f00 */
[----:B------:R-:W-:Y:S02]  /*cb80*/  SHF.R.U64 R62, R62, 0x3, RZ ;  /* 0x000000033e3e7819 */ /* 0x000fe400000012ff */
[----:B------:R-:W-:Y:S02]  /*cb90*/  LOP3.LUT R22, R193, 0x380, RZ, 0xc0, !PT ;  /* 0x00000380c1167812 */ /* 0x000fe400078ec0ff */
[----:B------:R-:W-:Y:S02]  /*cba0*/  MOV R12, R12 ;  /* 0x0000000c000c7202 */ /* 0x000fe40000000f00 */
[----:B------:R-:W-:-:S02]  /*cbb0*/  LOP3.LUT R38, R38, R179, RZ, 0x3c, !PT ;  /* 0x000000b326267212 */ /* 0x000fc400078e3cff */
[----:B------:R-:W-:Y:S02]  /*cbc0*/  SHF.R.U64 R70, R70, 0x3, RZ ;  /* 0x0000000346467819 */ /* 0x000fe400000012ff */
[----:B------:R-:W-:Y:S02]  /*cbd0*/  LOP3.LUT R94, R195, 0x380, RZ, 0xc0, !PT ;  /* 0x00000380c35e7812 */ /* 0x000fe400078ec0ff */
[----:B------:R-:W-:Y:S02]  /*cbe0*/  MOV R14, R14 ;  /* 0x0000000e000e7202 */ /* 0x000fe40000000f00 */
[----:B------:R-:W-:Y:S01]  /*cbf0*/  LOP3.LUT R46, R46, R181, RZ, 0x3c, !PT ;  /* 0x000000b52e2e7212 */ /* 0x000fe200078e3cff */
[----:B------:R0:W-:Y:S01]  /*cc00*/  STSM.16.M88.4 [R98], R24 ;  /* 0x0000001862007844 */ /* 0x0001e20000000200 */
[----:B------:R-:W-:Y:S02]  /*cc10*/  SHF.R.U64 R78, R78, 0x3, RZ ;  /* 0x000000034e4e7819 */ /* 0x000fe400000012ff */
        /* <DEDUP_REMOVED lines=8> */
[----:B------:R-:W-:Y:S02]  /*cca0*/  SHF.R.U64 R8, R8, 0x3, RZ ;  /* 0x0000000308087819 */ /* 0x000fe400000012ff */
[----:B------:R-:W-:Y:S01]  /*ccb0*/  MOV R20, R20 ;  /* 0x0000001400147202 */ /* 0x000fe20000000f00 */
[----:B------:R-:W-:Y:S01]  /*ccc0*/  STSM.16.M88.4 [R16], R56 ;  /* 0x0000003810007844 */ /* 0x000fe20000000200 */
[----:B------:R-:W-:-:S02]  /*ccd0*/  F2FP.BF16.F32.PACK_AB R66, R69, R68 ;  /* 0x000000444542723e */ /* 0x000fc400000010ff */
        /* <DEDUP_REMOVED lines=10> */
[----:B------:R-:W-:Y:S01]  /*cd80*/  LOP3.LUT R70, R70, R187, RZ, 0x3c, !PT ;  /* 0x000000bb46467212 */ /* 0x000fe200078e3cff */
[----:B------:R-:W-:Y:S01]  /*cd90*/  STSM.16.M88.4 [R30], R72 ;  /* 0x000000481e007844 */ /* 0x000fe20000000200 */
[----:B------:R-:W-:Y:S02]  /*cda0*/  SHF.R.U64 R28, R94, 0x3, RZ ;  /* 0x000000035e1c7819 */ /* 0x000fe400000012ff */
[----:B------:R-:W-:-:S02]  /*cdb0*/  MOV R38, R38 ;  /* 0x0000002600267202 */ /* 0x000fc40000000f00 */
[----:B------:R-:W-:Y:S02]  /*cdc0*/  F2FP.BF16.F32.PACK_AB R82, R85, R84 ;  /* 0x000000545552723e */ /* 0x000fe400000010ff */
[----:B------:R-:W-:Y:S02]  /*cdd0*/  F2FP.BF16.F32.PACK_AB R83, R83, R86 ;  /* 0x000000565353723e */ /* 0x000fe400000010ff */
[----:B------:R-:W-:Y:S02]  /*cde0*/  LOP3.LUT R78, R78, R189, RZ, 0x3c, !PT ;  /* 0x000000bd4e4e7212 */ /* 0x000fe400078e3cff */
[----:B------:R-:W-:Y:S01]  /*cdf0*/  MOV R46, R46 ;  /* 0x0000002e002e7202 */ /* 0x000fe20000000f00 */
[----:B------:R-:W-:Y:S01]  /*ce00*/  STSM.16.M88.4 [R38], R80 ;  /* 0x0000005026007844 */ /* 0x000fe20000000200 */
[----:B------:R-:W-:Y:S02]  /*ce10*/  F2FP.BF16.F32.PACK_AB R84, R89, R88 ;  /* 0x000000585954723e */ /* 0x000fe400000010ff */
[----:B------:R-:W-:-:S02]  /*ce20*/  F2FP.BF16.F32.PACK_AB R85, R91, R90 ;  /* 0x0000005a5b55723e */ /* 0x000fc400000010ff */
[----:B------:R-:W-:Y:S02]  /*ce30*/  F2FP.BF16.F32.PACK_AB R86, R93, R92 ;  /* 0x0000005c5d56723e */ /* 0x000fe400000010ff */
[----:B------:R-:W-:Y:S02]  /*ce40*/  F2FP.BF16.F32.PACK_AB R87, R164, R87 ;  /* 0x00000057a457723e */ /* 0x000fe400000010ff */
[----:B------:R-:W-:Y:S02]  /*ce50*/  F2FP.BF16.F32.PACK_AB R96, R97, R96 ;  /* 0x000000606160723e */ /* 0x000fe400000010ff */
[----:B------:R-:W-:Y:S01]  /*ce60*/  F2FP.BF16.F32.PACK_AB R104, R105, R104 ;  /* 0x000000686968723e */ /* 0x000fe200000010ff */
[----:B------:R-:W-:Y:S01]  /*ce70*/  STSM.16.M88.4 [R46], R84 ;  /* 0x000000542e007844 */ /* 0x000fe20000000200 */
[----:B------:R-:W-:Y:S02]  /*ce80*/  LOP3.LUT R94, R8, R191, RZ, 0x3c, !PT ;  /* 0x000000bf085e7212 */ /* 0x000fe400078e3cff */
[----:B------:R-:W-:-:S02]  /*ce90*/  MOV R54, R54 ;  /* 0x0000003600367202 */ /* 0x000fc40000000f00 */
[----:B------:R-:W-:Y:S02]  /*cea0*/  F2FP.BF16.F32.PACK_AB R97, R166, R165 ;  /* 0x000000a5a661723e */ /* 0x000fe400000010ff */
[----:B0-----:R-:W-:Y:S02]  /*ceb0*/  F2FP.BF16.F32.PACK_AB R98, R101, R100 ;  /* 0x000000646562723e */ /* 0x001fe400000010ff */
[----:B------:R-:W-:Y:S02]  /*cec0*/  F2FP.BF16.F32.PACK_AB R99, R103, R102 ;  /* 0x000000666763723e */ /* 0x000fe400000010ff */
[----:B------:R-:W-:Y:S02]  /*ced0*/  F2FP.BF16.F32.PACK_AB R105, R107, R106 ;  /* 0x0000006a6b69723e */ /* 0x000fe400000010ff */
[----:B------:R-:W-:Y:S01]  /*cee0*/  F2FP.BF16.F32.PACK_AB R112, R113, R112 ;  /* 0x000000707170723e */ /* 0x000fe200000010ff */
[----:B------:R-:W-:Y:S01]  /*cef0*/  STSM.16.M88.4 [R54], R96 ;  /* 0x0000006036007844 */ /* 0x000fe20000000200 */
[----:B------:R-:W-:-:S02]  /*cf00*/  LOP3.LUT R6, R22, R193, RZ, 0x3c, !PT ;  /* 0x000000c116067212 */ /* 0x000fc400078e3cff */
[----:B------:R-:W-:Y:S02]  /*cf10*/  MOV R62, R62 ;  /* 0x0000003e003e7202 */ /* 0x000fe40000000f00 */
[----:B------:R-:W-:Y:S02]  /*cf20*/  F2FP.BF16.F32.PACK_AB R106, R109, R108 ;  /* 0x0000006c6d6a723e */ /* 0x000fe400000010ff */
        /* <DEDUP_REMOVED lines=23> */
[----:B------:R-:W-:Y:S01]  /*d0a0*/  MOV R10, R6 ;  /* 0x00000006000a7202 */ /* 0x000fe20000000f00 */
[----:B------:R-:W-:Y:S01]  /*d0b0*/  IMAD.U32 R6, RZ, RZ, UR8 ;  /* 0x00000008ff067e24 */ /* 0x000fe2000f8e00ff */
[----:B------:R-:W-:Y:S01]  /*d0c0*/  F2FP.BF16.F32.PACK_AB R138, R141, R140 ;  /* 0x0000008c8d8a723e */ /* 0x000fe200000010ff */
[----:B------:R-:W-:Y:S01]  /*d0d0*/  IMAD.U32 R7, RZ, RZ, UR9 ;  /* 0x00000009ff077e24 */ /* 0x000fe2000f8e00ff */
[----:B------:R-:W-:Y:S01]  /*d0e0*/  F2FP.BF16.F32.PACK_AB R139, R143, R142 ;  /* 0x0000008e8f8b723e */ /* 0x000fe200000010ff */
[----:B------:R-:W-:Y:S01]  /*d0f0*/  ULDC.64 UR8, c[0x0][0xbe0] ;  /* 0x0002f80000087ab9 */ /* 0x000fe20000000a00 */
[----:B------:R-:W-:-:S02]  /*d100*/  F2FP.BF16.F32.PACK_AB R145, R147, R146 ;  /* 0x000000929391723e */ /* 0x000fc400000010ff */
[----:B------:R-:W-:Y:S01]  /*d110*/  MOV R8, R8 ;  /* 0x0000000800087202 */ /* 0x000fe20000000f00 */
[----:B------:R-:W-:Y:S01]  /*d120*/  STSM.16.M88.4 [R10], R136 ;  /* 0x000000880a007844 */ /* 0x000fe20000000200 */
[----:B------:R-:W-:Y:S02]  /*d130*/  F2FP.BF16.F32.PACK_AB R146, R149, R148 ;  /* 0x000000949592723e */ /* 0x000fe400000010ff */
[----:B------:R-:W-:Y:S01]  /*d140*/  F2FP.BF16.F32.PACK_AB R147, R151, R150 ;  /* 0x000000969793723e */ /* 0x000fe200000010ff */
[----:B------:R-:W-:Y:S01]  /*d150*/  UISETP.NE.U32.AND UP1, UPT, UR8, URZ, UPT ;  /* 0x0000003f0800728c */ /* 0x000fe2000bf25070 */
[----:B------:R-:W-:-:S03]  /*d160*/  PLOP3.LUT P1, PT, PT, PT, UP0, 0x80, 0x0 ;  /* 0x000000000000781c */ /* 0x000fc60003f2f008 */
[----:B------:R0:W-:Y:S01]  /*d170*/  STSM.16.M88.4 [R8], R144 ;  /* 0x0000009008007844 */ /* 0x0001e20000000200 */
[----:B------:R-:W-:Y:S01]  /*d180*/  BAR.SYNC.DEFER_BLOCKING 0x1, 0x100 ;  /* 0x0044000000007b1d */ /* 0x000fe20000010000 */
[----:B------:R-:W-:-:S07]  /*d190*/  UISETP.NE.AND.EX UP1, UPT, UR9, URZ, UPT, UP1 ;  /* 0x0000003f0900728c */ /* 0x000fce000bf25310 */
[----:B------:R-:W1:Y:S01]  /*d1a0*/  LDC R21, c[0x0][0xa88] ;  /* 0x0002a200ff157b82 */ /* 0x000e620000000800 */
[----:B------:R-:W-:Y:S01]  /*d1b0*/  PLOP3.LUT P2, PT, PT, PT, UP1, 0x80, 0x0 ;  /* 0x000000000000781c */ /* 0x000fe20003f4f018 */
[----:B------:R-:W-:Y:S02]  /*d1c0*/  IMAD R9, R204, 0x40, R23 ;  /* 0x00000040cc097824 */ /* 0x000fe400078e0217 */
[----:B------:R-:W-:Y:S02]  /*d1d0*/  @UP1 ULDC.64 UR8, c[0x0][0xbe0] ;  /* 0x0002f80000081ab9 */ /* 0x000fe40000000a00 */
[----:B------:R-:W-:Y:S01]  /*d1e0*/  @UP1 UIMAD.WIDE UR8, UR4, 0x4, UR8 ;  /* 0x00000004040818a5 */ /* 0x000fe2000f8e0208 */
[----:B------:R-:W-:-:S05]  /*d1f0*/  IMAD.WIDE R4, R9, 0x2, R4 ;  /* 0x0000000209047825 */ /* 0x000fca00078e0204 */
[----:B0-----:R-:W-:Y:S02]  /*d200*/  IMAD.U32 R8, RZ, RZ, UR8 ;  /* 0x00000008ff087e24 */ /* 0x001fe4000f8e00ff */
[----:B------:R-:W-:Y:S01]  /*d210*/  IMAD.U32 R9, RZ, RZ, UR9 ;  /* 0x00000009ff097e24 */ /* 0x000fe2000f8e00ff */
[----:B------:R-:W2:Y:S01]  /*d220*/  @P1 LDG.E R3, desc[UR60][R6.64] ;  /* 0x0000003c06031981 */ /* 0x000ea2000c1e1900 */
[----:B------:R-:W-:Y:S01]  /*d230*/  UMOV UR4, URZ ;  /* 0x0000003f00047c82 */ /* 0x000fe20008000000 */
[----:B------:R-:W-:Y:S02]  /*d240*/  IADD3 R13, P0, R4, 0x1000, RZ ;  /* 0x00001000040d7810 */ /* 0x000fe40007f1e0ff */
[----:B-1----:R0:W5:Y:S01]  /*d250*/  @P2 LDG.E R21, desc[UR60][R8.64] ;  /* 0x0000003c08152981 */ /* 0x002162000c1e1900 */
[----:B--2---:R-:W-:Y:S01]  /*d260*/  @P1 R2UR UR4, R3 ;  /* 0x00000000030412ca */ /* 0x004fe200000e0000 */
[----:B0-----:R-:W-:-:S14]  /*d270*/  @P2 BRA `(.L_x_1159) ;  /* 0x0000000000102947 */ /* 0x001fdc0003800000 */
[----:B------:R-:W-:Y:S05]  /*d280*/  @!P1 BRA `(.L_x_1159) ;  /* 0x00000000000c9947 */ /* 0x000fea0003800000 */
[----:B------:R-:W2:Y:S04]  /*d290*/  LDG.E R8, desc[UR60][R6.64] ;  /* 0x0000003c06087981 */ /* 0x000ea8000c1e1900 */
[----:B-----5:R-:W2:Y:S02]  /*d2a0*/  LDG.E R21, desc[UR60][R6.64+0x4] ;  /* 0x0000043c06157981 */ /* 0x020ea4000c1e1900 */
[----:B--2---:R-:W-:-:S07]  /*d2b0*/  IMAD.IADD R21, R21, 0x1, -R8 ;  /* 0x0000000115157824 */ /* 0x004fce00078e0a08 */
.L_x_1159:
[----:B------:R-:W-:Y:S01]  /*d2c0*/  R2UR UR17, R207 ;  /* 0x00000000cf1172ca */ /* 0x000fe200000e0000 */
[----:B------:R-:W-:Y:S01]  /*d2d0*/  ULDC.64 UR12, c[0x0][0xb70] ;  /* 0x0002dc00000c7ab9 */ /* 0x000fe20000000a00 */
[----:B------:R-:W-:Y:S01]  /*d2e0*/  R2UR UR15, R208 ;  /* 0x00000000d00f72ca */ /* 0x000fe200000e0000 */
[----:B------:R-:W-:Y:S01]  /*d2f0*/  USHF.R.S32.HI UR11, URZ, 0x1f, UR4 ;  /* 0x0000001f3f0b7899 */ /* 0x000fe20008011404 */
[----:B------:R-:W-:Y:S01]  /*d300*/  IADD3 R7, P2, R4, 0x3000, RZ ;  /* 0x0000300004077810 */ /* 0x000fe20007f5e0ff */
[----:B------:R-:W-:Y:S01]  /*d310*/  UMOV UR10, UR4 ;  /* 0x00000004000a7c82 */ /* 0x000fe20008000000 */
[----:B------:R-:W-:Y:S01]  /*d320*/  IMAD R14, R206, 0x80, R211 ;  /* 0x00000080ce0e7824 */ /* 0x000fe200078e02d3 */
[----:B------:R-:W-:Y:S02]  /*d330*/  LOP3.LUT R12, R13, 0x380, RZ, 0xc0, !PT ;  /* 0x000003800d0c7812 */ /* 0x000fe400078ec0ff */
[----:B------:R-:W-:Y:S02]  /*d340*/  LOP3.LUT R6, R7, 0x380, RZ, 0xc0, !PT ;  /* 0x0000038007067812 */ /* 0x000fe400078ec0ff */
[----:B------:R-:W-:-:S02]  /*d350*/  IADD3 R9, P1, R4, 0x2000, RZ ;  /* 0x0000200004097810 */ /* 0x000fc40007f3e0ff */
[----:B------:R-:W-:Y:S01]  /*d360*/  USHF.R.S32.HI UR14, URZ, 0x1f, UR17 ;  /* 0x0000001f3f0e7899 */ /* 0x000fe20008011411 */
[----:B------:R-:W-:Y:S01]  /*d370*/  SHF.R.U64 R6, R6, 0x3, RZ ;  /* 0x0000000306067819 */ /* 0x000fe200000012ff */
[----:B------:R-:W-:Y:S01]  /*d380*/  UIMAD.WIDE.U32 UR8, UR17, UR12, UR10 ;  /* 0x0000000c110872a5 */ /* 0x000fe2000f8e000a */
[----:B------:R-:W-:Y:S01]  /*d390*/  SHF.R.S32.HI R3, RZ, 0x1f, R14 ;  /* 0x0000001fff037819 */ /* 0x000fe2000001140e */
[----:B------:R-:W-:Y:S01]  /*d3a0*/  UIMAD UR7, UR14, UR12, URZ ;  /* 0x0000000c0e0772a4 */ /* 0x000fe2000f8e023f */
[----:B------:R-:W-:Y:S02]  /*d3b0*/  LOP3.LUT R6, R6, R7, RZ, 0x3c, !PT ;  /* 0x0000000706067212 */ /* 0x000fe400078e3cff */
[----:B------:R-:W-:Y:S01]  /*d3c0*/  SHF.R.U64 R12, R12, 0x3, RZ ;  /* 0x000000030c0c7819 */ /* 0x000fe200000012ff */
[----:B------:R-:W-:Y:S01]  /*d3d0*/  UIMAD UR10, UR17, UR13, UR7 ;  /* 0x0000000d110a72a4 */ /* 0x000fe2000f8e0207 */
[----:B------:R-:W-:Y:S01]  /*d3e0*/  LOP3.LUT R8, R9, 0x380, RZ, 0xc0, !PT ;  /* 0x0000038009087812 */ /* 0x000fe200078ec0ff */
[----:B------:R-:W-:Y:S01]  /*d3f0*/  USHF.R.S32.HI UR7, URZ, 0x1f, UR15 ;  /* 0x0000001f3f077899 */ /* 0x000fe2000801140f */
[----:B------:R-:W-:Y:S01]  /*d400*/  LOP3.LUT R12, R12, R13, RZ, 0x3c, !PT ;  /* 0x0000000d0c0c7212 */ /* 0x000fe200078e3cff */
[----:B------:R-:W-:Y:S01]  /*d410*/  ULDC.64 UR12, c[0x0][0xb78] ;  /* 0x0002de00000c7ab9 */ /* 0x000fe20000000a00 */
[----:B------:R-:W-:Y:S01]  /*d420*/  USEL UR15, UR15, URZ, !UP0 ;  /* 0x0000003f0f0f7287 */ /* 0x000fe2000c000000 */
[----:B------:R-:W-:Y:S01]  /*d430*/  SHF.R.U64 R8, R8, 0x3, RZ ;  /* 0x0000000308087819 */ /* 0x000fe200000012ff */
[----:B------:R-:W-:Y:S01]  /*d440*/  USEL UR16, UR7, URZ, !UP0 ;  /* 0x0000003f07107287 */ /* 0x000fe2000c000000 */
[--C-:B------:R-:W-:Y:S01]  /*d450*/  IMAD.X R13, RZ, RZ, R5.reuse, P0 ;  /* 0x000000ffff0d7224 */ /* 0x100fe200000e0605 */
[----:B------:R-:W-:Y:S01]  /*d460*/  UIADD3 UR9, UR9, UR10, URZ ;  /* 0x0000000a09097290 */ /* 0x000fe2000fffe03f */
[----:B------:R-:W-:Y:S01]  /*d470*/  IADD3 R69, P0, R4, 0x8000, RZ ;  /* 0x0000800004457810 */ /* 0x000fe20007f1e0ff */
[----:B------:R-:W-:Y:S01]  /*d480*/  UIMAD UR7, UR16, UR12, URZ ;  /* 0x0000000c100772a4 */ /* 0x000fe2000f8e023f */
[----:B------:R-:W-:Y:S01]  /*d490*/  LOP3.LUT R8, R8, R9, RZ, 0x3c, !PT ;  /* 0x0000000908087212 */ /* 0x000fe200078e3cff */
[----:B------:R-:W-:Y:S01]  /*d4a0*/  UIMAD.WIDE.U32 UR8, UR15, UR12, UR8 ;  /* 0x0000000c0f0872a5 */ /* 0x000fe2000f8e0008 */
[----:B------:R-:W-:Y:S01]  /*d4b0*/  IMAD.X R9, RZ, RZ, R5, P1 ;  /* 0x000000ffff097224 */ /* 0x000fe200008e0605 */
[----:B------:R-:W-:Y:S01]  /*d4c0*/  UIMAD UR7, UR15, UR13, UR7 ;  /* 0x0000000d0f0772a4 */ /* 0x000fe2000f8e0207 */
[----:B------:R-:W-:-:S02]  /*d4d0*/  IADD3 R61, P6, R4, 0x4000, RZ ;  /* 0x00004000043d7810 */ /* 0x000fc40007fde0ff */
[----:B------:R-:W-:Y:S02]  /*d4e0*/  IADD3 R37, P5, R4, 0x5000, RZ ;  /* 0x0000500004257810 */ /* 0x000fe40007fbe0ff */
[----:B------:R-:W-:Y:S01]  /*d4f0*/  IADD3 R7, P3, R14, UR8, RZ ;  /* 0x000000080e077c10 */ /* 0x000fe2000ff7e0ff */
[----:B------:R-:W-:Y:S01]  /*d500*/  IMAD.U32 R10, RZ, RZ, UR7 ;  /* 0x00000007ff0a7e24 */ /* 0x000fe2000f8e00ff */
[C---:B------:R-:W-:Y:S02]  /*d510*/  IADD3 R33, P4, R4.reuse, 0x6000, RZ ;  /* 0x0000600004217810 */ /* 0x040fe40007f9e0ff */
[----:B------:R-:W-:Y:S02]  /*d520*/  IADD3 R57, P1, R4, 0x9000, RZ ;  /* 0x0000900004397810 */ /* 0x000fe40007f3e0ff */
[----:B------:R-:W-:Y:S01]  /*d530*/  IADD3.X R10, R3, UR9, R10, P3, !PT ;  /* 0x00000009030a7c10 */ /* 0x000fe20009ffe40a */
[----:B------:R-:W-:Y:S01]  /*d540*/  ULDC.64 UR8, c[0x0][0xb40] ;  /* 0x0002d00000087ab9 */ /* 0x000fe20000000a00 */
[----:B------:R-:W-:-:S02]  /*d550*/  LOP3.LUT R68, R69, 0x380, RZ, 0xc0, !PT ;  /* 0x0000038045447812 */ /* 0x000fc400078ec0ff */
[----:B------:R-:W-:Y:S02]  /*d560*/  LEA R16, P3, R7, UR8, 0x2 ;  /* 0x0000000807107c11 */ /* 0x000fe4000f8610ff */
[----:B------:R-:W-:Y:S02]  /*d570*/  LOP3.LUT R60, R61, 0x380, RZ, 0xc0, !PT ;  /* 0x000003803d3c7812 */ /* 0x000fe400078ec0ff */
[----:B------:R-:W-:Y:S01]  /*d580*/  LEA.HI.X R17, R7, UR9, R10, 0x2, P3 ;  /* 0x0000000907117c11 */ /* 0x000fe200098f140a */
[----:B------:R-:W-:Y:S01]  /*d590*/  IMAD.X R7, RZ, RZ, R5, P2 ;  /* 0x000000ffff077224 */ /* 0x000fe200010e0605 */
[----:B------:R-:W-:Y:S01]  /*d5a0*/  IADD3 R25, P3, R4, 0x7000, RZ ;  /* 0x0000700004197810 */ /* 0x000fe20007f7e0ff */
[----:B------:R-:W-:Y:S01]  /*d5b0*/  VIADD R10, R14, 0x8 ;  /* 0x000000080e0a7836 */ /* 0x000fe20000000000 */
[----:B------:R-:W-:Y:S01]  /*d5c0*/  IADD3 R49, P2, R4, 0xa000, RZ ;  /* 0x0000a00004317810 */ /* 0x000fe20007f5e0ff */
[----:B------:R-:W-:Y:S01]  /*d5d0*/  ULDC.64 UR8, c[0x0][0xaa0] ;  /* 0x0002a80000087ab9 */ /* 0x000fe20000000a00 */
[----:B------:R-:W-:-:S02]  /*d5e0*/  LOP3.LUT R36, R37, 0x380, RZ, 0xc0, !PT ;  /* 0x0000038025247812 */ /* 0x000fc400078ec0ff */
[----:B------:R-:W-:Y:S02]  /*d5f0*/  LOP3.LUT R32, R33, 0x380, RZ, 0xc0, !PT ;  /* 0x0000038021207812 */ /* 0x000fe400078ec0ff */
[----:B------:R-:W-:Y:S02]  /*d600*/  LOP3.LUT R24, R25, 0x380, RZ, 0xc0, !PT ;  /* 0x0000038019187812 */ /* 0x000fe400078ec0ff */
[----:B------:R-:W-:Y:S02]  /*d610*/  LOP3.LUT R56, R57, 0x380, RZ, 0xc0, !PT ;  /* 0x0000038039387812 */ /* 0x000fe400078ec0ff */
[----:B------:R-:W-:Y:S02]  /*d620*/  SHF.R.U64 R68, R68, 0x3, RZ ;  /* 0x0000000344447819 */ /* 0x000fe400000012ff */
[----:B------:R-:W-:Y:S02]  /*d630*/  LOP3.LUT R48, R49, 0x380, RZ, 0xc0, !PT ;  /* 0x0000038031307812 */ /* 0x000fe400078ec0ff */
[----:B------:R-:W-:-:S02]  /*d640*/  SHF.R.U64 R60, R60, 0x3, RZ ;  /* 0x000000033c3c7819 */ /* 0x000fc400000012ff */
[----:B------:R-:W-:Y:S02]  /*d650*/  SHF.R.U64 R36, R36, 0x3, RZ ;  /* 0x0000000324247819 */ /* 0x000fe400000012ff */
[----:B------:R-:W-:Y:S02]  /*d660*/  SHF.R.U64 R32, R32, 0x3, RZ ;  /* 0x0000000320207819 */ /* 0x000fe400000012ff */
[----:B------:R-:W-:Y:S02]  /*d670*/  SHF.R.U64 R24, R24, 0x3, RZ ;  /* 0x0000000318187819 */ /* 0x000fe400000012ff */
[----:B------:R-:W-:Y:S02]  /*d680*/  SHF.R.U64 R56, R56, 0x3, RZ ;  /* 0x0000000338387819 */ /* 0x000fe400000012ff */
[----:B------:R-:W-:Y:S01]  /*d690*/  LOP3.LUT R68, R68, R69, RZ, 0x3c, !PT ;  /* 0x0000004544447212 */ /* 0x000fe200078e3cff */
[----:B------:R-:W-:Y:S01]  /*d6a0*/  IMAD.X R69, RZ, RZ, R5, P0 ;  /* 0x000000ffff457224 */ /* 0x000fe200000e0605 */
[----:B------:R-:W-:-:S02]  /*d6b0*/  SHF.R.U64 R48, R48, 0x3, RZ ;  /* 0x0000000330307819 */ /* 0x000fc400000012ff */
[----:B------:R-:W-:Y:S02]  /*d6c0*/  LOP3.LUT P0, RZ, R210, 0x3, RZ, 0xc0, !PT ;  /* 0x00000003d2ff7812 */ /* 0x000fe4000780c0ff */
        /* <DEDUP_REMOVED lines=11> */
[----:B------:R-:W-:Y:S01]  /*d780*/  IMAD.X R49, RZ, RZ, R5, P2 ;  /* 0x000000ffff317224 */ /* 0x000fe200010e0605 */
[----:B------:R-:W-:-:S02]  /*d790*/  IADD3 R41, P6, R4, 0xb000, RZ ;  /* 0x0000b00004297810 */ /* 0x000fc40007fde0ff */
[C---:B------:R-:W-:Y:S02]  /*d7a0*/  IADD3 R73, P5, R4.reuse, 0xc000, RZ ;  /* 0x0000c00004497810 */ /* 0x040fe40007fbe0ff */
[C---:B------:R-:W-:Y:S02]  /*d7b0*/  IADD3 R65, P4, R4.reuse, 0xd000, RZ ;  /* 0x0000d00004417810 */ /* 0x040fe40007f9e0ff */
[----:B------:R-:W-:Y:S02]  /*d7c0*/  IADD3 R53, P3, R4, 0xe000, RZ ;  /* 0x0000e00004357810 */ /* 0x000fe40007f7e0ff */
[-C--:B-----5:R-:W-:Y:S02]  /*d7d0*/  ISETP.GE.OR P1, PT, R14, R21.reuse, P0 ;  /* 0x000000150e00720c */ /* 0x0a0fe40000726670 */
[----:B------:R-:W-:Y:S02]  /*d7e0*/  IADD3 R14, P2, R4, 0xf000, RZ ;  /* 0x0000f000040e7810 */ /* 0x000fe40007f5e0ff */
[----:B------:R-:W-:-:S02]  /*d7f0*/  ISETP.GE.OR P0, PT, R10, R21, P0 ;  /* 0x000000150a00720c */ /* 0x000fc40000706670 */
[----:B------:R-:W-:Y:S01]  /*d800*/  LOP3.LUT R40, R41, 0x380, RZ, 0xc0, !PT ;  /* 0x0000038029287812 */ /* 0x000fe200078ec0ff */
[----:B------:R-:W-:Y:S01]  /*d810*/  IMAD.X R45, RZ, RZ, R5, P2 ;  /* 0x000000ffff2d7224 */ /* 0x000fe200010e0605 */
[----:B------:R-:W-:Y:S02]  /*d820*/  LOP3.LUT R72, R73, 0x380, RZ, 0xc0, !PT ;  /* 0x0000038049487812 */ /* 0x000fe400078ec0ff */
[----:B------:R-:W-:Y:S02]  /*d830*/  LOP3.LUT R64, R65, 0x380, RZ, 0xc0, !PT ;  /* 0x0000038041407812 */ /* 0x000fe400078ec0ff */
[----:B------:R-:W-:Y:S02]  /*d840*/  LOP3.LUT R52, R53, 0x380, RZ, 0xc0, !PT ;  /* 0x0000038035347812 */ /* 0x000fe400078ec0ff */
[----:B------:R-:W-:Y:S01]  /*d850*/  LOP3.LUT R29, R4, 0x380, RZ, 0xc0, !PT ;  /* 0x00000380041d7812 */ /* 0x000fe200078ec0ff */
[----:B------:R-:W-:Y:S01]  /*d860*/  UIMAD UR7, UR11, UR8, URZ ;  /* 0x000000080b0772a4 */ /* 0x000fe2000f8e023f */
[----:B------:R-:W-:Y:S01]  /*d870*/  LOP3.LUT R3, R14, 0x380, RZ, 0xc0, !PT ;  /* 0x000003800e037812 */ /* 0x000fe200078ec0ff */
[----:B------:R0:W-:Y:S01]  /*d880*/  @!P1 STG.E desc[UR60][R16.64], R2 ;  /* 0x0000000210009986 */ /* 0x0001e2000c10193c */
[----:B------:R-:W-:-:S02]  /*d890*/  SHF.R.U64 R40, R40, 0x3, RZ ;  /* 0x0000000328287819 */ /* 0x000fc400000012ff */
[----:B------:R-:W-:Y:S01]  /*d8a0*/  SHF.R.U64 R72, R72, 0x3, RZ ;  /* 0x0000000348487819 */ /* 0x000fe200000012ff */
[----:B------:R1:W-:Y:S01]  /*d8b0*/  @!P0 STG.E desc[UR60][R16.64+0x20], R0 ;  /* 0x0000200010008986 */ /* 0x0003e2000c10193c */
[----:B------:R-:W-:Y:S02]  /*d8c0*/  SHF.R.U64 R64, R64, 0x3, RZ ;  /* 0x0000000340407819 */ /* 0x000fe400000012ff */
[----:B------:R-:W-:Y:S01]  /*d8d0*/  SHF.R.U64 R52, R52, 0x3, RZ ;  /* 0x0000000334347819 */ /* 0x000fe200000012ff */
[----:B------:R-:W5:Y:S01]  /*d8e0*/  LD.E.128 R8, desc[UR60][R8.64] ;  /* 0x0000003c08087980 */ /* 0x000f62000c101d00 */
[----:B------:R-:W-:Y:S02]  /*d8f0*/  SHF.R.U64 R29, R29, 0x3, RZ ;  /* 0x000000031d1d7819 */ /* 0x000fe400000012ff */
[----:B------:R-:W-:Y:S01]  /*d900*/  SHF.R.U64 R3, R3, 0x3, RZ ;  /* 0x0000000303037819 */ /* 0x000fe200000012ff */
[----:B0-----:R-:W-:Y:S01]  /*d910*/  IMAD.MOV.U32 R2, RZ, RZ, R23 ;  /* 0x000000ffff027224 */ /* 0x001fe200078e0017 */
        /* <DEDUP_REMOVED lines=10> */
[----:B------:R-:W-:Y:S01]  /*d9c0*/  LOP3.LUT R44, R3, R14, RZ, 0x3c, !PT ;  /* 0x0000000e032c7212 */ /* 0x000fe200078e3cff */
[----:B-1----:R-:W-:Y:S01]  /*d9d0*/  IMAD.U32 R17, RZ, RZ, UR8 ;  /* 0x00000008ff117e24 */ /* 0x002fe2000f8e00ff */
[----:B------:R-:W-:Y:S01]  /*d9e0*/  SHF.R.S32.HI R3, RZ, 0x1f, R23 ;  /* 0x0000001fff037819 */ /* 0x000fe20000011417 */
[----:B------:R-:W5:Y:S01]  /*d9f0*/  LD.E.128 R12, desc[UR60][R12.64] ;  /* 0x0000003c0c0c7980 */ /* 0x000f62000c101d00 */
[----:B------:R-:W-:-:S03]  /*da00*/  UIMAD UR7, UR4, UR9, UR7 ;  /* 0x00000009040772a4 */ /* 0x000fc6000f8e0207 */
[----:B------:R-:W5:Y:S01]  /*da10*/  LD.E.128 R28, desc[UR60][R28.64] ;  /* 0x0000003c1c1c7980 */ /* 0x000f62000c101d00 */
[----:B------:R-:W-:Y:S01]  /*da20*/  IMAD.WIDE.U32 R2, R17, UR4, R2 ;  /* 0x0000000411027c25 */ /* 0x000fe2000f8e0002 */
        /* <DEDUP_REMOVED lines=14> */
[----:B------:R-:W-:Y:S01]  /*db10*/  UIMAD UR4, UR14, UR8, URZ ;  /* 0x000000080e0472a4 */ /* 0x000fe2000f8e023f */
[----:B------:R-:W-:Y:S01]  /*db20*/  @!PT LDS RZ, [RZ] ;  /* 0x00000000fffff984 */ /* 0x000fe20000000800 */
[----:B------:R-:W-:Y:S01]  /*db30*/  @!PT LDS RZ, [RZ] ;  /* 0x00000000fffff984 */ /* 0x000fe20000000800 */
[----:B------:R-:W-:Y:S01]  /*db40*/  @!PT LDS RZ, [RZ] ;  /* 0x00000000fffff984 */ /* 0x000fe20000000800 */
[----:B------:R-:W-:Y:S01]  /*db50*/  @!PT LDS RZ, [RZ] ;  /* 0x00000000fffff984 */ /* 0x000fe20000000800 */
[----:B------:R0:W-:Y:S06]  /*db60*/  MEMBAR.ALL.CTA ;  /* 0x0000000000007992 */ /* 0x0001ec0000008000 */
[----:B0-----:R-:W0:Y:S01]  /*db70*/  FENCE.VIEW.ASYNC.S ;  /* 0x00000000000073c6 */ /* 0x001e220000000000 */
[----:B------:R-:W-:-:S02]  /*db80*/  IMAD R21, R206, -0x80, R21 ;  /* 0xffffff80ce157824 */ /* 0x000fc400078e0215 */
[----:B------:R-:W-:Y:S02]  /*db90*/  VIADD R0, R204, 0x20 ;  /* 0x00000020cc007836 */ /* 0x000fe40000000000 */
[----:B------:R-:W-:Y:S02]  /*dba0*/  VIADD R3, R3, UR7 ;  /* 0x0000000703037c36 */ /* 0x000fe40008000000 */
[----:B------:R-:W-:Y:S01]  /*dbb0*/  IMAD.U32 R17, RZ, RZ, UR8 ;  /* 0x00000008ff117e24 */ /* 0x000fe2000f8e00ff */
[----:B------:R-:W-:Y:S01]  /*dbc0*/  UIMAD UR4, UR17, UR9, UR4 ;  /* 0x00000009110472a4 */ /* 0x000fe2000f8e0204 */
[-C--:B------:R-:W-:Y:S01]  /*dbd0*/  ISETP.GE.AND P0, PT, R0, R21.reuse, PT ;  /* 0x000000150000720c */ /* 0x080fe20003f06270 */
[C---:B------:R-:W-:Y:S02]  /*dbe0*/  VIADD R0, R204.reuse, 0x40 ;  /* 0x00000040cc007836 */ /* 0x040fe40000000000 */
[C---:B------:R-:W-:Y:S01]  /*dbf0*/  VIADD R16, R204.reuse, 0x60 ;  /* 0x00000060cc107836 */ /* 0x040fe20000000000 */
[-C--:B------:R-:W-:Y:S01]  /*dc00*/  ISETP.GE.AND P3, PT, R204, R21.reuse, PT ;  /* 0x00000015cc00720c */ /* 0x080fe20003f66270 */
[----:B------:R-:W-:Y:S01]  /*dc10*/  IMAD.WIDE.U32 R2, R17, UR17, R2 ;  /* 0x0000001111027c25 */ /* 0x000fe2000f8e0002 */
[----:B------:R-:W-:Y:S01]  /*dc20*/  ULDC.64 UR8, c[0x0][0xae8] ;  /* 0x0002ba0000087ab9 */ /* 0x000fe20000000a00 */
[----:B------:R-:W-:-:S02]  /*dc30*/  ISETP.GE.AND P1, PT, R0, R21, PT ;  /* 0x000000150000720c */ /* 0x000fc40003f26270 */
[----:B------:R-:W-:Y:S01]  /*dc40*/  VIADD R3, R3, UR4 ;  /* 0x0000000403037c36 */ /* 0x000fe20008000000 */
[----:B------:R-:W-:Y:S01]  /*dc50*/  UIMAD UR4, UR16, UR8, URZ ;  /* 0x00000008100472a4 */ /* 0x000fe2000f8e023f */
[----:B------:R-:W-:Y:S01]  /*dc60*/  ISETP.GE.AND P2, PT, R16, R21, PT ;  /* 0x000000151000720c */ /* 0x000fe20003f46270 */
[----:B------:R-:W-:Y:S02]  /*dc70*/  VIADD R19, R19, 0x30820 ;  /* 0x0003082013137836 */ /* 0x000fe40000000000 */
[----:B------:R-:W-:Y:S01]  /*dc80*/  IMAD.U32 R21, RZ, RZ, UR8 ;  /* 0x00000008ff157e24 */ /* 0x000fe2000f8e00ff */
[----:B------:R-:W-:Y:S02]  /*dc90*/  UIMAD UR4, UR15, UR9, UR4 ;  /* 0x000000090f0472a4 */ /* 0x000fe4000f8e0204 */
[----:B------:R-:W-:Y:S01]  /*dca0*/  PRMT R19, RZ, 0x654, R19 ;  /* 0x00000654ff137816 */ /* 0x000fe20000000013 */
[----:B------:R-:W-:Y:S01]  /*dcb0*/  IMAD.WIDE.U32 R20, R21, UR15, R2 ;  /* 0x0000000f15147c25 */ /* 0x000fe2000f8e0002 */
[----:B------:R-:W-:Y:S01]  /*dcc0*/  SHF.R.S32.HI R205, RZ, 0x1f, R204 ;  /* 0x0000001fffcd7819 */ /* 0x000fe200000114cc */
[----:B------:R-:W-:Y:S01]  /*dcd0*/  BSSY B1, `(.L_x_1160) ;  /* 0x000001b000017945 */ /* 0x000fe20003800000 */
[----:B0-----:R0:W-:Y:S01]  /*dce0*/  SYNCS.ARRIVE.TRANS64.RED.A1T0 RZ, [R19+URZ], RZ ;  /* 0x000000ff13ff79a7 */ /* 0x0011e2000810043f */
[----:B------:R-:W-:-:S02]  /*dcf0*/  VIADD R79, R21, UR4 ;  /* 0x00000004154f7c36 */ /* 0x000fc40008000000 */
[----:B------:R-:W-:Y:S01]  /*dd00*/  IMAD.WIDE R16, R206, 0x80, R204 ;  /* 0x00000080ce107825 */ /* 0x000fe200078e02cc */
[----:B------:R-:W-:Y:S06]  /*dd10*/  @P3 BRA `(.L_x_1161) ;  /* 0x0000000000583947 */ /* 0x000fec0003800000 */
[----:B------:R-:W-:Y:S01]  /*dd20*/  ULDC.64 UR8, c[0x0][0xad8] ;  /* 0x0002b60000087ab9 */ /* 0x000fe20000000a00 */
[----:B------:R-:W-:Y:S01]  /*dd30*/  IMAD.MOV.U32 R2, RZ, RZ, R20 ;  /* 0x000000ffff027224 */ /* 0x000fe200078e0014 */
[----:B------:R-:W-:Y:S01]  /*dd40*/  ULDC UR4, c[0x0][0xa8c] ;  /* 0x0002a30000047ab9 */ /* 0x000fe20000000800 */
[----:B0-----:R-:W-:Y:S01]  /*dd50*/  IMAD R19, R17, UR8, RZ ;  /* 0x0000000811137c24 */ /* 0x001fe2000f8e02ff */
[C---:B------:R-:W-:Y:S01]  /*dd60*/  ISETP.GE.AND P4, PT, R23.reuse, UR4, PT ;  /* 0x0000000417007c0c */ /* 0x040fe2000bf86270 */
[----:B------:R-:W-:Y:S02]  /*dd70*/  IMAD.MOV.U32 R3, RZ, RZ, R79 ;  /* 0x000000ffff037224 */ /* 0x000fe400078e004f */
        /* <DEDUP_REMOVED lines=16> */
.L_x_1161:
[----:B------:R-:W-:Y:S05]  /*de80*/  BSYNC B1 ;  /* 0x0000000000017941 */ /* 0x000fea0003800000 */
.L_x_1160:
[----:B------:R-:W-:Y:S04]  /*de90*/  BSSY B1, `(.L_x_1162) ;  /* 0x000001a000017945 */ /* 0x000fe80003800000 */
[----:B------:R-:W-:Y:S05]  /*dea0*/  @P0 BRA `(.L_x_1163) ;  /* 0x0000000000600947 */ /* 0x000fea0003800000 */
[----:B0-----:R-:W-:Y:S01]  /*deb0*/  IADD3 R19, P0, R16, 0x20, RZ ;  /* 0x0000002010137810 */ /* 0x001fe20007f1e0ff */
        /* <DEDUP_REMOVED lines=10> */
[----:B------:R-:W-:-:S02]  /*df60*/  IMAD R0, R0, UR8, RZ ;  /* 0x0000000800007c24 */ /* 0x000fc4000f8e02ff */
[----:B------:R-:W-:Y:S02]  /*df70*/  VIADD R22, R23, 0xc0 ;  /* 0x000000c017167836 */ /* 0x000fe40000000000 */
[----:B------:R-:W-:-:S03]  /*df80*/  IMAD.WIDE.U32 R2, R19, UR8, R2 ;  /* 0x0000000813027c25 */ /* 0x000fc6000f8e0002 */
[----:B------:R-:W-:Y:S01]  /*df90*/  ISETP.GE.AND P6, PT, R22, UR4, PT ;  /* 0x0000000416007c0c */ /* 0x000fe2000bfc6270 */
        /* <DEDUP_REMOVED lines=9> */
.L_x_1163:
[----:B------:R-:W-:Y:S05]  /*e030*/  BSYNC B1 ;  /* 0x0000000000017941 */ /* 0x000fea0003800000 */
.L_x_1162:
[----:B------:R-:W-:Y:S04]  /*e040*/  BSSY B1, `(.L_x_1164) ;  /* 0x000001a000017945 */ /* 0x000fe80003800000 */
[----:B------:R-:W-:Y:S05]  /*e050*/  @P1 BRA `(.L_x_1165) ;  /* 0x0000000000601947 */ /* 0x000fea0003800000 */
[----:B--2--5:R-:W-:Y:S01]  /*e060*/  IADD3 R13, P0, R16, 0x40, RZ ;  /* 0x00000040100d7810 */ /* 0x024fe20007f1e0ff */
        /* <DEDUP_REMOVED lines=23> */
.L_x_1165:
[----:B------:R-:W-:Y:S05]  /*e1e0*/  BSYNC B1 ;  /* 0x0000000000017941 */ /* 0x000fea0003800000 */
.L_x_1164:
[----:B------:R-:W-:Y:S05]  /*e1f0*/  @P2 BRA `(.L_x_1166) ;  /* 0x0000000c00802947 */ /* 0x000fea0003800000 */
[----:B---3-5:R-:W-:Y:S01]  /*e200*/  IADD3 R9, P0, R16, 0x60, RZ ;  /* 0x0000006010097810 */ /* 0x028fe20007f1e0ff */
[C---:B------:R-:W-:Y:S01]  /*e210*/  VIADD R0, R23.reuse, 0x40 ;  /* 0x0000004017007836 */ /* 0x040fe20000000000 */
[----:B------:R-:W-:Y:S01]  /*e220*/  ULDC UR4, c[0x0][0xa8c] ;  /* 0x0002a30000047ab9 */ /* 0x000fe20000000800 */
[----:B------:R-:W-:Y:S01]  /*e230*/  ULDC.64 UR8, c[0x0][0xad8] ;  /* 0x0002b60000087ab9 */ /* 0x000fe20000000a00 */
[----:B------:R-:W-:Y:S01]  /*e240*/  IMAD.MOV.U32 R2, RZ, RZ, R20 ;  /* 0x000000ffff027224 */ /* 0x000fe200078e0014 */
[----:B------:R-:W-:Y:S01]  /*e250*/  ISETP.GE.AND P1, PT, R23, UR4, PT ;  /* 0x0000000417007c0c */ /* 0x000fe2000bf26270 */
[----:B------:R-:W-:Y:S01]  /*e260*/  IMAD.X R16, RZ, RZ, R17, P0 ;  /* 0x000000ffff107224 */ /* 0x000fe200000e0611 */
[----:B------:R-:W-:Y:S01]  /*e270*/  ISETP.GE.AND P2, PT, R0, UR4, PT ;  /* 0x0000000400007c0c */ /* 0x000fe2000bf46270 */
[----:B------:R-:W-:Y:S02]  /*e280*/  IMAD.MOV.U32 R3, RZ, RZ, R79 ;  /* 0x000000ffff037224 */ /* 0x000fe400078e004f */
[----:B------:R-:W-:-:S02]  /*e290*/  IMAD R16, R16, UR8, RZ ;  /* 0x0000000810107c24 */ /* 0x000fc4000f8e02ff */
[----:B------:R-:W-:Y:S02]  /*e2a0*/  VIADD R0, R23, 0x80 ;  /* 0x0000008017007836 */ /* 0x000fe40000000000 */
        /* <DEDUP_REMOVED lines=13> */
[----:B------:R3:W-:Y:S01]  /*e380*/  STG.E.128 desc[UR60][R8.64+0x180], R44 ;  /* 0x0001802c08007986 */ /* 0x0007e2000c101d3c */
[----:B------:R-:W-:Y:S05]  /*e390*/  BRA `(.L_x_1166) ;  /* 0x0000000c00187947 */ /* 0x000fea0003800000 */
.L_x_1158:
[----:B------:R-:W-:Y:S01]  /*e3a0*/  R2UR UR7, R208 ;  /* 0x00000000d00772ca */ /* 0x000fe200000e0000 */
[----:B------:R-:W-:Y:S01]  /*e3b0*/  ULDC.64 UR8, c[0x0][0xbd8] ;  /* 0x0002f60000087ab9 */ /* 0x000fe20000000a00 */
[----:B------:R-:W-:Y:S01]  /*e3c0*/  IMAD.MOV.U32 R9, RZ, RZ, RZ ;  /* 0x000000ffff097224 */ /* 0x000fe200078e00ff */
[----:B------:R-:W-:Y:S01]  /*e3d0*/  UISETP.NE.U32.AND UP0, UPT, UR8, URZ, UPT ;  /* 0x0000003f0800728c */ /* 0x000fe2000bf05070 */
[----:B------:R-:W-:-:S03]  /*e3e0*/  R2UR UR4, R207 ;  /* 0x00000000cf0472ca */ /* 0x000fc600000e0000 */
[----:B------:R-:W-:-:S03]  /*e3f0*/  UISETP.NE.AND.EX UP0, UPT, UR9, URZ, UPT, UP0 ;  /* 0x0000003f0900728c */ /* 0x000fc6000bf05300 */
[----:B------:R-:W-:-:S03]  /*e400*/  ULDC.64 UR8, c[0x0][0xbd8] ;  /* 0x0002f60000087ab9 */ /* 0x000fc60000000a00 */
[----:B------:R-:W-:Y:S01]  /*e410*/  UIMAD.WIDE UR8, UR7, 0x4, UR8 ;  /* 0x00000004070878a5 */ /* 0x000fe2000f8e0208 */
[----:B------:R-:W0:Y:S01]  /*e420*/  LDC R7, c[0x0][0xa88] ;  /* 0x0002a200ff077b82 */ /* 0x000e220000000800 */
[----:B------:R-:W-:-:S04]  /*e430*/  PLOP3.LUT P1, PT, PT, PT, UP0, 0x80, 0x0 ;  /* 0x000000000000781c */ /* 0x000fc80003f2f008 */
[----:B------:R-:W-:Y:S02]  /*e440*/  IMAD.U32 R2, RZ, RZ, UR8 ;  /* 0x00000008ff027e24 */ /* 0x000fe4000f8e00ff */
[----:B------:R-:W-:Y:S01]  /*e450*/  IMAD.U32 R3, RZ, RZ, UR9 ;  /* 0x00000009ff037e24 */ /* 0x000fe2000f8e00ff */
[----:B------:R-:W-:Y:S02]  /*e460*/  ULDC.64 UR8, c[0x0][0xbe0] ;  /* 0x0002f80000087ab9 */ /* 0x000fe40000000a00 */
[----:B------:R-:W-:-:S04]  /*e470*/  UISETP.NE.U32.AND UP1, UPT, UR8, URZ, UPT ;  /* 0x0000003f0800728c */ /* 0x000fc8000bf25070 */
[----:B------:R-:W-:Y:S01]  /*e480*/  UISETP.NE.AND.EX UP1, UPT, UR9, URZ, UPT, UP1 ;  /* 0x0000003f0900728c */ /* 0x000fe2000bf25310 */
[----:B------:R1:W5:Y:S05]  /*e490*/  @P1 LDG.E R9, desc[UR60][R2.64] ;  /* 0x0000003c02091981 */ /* 0x00036a000c1e1900 */
[----:B------:R-:W-:-:S05]  /*e4a0*/  PLOP3.LUT P2, PT, PT, PT, UP1, 0x80, 0x0 ;  /* 0x000000000000781c */ /* 0x000fca0003f4f018 */
[----:B------:R-:W-:Y:S02]  /*e4b0*/  @UP1 ULDC.64 UR8, c[0x0][0xbe0] ;  /* 0x0002f80000081ab9 */ /* 0x000fe40000000a00 */
[----:B------:R-:W-:-:S06]  /*e4c0*/  @UP1 UIMAD.WIDE UR8, UR7, 0x4, UR8 ;  /* 0x00000004070818a5 */ /* 0x000fcc000f8e0208 */
[----:B------:R-:W-:Y:S02]  /*e4d0*/  IMAD.U32 R4, RZ, RZ, UR8 ;  /* 0x00000008ff047e24 */ /* 0x000fe4000f8e00ff */
[----:B------:R-:W-:-:S05]  /*e4e0*/  IMAD.U32 R5, RZ, RZ, UR9 ;  /* 0x00000009ff057e24 */ /* 0x000fca000f8e00ff */
[----:B0-----:R1:W5:Y:S01]  /*e4f0*/  @P2 LDG.E R7, desc[UR60][R4.64] ;  /* 0x0000003c04072981 */ /* 0x001362000c1e1900 */
[----:B------:R-:W-:Y:S01]  /*e500*/  USHF.R.S32.HI UR8, URZ, 0x1f, UR4 ;  /* 0x0000001f3f087899 */ /* 0x000fe20008011404 */
[----:B------:R-:W-:Y:S01]  /*e510*/  ISETP.GT.AND P0, PT, R215, 0x7f, PT ;  /* 0x0000007fd700780c */ /* 0x000fe20003f04270 */
[----:B------:R-:W-:-:S12]  /*e520*/  @P2 BRA `(.L_x_1167) ;  /* 0x0000000000102947 */ /* 0x000fd80003800000 */
[----:B------:R-:W-:Y:S05]  /*e530*/  @!P1 BRA `(.L_x_1167) ;  /* 0x00000000000c9947 */ /* 0x000fea0003800000 */
[----:B------:R-:W2:Y:S04]  /*e540*/  LDG.E R0, desc[UR60][R2.64] ;  /* 0x0000003c02007981 */ /* 0x000ea8000c1e1900 */
[----:B-----5:R-:W2:Y:S02]  /*e550*/  LDG.E R7, desc[UR60][R2.64+0x4] ;  /* 0x0000043c02077981 */ /* 0x020ea4000c1e1900 */
[----:B--2---:R-:W-:-:S07]  /*e560*/  IMAD.IADD R7, R7, 0x1, -R0 ;  /* 0x0000000107077824 */ /* 0x004fce00078e0a00 */
.L_x_1167:
[----:B------:R-:W-:Y:S01]  /*e570*/  R2UR UR7, R208 ;  /* 0x00000000d00772ca */ /* 0x000fe200000e0000 */
[----:B------:R-:W-:Y:S01]  /*e580*/  BSSY B1, `(.L_x_1168) ;  /* 0x0000020000017945 */ /* 0x000fe20003800000 */
[----:B------:R-:W-:Y:S02]  /*e590*/  SHF.R.S32.HI R8, RZ, 0x1f, R23 ;  /* 0x0000001fff087819 */ /* 0x000fe40000011417 */
[----:B-----5:R-:W-:-:S09]  /*e5a0*/  SHF.R.S32.HI R6, RZ, 0x1f, R9 ;  /* 0x0000001fff067819 */ /* 0x020fd20000011409 */
        /* <DEDUP_REMOVED lines=14> */
[----:B------:R-:W-:-:S07]  /*e690*/  LEA.HI.X.SX32 R3, R0, R6, 0x1, P0 ;  /* 0x0000000600037211 */ /* 0x000fce00000f0eff */
        /* <DEDUP_REMOVED lines=14> */
.L_x_1169:
[----:B------:R-:W-:Y:S05]  /*e780*/  BSYNC B1 ;  /* 0x0000000000017941 */ /* 0x000fea0003800000 */
.L_x_1168:
[----:B------:R-:W-:Y:S01]  /*e790*/  R2UR UR7, R207 ;  /* 0x00000000cf0772ca */ /* 0x000fe200000e0000 */
[----:B------:R-:W-:Y:S01]  /*e7a0*/  ULDC.64 UR12, c[0x0][0xaa0] ;  /* 0x0002a800000c7ab9 */ /* 0x000fe20000000a00 */
[----:B-1----:R-:W-:Y:S01]  /*e7b0*/  IMAD.MOV.U32 R2, RZ, RZ, R23 ;  /* 0x000000ffff027224 */ /* 0x002fe200078e0017 */
[----:B------:R-:W-:Y:S01]  /*e7c0*/  BSSY B1, `(.L_x_1170) ;  /* 0x0000033000017945 */ /* 0x000fe20003800000 */
[----:B0-----:R-:W-:Y:S02]  /*e7d0*/  IMAD.MOV.U32 R3, RZ, RZ, R8 ;  /* 0x000000ffff037224 */ /* 0x001fe400078e0008 */
[----:B------:R-:W-:Y:S02]  /*e7e0*/  IMAD R0, R6, UR12, RZ ;  /* 0x0000000c06007c24 */ /* 0x000fe4000f8e02ff */
[----:B------:R-:W-:-:S04]  /*e7f0*/  IMAD.WIDE.U32 R2, R9, UR12, R2 ;  /* 0x0000000c09027c25 */ /* 0x000fc8000f8e0002 */
[----:B------:R-:W-:Y:S01]  /*e800*/  IMAD R9, R9, UR13, R0 ;  /* 0x0000000d09097c24 */ /* 0x000fe2000f8e0200 */
[----:B------:R-:W-:Y:S01]  /*e810*/  ULDC.64 UR12, c[0x0][0xae0] ;  /* 0x0002b800000c7ab9 */ /* 0x000fe20000000a00 */
[----:B------:R-:W-:Y:S01]  /*e820*/  IMAD R11, R206, -0x80, R7 ;  /* 0xffffff80ce0b7824 */ /* 0x000fe200078e0207 */
[----:B------:R-:W-:Y:S01]  /*e830*/  UIMAD UR4, UR8, UR12, URZ ;  /* 0x0000000c080472a4 */ /* 0x000fe2000f8e023f */
[----:B------:R-:W-:Y:S01]  /*e840*/  IMAD.IADD R3, R3, 0x1, R9 ;  /* 0x0000000103037824 */ /* 0x000fe200078e0209 */
[----:B------:R-:W-:Y:S01]  /*e850*/  SHF.R.S32.HI R7, RZ, 0x1f, R204 ;  /* 0x0000001fff077819 */ /* 0x000fe200000114cc */
[----:B------:R-:W-:Y:S01]  /*e860*/  IMAD.U32 R5, RZ, RZ, UR12 ;  /* 0x0000000cff057e24 */ /* 0x000fe2000f8e00ff */
[----:B------:R-:W-:Y:S01]  /*e870*/  UIMAD UR4, UR7, UR13, UR4 ;  /* 0x0000000d070472a4 */ /* 0x000fe2000f8e0204 */
[C---:B------:R-:W-:Y:S01]  /*e880*/  ISETP.GE.AND P2, PT, R204.reuse, R11, PT ;  /* 0x0000000bcc00720c */ /* 0x040fe20003f46270 */
[----:B------:R-:W-:Y:S01]  /*e890*/  VIADD R4, R204, 0x40 ;  /* 0x00000040cc047836 */ /* 0x000fe20000000000 */
[----:B------:R-:W-:Y:S01]  /*e8a0*/  ULDC.64 UR12, c[0x0][0xae8] ;  /* 0x0002ba00000c7ab9 */ /* 0x000fe20000000a00 */
[----:B------:R-:W-:-:S03]  /*e8b0*/  IMAD.WIDE.U32 R2, R5, UR7, R2 ;  /* 0x0000000705027c25 */ /* 0x000fc6000f8e0002 */
[-C--:B------:R-:W-:Y:S01]  /*e8c0*/  ISETP.GE.AND P0, PT, R4, R11.reuse, PT ;  /* 0x0000000b0400720c */ /* 0x080fe20003f06270 */
[----:B------:R-:W-:Y:S01]  /*e8d0*/  VIADD R3, R3, UR4 ;  /* 0x0000000403037c36 */ /* 0x000fe20008000000 */
[----:B------:R-:W-:Y:S02]  /*e8e0*/  UIMAD UR4, UR9, UR12, URZ ;  /* 0x0000000c090472a4 */ /* 0x000fe4000f8e023f */
[----:B------:R-:W-:Y:S02]  /*e8f0*/  IMAD.U32 R5, RZ, RZ, UR12 ;  /* 0x0000000cff057e24 */ /* 0x000fe4000f8e00ff */
[----:B------:R-:W-:Y:S01]  /*e900*/  VIADD R0, R204, 0x20 ;  /* 0x00000020cc007836 */ /* 0x000fe20000000000 */
[----:B------:R-:W-:Y:S02]  /*e910*/  UIMAD UR4, UR10, UR13, UR4 ;  /* 0x0000000d0a0472a4 */ /* 0x000fe4000f8e0204 */
[----:B------:R-:W-:Y:S02]  /*e920*/  IMAD.WIDE.U32 R4, R5, UR10, R2 ;  /* 0x0000000a05047c25 */ /* 0x000fe4000f8e0002 */
[----:B------:R-:W-:-:S02]  /*e930*/  ISETP.GE.AND P1, PT, R0, R11, PT ;  /* 0x0000000b0000720c */ /* 0x000fc40003f26270 */
[----:B------:R-:W-:Y:S02]  /*e940*/  IMAD.MOV.U32 R6, RZ, RZ, R204 ;  /* 0x000000ffff067224 */ /* 0x000fe400078e00cc */
[----:B------:R-:W-:Y:S02]  /*e950*/  VIADD R13, R5, UR4 ;  /* 0x00000004050d7c36 */ /* 0x000fe40008000000 */
[----:B------:R-:W-:-:S04]  /*e960*/  IMAD.WIDE R6, R206, 0x80, R6 ;  /* 0x00000080ce067825 */ /* 0x000fc800078e0206 */
[----:B------:R-:W-:Y:S01]  /*e970*/  VIADD R0, R204, 0x60 ;  /* 0x00000060cc007836 */ /* 0x000fe20000000000 */
[----:B------:R-:W-:Y:S06]  /*e980*/  @P2 BRA `(.L_x_1171) ;  /* 0x0000000000582947 */ /* 0x000fec0003800000 */
[C---:B------:R-:W-:Y:S01]  /*e990*/  VIADD R2, R23.reuse, 0x40 ;  /* 0x0000004017027836 */ /* 0x040fe20000000000 */
[----:B------:R-:W-:Y:S01]  /*e9a0*/  ULDC UR4, c[0x0][0xa8c] ;  /* 0x0002a30000047ab9 */ /* 0x000fe20000000800 */
[C---:B------:R-:W-:Y:S01]  /*e9b0*/  VIADD R3, R23.reuse, 0x80 ;  /* 0x0000008017037836 */ /* 0x040fe20000000000 */
        /* <DEDUP_REMOVED lines=9> */
[----:B------:R-:W-:-:S02]  /*ea50*/  IMAD R9, R6, UR9, R9 ;  /* 0x0000000906097c24 */ /* 0x000fc4000f8e0209 */
        /* <DEDUP_REMOVED lines=9> */
.L_x_1171:
[----:B------:R-:W-:Y:S05]  /*eaf0*/  BSYNC B1 ;  /* 0x0000000000017941 */ /* 0x000fea0003800000 */
.L_x_1170:
[----:B------:R-:W-:Y:S01]  /*eb00*/  BSSY B1, `(.L_x_1172) ;  /* 0x000001b000017945 */ /* 0x000fe20003800000 */
[----:B------:R-:W-:-:S03]  /*eb10*/  ISETP.GE.AND P2, PT, R0, R11, PT ;  /* 0x0000000b0000720c */ /* 0x000fc60003f46270 */
[----:B------:R-:W-:Y:S10]  /*eb20*/  @P1 BRA `(.L_x_1173) ;  /* 0x0000000000601947 */ /* 0x000ff40003800000 */
        /* <DEDUP_REMOVED lines=24> */
.L_x_1173:
[----:B------:R-:W-:Y:S05]  /*ecb0*/  BSYNC B1 ;  /* 0x0000000000017941 */ /* 0x000fea0003800000 */
.L_x_1172:
        /* <DEDUP_REMOVED lines=26> */
.L_x_1175:
[----:B------:R-:W-:Y:S05]  /*ee60*/  BSYNC B1 ;  /* 0x0000000000017941 */ /* 0x000fea0003800000 */
.L_x_1174:
[----:B------:R-:W-:Y:S05]  /*ee70*/  @P2 BRA `(.L_x_1166) ;  /* 0x0000000000602947 */ /* 0x000fea0003800000 */
[----:B------:R-:W-:Y:S01]  /*ee80*/  IADD3 R5, P0, R6, 0x60, RZ ;  /* 0x0000006006057810 */ /* 0x000fe20007f1e0ff */
[C---:B------:R-:W-:Y:S01]  /*ee90*/  VIADD R0, R23.reuse, 0x40 ;  /* 0x0000004017007836 */ /* 0x040fe20000000000 */
[----:B------:R-:W-:Y:S01]  /*eea0*/  ULDC UR4, c[0x0][0xa8c] ;  /* 0x0002a30000047ab9 */ /* 0x000fe20000000800 */
[----:B------:R-:W-:Y:S01]  /*eeb0*/  ULDC.64 UR8, c[0x0][0xad8] ;  /* 0x0002b60000087ab9 */ /* 0x000fe20000000a00 */
[----:B------:R-:W-:Y:S01]  /*eec0*/  IMAD.MOV.U32 R2, RZ, RZ, R4 ;  /* 0x000000ffff027224 */ /* 0x000fe200078e0004 */
[C---:B------:R-:W-:Y:S01]  /*eed0*/  ISETP.GE.AND P1, PT, R23.reuse, UR4, PT ;  /* 0x0000000417007c0c */ /* 0x040fe2000bf26270 */
[----:B------:R-:W-:Y:S01]  /*eee0*/  IMAD.X R6, RZ, RZ, R7, P0 ;  /* 0x000000ffff067224 */ /* 0x000fe200000e0607 */
[----:B------:R-:W-:Y:S01]  /*eef0*/  ISETP.GE.AND P2, PT, R0, UR4, PT ;  /* 0x0000000400007c0c */ /* 0x000fe2000bf46270 */
[----:B------:R-:W-:Y:S02]  /*ef00*/  IMAD.MOV.U32 R3, RZ, RZ, R13 ;  /* 0x000000ffff037224 */ /* 0x000fe400078e000d */
        /* <DEDUP_REMOVED lines=15> */
.L_x_1166:
[----:B------:R-:W-:Y:S05]  /*f000*/  BSYNC B0 ;  /* 0x0000000000007941 */ /* 0x000fea0003800000 */
.L_x_1157:
[----:B------:R-:W-:Y:S02]  /*f010*/  ULDC UR4, c[0x0][0xc14] ;  /* 0x0003050000047ab9 */ /* 0x000fe40000000800 */
[----:B------:R-:W-:-:S06]  /*f020*/  UISETP.GE.AND UP0, UPT, UR5, UR4, UPT ;  /* 0x000000040500728c */ /* 0x000fcc000bf06270 */
[----:B------:R-:W-:-:S13]  /*f030*/  PLOP3.LUT P0, PT, PT, PT, UP0, 0x80, 0x0 ;  /* 0x000000000000781c */ /* 0x000fda0003f0f008 */
[----:B------:R-:W-:Y:S05]  /*f040*/  @!P0 BRA `(.L_x_1176) ;  /* 0xffffff1c005c8947 */ /* 0x000fea000383ffff */
[----:B------:R-:W-:Y:S05]  /*f050*/  EXIT ;  /* 0x000000000000794d */ /* 0x000fea0003800000 */
.L_x_1075:
        /* <DEDUP_REMOVED lines=10> */
[----:B------:R-:W1:Y:S01]  /*f100*/  S2UR UR6, SR_CTAID.X ;  /* 0x00000000000679c3 */ /* 0x000e620000002500 */
        /* <DEDUP_REMOVED lines=9> */
[----:B------:R-:W-:Y:S01]  /*f1a0*/  IMAD.MOV.U32 R16, RZ, RZ, RZ ;  /* 0x000000ffff107224 */ /* 0x000fe200078e00ff */
[----:B------:R-:W-:Y:S02]  /*f1b0*/  ISETP.GE.U32.AND P0, PT, R7, 0x2, PT ;  /* 0x000000020700780c */ /* 0x000fe40003f06070 */
[----:B------:R-:W-:-:S09]  /*f1c0*/  LOP3.LUT R0, R0, 0xfffffffe, RZ, 0xc0, !PT ;  /* 0xfffffffe00007812 */ /* 0x000fd200078ec0ff */
[----:B------:R-:W-:-:S04]  /*f1d0*/  @P1 LOP3.LUT R0, R0, 0x1, RZ, 0xfc, !PT ;  /* 0x0000000100001812 */ /* 0x000fc800078efcff */
[----:B------:R-:W-:-:S04]  /*f1e0*/  LOP3.LUT R0, R0, 0xffffffef, RZ, 0xc0, !PT ;  /* 0xffffffef00007812 */ /* 0x000fc800078ec0ff */
[----:B------:R-:W-:-:S04]  /*f1f0*/  @P0 LOP3.LUT R0, R0, 0x10, RZ, 0xfc, !PT ;  /* 0x0000001000000812 */ /* 0x000fc800078efcff */
[----:B------:R-:W-:Y:S01]  /*f200*/  LOP3.LUT R0, R0, 0xfffffff7, RZ, 0xc0, !PT ;  /* 0xfffffff700007812 */ /* 0x000fe200078ec0ff */
[----:B--2---:R-:W0:Y:S02]  /*f210*/  SHFL.UP PT, R4, R10, 0x1, RZ ;  /* 0x042000000a047989 */ /* 0x004e2400000e00ff */
[----:B0-----:R-:W-:-:S05]  /*f220*/  SEL R5, R4, RZ, P1 ;  /* 0x000000ff04057207 */ /* 0x001fca0000800000 */
[----:B------:R-:W-:-:S05]  /*f230*/  IMAD.IADD R5, R10, 0x1, R5 ;  /* 0x000000010a057824 */ /* 0x000fca00078e0205 */
[----:B------:R-:W0:Y:S02]  /*f240*/  SHFL.UP PT, R4, R5, 0x2, RZ ;  /* 0x0440000005047989 */ /* 0x000e2400000e00ff */
[----:B0-----:R-:W-:Y:S02]  /*f250*/  SEL R4, R4, RZ, P0 ;  /* 0x000000ff04047207 */ /* 0x001fe40000000000 */
[----:B------:R-:W-:-:S03]  /*f260*/  ISETP.GE.U32.AND P0, PT, R7, 0x4, PT ;  /* 0x000000040700780c */ /* 0x000fc60003f06070 */
[----:B------:R-:W-:-:S05]  /*f270*/  IMAD.IADD R4, R5, 0x1, R4 ;  /* 0x0000000105047824 */ /* 0x000fca00078e0204 */
[----:B------:R-:W0:Y:S05]  /*f280*/  SHFL.UP PT, R6, R4, 0x4, RZ ;  /* 0x0480000004067989 */ /* 0x000e2a00000e00ff */
[----:B------:R-:W-:-:S04]  /*f290*/  @P0 LOP3.LUT R0, R0, 0x8, RZ, 0xfc, !PT ;  /* 0x0000000800000812 */ /* 0x000fc800078efcff */
[----:B------:R-:W-:Y:S02]  /*f2a0*/  LOP3.LUT R0, R0, 0xfffffffb, RZ, 0xc0, !PT ;  /* 0xfffffffb00007812 */ /* 0x000fe400078ec0ff */
[----:B0-----:R-:W-:Y:S01]  /*f2b0*/  SEL R3, R6, RZ, P0 ;  /* 0x000000ff06037207 */ /* 0x001fe20000000000 */
[----:B------:R-:W-:Y:S01]  /*f2c0*/  IMAD.MOV.U32 R6, RZ, RZ, RZ ;  /* 0x000000ffff067224 */ /* 0x000fe200078e00ff */
[----:B------:R-:W-:-:S03]  /*f2d0*/  ISETP.GE.U32.AND P0, PT, R7, 0x8, PT ;  /* 0x000000080700780c */ /* 0x000fc60003f06070 */
[----:B------:R-:W-:-:S05]  /*f2e0*/  IMAD.IADD R3, R4, 0x1, R3 ;  /* 0x0000000104037824 */ /* 0x000fca00078e0203 */
[----:B------:R-:W0:Y:S05]  /*f2f0*/  SHFL.UP PT, R2, R3, 0x8, RZ ;  /* 0x0500000003027989 */ /* 0x000e2a00000e00ff */
[----:B------:R-:W-:-:S04]  /*f300*/  @P0 LOP3.LUT R0, R0, 0x4, RZ, 0xfc, !PT ;  /* 0x0000000400000812 */ /* 0x000fc800078efcff */
[----:B------:R-:W-:Y:S02]  /*f310*/  LOP3.LUT R0, R0, 0xfffffffd, RZ, 0xc0, !PT ;  /* 0xfffffffd00007812 */ /* 0x000fe400078ec0ff */
[----:B0-----:R-:W-:Y:S02]  /*f320*/  SEL R2, R2, RZ, P0 ;  /* 0x000000ff02027207 */ /* 0x001fe40000000000 */
[----:B------:R-:W-:-:S03]  /*f330*/  ISETP.GE.U32.AND P0, PT, R7, 0x10, PT ;  /* 0x000000100700780c */ /* 0x000fc60003f06070 */
[----:B------:R-:W-:-:S05]  /*f340*/  IMAD.IADD R2, R3, 0x1, R2 ;  /* 0x0000000103027824 */ /* 0x000fca00078e0202 */
[----:B------:R-:W0:Y:S05]  /*f350*/  SHFL.UP PT, R5, R2, 0x10, RZ ;  /* 0x0600000002057989 */ /* 0x000e2a00000e00ff */
[----:B------:R-:W-:Y:S02]  /*f360*/  @P0 LOP3.LUT R0, R0, 0x2, RZ, 0xfc, !PT ;  /* 0x0000000200000812 */ /* 0x000fe400078efcff */
[----:B0-----:R-:W-:-:S05]  /*f370*/  SEL R5, R5, RZ, P0 ;  /* 0x000000ff05057207 */ /* 0x001fca0000000000 */
[----:B------:R-:W-:-:S05]  /*f380*/  IMAD.IADD R4, R2, 0x1, R5 ;  /* 0x0000000102047824 */ /* 0x000fca00078e0205 */
[----:B------:R-:W0:Y:S02]  /*f390*/  SHFL.IDX PT, R5, R4, 0x1f, 0x1f ;  /* 0x03e01f0004057f89 */ /* 0x000e2400000e0000 */
[----:B0-----:R-:W-:-:S04]  /*f3a0*/  IMAD R5, R5, UR4, RZ ;  /* 0x0000000405057c24 */ /* 0x001fc8000f8e02ff */
[----:B------:R-:W-:Y:S01]  /*f3b0*/  IMAD.MOV.U32 R2, RZ, RZ, R5 ;  /* 0x000000ffff027224 */ /* 0x000fe200078e0005 */
[----:B-1----:R-:W-:-:S13]  /*f3c0*/  ISETP.GT.AND P0, PT, R5, UR6, PT ;  /* 0x0000000605007c0c */ /* 0x002fda000bf04270 */
[----:B------:R-:W-:Y:S05]  /*f3d0*/  @P0 BRA `(.L_x_1177) ;  /* 0x0000000000b80947 */ /* 0x000fea0003800000 */
[----:B------:R-:W-:Y:S01]  /*f3e0*/  IMAD.MOV.U32 R5, RZ, RZ, R2 ;  /* 0x000000ffff057224 */ /* 0x000fe200078e0002 */
[----:B------:R-:W-:Y:S01]  /*f3f0*/  ULDC UR5, c[0x0][0xc14] ;  /* 0x0003050000057ab9 */ /* 0x000fe20000000800 */
[----:B------:R-:W-:Y:S01]  /*f400*/  IMAD.MOV.U32 R6, RZ, RZ, RZ ;  /* 0x000000ffff067224 */ /* 0x000fe200078e00ff */
[----:B------:R-:W-:Y:S01]  /*f410*/  ULDC UR7, c[0x0][0xc14] ;  /* 0x0003050000077ab9 */ /* 0x000fe20000000800 */
[----:B------:R-:W-:-:S05]  /*f420*/  ULDC UR4, c[0x0][0xc10] ;  /* 0x0003040000047ab9 */ /* 0x000fca0000000800 */
.L_x_1181:
[----:B------:R-:W-:Y:S02]  /*f430*/  VIADD R6, R6, 0x1f ;  /* 0x0000001f06067836 */ /* 0x000fe40000000000 */
[----:B------:R-:W-:-:S03]  /*f440*/  IMAD.U32 R19, RZ, RZ, UR7 ;  /* 0x00000007ff137e24 */ /* 0x000fc6000f8e00ff */
[----:B------:R-:W-:-:S13]  /*f450*/  ISETP.GE.AND P0, PT, R6, UR5, PT ;  /* 0x0000000506007c0c */ /* 0x000fda000bf06270 */
[----:B------:R-:W-:Y:S05]  /*f460*/  @P0 BRA `(.L_x_1178) ;  /* 0x0000000400c40947 */ /* 0x000fea0003800000 */
[----:B------:R-:W0:Y:S01]  /*f470*/  S2R R2, SR_TID.X ;  /* 0x0000000000027919 */ /* 0x000e220000002100 */
[----:B------:R-:W-:Y:S01]  /*f480*/  BSSY B0, `(.L_x_1179) ;  /* 0x000000a000007945 */ /* 0x000fe20003800000 */
[----:B------:R-:W-:Y:S01]  /*f490*/  IMAD.MOV.U32 R10, RZ, RZ, RZ ;  /* 0x000000ffff0a7224 */ /* 0x000fe200078e00ff */
[----:B0-----:R-:W-:-:S04]  /*f4a0*/  LOP3.LUT R8, R2, 0x1f, RZ, 0xc0, !PT ;  /* 0x0000001f02087812 */ /* 0x001fc800078ec0ff */
[C---:B------:R-:W-:Y:S01]  /*f4b0*/  ISETP.NE.AND P1, PT, R8.reuse, 0x1f, PT ;  /* 0x0000001f0800780c */ /* 0x040fe20003f25270 */
[----:B------:R-:W-:-:S05]  /*f4c0*/  IMAD.IADD R7, R8, 0x1, R6 ;  /* 0x0000000108077824 */ /* 0x000fca00078e0206 */
[----:B------:R-:W-:-:S13]  /*f4d0*/  ISETP.GE.OR P0, PT, R7, UR5, !P1 ;  /* 0x0000000507007c0c */ /* 0x000fda000cf06670 */
[----:B------:R-:W-:Y:S05]  /*f4e0*/  @P0 BRA `(.L_x_1180) ;  /* 0x00000000000c0947 */ /* 0x000fea0003800000 */
[----:B------:R-:W0:Y:S02]  /*f4f0*/  LDC.64 R2, c[0x0][0xc58] ;  /* 0x00031600ff027b82 */ /* 0x000e240000000a00 */
[----:B0-----:R-:W-:-:S05]  /*f500*/  IMAD.WIDE R2, R7, 0x4, R2 ;  /* 0x0000000407027825 */ /* 0x001fca00078e0202 */
[----:B------:R0:W5:Y:S02]  /*f510*/  LDG.E R10, desc[UR60][R2.64] ;  /* 0x0000003c020a7981 */ /* 0x000164000c1e1900 */
.L_x_1180:
[----:B------:R-:W-:Y:S05]  /*f520*/  BSYNC B0 ;  /* 0x0000000000007941 */ /* 0x000fea0003800000 */
.L_x_1179:
        /* <DEDUP_REMOVED lines=25> */
.L_x_1177:
[----:B------:R-:W-:-:S04]  /*f6c0*/  IMAD.IADD R7, R5, 0x1, -R2 ;  /* 0x0000000105077824 */ /* 0x000fc800078e0a02 */
[----:B------:R-:W-:-:S05]  /*f6d0*/  IMAD R2, R4, UR4, R7 ;  /* 0x0000000404027c24 */ /* 0x000fca000f8e0207 */
[----:B------:R-:W-:Y:S02]  /*f6e0*/  ISETP.GT.AND P0, PT, R2, UR6, PT ;  /* 0x0000000602007c0c */ /* 0x000fe4000bf04270 */
[----:B------:R-:W0:Y:S11]  /*f6f0*/  LDC.64 R2, c[0x0][0xc68] ;  /* 0x00031a00ff027b82 */ /* 0x000e360000000a00 */
[----:B------:R-:W-:-:S04]  /*f700*/  VOTE.ANY R9, PT, !P0 ;  /* 0x0000000000097806 */ /* 0x000fc800040e0100 */
[----:B------:R-:W1:Y:S02]  /*f710*/  POPC R5, R9 ;  /* 0x0000000900057309 */ /* 0x000e640000000000 */
[----:B-1----:R-:W-:-:S04]  /*f720*/  IMAD.IADD R19, R5, 0x1, R6 ;  /* 0x0000000105137824 */ /* 0x002fc800078e0206 */
[----:B0-----:R-:W-:-:S05]  /*f730*/  IMAD.WIDE R2, R19, 0x4, R2 ;  /* 0x0000000413027825 */ /* 0x001fca00078e0202 */
[----:B------:R-:W2:Y:S01]  /*f740*/  LDG.E R8, desc[UR60][R2.64] ;  /* 0x0000003c02087981 */ /* 0x000ea2000c1e1900 */
[----:B------:R-:W-:-:S03]  /*f750*/  ISETP.NE.AND P0, PT, R9, RZ, PT ;  /* 0x000000ff0900720c */ /* 0x000fc60003f05270 */
[----:B------:R-:W2:Y:S02]  /*f760*/  SHFL.IDX PT, R17, R10, R5, 0x1f ;  /* 0x00001f050a117589 */ /* 0x000ea400000e0000 */
[----:B--2---:R-:W-:-:S05]  /*f770*/  IMAD R6, R17, R8, RZ ;  /* 0x0000000811067224 */ /* 0x004fca00078e02ff */
[----:B------:R-:W-:-:S04]  /*f780*/  IABS R11, R6 ;  /* 0x00000006000b7213 */ /* 0x000fc80000000000 */
[----:B------:R-:W0:Y:S08]  /*f790*/  I2F.RP R12, R11 ;  /* 0x0000000b000c7306 */ /* 0x000e300000209400 */
[----:B0-----:R-:W0:Y:S02]  /*f7a0*/  MUFU.RCP R12, R12 ;  /* 0x0000000c000c7308 */ /* 0x001e240000001000 */
[----:B0-----:R-:W-:-:S06]  /*f7b0*/  VIADD R13, R12, 0xffffffe ;  /* 0x0ffffffe0c0d7836 */ /* 0x001fcc0000000000 */
[----:B------:R0:W1:Y:S01]  /*f7c0*/  F2I.FTZ.U32.TRUNC.NTZ R3, R13 ;  /* 0x0000000d00037305 */ /* 0x000062000021f000 */
[----:B------:R-:W-:Y:S05]  /*f7d0*/  @!P0 BRA `(.L_x_1182) ;  /* 0x0000000000088947 */ /* 0x000fea0003800000 */
[----:B------:R-:W-:-:S05]  /*f7e0*/  VIADD R5, R5, 0xffffffff ;  /* 0xffffffff05057836 */ /* 0x000fca0000000000 */
[----:B------:R2:W3:Y:S02]  /*f7f0*/  SHFL.IDX PT, R16, R4, R5, 0x1f ;  /* 0x00001f0504107589 */ /* 0x0004e400000e0000 */
.L_x_1182:
[----:B-1----:R-:W-:Y:S01]  /*f800*/  IMAD.MOV R2, RZ, RZ, -R3 ;  /* 0x000000ffff027224 */ /* 0x002fe200078e0a03 */
[----:B--2---:R-:W-:Y:S01]  /*f810*/  IABS R4, R6 ;  /* 0x0000000600047213 */ /* 0x004fe20000000000 */
[----:B---3--:R-:W-:Y:S02]  /*f820*/  IMAD R16, R16, UR4, R7 ;  /* 0x0000000410107c24 */ /* 0x008fe4000f8e0207 */
[----:B------:R-:W-:Y:S02]  /*f830*/  IMAD R5, R2, R11, RZ ;  /* 0x0000000b02057224 */ /* 0x000fe400078e02ff */
[----:B------:R-:W-:Y:S02]  /*f840*/  IMAD.MOV.U32 R2, RZ, RZ, RZ ;  /* 0x000000ffff027224 */ /* 0x000fe400078e00ff */
[----:B------:R-:W-:Y:S02]  /*f850*/  IMAD.MOV R4, RZ, RZ, -R4 ;  /* 0x000000ffff047224 */ /* 0x000fe400078e0a04 */
[----:B------:R-:W-:Y:S01]  /*f860*/  IMAD.HI.U32 R2, R3, R5, R2 ;  /* 0x0000000503027227 */ /* 0x000fe200078e0002 */
[----:B------:R-:W-:-:S04]  /*f870*/  IADD3 R5, -R16, UR6, RZ ;  /* 0x0000000610057c10 */ /* 0x000fc8000fffe1ff */
        /* <DEDUP_REMOVED lines=13> */
[----:B------:R-:W-:Y:S02]  /*f950*/  IMAD R4, R8, R9, RZ ;  /* 0x0000000908047224 */ /* 0x000fe400078e02ff */
[----:B------:R-:W-:Y:S02]  /*f960*/  IMAD.MOV R9, RZ, RZ, -R9 ;  /* 0x000000ffff097224 */ /* 0x000fe400078e0a09 */
[----:B------:R-:W-:Y:S02]  /*f970*/  IMAD.MOV R3, RZ, RZ, -R4 ;  /* 0x000000ffff037224 */ /* 0x000fe400078e0a04 */
[----:B------:R-:W-:-:S03]  /*f980*/  IMAD R5, R6, R9, R5 ;  /* 0x0000000906057224 */ /* 0x000fc600078e0205 */
[----:B------:R-:W-:Y:S01]  /*f990*/  VIADDMNMX R8, R3, UR4, R8, PT ;  /* 0x0000000403087c46 */ /* 0x000fe2000b800108 */
[----:B------:R-:W-:-:S03]  /*f9a0*/  IMAD.IADD R4, R5, 0x1, R4 ;  /* 0x0000000105047824 */ /* 0x000fc600078e0204 */
[----:B------:R-:W-:-:S04]  /*f9b0*/  IABS R7, R8 ;  /* 0x0000000800077213 */ /* 0x000fc80000000000 */
[----:B------:R-:W1:Y:S08]  /*f9c0*/  I2F.RP R10, R7 ;  /* 0x00000007000a7306 */ /* 0x000e700000209400 */
[----:B-1----:R-:W1:Y:S02]  /*f9d0*/  MUFU.RCP R10, R10 ;  /* 0x0000000a000a7308 */ /* 0x002e640000001000 */
[----:B-1----:R-:W-:-:S06]  /*f9e0*/  VIADD R2, R10, 0xffffffe ;  /* 0x0ffffffe0a027836 */ /* 0x002fcc0000000000 */
[----:B------:R1:W2:Y:S02]  /*f9f0*/  F2I.FTZ.U32.TRUNC.NTZ R3, R2 ;  /* 0x0000000200037305 */ /* 0x0002a4000021f000 */
[----:B-1----:R-:W-:Y:S02]  /*fa00*/  IMAD.MOV.U32 R2, RZ, RZ, RZ ;  /* 0x000000ffff027224 */ /* 0x002fe400078e00ff */
[----:B--2---:R-:W-:-:S04]  /*fa10*/  IMAD.MOV R6, RZ, RZ, -R3 ;  /* 0x000000ffff067224 */ /* 0x004fc800078e0a03 */
[----:B------:R-:W-:Y:S01]  /*fa20*/  IMAD R9, R6, R7, RZ ;  /* 0x0000000706097224 */ /* 0x000fe200078e02ff */
[----:B------:R-:W-:-:S03]  /*fa30*/  IABS R6, R5 ;  /* 0x0000000500067213 */ /* 0x000fc60000000000 */
[----:B------:R-:W-:Y:S01]  /*fa40*/  IMAD.HI.U32 R3, R3, R9, R2 ;  /* 0x0000000903037227 */ /* 0x000fe200078e0002 */
[----:B------:R-:W-:-:S05]  /*fa50*/  IABS R9, R8 ;  /* 0x0000000800097213 */ /* 0x000fca0000000000 */
        /* <DEDUP_REMOVED lines=12> */
[----:B------:R-:W-:Y:S01]  /*fb20*/  @!P0 LOP3.LUT R3, RZ, R8, RZ, 0x33, !PT ;  /* 0x00000008ff038212 */ /* 0x000fe200078e33ff */
[----:B------:R-:W-:-:S03]  /*fb30*/  IMAD.MOV R8, RZ, RZ, -R8 ;  /* 0x000000ffff087224 */ /* 0x000fc600078e0a08 */
[----:B------:R-:W-:Y:S01]  /*fb40*/  LOP3.LUT R2, RZ, R3, RZ, 0x33, !PT ;  /* 0x00000003ff027212 */ /* 0x000fe200078e33ff */
[----:B------:R-:W-:-:S04]  /*fb50*/  IMAD R18, R3, R8, R4 ;  /* 0x0000000803127224 */ /* 0x000fc800078e0204 */
[----:B------:R-:W-:Y:S01]  /*fb60*/  IMAD.IADD R17, R17, 0x1, R2 ;  /* 0x0000000111117824 */ /* 0x000fe200078e0202 */
[----:B------:R-:W-:Y:S06]  /*fb70*/  BRA `(.L_x_1183) ;  /* 0x00000000000c7947 */ /* 0x000fec0003800000 */
.L_x_1178:
[----:B------:R-:W-:Y:S02]  /*fb80*/  IMAD.MOV.U32 R17, RZ, RZ, RZ ;  /* 0x000000ffff117224 */ /* 0x000fe400078e00ff */
[----:B------:R-:W-:Y:S02]  /*fb90*/  IMAD.U32 R16, RZ, RZ, UR6 ;  /* 0x00000006ff107e24 */ /* 0x000fe4000f8e00ff */
[----:B------:R-:W-:-:S07]  /*fba0*/  IMAD.MOV.U32 R18, RZ, RZ, RZ ;  /* 0x000000ffff127224 */ /* 0x000fce00078e00ff */
.L_x_1183:
[----:B------:R-:W1:Y:S01]  /*fbb0*/  S2R R2, SR_TID.X ;  /* 0x0000000000027919 */ /* 0x000e620000002100 */
[----:B------:R-:W-:Y:S01]  /*fbc0*/  STL [R1], RZ ;  /* 0x000000ff01007387 */ /* 0x000fe20000100800 */
[----:B-1----:R-:W-:-:S04]  /*fbd0*/  LOP3.LUT R2, R2, 0x1f, RZ, 0xc0, !PT ;  /* 0x0000001f02027812 */ /* 0x002fc800078ec0ff */
[----:B------:R-:W-:-:S13]  /*fbe0*/  ISETP.NE.AND P0, PT, R2, RZ, PT ;  /* 0x000000ff0200720c */ /* 0x000fda0003f05270 */
[----:B------:R-:W1:Y:S01]  /*fbf0*/  @!P0 S2R R3, SR_CgaCtaId ;  /* 0x0000000000038919 */ /* 0x000e620000008800 */
[----:B------:R-:W-:-:S04]  /*fc00*/  @!P0 MOV R0, 0x400 ;  /* 0x0000040000008802 */ /* 0x000fc80000000f00 */
[----:B-1----:R-:W-:-:S05]  /*fc10*/  @!P0 LEA R0, R3, R0, 0x18 ;  /* 0x0000000003008211 */ /* 0x002fca00078ec0ff */
[----:B------:R1:W-:Y:S01]  /*fc20*/  @!P0 STS.128 [R0+0x308d0], R16 ;  /* 0x0308d01000008388 */ /* 0x0003e20000000c00 */
[----:B------:R-:W-:Y:S06]  /*fc30*/  BAR.ARV 0x5, 0x120 ;  /* 0x0144800000007b1d */ /* 0x000fec0000002000 */
[----:B------:R-:W-:Y:S01]  /*fc40*/  ISETP.GE.AND P0, PT, R19, UR5, PT ;  /* 0x0000000513007c0c */ /* 0x000fe2000bf06270 */
[----:B-1----:R-:W-:-:S05]  /*fc50*/  IMAD.MOV.U32 R0, RZ, RZ, 0x1 ;  /* 0x00000001ff007424 */ /* 0x002fca00078e00ff */
[----:B------:R1:W-:Y:S04]  /*fc60*/  STL [R1+0x8], R0 ;  /* 0x0000080001007387 */ /* 0x0003e80000100800 */
[----:B------:R1:W-:Y:S03]  /*fc70*/  STL [R1+0x18], RZ ;  /* 0x000018ff01007387 */ /* 0x0003e60000100800 */
[----:B------:R-:W-:Y:S05]  /*fc80*/  @P0 BRA `(.L_x_1184) ;  /* 0x00000048004c0947 */ /* 0x000fea0003800000 */
[----:B-1----:R-:W-:Y:S01]  /*fc90*/  IMAD.MOV.U32 R0, RZ, RZ, 0x1 ;  /* 0x00000001ff007424 */ /* 0x002fe200078e00ff */
[----:B------:R1:W-:Y:S01]  /*fca0*/  STL [R1+0x18], RZ ;  /* 0x000018ff01007387 */ /* 0x0003e20000100800 */
[----:B------:R-:W-:Y:S01]  /*fcb0*/  ULDC UR38, c[0x0][0xc] ;  /* 0x0000030000267ab9 */ /* 0x000fe20000000800 */
[----:B------:R-:W-:Y:S02]  /*fcc0*/  ULDC.64 UR36, c[0x0][0x198] ;  /* 0x0000660000247ab9 */ /* 0x000fe40000000a00 */
[----:B------:R1:W-:Y:S04]  /*fcd0*/  STL [R1+0x8], R0 ;  /* 0x0000080001007387 */ /* 0x0003e80000100800 */
[----:B------:R1:W-:Y:S02]  /*fce0*/  STL [R1], RZ ;  /* 0x000000ff01007387 */ /* 0x0003e40000100800 */
.L_x_1260:
[----:B------:R-:W-:Y:S05]  /*fcf0*/  YIELD ;  /* 0x0000000000007946 */ /* 0x000fea0003800000 */
[----:B------:R-:W-:Y:S01]  /*fd00*/  ULDC.64 UR4, c[0x0][0xa28] ;  /* 0x00028a0000047ab9 */ /* 0x000fe20000000a00 */
[----:B------:R-:W-:Y:S01]  /*fd10*/  IMAD.MOV.U32 R4, RZ, RZ, RZ ;  /* 0x000000ffff047224 */ /* 0x000fe200078e00ff */
[----:B------:R-:W-:Y:S01]  /*fd20*/  ISETP.NE.U32.AND P0, PT, RZ, UR4, PT ;  /* 0x00000004ff007c0c */ /* 0x000fe2000bf05070 */
[----:B-1----:R-:W-:Y:S01]  /*fd30*/  IMAD.MOV.U32 R0, RZ, RZ, RZ ;  /* 0x000000ffff007224 */ /* 0x002fe200078e00ff */
[----:B------:R-:W-:Y:S02]  /*fd40*/  ULDC.64 UR6, c[0x0][0xa08] ;  /* 0x0002820000067ab9 */ /* 0x000fe40000000a00 */
[----:B------:R-:W-:Y:S01]  /*fd50*/  ISETP.NE.AND.EX P0, PT, RZ, UR5, PT, P0 ;  /* 0x00000005ff007c0c */ /* 0x000fe2000bf05300 */
[----:B------:R-:W-:-:S12]  /*fd60*/  ULDC.64 UR4, c[0x0][0xa00] ;  /* 0x0002800000047ab9 */ /* 0x000fd80000000a00 */
[----:B--2---:R-:W1:Y:S01]  /*fd70*/  @P0 LDC.64 R2, c[0x0][0xa28] ;  /* 0x00028a00ff020b82 */ /* 0x004e620000000a00 */
[----:B------:R-:W-:Y:S01]  /*fd80*/  ISETP.NE.U32.AND P2, PT, RZ, UR4, PT ;  /* 0x00000004ff007c0c */ /* 0x000fe2000bf45070 */
[----:B-1----:R-:W-:-:S05]  /*fd90*/  @P0 IMAD.WIDE R2, R19, 0x4, R2 ;  /* 0x0000000413020825 */ /* 0x002fca00078e0202 */
[----:B------:R1:W5:Y:S01]  /*fda0*/  @P0 LDG.E R4, desc[UR60][R2.64] ;  /* 0x0000003c02040981 */ /* 0x000362000c1e1900 */
[----:B------:R-:W-:Y:S01]  /*fdb0*/  ISETP.NE.AND.EX P2, PT, RZ, UR5, PT, P2 ;  /* 0x00000005ff007c0c */ /* 0x000fe2000bf45320 */
[----:B------:R-:W-:Y:S01]  /*fdc0*/  ULDC.64 UR4, c[0x0][0xa18] ;  /* 0x0002860000047ab9 */ /* 0x000fe20000000a00 */
[----:B-1----:R-:W1:Y:S02]  /*fdd0*/  LDC.64 R2, c[0x0][0xa00] ;  /* 0x00028000ff027b82 */ /* 0x002e640000000a00 */
[----:B-1----:R-:W-:-:S09]  /*fde0*/  IMAD.WIDE R2, R19, 0x4, R2 ;  /* 0x0000000413027825 */ /* 0x002fd200078e0202 */
[----:B------:R-:W2:Y:S01]  /*fdf0*/  @P2 LDG.E R0, desc[UR60][R2.64] ;  /* 0x0000003c02002981 */ /* 0x000ea2000c1e1900 */
[----:B------:R-:W-:Y:S01]  /*fe00*/  ISETP.NE.U32.AND P1, PT, RZ, UR4, PT ;  /* 0x00000004ff007c0c */ /* 0x000fe2000bf25070 */
[----:B------:R-:W-:-:S03]  /*fe10*/  ULDC UR4, c[0x0][0x288] ;  /* 0x0000a20000047ab9 */ /* 0x000fc60000000800 */
[----:B------:R-:W-:-:S13]  /*fe20*/  ISETP.NE.AND.EX P1, PT, RZ, UR5, PT, P1 ;  /* 0x00000005ff007c0c */ /* 0x000fda000bf25310 */
[----:B------:R-:W1:Y:S02]  /*fe30*/  @P1 LDC.64 R6, c[0x0][0xa18] ;  /* 0x00028600ff061b82 */ /* 0x000e640000000a00 */
[----:B-1----:R-:W-:Y:S01]  /*fe40*/  @P1 IMAD.WIDE R6, R19, 0x4, R6 ;  /* 0x0000000413061825 */ /* 0x002fe200078e0206 */
[----:B--2---:R1:W-:Y:S03]  /*fe50*/  STL [R1+0x1c], R0 ;  /* 0x00001c0001007387 */ /* 0x0043e60000100800 */
[----:B-1----:R-:W-:Y:S01]  /*fe60*/  IMAD.U32 R0, RZ, RZ, UR4 ;  /* 0x00000004ff007e24 */ /* 0x002fe2000f8e00ff */
[----:B------:R-:W-:-:S05]  /*fe70*/  ULDC.64 UR4, c[0x0][0x3f8] ;  /* 0x0000fe0000047ab9 */ /* 0x000fca0000000a00 */
[----:B------:R1:W5:Y:S01]  /*fe80*/  @P1 LDG.E R0, desc[UR60][R6.64] ;  /* 0x0000003c06001981 */ /* 0x000362000c1e1900 */
[----:B------:R-:W-:Y:S01]  /*fe90*/  UISETP.NE.U32.AND UP0, UPT, UR4, URZ, UPT ;  /* 0x0000003f0400728c */ /* 0x000fe2000bf05070 */
[----:B------:R-:W-:Y:S02]  /*fea0*/  ISETP.NE.U32.AND P0, PT, RZ, UR6, PT ;  /* 0x00000006ff007c0c */ /* 0x000fe4000bf05070 */
[----:B------:R-:W-:Y:S01]  /*feb0*/  ULDC UR4, c[0x0][0x404] ;  /* 0x0001010000047ab9 */ /* 0x000fe20000000800 */
[----:B------:R-:W-:Y:S01]  /*fec0*/  UISETP.NE.AND.EX UP0, UPT, UR5, URZ, UPT, UP0 ;  /* 0x0000003f0500728c */ /* 0x000fe2000bf05300 */
[----:B------:R-:W-:Y:S02]  /*fed0*/  ISETP.NE.AND.EX P0, PT, RZ, UR7, PT, P0 ;  /* 0x00000007ff007c0c */ /* 0x000fe4000bf05300 */
[----:B------:R-:W-:Y:S01]  /*fee0*/  ULDC UR5, c[0x0][0x2e0] ;  /* 0x0000b80000057ab9 */ /* 0x000fe20000000800 */
[----:B------:R-:W-:-:S04]  /*fef0*/  USEL UR4, UR4, 0x1, UP0 ;  /* 0x0000000104047887 */ /* 0x000fc80008000000 */
[----:B------:R-:W-:-:S06]  /*ff00*/  UIMAD UR4, UR4, UR5, URZ ;  /* 0x00000005040472a4 */ /* 0x000fcc000f8e023f */
[----:B------:R-:W-:Y:S01]  /*ff10*/  IMAD.U32 R5, RZ, RZ, UR4 ;  /* 0x00000004ff057e24 */ /* 0x000fe2000f8e00ff */
[----:B-1----:R-:W-:Y:S06]  /*ff20*/  @P1 BRA `(.L_x_1185) ;  /* 0x0000000000101947 */ /* 0x002fec0003800000 */
[----:B------:R-:W-:Y:S05]  /*ff30*/  @!P2 BRA `(.L_x_1185) ;  /* 0x00000000000ca947 */ /* 0x000fea0003800000 */
[----:B------:R-:W2:Y:S04]  /*ff40*/  LDG.E R7, desc[UR60][R2.64] ;  /* 0x0000003c02077981 */ /* 0x000ea8000c1e1900 */
[----:B-----5:R-:W2:Y:S02]  /*ff50*/  LDG.E R0, desc[UR60][R2.64+0x4] ;  /* 0x0000043c02007981 */ /* 0x020ea4000c1e1900 */
[----:B--2---:R-:W-:-:S07]  /*ff60*/  IMAD.IADD R0, R0, 0x1, -R7 ;  /* 0x0000000100007824 */ /* 0x004fce00078e0a07 */
.L_x_1185:
[----:B------:R-:W1:Y:S01]  /*ff70*/  LDC.64 R2, c[0x0][0xa08] ;  /* 0x00028200ff027b82 */ /* 0x000e620000000a00 */
[----:B------:R-:W-:Y:S01]  /*ff80*/  IMAD.MOV.U32 R7, RZ, RZ, RZ ;  /* 0x000000ffff077224 */ /* 0x000fe200078e00ff */
[----:B------:R-:W-:Y:S01]  /*ff90*/  ULDC.64 UR4, c[0x0][0xa20] ;  /* 0x0002880000047ab9 */ /* 0x000fe20000000a00 */
[----:B-1----:R-:W-:-:S05]  /*ffa0*/  IMAD.WIDE R2, R19, 0x4, R2 ;  /* 0x0000000413027825 */ /* 0x002fca00078e0202 */
[----:B------:R-:W2:Y:S01]  /*ffb0*/  @P0 LDG.E R7, desc[UR60][R2.64] ;  /* 0x0000003c02070981 */ /* 0x000ea2000c1e1900 */
[----:B------:R-:W-:-:S04]  /*ffc0*/  ISETP.NE.U32.AND P1, PT, RZ, UR4, PT ;  /* 0x00000004ff007c0c */ /* 0x000fc8000bf25070 */
[----:B------:R-:W-:Y:S01]  /*ffd0*/  ISETP.NE.AND.EX P1, PT, RZ, UR5, PT, P1 ;  /* 0x00000005ff007c0c */ /* 0x000fe2000bf25310 */
[----:B--2--5:R-:W-:-:S05]  /*ffe0*/  IMAD.IADD R6, R7, 0x1, R4 ;  /* 0x0000000107067824 */ /* 0x024fca00078e0204 */
[----:B------:R1:W-:Y:S07]  /*fff0*/  STL [R1+0x4], R6 ;  /* 0x0000040601007387 */ /* 0x0003ee0000100800 */
[----:B------:R-:W-:Y:S05]  /*10000*/  @!P1 BRA `(.L_x_1186) ;  /* 0x0000000000109947 */ /* 0x000fea0003800000 */
[----:B------:R-:W2:Y:S02]  /*10010*/  LDC.64 R2, c[0x0][0xa20] ;  /* 0x00028800ff027b82 */ /* 0x000ea40000000a00 */
[----:B--2---:R-:W-:-:S05]  /*10020*/  IMAD.WIDE R2, R19, 0x4, R2 ;  /* 0x0000000413027825 */ /* 0x004fca00078e0202 */
[----:B------:R2:W5:Y:S01]  /*10030*/  LDG.E R5, desc[UR60][R2.64] ;  /* 0x0000003c02057981 */ /* 0x000562000c1e1900 */
[----:B------:R-:W-:Y:S05]  /*10040*/  BRA `(.L_x_1187) ;  /* 0x0000000000107947 */ /* 0x000fea0003800000 */
.L_x_1186:
[----:B------:R-:W-:Y:S05]  /*10050*/  @!P0 BRA `(.L_x_1187) ;  /* 0x00000000000c8947 */ /* 0x000fea0003800000 */
[----:B-1----:R-:W2:Y:S04]  /*10060*/  LDG.E R6, desc[UR60][R2.64] ;  /* 0x0000003c02067981 */ /* 0x002ea8000c1e1900 */
[----:B------:R-:W2:Y:S02]  /*10070*/  LDG.E R5, desc[UR60][R2.64+0x4] ;  /* 0x0000043c02057981 */ /* 0x000ea4000c1e1900 */
[----:B--2---:R-:W-:-:S07]  /*10080*/  IMAD.IADD R5, R5, 0x1, -R6 ;  /* 0x0000000105057824 */ /* 0x004fce00078e0a06 */
.L_x_1187:
[----:B--2---:R-:W2:Y:S01]  /*10090*/  LDC.64 R2, c[0x0][0x9e0] ;  /* 0x00027800ff027b82 */ /* 0x004ea20000000a00 */
[----:B-----5:R-:W-:Y:S01]  /*100a0*/  IMAD.IADD R7, R5, 0x1, -R4 ;  /* 0x0000000105077824 */ /* 0x020fe200078e0a04 */
[----:B------:R-:W-:-:S04]  /*100b0*/  LEA R9, R17, 0x80, 0x7 ;  /* 0x0000008011097811 */ /* 0x000fc800078e38ff */
[----:B------:R-:W-:Y:S02]  /*100c0*/  IADD3 R9, R7, R9, -R0 ;  /* 0x0000000907097210 */ /* 0x000fe40007ffe800 */
[----:B--2---:R-:W-:-:S03]  /*100d0*/  ISETP.GE.AND P0, PT, R3, 0x1, PT ;  /* 0x000000010300780c */ /* 0x004fc60003f06270 */
[----:B------:R-:W-:-:S10]  /*100e0*/  IMAD.IADD R2, R9, 0x1, R2 ;  /* 0x0000000109027824 */ /* 0x000fd400078e0202 */
[----:B------:R-:W-:Y:S05]  /*100f0*/  @!P0 BRA `(.L_x_1188) ;  /* 0x0000000000488947 */ /* 0x000fea0003800000 */
[C---:B------:R-:W-:Y:S01]  /*10100*/  ISETP.GT.AND P1, PT, R9.reuse, RZ, PT ;  /* 0x000000ff0900720c */ /* 0x040fe20003f24270 */
[----:B------:R-:W-:Y:S01]  /*10110*/  BSSY B0, `(.L_x_1189) ;  /* 0x000000e000007945 */ /* 0x000fe20003800000 */
[----:B-1----:R-:W-:-:S11]  /*10120*/  VIADD R6, R9, 0xffffffff ;  /* 0xffffffff09067836 */ /* 0x002fd60000000000 */
[----:B------:R-:W-:Y:S05]  /*10130*/  @P1 BRA `(.L_x_1190) ;  /* 0x00000000001c1947 */ /* 0x000fea0003800000 */
[----:B------:R-:W-:Y:S01]  /*10140*/  ISETP.NE.AND P1, PT, R3, 0x1, PT ;  /* 0x000000010300780c */ /* 0x000fe20003f25270 */
[----:B------:R-:W-:-:S12]  /*10150*/  IMAD.MOV R9, RZ, RZ, -R9 ;  /* 0x000000ffff097224 */ /* 0x000fd800078e0a09 */
[----:B------:R-:W1:Y:S02]  /*10160*/  @P1 LDC.64 R4, c[0x0][0x9e8] ;  /* 0x00027a00ff041b82 */ /* 0x000e640000000a00 */
[----:B-1----:R-:W-:-:S05]  /*10170*/  @P1 IMAD.HI.U32 R4, R9, R4, RZ ;  /* 0x0000000409041227 */ /* 0x002fca00078e00ff */
[----:B------:R-:W-:-:S04]  /*10180*/  @P1 SHF.R.U32.HI R9, RZ, R5, R4 ;  /* 0x00000005ff091219 */ /* 0x000fc80000011604 */
[----:B------:R-:W-:Y:S01]  /*10190*/  LOP3.LUT R6, RZ, R9, RZ, 0x33, !PT ;  /* 0x00000009ff067212 */ /* 0x000fe200078e33ff */
[----:B------:R-:W-:Y:S06]  /*101a0*/  BRA `(.L_x_1191) ;  /* 0x0000000000107947 */ /* 0x000fec0003800000 */
.L_x_1190:
[----:B------:R-:W-:-:S13]  /*101b0*/  ISETP.NE.AND P1, PT, R3, 0x1, PT ;  /* 0x000000010300780c */ /* 0x000fda0003f25270 */
[----:B------:R-:W1:Y:S02]  /*101c0*/  @P1 LDC.64 R4, c[0x0][0x9e8] ;  /* 0x00027a00ff041b82 */ /* 0x000e640000000a00 */
[----:B-1----:R-:W-:-:S05]  /*101d0*/  @P1 IMAD.HI.U32 R4, R6, R4, RZ ;  /* 0x0000000406041227 */ /* 0x002fca00078e00ff */
[----:B------:R-:W-:-:S07]  /*101e0*/  @P1 SHF.R.U32.HI R6, RZ, R5, R4 ;  /* 0x00000005ff061219 */ /* 0x000fce0000011604 */
.L_x_1191:
[----:B------:R-:W-:Y:S05]  /*101f0*/  BSYNC B0 ;  /* 0x0000000000007941 */ /* 0x000fea0003800000 */
.L_x_1189:
[----:B------:R-:W-:-:S05]  /*10200*/  IMAD R5, R6, R3, R3 ;  /* 0x0000000306057224 */ /* 0x000fca00078e0203 */
[----:B------:R-:W-:-:S07]  /*10210*/  VIMNMX R2, R2, R5, PT ;  /* 0x0000000502027248 */ /* 0x000fce0003fe0100 */
.L_x_1188:
[----:B------:R-:W-:Y:S01]  /*10220*/  VIADD R2, R2, 0x3f ;  /* 0x0000003f02027836 */ /* 0x000fe20000000000 */
[----:B------:R-:W-:Y:S01]  /*10230*/  ULDC UR4, c[0x0][0x9dc] ;  /* 0x0002770000047ab9 */ /* 0x000fe20000000800 */
[----:B------:R-:W-:-:S03]  /*10240*/  IMAD R0, R17, 0x80, -R0 ;  /* 0x0000008011007824 */ /* 0x000fc600078e0a00 */
[----:B------:R-:W-:-:S04]  /*10250*/  SHF.R.S32.HI R5, RZ, 0x1f, R2 ;  /* 0x0000001fff057819 */ /* 0x000fc80000011402 */
[----:B------:R-:W-:Y:S01]  /*10260*/  LEA.HI R4, R5, R2, RZ, 0x6 ;  /* 0x0000000205047211 */ /* 0x000fe200078f30ff */
[----:B------:R-:W-:-:S03]  /*10270*/  VIADD R2, R7, 0x3f ;  /* 0x0000003f07027836 */ /* 0x000fc60000000000 */
[----:B------:R-:W-:Y:S02]  /*10280*/  SHF.R.S32.HI R4, RZ, 0x6, R4 ;  /* 0x00000006ff047819 */ /* 0x000fe40000011404 */
[----:B------:R-:W-:-:S04]  /*10290*/  SHF.R.S32.HI R5, RZ, 0x1f, R2 ;  /* 0x0000001fff057819 */ /* 0x000fc80000011402 */
[----:B------:R-:W-:Y:S01]  /*102a0*/  LEA.HI R5, R5, R2, RZ, 0x6 ;  /* 0x0000000205057211 */ /* 0x000fe200078f30ff */
[----:B------:R-:W-:-:S03]  /*102b0*/  IMAD.IADD R2, R7, 0x1, R0 ;  /* 0x0000000107027824 */ /* 0x000fc600078e0200 */
[----:B------:R-:W-:Y:S01]  /*102c0*/  SHF.R.S32.HI R5, RZ, 0x6, R5 ;  /* 0x00000006ff057819 */ /* 0x000fe20000011405 */
[----:B------:R-:W-:-:S03]  /*102d0*/  VIADD R0, R2, -UR4 ;  /* 0x8000000402007c36 */ /* 0x000fc60008000000 */
[----:B-1----:R-:W-:-:S05]  /*102e0*/  VIMNMX R6, R5, R4, PT ;  /* 0x0000000405067248 */ /* 0x002fca0003fe0100 */
[----:B------:R1:W-:Y:S01]  /*102f0*/  STL [R1+0x14], R6 ;  /* 0x0000140601007387 */ /* 0x0003e20000100800 */
[----:B------:R-:W-:Y:S05]  /*10300*/  @!P0 BRA `(.L_x_1192) ;  /* 0x0000000000448947 */ /* 0x000fea0003800000 */
[----:B------:R-:W-:Y:S01]  /*10310*/  ISETP.GT.AND P0, PT, R2, -0x1, PT ;  /* 0xffffffff0200780c */ /* 0x000fe20003f04270 */
[----:B------:R-:W-:-:S12]  /*10320*/  BSSY B0, `(.L_x_1193) ;  /* 0x000000d000007945 */ /* 0x000fd80003800000 */
[----:B------:R-:W-:Y:S05]  /*10330*/  @P0 BRA `(.L_x_1194) ;  /* 0x00000000001c0947 */ /* 0x000fea0003800000 */
[----:B------:R-:W-:Y:S02]  /*10340*/  ISETP.NE.AND P0, PT, R3, 0x1, PT ;  /* 0x000000010300780c */ /* 0x000fe40003f05270 */
[----:B------:R-:W-:-:S11]  /*10350*/  LOP3.LUT R7, RZ, R2, RZ, 0x33, !PT ;  /* 0x00000002ff077212 */ /* 0x000fd600078e33ff */
[----:B------:R-:W2:Y:S02]  /*10360*/  @P0 LDC.64 R4, c[0x0][0x9e8] ;  /* 0x00027a00ff040b82 */ /* 0x000ea40000000a00 */
[----:B--2---:R-:W-:-:S05]  /*10370*/  @P0 IMAD.HI.U32 R4, R7, R4, RZ ;  /* 0x0000000407040227 */ /* 0x004fca00078e00ff */
[----:B------:R-:W-:-:S04]  /*10380*/  @P0 SHF.R.U32.HI R7, RZ, R5, R4 ;  /* 0x00000005ff070219 */ /* 0x000fc80000011604 */
[----:B------:R-:W-:Y:S01]  /*10390*/  LOP3.LUT R2, RZ, R7, RZ, 0x33, !PT ;  /* 0x00000007ff027212 */ /* 0x000fe200078e33ff */
[----:B------:R-:W-:Y:S06]  /*103a0*/  BRA `(.L_x_1195) ;  /* 0x0000000000107947 */ /* 0x000fec0003800000 */
.L_x_1194:
[----:B------:R-:W-:-:S13]  /*103b0*/  ISETP.NE.AND P0, PT, R3, 0x1, PT ;  /* 0x000000010300780c */ /* 0x000fda0003f05270 */
[----:B------:R-:W2:Y:S02]  /*103c0*/  @P0 LDC.64 R4, c[0x0][0x9e8] ;  /* 0x00027a00ff040b82 */ /* 0x000ea40000000a00 */
[----:B--2---:R-:W-:-:S05]  /*103d0*/  @P0 IMAD.HI.U32 R4, R2, R4, RZ ;  /* 0x0000000402040227 */ /* 0x004fca00078e00ff */
[----:B------:R-:W-:-:S07]  /*103e0*/  @P0 SHF.R.U32.HI R2, RZ, R5, R4 ;  /* 0x00000005ff020219 */ /* 0x000fce0000011604 */
.L_x_1195:
[----:B------:R-:W-:Y:S05]  /*103f0*/  BSYNC B0 ;  /* 0x0000000000007941 */ /* 0x000fea0003800000 */
.L_x_1193:
[----:B------:R-:W-:-:S05]  /*10400*/  IMAD R3, R2, R3, RZ ;  /* 0x0000000302037224 */ /* 0x000fca00078e02ff */
[----:B------:R-:W-:-:S07]  /*10410*/  VIMNMX R0, R0, R3, !PT ;  /* 0x0000000300007248 */ /* 0x000fce0007fe0100 */
.L_x_1192:
[----:B------:R-:W-:Y:S01]  /*10420*/  SHF.R.S32.HI R3, RZ, 0x1f, R0 ;  /* 0x0000001fff037819 */ /* 0x000fe20000011400 */
[----:B------:R-:W-:Y:S03]  /*10430*/  BSSY B6, `(.L_x_1196) ;  /* 0x0000357000067945 */ /* 0x000fe60003800000 */
[----:B------:R-:W-:-:S04]  /*10440*/  LEA.HI R3, R3, R0, RZ, 0x6 ;  /* 0x0000000003037211 */ /* 0x000fc800078f30ff */
[----:B------:R-:W-:-:S04]  /*10450*/  SHF.R.S32.HI R3, RZ, 0x6, R3 ;  /* 0x00000006ff037819 */ /* 0x000fc80000011403 */
[----:B------:R-:W-:-:S04]  /*10460*/  VIMNMX R2, RZ, R3, !PT ;  /* 0x00000003ff027248 */ /* 0x000fc80007fe0100 */
[----:B------:R-:W-:Y:S01]  /*10470*/  ISETP.GT.AND P0, PT, R6, R2, PT ;  /* 0x000000020600720c */ /* 0x000fe20003f04270 */
[----:B------:R2:W-:-:S12]  /*10480*/  STL [R1+0x10], R2 ;  /* 0x0000100201007387 */ /* 0x0005d80000100800 */
[----:B--2---:R-:W-:Y:S05]  /*10490*/  @P0 BRA `(.L_x_1197) ;  /* 0x0000000000440947 */ /* 0x004fea0003800000 */
[----:B------:R-:W2:Y:S02]  /*104a0*/  S2R R2, SR_TID.X ;  /* 0x0000000000027919 */ /* 0x000ea40000002100 */
[----:B--2---:R-:W-:-:S04]  /*104b0*/  LOP3.LUT R2, R2, 0x1f, RZ, 0xc0, !PT ;  /* 0x0000001f02027812 */ /* 0x004fc800078ec0ff */
[----:B------:R-:W-:-:S13]  /*104c0*/  ISETP.NE.AND P1, PT, R2, RZ, PT ;  /* 0x000000ff0200720c */ /* 0x000fda0003f25270 */
[----:B------:R-:W-:Y:S05]  /*104d0*/  @P1 BRA `(.L_x_1198) ;  /* 0x0000003400301947 */ /* 0x000fea0003800000 */
[----:B------:R-:W2:Y:S01]  /*104e0*/  S2R R7, SR_LANEID ;  /* 0x0000000000077919 */ /* 0x000ea20000000000 */
[----:B------:R-:W-:Y:S01]  /*104f0*/  VOTEU.ANY UR4, UPT, PT ;  /* 0x0000000000047886 */ /* 0x000fe200038e0100 */
[----:B------:R-:W3:Y:S01]  /*10500*/  LDC.64 R2, c[0x0][0xc38] ;  /* 0x00030e00ff027b82 */ /* 0x000ee20000000a00 */
[----:B------:R-:W2:Y:S08]  /*10510*/  FLO.U32 R0, UR4 ;  /* 0x0000000400007d00 */ /* 0x000eb000080e0000 */
[----:B------:R-:W3:Y:S01]  /*10520*/  POPC R5, UR4 ;  /* 0x0000000400057d09 */ /* 0x000ee20008000000 */
[----:B--2---:R-:W-:-:S13]  /*10530*/  ISETP.EQ.U32.AND P0, PT, R0, R7, PT ;  /* 0x000000070000720c */ /* 0x004fda0003f02070 */
[----:B---3--:R-:W2:Y:S01]  /*10540*/  @P0 ATOMG.E.ADD.STRONG.GPU PT, R3, desc[UR60][R2.64], R5 ;  /* 0x00000005020309a8 */ /* 0x008ea200081ee1fc */
[----:B------:R-:W3:Y:S02]  /*10550*/  S2R R4, SR_LTMASK ;  /* 0x0000000000047919 */ /* 0x000ee40000003900 */
[----:B---3--:R-:W-:-:S04]  /*10560*/  LOP3.LUT R4, R4, UR4, RZ, 0xc0, !PT ;  /* 0x0000000404047c12 */ /* 0x008fc8000f8ec0ff */
[----:B------:R-:W3:Y:S01]  /*10570*/  POPC R7, R4 ;  /* 0x0000000400077309 */ /* 0x000ee20000000000 */
[----:B--2---:R-:W3:Y:S02]  /*10580*/  SHFL.IDX PT, R0, R3, R0, 0x1f ;  /* 0x00001f0003007589 */ /* 0x004ee400000e0000 */
[----:B---3--:R-:W-:Y:S01]  /*10590*/  IADD3 R16, R0, UR38, R7 ;  /* 0x0000002600107c10 */ /* 0x008fe2000fffe007 */
[----:B------:R-:W-:Y:S06]  /*105a0*/  BRA `(.L_x_1198) ;  /* 0x0000003000fc7947 */ /* 0x000fec0003800000 */
.L_x_1197:
[----:B------:R-:W2:Y:S01]  /*105b0*/  S2R R3, SR_CgaCtaId ;  /* 0x0000000000037919 */ /* 0x000ea20000008800 */
[----:B------:R-:W-:-:S04]  /*105c0*/  MOV R0, 0x400 ;  /* 0x0000040000007802 */ /* 0x000fc80000000f00 */
[----:B--2---:R-:W-:-:S05]  /*105d0*/  LEA R2, R3, R0, 0x18 ;  /* 0x0000000003027211 */ /* 0x004fca00078ec0ff */
[----:B------:R2:W-:Y:S01]  /*105e0*/  STL [R1+0xc], R2 ;  /* 0x00000c0201007387 */ /* 0x0005e20000100800 */
[----:B------:R-:W-:-:S05]  /*105f0*/  VIADD R0, R2, 0x20400 ;  /* 0x0002040002007836 */ /* 0x000fca0000000000 */
[----:B------:R-:W-:-:S13]  /*10600*/  LOP3.LUT P0, RZ, R0, 0x3ff, RZ, 0xc0, !PT ;  /* 0x000003ff00ff7812 */ /* 0x000fda000780c0ff */
[----:B--2---:R-:W-:Y:S05]  /*10610*/  @!P0 BRA `(.L_x_1199) ;  /* 0x0000000000408947 */ /* 0x004fea0003800000 */
[----:B------:R-:W-:Y:S01]  /*10620*/  MOV R2, 0x0 ;  /* 0x0000000000027802 */ /* 0x000fe20000000f00 */
[----:B------:R-:W-:Y:S01]  /*10630*/  ULDC.64 UR6, c[0x4][0xa8] ;  /* 0x01002a0000067ab9 */ /* 0x000fe20000000a00 */
[----:B------:R-:W-:Y:S01]  /*10640*/  ULDC.64 UR8, c[0x4][0xb0] ;  /* 0x01002c0000087ab9 */ /* 0x000fe20000000a00 */
[----:B------:R-:W-:Y:S01]  /*10650*/  ULDC.64 UR4, c[0x4][0x30] ;  /* 0x01000c0000047ab9 */ /* 0x000fe20000000a00 */
[----:B------:R-:W-:Y:S02]  /*10660*/  IMAD.U32 R4, RZ, RZ, UR6 ;  /* 0x00000006ff047e24 */ /* 0x000fe4000f8e00ff */
[----:B------:R-:W2:Y:S01]  /*10670*/  LDC.64 R2, c[0x4][R2] ;  /* 0x0100000002027b82 */ /* 0x000ea20000000a00 */
[----:B------:R-:W-:Y:S02]  /*10680*/  IMAD.U32 R5, RZ, RZ, UR7 ;  /* 0x00000007ff057e24 */ /* 0x000fe4000f8e00ff */
[----:B-1----:R-:W-:Y:S02]  /*10690*/  IMAD.U32 R6, RZ, RZ, UR8 ;  /* 0x00000008ff067e24 */ /* 0x002fe4000f8e00ff */
[----:B------:R-:W-:-:S02]  /*106a0*/  IMAD.U32 R7, RZ, RZ, UR9 ;  /* 0x00000009ff077e24 */ /* 0x000fc4000f8e00ff */
[----:B------:R-:W-:Y:S02]  /*106b0*/  IMAD.U32 R10, RZ, RZ, UR4 ;  /* 0x00000004ff0a7e24 */ /* 0x000fe4000f8e00ff */
[----:B------:R-:W-:Y:S02]  /*106c0*/  IMAD.U32 R11, RZ, RZ, UR5 ;  /* 0x00000005ff0b7e24 */ /* 0x000fe4000f8e00ff */
[----:B------:R-:W-:Y:S02]  /*106d0*/  IMAD.MOV.U32 R8, RZ, RZ, 0x70 ;  /* 0x00000070ff087424 */ /* 0x000fe400078e00ff */
[----:B------:R-:W-:Y:S02]  /*106e0*/  IMAD.MOV.U32 R12, RZ, RZ, 0x1 ;  /* 0x00000001ff0c7424 */ /* 0x000fe400078e00ff */
[----:B0-----:R-:W-:-:S07]  /*106f0*/  IMAD.MOV.U32 R13, RZ, RZ, RZ ;  /* 0x000000ffff0d7224 */ /* 0x001fce00078e00ff */
[----:B------:R-:W-:-:S07]  /*10700*/  LEPC R20, `(.L_x_1199) ;  /* 0x000000001014794e */ /* 0x000fce0000000000 */
[----:B--2---:R-:W-:Y:S05]  /*10710*/  CALL.ABS.NOINC R2 ;  /* 0x0000000002007343 */ /* 0x004fea0003c00000 */
.L_x_1199:
        /* <DEDUP_REMOVED lines=8> */
[----:B------:R2:W3:Y:S01]  /*107a0*/  LDC.64 R2, c[0x4][R0] ;  /* 0x0100000000027b82 */ /* 0x0004e20000000a00 */
[----:B------:R-:W-:Y:S02]  /*107b0*/  IMAD.U32 R4, RZ, RZ, UR6 ;  /* 0x00000006ff047e24 */ /* 0x000fe4000f8e00ff */
[----:B------:R-:W-:Y:S02]  /*107c0*/  IMAD.U32 R5, RZ, RZ, UR7 ;  /* 0x00000007ff057e24 */ /* 0x000fe4000f8e00ff */
[----:B-1----:R-:W-:Y:S02]  /*107d0*/  IMAD.U32 R6, RZ, RZ, UR8 ;  /* 0x00000008ff067e24 */ /* 0x002fe4000f8e00ff */
[----:B------:R-:W-:-:S02]  /*107e0*/  IMAD.U32 R7, RZ, RZ, UR9 ;  /* 0x00000009ff077e24 */ /* 0x000fc4000f8e00ff */
[----:B------:R-:W-:Y:S02]  /*107f0*/  IMAD.U32 R10, RZ, RZ, UR4 ;  /* 0x00000004ff0a7e24 */ /* 0x000fe4000f8e00ff */
[----:B------:R-:W-:Y:S02]  /*10800*/  IMAD.U32 R11, RZ, RZ, UR5 ;  /* 0x00000005ff0b7e24 */ /* 0x000fe4000f8e00ff */
[----:B------:R-:W-:Y:S02]  /*10810*/  IMAD.MOV.U32 R8, RZ, RZ, 0x70 ;  /* 0x00000070ff087424 */ /* 0x000fe400078e00ff */
[----:B------:R-:W-:Y:S02]  /*10820*/  IMAD.MOV.U32 R12, RZ, RZ, 0x1 ;  /* 0x00000001ff0c7424 */ /* 0x000fe400078e00ff */
[----:B0-2---:R-:W-:-:S07]  /*10830*/  IMAD.MOV.U32 R13, RZ, RZ, RZ ;  /* 0x000000ffff0d7224 */ /* 0x005fce00078e00ff */
[----:B------:R-:W-:-:S07]  /*10840*/  LEPC R20, `(.L_x_1201) ;  /* 0x000000001014794e */ /* 0x000fce0000000000 */
[----:B---3--:R-:W-:Y:S05]  /*10850*/  CALL.ABS.NOINC R2 ;  /* 0x0000000002007343 */ /* 0x008fea0003c00000 */
.L_x_1201:
[----:B------:R-:W-:Y:S01]  /*10860*/  MOV R2, 0x0 ;  /* 0x0000000000027802 */ /* 0x000fe20000000f00 */
[----:B------:R-:W-:Y:S01]  /*10870*/  ULDC.64 UR6, c[0x4][0xa8] ;  /* 0x01002a0000067ab9 */ /* 0x000fe20000000a00 */
[----:B------:R-:W-:Y:S01]  /*10880*/  ULDC.64 UR8, c[0x4][0xb0] ;  /* 0x01002c0000087ab9 */ /* 0x000fe20000000a00 */
[----:B------:R-:W-:Y:S01]  /*10890*/  ULDC.64 UR4, c[0x4][0x40] ;  /* 0x0100100000047ab9 */ /* 0x000fe20000000a00 */
[----:B------:R-:W-:Y:S02]  /*108a0*/  IMAD.U32 R4, RZ, RZ, UR6 ;  /* 0x00000006ff047e24 */ /* 0x000fe4000f8e00ff */
[----:B------:R-:W0:Y:S01]  /*108b0*/  LDC.64 R2, c[0x4][R2] ;  /* 0x0100000002027b82 */ /* 0x000e220000000a00 */
[----:B------:R-:W-:Y:S02]  /*108c0*/  IMAD.U32 R5, RZ, RZ, UR7 ;  /* 0x00000007ff057e24 */ /* 0x000fe4000f8e00ff */
[----:B------:R-:W-:Y:S02]  /*108d0*/  IMAD.U32 R6, RZ, RZ, UR8 ;  /* 0x00000008ff067e24 */ /* 0x000fe4000f8e00ff */
[----:B------:R-:W-:-:S02]  /*108e0*/  IMAD.U32 R7, RZ, RZ, UR9 ;  /* 0x00000009ff077e24 */ /* 0x000fc4000f8e00ff */
[----:B------:R-:W-:Y:S02]  /*108f0*/  IMAD.U32 R10, RZ, RZ, UR4 ;  /* 0x00000004ff0a7e24 */ /* 0x000fe4000f8e00ff */
[----:B------:R-:W-:Y:S02]  /*10900*/  IMAD.U32 R11, RZ, RZ, UR5 ;  /* 0x00000005ff0b7e24 */ /* 0x000fe4000f8e00ff */
[----:B------:R-:W-:Y:S02]  /*10910*/  IMAD.MOV.U32 R8, RZ, RZ, 0x70 ;  /* 0x00000070ff087424 */ /* 0x000fe400078e00ff */
[----:B------:R-:W-:Y:S02]  /*10920*/  IMAD.MOV.U32 R12, RZ, RZ, 0x1 ;  /* 0x00000001ff0c7424 */ /* 0x000fe400078e00ff */
[----:B------:R-:W-:-:S07]  /*10930*/  IMAD.MOV.U32 R13, RZ, RZ, RZ ;  /* 0x000000ffff0d7224 */ /* 0x000fce00078e00ff */
[----:B------:R-:W-:-:S07]  /*10940*/  LEPC R20, `(.L_x_1200) ;  /* 0x000000001014794e */ /* 0x000fce0000000000 */
[----:B0-----:R-:W-:Y:S05]  /*10950*/  CALL.ABS.NOINC R2 ;  /* 0x0000000002007343 */ /* 0x001fea0003c00000 */
.L_x_1200:
[----:B-1----:R-:W2:Y:S01]  /*10960*/  LDL.LU R6, [R1+0x1c] ;  /* 0x00001c0001067983 */ /* 0x002ea20000300800 */
[----:B------:R-:W1:Y:S01]  /*10970*/  LDC R0, c[0x0][0x428] ;  /* 0x00010a00ff007b82 */ /* 0x000e620000000800 */
[----:B------:R-:W-:Y:S01]  /*10980*/  IMAD.MOV.U32 R4, RZ, RZ, R18 ;  /* 0x000000ffff047224 */ /* 0x000fe200078e0012 */
[----:B------:R-:W-:Y:S01]  /*10990*/  ULDC.64 UR4, c[0x0][0x9f8] ;  /* 0x00027e0000047ab9 */ /* 0x000fe20000000a00 */
[----:B------:R-:W3:Y:S01]  /*109a0*/  S2R R7, SR_TID.X ;  /* 0x0000000000077919 */ /* 0x000ee20000002100 */
[----:B-1----:R-:W-:Y:S02]  /*109b0*/  ISETP.NE.AND P0, PT, R0, 0x1, PT ;  /* 0x000000010000780c */ /* 0x002fe40003f05270 */
[----:B---3--:R-:W-:-:S11]  /*109c0*/  LOP3.LUT R7, R7, 0x1f, RZ, 0xc0, !PT ;  /* 0x0000001f07077812 */ /* 0x008fd600078ec0ff */
[----:B------:R-:W1:Y:S08]  /*109d0*/  @P0 LDC R3, c[0x0][0x42c] ;  /* 0x00010b00ff030b82 */ /* 0x000e700000000800 */
[----:B------:R-:W3:Y:S01]  /*109e0*/  @P0 LDC R5, c[0x0][0x430] ;  /* 0x00010c00ff050b82 */ /* 0x000ee20000000800 */
[----:B-1----:R-:W-:-:S05]  /*109f0*/  @P0 IMAD.HI.U32 R0, R18, R3, RZ ;  /* 0x0000000312000227 */ /* 0x002fca00078e00ff */
[----:B---3--:R-:W-:Y:S01]  /*10a00*/  @P0 SHF.R.U32.HI R4, RZ, R5, R0 ;  /* 0x00000005ff040219 */ /* 0x008fe20000011600 */
[----:B------:R-:W-:Y:S01]  /*10a10*/  IMAD.MOV.U32 R0, RZ, RZ, R19 ;  /* 0x000000ffff007224 */ /* 0x000fe200078e0013 */
[----:B------:R-:W-:-:S04]  /*10a20*/  ISETP.NE.U32.AND P0, PT, RZ, UR4, PT ;  /* 0x00000004ff007c0c */ /* 0x000fc8000bf05070 */
[----:B------:R-:W-:Y:S01]  /*10a30*/  ISETP.NE.AND.EX P0, PT, RZ, UR5, PT, P0 ;  /* 0x00000005ff007c0c */ /* 0x000fe2000bf05300 */
[----:B------:R-:W-:-:S12]  /*10a40*/  ULDC.64 UR4, c[0x0][0xa00] ;  /* 0x0002800000047ab9 */ /* 0x000fd80000000a00 */
[----:B------:R-:W1:Y:S01]  /*10a50*/  @P0 LDC.64 R2, c[0x0][0x9f8] ;  /* 0x00027e00ff020b82 */ /* 0x000e620000000a00 */
[----:B------:R-:W-:-:S04]  /*10a60*/  ISETP.NE.AND P6, PT, R7, RZ, PT ;  /* 0x000000ff0700720c */ /* 0x000fc80003fc5270 */
[----:B------:R-:W-:-:S09]  /*10a70*/  PLOP3.LUT P1, PT, P6, PT, PT, 0x8, 0x0 ;  /* 0x000000000000781c */ /* 0x000fd2000372e170 */
[----:B------:R-:W-:Y:S01]  /*10a80*/  VOTEU.ALL UP1, P6 ;  /* 0x00000000003f7886 */ /* 0x000fe20003020000 */
[----:B-1----:R-:W-:-:S05]  /*10a90*/  @P0 IMAD.WIDE R2, R19, 0x4, R2 ;  /* 0x0000000413020825 */ /* 0x002fca00078e0202 */
[----:B------:R1:W5:Y:S01]  /*10aa0*/  @P0 LDG.E R0, desc[UR60][R2.64] ;  /* 0x0000003c02000981 */ /* 0x000362000c1e1900 */
[----:B------:R-:W-:Y:S01]  /*10ab0*/  ISETP.NE.U32.AND P0, PT, RZ, UR4, PT ;  /* 0x00000004ff007c0c */ /* 0x000fe2000bf05070 */
[----:B------:R-:W-:-:S03]  /*10ac0*/  @!UP1 UIADD3 UR8, UP0, UR36, 0x270, URZ ;  /* 0x0000027024089890 */ /* 0x000fc6000ff1e03f */
[----:B------:R-:W-:Y:S01]  /*10ad0*/  ISETP.NE.AND.EX P0, PT, RZ, UR5, PT, P0 ;  /* 0x00000005ff007c0c */ /* 0x000fe2000bf05300 */
[----:B------:R-:W-:-:S03]  /*10ae0*/  @!UP1 UIADD3.X UR9, URZ, UR37, URZ, UP0, !UPT ;  /* 0x000000253f099290 */ /* 0x000fc600087fe43f */
[----:B------:R-:W-:Y:S01]  /*10af0*/  SEL R7, R19, RZ, !P0 ;  /* 0x000000ff13077207 */ /* 0x000fe20004000000 */
[----:B------:R-:W-:Y:S01]  /*10b00*/  VOTEU.ALL UP0, P6 ;  /* 0x00000000003f7886 */ /* 0x000fe20003000000 */
[----:B-12---:R-:W-:-:S07]  /*10b10*/  IMAD R8, R17, 0x80, R6 ;  /* 0x0000008011087824 */ /* 0x006fce00078e0206 */
.L_x_1202:
        /* <DEDUP_REMOVED lines=16> */
.L_x_1203:
        /* <DEDUP_REMOVED lines=15> */
.L_x_1204:
        /* <DEDUP_REMOVED lines=15> */
.L_x_1205:
        /* <DEDUP_REMOVED lines=9> */
[----:B------:R-:W2:Y:S01]  /*10e90*/  LDL R5, [R1+0x14] ;  /* 0x0000140001057983 */ /* 0x000ea20000100800 */
[----:B------:R-:W1:Y:S01]  /*10ea0*/  LDC.64 R2, c[0x0][0x3f8] ;  /* 0x0000fe00ff027b82 */ /* 0x000e620000000a00 */
[----:B------:R-:W-:Y:S02]  /*10eb0*/  ULDC.64 UR4, c[0x0][0xa08] ;  /* 0x0002820000047ab9 */ /* 0x000fe40000000a00 */
[----:B-1----:R-:W-:Y:S01]  /*10ec0*/  LOP3.LUT P0, RZ, R2, UR4, RZ, 0xfc, !PT ;  /* 0x0000000402ff7c12 */ /* 0x002fe2000f80fcff */
[----:B------:R-:W-:-:S03]  /*10ed0*/  UMOV UR4, 0xffffffff ;  /* 0xffffffff00047882 */ /* 0x000fc60000000000 */
[----:B------:R-:W-:-:S04]  /*10ee0*/  LOP3.LUT P0, RZ, R3, UR5, RZ, 0xfc, P0 ;  /* 0x0000000503ff7c12 */ /* 0x000fc8000800fcff */
[----:B-----5:R-:W-:Y:S01]  /*10ef0*/  SEL R6, R0, RZ, !P0 ;  /* 0x000000ff00067207 */ /* 0x020fe20004000000 */
[----:B--2---:R-:W-:Y:S01]  /*10f00*/  VIADD R5, R5, 0xffffffff ;  /* 0xffffffff05057836 */ /* 0x004fe20000000000 */
[----:B------:R-:W-:Y:S07]  /*10f10*/  BRA.DIV UR4, `(.L_x_1206) ;  /* 0x0000003e04787947 */ /* 0x000fee000b800000 */
.L_x_1276:
[----:B------:R-:W-:Y:S01]  /*10f20*/  UMOV UR4, 0xffffffff ;  /* 0xffffffff00047882 */ /* 0x000fe20000000000 */
[----:B------:R-:W-:Y:S02]  /*10f30*/  SHF.R.S32.HI R17, RZ, 0x1f, R0 ;  /* 0x0000001fff117819 */ /* 0x000fe40000011400 */
[----:B------:R-:W-:Y:S05]  /*10f40*/  BRA.DIV UR4, `(.L_x_1207) ;  /* 0x0000003e04a07947 */ /* 0x000fea000b800000 */
[----:B------:R-:W-:-:S13]  /*10f50*/  ELECT P6, URZ, PT ;  /* 0x00000000003f782f */ /* 0x000fda00038c0000 */
.L_x_1279:
[----:B------:R-:W-:Y:S05]  /*10f60*/  @!P6 BRA `(.L_x_1208) ;  /* 0x000000040038e947 */ /* 0x000fea0003800000 */
[----:B------:R-:W-:-:S04]  /*10f70*/  ISETP.NE.U32.AND P0, PT, R2, RZ, PT ;  /* 0x000000ff0200720c */ /* 0x000fc80003f05070 */
[----:B------:R-:W-:-:S13]  /*10f80*/  ISETP.NE.AND.EX P0, PT, R3, RZ, PT, P0 ;  /* 0x000000ff0300720c */ /* 0x000fda0003f05300 */
[----:B------:R-:W-:Y:S05]  /*10f90*/  @!P0 BRA `(.L_x_1209) ;  /* 0x0000000000488947 */ /* 0x000fea0003800000 */
[----:B------:R-:W1:Y:S01]  /*10fa0*/  LDC R12, c[0x0][0x41c] ;  /* 0x00010700ff0c7b82 */ /* 0x000e620000000800 */
[----:B------:R-:W-:Y:S01]  /*10fb0*/  IMAD.MOV.U32 R6, RZ, RZ, R5 ;  /* 0x000000ffff067224 */ /* 0x000fe200078e0005 */
[----:B------:R-:W-:Y:S01]  /*10fc0*/  ULDC.64 UR4, c[0x0][0x408] ;  /* 0x0001020000047ab9 */ /* 0x000fe20000000a00 */
[----:B-1----:R-:W-:-:S13]  /*10fd0*/  ISETP.NE.AND P0, PT, R12, 0x1, PT ;  /* 0x000000010c00780c */ /* 0x002fda0003f05270 */
[----:B------:R-:W1:Y:S02]  /*10fe0*/  @P0 LDC.64 R10, c[0x0][0x420] ;  /* 0x00010800ff0a0b82 */ /* 0x000e640000000a00 */
[----:B-1----:R-:W-:-:S05]  /*10ff0*/  @P0 IMAD.HI.U32 R10, R5, R10, RZ ;  /* 0x0000000a050a0227 */ /* 0x002fca00078e00ff */
[----:B------:R-:W-:-:S04]  /*11000*/  @P0 SHF.R.U32.HI R6, RZ, R11, R10 ;  /* 0x0000000bff060219 */ /* 0x000fc8000001160a */
[--C-:B------:R-:W-:Y:S01]  /*11010*/  SHF.R.S32.HI R11, RZ, 0x1f, R6.reuse ;  /* 0x0000001fff0b7819 */ /* 0x100fe20000011406 */
[--C-:B------:R-:W-:Y:S02]  /*11020*/  IMAD.MOV R9, RZ, RZ, -R6.reuse ;  /* 0x000000ffff097224 */ /* 0x100fe400078e0a06 */
[----:B------:R-:W-:Y:S02]  /*11030*/  IMAD.MOV.U32 R10, RZ, RZ, R6 ;  /* 0x000000ffff0a7224 */ /* 0x000fe400078e0006 */
[----:B------:R-:W-:Y:S02]  /*11040*/  IMAD R5, R12, R9, R5 ;  /* 0x000000090c057224 */ /* 0x000fe400078e0205 */
[----:B------:R-:W-:Y:S02]  /*11050*/  IMAD R9, R17, UR4, RZ ;  /* 0x0000000411097c24 */ /* 0x000fe4000f8e02ff */
[----:B------:R-:W-:-:S04]  /*11060*/  IMAD.WIDE.U32 R10, R0, UR4, R10 ;  /* 0x00000004000a7c25 */ /* 0x000fc8000f8e000a */
[----:B------:R-:W-:Y:S01]  /*11070*/  IMAD R9, R0, UR5, R9 ;  /* 0x0000000500097c24 */ /* 0x000fe2000f8e0209 */
[----:B------:R-:W-:-:S03]  /*11080*/  LEA R12, P0, R10, R2, 0x2 ;  /* 0x000000020a0c7211 */ /* 0x000fc600078010ff */
[----:B------:R-:W-:-:S05]  /*11090*/  IMAD.IADD R6, R11, 0x1, R9 ;  /* 0x000000010b067824 */ /* 0x000fca00078e0209 */
[----:B0-----:R-:W-:-:S05]  /*110a0*/  LEA.HI.X R13, R10, R3, R6, 0x2, P0 ;  /* 0x000000030a0d7211 */ /* 0x001fca00000f1406 */
[----:B------:R1:W5:Y:S02]  /*110b0*/  LDG.E R6, desc[UR60][R12.64] ;  /* 0x0000003c0c067981 */ /* 0x000364000c1e1900 */
.L_x_1209:
[----:B------:R-:W2:Y:S01]  /*110c0*/  LDL R9, [R1] ;  /* 0x0000000001097983 */ /* 0x000ea20000100800 */
[----:B------:R-:W-:-:S03]  /*110d0*/  MOV R11, 0x400 ;  /* 0x00000400000b7802 */ /* 0x000fc60000000f00 */
[----:B------:R-:W3:Y:S01]  /*110e0*/  LDL R10, [R1+0x8] ;  /* 0x00000800010a7983 */ /* 0x000ee20000100800 */
[----:B-1----:R-:W1:Y:S02]  /*110f0*/  S2R R12, SR_CgaCtaId ;  /* 0x00000000000c7919 */ /* 0x002e640000008800 */
[----:B-1----:R-:W-:-:S05]  /*11100*/  LEA R11, R12, R11, 0x18 ;  /* 0x0000000b0c0b7211 */ /* 0x002fca00078ec0ff */
[----:B--2---:R-:W-:Y:S01]  /*11110*/  IMAD R9, R9, 0x8, R11 ;  /* 0x0000000809097824 */ /* 0x004fe200078e020b */
[----:B---3--:R-:W-:-:S04]  /*11120*/  SHF.L.U32 R10, R10, 0x1f, RZ ;  /* 0x0000001f0a0a7819 */ /* 0x008fc800000006ff */
[----:B------:R-:W1:Y:S02]  /*11130*/  SYNCS.PHASECHK.TRANS64.TRYWAIT P0, [R9+URZ+0x30840], R10 ;  /* 0x0308400a090075a7 */ /* 0x000e64000800017f */
[----:B-1----:R-:W-:Y:S05]  /*11140*/  @!P0 BRA `(.L_x_1210) ;  /* 0x0000003c00408947 */ /* 0x002fea0003800000 */
.L_x_1280:
        /* <DEDUP_REMOVED lines=11> */
.L_x_1211:
[----:B------:R-:W2:Y:S01]  /*11200*/  LDL R11, [R1] ;  /* 0x00000000010b7983 */ /* 0x000ea20000100800 */
[----:B------:R-:W-:-:S03]  /*11210*/  MOV R12, 0x400 ;  /* 0x00000400000c7802 */ /* 0x000fc60000000f00 */
[----:B-1----:R-:W3:Y:S01]  /*11220*/  LDL R10, [R1+0x4] ;  /* 0x00000400010a7983 */ /* 0x002ee20000100800 */
[----:B0-----:R-:W0:Y:S01]  /*11230*/  S2R R13, SR_CgaCtaId ;  /* 0x00000000000d7919 */ /* 0x001e220000008800 */
[----:B------:R-:W-:Y:S02]  /*11240*/  R2UR UR9, R9 ;  /* 0x00000000090972ca */ /* 0x000fe400000e0000 */
[----:B------:R-:W-:Y:S01]  /*11250*/  R2UR UR11, R5 ;  /* 0x00000000050b72ca */ /* 0x000fe200000e0000 */
[----:B------:R-:W-:Y:S01]  /*11260*/  UIADD3 UR4, UP0, UR36, 0x370, URZ ;  /* 0x0000037024047890 */ /* 0x000fe2000ff1e03f */
[----:B------:R-:W-:Y:S02]  /*11270*/  R2UR UR12, R4 ;  /* 0x00000000040c72ca */ /* 0x000fe400000e0000 */
[----:B-----5:R-:W-:Y:S02]  /*11280*/  R2UR UR13, R6 ;  /* 0x00000000060d72ca */ /* 0x020fe400000e0000 */
[----:B0-----:R-:W-:-:S05]  /*11290*/  LEA R12, R13, R12, 0x18 ;  /* 0x0000000c0d0c7211 */ /* 0x001fca00078ec0ff */
[----:B------:R-:W-:Y:S01]  /*112a0*/  UIADD3 UR9, UR9, 0x30830, URZ ;  /* 0x0003083009097890 */ /* 0x000fe2000fffe03f */
[----:B------:R-:W-:Y:S01]  /*112b0*/  UMOV UR10, URZ ;  /* 0x0000003f000a7c82 */ /* 0x000fe20008000000 */
[----:B------:R-:W-:Y:S01]  /*112c0*/  UMOV UR6, 0x0 ;  /* 0x0000000000067882 */ /* 0x000fe20000000000 */
[----:B------:R-:W-:Y:S01]  /*112d0*/  UMOV UR7, 0x14f00000 ;  /* 0x14f0000000077882 */ /* 0x000fe20000000000 */
[----:B------:R-:W-:Y:S01]  /*112e0*/  UMOV UR16, 0x40 ;  /* 0x0000004000107882 */ /* 0x000fe20000000000 */
[----:B--2---:R-:W-:Y:S01]  /*112f0*/  IMAD R9, R11, 0x8000, R12 ;  /* 0x000080000b097824 */ /* 0x004fe200078e020c */
[----:B---3--:R-:W-:-:S04]  /*11300*/  R2UR UR5, R10 ;  /* 0x000000000a0572ca */ /* 0x008fc800000e0000 */
[----:B------:R-:W-:-:S09]  /*11310*/  R2UR UR14, R9 ;  /* 0x00000000090e72ca */ /* 0x000fd200000e0000 */
[----:B------:R-:W-:-:S04]  /*11320*/  ULEA UR11, UR11, UR5, 0x6 ;  /* 0x000000050b0b7291 */ /* 0x000fc8000f8e303f */
[----:B------:R-:W-:Y:S02]  /*11330*/  UIADD3 UR8, UR14, 0x20400, URZ ;  /* 0x000204000e087890 */ /* 0x000fe4000fffe03f */
        /* <DEDUP_REMOVED lines=17> */
.L_x_1208:
[----:B------:R-:W2:Y:S01]  /*11450*/  LDL.LU R12, [R1+0x18] ;  /* 0x00001800010c7983 */ /* 0x000ea20000300800 */
[----:B------:R-:W-:Y:S01]  /*11460*/  MOV R10, 0x400 ;  /* 0x00000400000a7802 */ /* 0x000fe20000000f00 */
[----:B------:R-:W-:Y:S05]  /*11470*/  WARPSYNC.ALL ;  /* 0x0000000000007948 */ /* 0x000fea0003800000 */
[----:B------:R-:W1:Y:S01]  /*11480*/  S2R R11, SR_CgaCtaId ;  /* 0x00000000000b7919 */ /* 0x000e620000008800 */
[----:B------:R-:W-:-:S13]  /*11490*/  ELECT P0, URZ, PT ;  /* 0x00000000003f782f */ /* 0x000fda0003800000 */
[C---:B------:R-:W-:Y:S01]  /*114a0*/  @P0 R2UR UR13, R7.reuse ;  /* 0x00000000070d02ca */ /* 0x040fe200000e0000 */
[----:B------:R-:W-:Y:S01]  /*114b0*/  UIADD3 UR4, UP0, UR36, 0x270, URZ ;  /* 0x0000027024047890 */ /* 0x000fe2000ff1e03f */
[----:B------:R-:W-:Y:S01]  /*114c0*/  @P0 R2UR UR12, R18 ;  /* 0x00000000120c02ca */ /* 0x000fe200000e0000 */
[----:B------:R-:W-:Y:S01]  /*114d0*/  UMOV UR6, 0x0 ;  /* 0x0000000000067882 */ /* 0x000fe20000000000 */
[----:B------:R-:W-:Y:S01]  /*114e0*/  @P0 R2UR UR11, R8 ;  /* 0x00000000080b02ca */ /* 0x000fe200000e0000 */
        /* <DEDUP_REMOVED lines=13> */
[----:B-1----:R-:W-:Y:S01]  /*115c0*/  LEA R10, R11, R10, 0x18 ;  /* 0x0000000a0b0a7211 */ /* 0x002fe200078ec0ff */
        /* <DEDUP_REMOVED lines=9> */
[----:B---3--:R-:W-:Y:S01]  /*11660*/  @P0 R2UR UR13, R7 ;  /* 0x00000000070d02ca */ /* 0x008fe200000e0000 */
[----:B------:R-:W-:Y:S01]  /*11670*/  UIADD3 UR8, UR24, 0x18400, URZ ;  /* 0x0001840018087890 */ /* 0x000fe2000fffe03f */
[----:B------:R-:W-:Y:S01]  /*11680*/  @P0 R2UR UR12, R18 ;  /* 0x00000000120c02ca */ /* 0x000fe200000e0000 */
[----:B------:R-:W-:Y:S01]  /*11690*/  UMOV UR10, 0x80 ;  /* 0x00000080000a7882 */ /* 0x000fe20000000000 */
[----:B------:R-:W-:Y:S01]  /*116a0*/  @P0 R2UR UR11, R8 ;  /* 0x00000000080b02ca */ /* 0x000fe200000e0000 */
[----:B------:R-:W-:Y:S01]  /*116b0*/  UMOV UR6, 0x0 ;  /* 0x0000000000067882 */ /* 0x000fe20000000000 */
[----:B------:R-:W-:-:S11]  /*116c0*/  UMOV UR7, 0x12f00000 ;  /* 0x12f0000000077882 */ /* 0x000fd60000000000 */
[----:B------:R3:W-:Y:S02]  /*116d0*/  UTMALDG.4D [UR8], [UR4], desc[UR22] ;  /* 0x00001608040075b4 */ /* 0x0007e40008019000 */
[----:B---3--:R-:W-:Y:S01]  /*116e0*/  @P0 R2UR UR13, R7 ;  /* 0x00000000070d02ca */ /* 0x008fe200000e0000 */
        /* <DEDUP_REMOVED lines=11> */
[----:B------:R-:W2:Y:S02]  /*117a0*/  SYNCS.PHASECHK.TRANS64.TRYWAIT P0, [R10+URZ+0x30820], R7 ;  /* 0x030820070a0075a7 */ /* 0x000ea4000800017f */
[----:B-12---:R-:W-:Y:S05]  /*117b0*/  @!P0 BRA `(.L_x_1213) ;  /* 0x0000003400b88947 */ /* 0x006fea0003800000 */
.L_x_1281:
[----:B------:R-:W-:Y:S05]  /*117c0*/  BSYNC B0 ;  /* 0x0000000000007941 */ /* 0x000fea0003800000 */
.L_x_1212:
[----:B------:R-:W2:Y:S04]  /*117d0*/  LDL R9, [R1+0x14] ;  /* 0x0000140001097983 */ /* 0x000ea80000100800 */
[----:B-1----:R-:W3:Y:S01]  /*117e0*/  LDL R8, [R1+0x10] ;  /* 0x0000100001087983 */ /* 0x002ee20000100800 */
[----:B------:R-:W-:Y:S01]  /*117f0*/  BSSY B0, `(.L_x_1214) ;  /* 0x00001c3000007945 */ /* 0x000fe20003800000 */
[----:B--2---:R-:W-:-:S05]  /*11800*/  VIADD R7, R9, 0xfffffffe ;  /* 0xfffffffe09077836 */ /* 0x004fca0000000000 */
[----:B---3--:R-:W-:-:S13]  /*11810*/  ISETP.GE.AND P0, PT, R7, R8, PT ;  /* 0x000000080700720c */ /* 0x008fda0003f06270 */
[----:B------:R-:W-:Y:S05]  /*11820*/  @!P0 BRA `(.L_x_1215) ;  /* 0x0000001800fc8947 */ /* 0x000fea0003800000 */
[----:B0-----:R-:W-:Y:S01]  /*11830*/  LOP3.LUT R13, RZ, R8, RZ, 0x33, !PT ;  /* 0x00000008ff0d7212 */ /* 0x001fe200078e33ff */
[----:B------:R-:W-:Y:S01]  /*11840*/  IMAD.MOV R8, RZ, RZ, -R9 ;  /* 0x000000ffff087224 */ /* 0x000fe200078e0a09 */
[----:B------:R-:W-:Y:S04]  /*11850*/  BSSY B1, `(.L_x_1216) ;  /* 0x000009b000017945 */ /* 0x000fe80003800000 */
[----:B------:R-:W-:-:S05]  /*11860*/  VIADDMNMX R13, R8, 0x1, R13, !PT ;  /* 0x00000001080d7846 */ /* 0x000fca000780010d */
[----:B------:R-:W-:-:S05]  /*11870*/  IMAD.IADD R8, R9, 0x1, R13 ;  /* 0x0000000109087824 */ /* 0x000fca00078e020d */
        /* <DEDUP_REMOVED lines=33> */
.L_x_1220:
[----:B0-----:R-:W0:Y:S01]  /*11a90*/  S2R R3, SR_CgaCtaId ;  /* 0x0000000000037919 */ /* 0x001e220000008800 */
[----:B------:R-:W-:-:S04]  /*11aa0*/  MOV R2, 0x400 ;  /* 0x0000040000027802 */ /* 0x000fc80000000f00 */
[----:B0-----:R-:W-:Y:S02]  /*11ab0*/  LEA R2, R3, R2, 0x18 ;  /* 0x0000000203027211 */ /* 0x001fe400078ec0ff */
[----:B------:R-:W-:-:S03]  /*11ac0*/  SHF.L.U32 R3, R14, 0x1f, RZ ;  /* 0x0000001f0e037819 */ /* 0x000fc600000006ff */
[----:B------:R-:W-:-:S04]  /*11ad0*/  IMAD R2, R12, 0x8, R2 ;  /* 0x000000080c027824 */ /* 0x000fc800078e0202 */
[----:B------:R-:W0:Y:S02]  /*11ae0*/  SYNCS.PHASECHK.TRANS64.TRYWAIT P0, [R2+URZ+0x30840], R3 ;  /* 0x03084003020075a7 */ /* 0x000e24000800017f */
[----:B0-----:R-:W-:Y:S05]  /*11af0*/  @!P0 BRA `(.L_x_1221) ;  /* 0x0000003400088947 */ /* 0x001fea0003800000 */
.L_x_1282:
        /* <DEDUP_REMOVED lines=11> */
.L_x_1222:
        /* <DEDUP_REMOVED lines=26> */
[----:B------:R-:W-:Y:S02]  /*11d50*/  ULEA UR11, UR11, UR5, 0x6 ;  /* 0x000000050b0b7291 */ /* 0x000fe4000f8e303f */
        /* <DEDUP_REMOVED lines=15> */
.L_x_1283:
        /* <DEDUP_REMOVED lines=13> */
.L_x_1224:
[----:B01----:R-:W2:Y:S01]  /*11f20*/  LDL.LU R2, [R1] ;  /* 0x0000000001027983 */ /* 0x003ea20000300800 */
[----:B------:R-:W-:-:S03]  /*11f30*/  MOV R10, 0x400 ;  /* 0x00000400000a7802 */ /* 0x000fc60000000f00 */
[----:B------:R-:W3:Y:S01]  /*11f40*/  LDL R3, [R1+0x4] ;  /* 0x0000040001037983 */ /* 0x000ee20000100800 */
[----:B------:R-:W0:Y:S01]  /*11f50*/  S2R R11, SR_CgaCtaId ;  /* 0x00000000000b7919 */ /* 0x000e220000008800 */
[----:B------:R-:W-:Y:S01]  /*11f60*/  R2UR UR11, R5 ;  /* 0x00000000050b72ca */ /* 0x000fe200000e0000 */
[----:B------:R-:W-:Y:S01]  /*11f70*/  UIADD3 UR4, UP0, UR36, 0x470, URZ ;  /* 0x0000047024047890 */ /* 0x000fe2000ff1e03f */
[----:B------:R-:W-:Y:S02]  /*11f80*/  R2UR UR13, R6 ;  /* 0x00000000060d72ca */ /* 0x000fe400000e0000 */
[----:B------:R-:W-:Y:S02]  /*11f90*/  R2UR UR12, R4 ;  /* 0x00000000040c72ca */ /* 0x000fe400000e0000 */
[----:B0-----:R-:W-:Y:S01]  /*11fa0*/  LEA R10, R11, R10, 0x18 ;  /* 0x0000000a0b0a7211 */ /* 0x001fe200078ec0ff */
[----:B------:R-:W-:Y:S01]  /*11fb0*/  UMOV UR10, URZ ;  /* 0x0000003f000a7c82 */ /* 0x000fe20008000000 */
[----:B------:R-:W-:Y:S01]  /*11fc0*/  UMOV UR6, 0x0 ;  /* 0x0000000000067882 */ /* 0x000fe20000000000 */
[----:B------:R-:W-:Y:S01]  /*11fd0*/  UMOV UR7, 0x14f00000 ;  /* 0x14f0000000077882 */ /* 0x000fe20000000000 */
[----:B------:R-:W-:Y:S01]  /*11fe0*/  UMOV UR17, 0x40 ;  /* 0x0000004000117882 */ /* 0x000fe20000000000 */
[----:B------:R-:W-:-:S02]  /*11ff0*/  IMAD.MOV.U32 R6, RZ, RZ, R8 ;  /* 0x000000ffff067224 */ /* 0x000fc400078e0008 */
[----:B------:R-:W-:Y:S02]  /*12000*/  IMAD.MOV.U32 R5, RZ, RZ, R7 ;  /* 0x000000ffff057224 */ /* 0x000fe400078e0007 */
[----:B--2---:R-:W-:-:S04]  /*12010*/  IMAD.MOV.U32 R9, RZ, RZ, R2 ;  /* 0x000000ffff097224 */ /* 0x004fc800078e0002 */
[----:B------:R-:W-:-:S05]  /*12020*/  IMAD R2, R9, 0x8, R10 ;  /* 0x0000000809027824 */ /* 0x000fca00078e020a */
[----:B------:R-:W-:Y:S01]  /*12030*/  R2UR UR9, R2 ;  /* 0x00000000020972ca */ /* 0x000fe200000e0000 */
[----:B------:R-:W-:Y:S01]  /*12040*/  IMAD R2, R9, 0x8000, R10 ;  /* 0x0000800009027824 */ /* 0x000fe200078e020a */
[----:B---3--:R-:W-:-:S04]  /*12050*/  R2UR UR5, R3 ;  /* 0x00000000030572ca */ /* 0x008fc800000e0000 */
[----:B------:R-:W-:-:S07]  /*12060*/  R2UR UR16, R2 ;  /* 0x00000000021072ca */ /* 0x000fce00000e0000 */
[----:B------:R-:W-:Y:S02]  /*12070*/  UIADD3 UR9, UR9, 0x30850, URZ ;  /* 0x0003085009097890 */ /* 0x000fe4000fffe03f */
[----:B------:R-:W-:Y:S02]  /*12080*/  ULEA UR11, UR11, UR5, 0x6 ;  /* 0x000000050b0b7291 */ /* 0x000fe4000f8e303f */
[----:B------:R-:W-:Y:S02]  /*12090*/  UIADD3.X UR5, URZ, UR37, URZ, UP0, !UPT ;  /* 0x000000253f057290 */ /* 0x000fe400087fe43f */
[----:B------:R-:W-:Y:S02]  /*120a0*/  UIADD3 UR8, UR16, 0x400, URZ ;  /* 0x0000040010087890 */ /* 0x000fe4000fffe03f */
[----:B------:R-:W-:Y:S02]  /*120b0*/  UIADD3 UR14, UR16, 0x2400, URZ ;  /* 0x00002400100e7890 */ /* 0x000fe4000fffe03f */
[----:B------:R-:W-:-:S02]  /*120c0*/  UIADD3 UR15, UR16, 0x4400, URZ ;  /* 0x00004400100f7890 */ /* 0x000fc4000fffe03f */
        /* <DEDUP_REMOVED lines=14> */
.L_x_1219:
[----:B------:R-:W-:Y:S05]  /*121b0*/  BSYNC B2 ;  /* 0x0000000000027941 */ /* 0x000fea0003800000 */
.L_x_1218:
[----:B------:R-:W2:Y:S04]  /*121c0*/  LDL R2, [R1+0x14] ;  /* 0x0000140001027983 */ /* 0x000ea80000100800 */
[----:B------:R0:W-:Y:S04]  /*121d0*/  STL [R1], R12 ;  /* 0x0000000c01007387 */ /* 0x0001e80000100800 */
[----:B------:R0:W-:Y:S02]  /*121e0*/  STL [R1+0x8], R14 ;  /* 0x0000080e01007387 */ /* 0x0001e40000100800 */
[----:B0-2---:R-:W-:-:S07]  /*121f0*/  VIADD R7, R2, 0xfffffffd ;  /* 0xfffffffd02077836 */ /* 0x005fce0000000000 */
.L_x_1217:
[----:B------:R-:W-:Y:S05]  /*12200*/  BSYNC B1 ;  /* 0x0000000000017941 */ /* 0x000fea0003800000 */
.L_x_1216:
[----:B------:R-:W2:Y:S01]  /*12210*/  LDL.LU R2, [R1+0x14] ;  /* 0x0000140001027983 */ /* 0x000ea20000300800 */
[----:B------:R-:W-:Y:S01]  /*12220*/  VIADD R13, R13, 0xfffffffe ;  /* 0xfffffffe0d0d7836 */ /* 0x000fe20000000000 */
[----:B--2---:R-:W-:-:S04]  /*12230*/  LOP3.LUT R2, RZ, R2, RZ, 0x33, !PT ;  /* 0x00000002ff027212 */ /* 0x004fc800078e33ff */
[----:B------:R-:W-:-:S13]  /*12240*/  ISETP.NE.AND P0, PT, R13, R2, PT ;  /* 0x000000020d00720c */ /* 0x000fda0003f05270 */
[----:B------:R-:W-:Y:S05]  /*12250*/  @!P0 BRA `(.L_x_1215) ;  /* 0x0000001000708947 */ /* 0x000fea0003800000 */
[----:B------:R-:W-:-:S07]  /*12260*/  IMAD.MOV.U32 R10, RZ, RZ, R6 ;  /* 0x000000ffff0a7224 */ /* 0x000fce00078e0006 */
.L_x_1239:
        /* <DEDUP_REMOVED lines=32> */
.L_x_1227:
[----:B------:R-:W1:Y:S01]  /*12470*/  S2R R3, SR_CgaCtaId ;  /* 0x0000000000037919 */ /* 0x000e620000008800 */
[----:B------:R-:W-:-:S04]  /*12480*/  MOV R2, 0x400 ;  /* 0x0000040000027802 */ /* 0x000fc80000000f00 */
[----:B-1----:R-:W-:Y:S02]  /*12490*/  LEA R2, R3, R2, 0x18 ;  /* 0x0000000203027211 */ /* 0x002fe400078ec0ff */
[----:B------:R-:W-:-:S03]  /*124a0*/  SHF.L.U32 R3, R9, 0x1f, RZ ;  /* 0x0000001f09037819 */ /* 0x000fc600000006ff */
[----:B------:R-:W-:-:S04]  /*124b0*/  IMAD R2, R8, 0x8, R2 ;  /* 0x0000000808027824 */ /* 0x000fc800078e0202 */
[----:B------:R-:W1:Y:S02]  /*124c0*/  SYNCS.PHASECHK.TRANS64.TRYWAIT P0, [R2+URZ+0x30840], R3 ;  /* 0x03084003020075a7 */ /* 0x000e64000800017f */
[----:B-1----:R-:W-:Y:S05]  /*124d0*/  @!P0 BRA `(.L_x_1228) ;  /* 0x0000002800b88947 */ /* 0x002fea0003800000 */
.L_x_1284:
        /* <DEDUP_REMOVED lines=11> */
.L_x_1229:
        /* <DEDUP_REMOVED lines=42> */
.L_x_1285:
        /* <DEDUP_REMOVED lines=8> */
.L_x_1231:
[----:B0-----:R-:W2:Y:S01]  /*128b0*/  LDL.LU R2, [R1] ;  /* 0x0000000001027983 */ /* 0x001ea20000300800 */
[----:B------:R-:W-:-:S03]  /*128c0*/  MOV R13, 0x400 ;  /* 0x00000400000d7802 */ /* 0x000fc60000000f00 */
[----:B------:R-:W3:Y:S01]  /*128d0*/  LDL R11, [R1+0x4] ;  /* 0x00000400010b7983 */ /* 0x000ee20000100800 */
[----:B------:R-:W0:Y:S01]  /*128e0*/  S2R R14, SR_CgaCtaId ;  /* 0x00000000000e7919 */ /* 0x000e220000008800 */
[----:B------:R-:W-:Y:S02]  /*128f0*/  R2UR UR11, R5 ;  /* 0x00000000050b72ca */ /* 0x000fe400000e0000 */
[----:B------:R-:W-:Y:S01]  /*12900*/  R2UR UR9, R3 ;  /* 0x00000000030972ca */ /* 0x000fe200000e0000 */
[----:B------:R-:W-:Y:S01]  /*12910*/  UIADD3 UR4, UP0, UR36, 0x470, URZ ;  /* 0x0000047024047890 */ /* 0x000fe2000ff1e03f */
[----:B------:R-:W-:Y:S02]  /*12920*/  R2UR UR13, R6 ;  /* 0x00000000060d72ca */ /* 0x000fe400000e0000 */
[----:B------:R-:W-:Y:S02]  /*12930*/  R2UR UR12, R4 ;  /* 0x00000000040c72ca */ /* 0x000fe400000e0000 */
[----:B0-----:R-:W-:-:S07]  /*12940*/  LEA R13, R14, R13, 0x18 ;  /* 0x0000000d0e0d7211 */ /* 0x001fce00078ec0ff */
[----:B------:R-:W-:Y:S01]  /*12950*/  UIADD3 UR9, UR9, 0x50, URZ ;  /* 0x0000005009097890 */ /* 0x000fe2000fffe03f */
[----:B------:R-:W-:Y:S01]  /*12960*/  UMOV UR10, URZ ;  /* 0x0000003f000a7c82 */ /* 0x000fe20008000000 */
[----:B------:R-:W-:Y:S01]  /*12970*/  UMOV UR6, 0x0 ;  /* 0x0000000000067882 */ /* 0x000fe20000000000 */
[----:B------:R-:W-:Y:S01]  /*12980*/  UMOV UR7, 0x14f00000 ;  /* 0x14f0000000077882 */ /* 0x000fe20000000000 */
[----:B------:R-:W-:Y:S01]  /*12990*/  UMOV UR17, 0x40 ;  /* 0x0000004000117882 */ /* 0x000fe20000000000 */
[----:B------:R-:W-:Y:S02]  /*129a0*/  IMAD.MOV.U32 R5, RZ, RZ, R12 ;  /* 0x000000ffff057224 */ /* 0x000fe400078e000c */
[----:B------:R-:W-:Y:S02]  /*129b0*/  IMAD.MOV.U32 R6, RZ, RZ, R10 ;  /* 0x000000ffff067224 */ /* 0x000fe400078e000a */
        /* <DEDUP_REMOVED lines=22> */
.L_x_1226:
[----:B------:R-:W-:Y:S05]  /*12b20*/  BSYNC B1 ;  /* 0x0000000000017941 */ /* 0x000fea0003800000 */
.L_x_1225:
[----:B------:R-:W-:Y:S01]  /*12b30*/  VIADD R3, R8, 0x1 ;  /* 0x0000000108037836 */ /* 0x000fe20000000000 */
[----:B------:R-:W-:Y:S01]  /*12b40*/  BSSY B1, `(.L_x_1232) ;  /* 0x0000089000017945 */ /* 0x000fe20003800000 */
[----:B------:R-:W-:-:S03]  /*12b50*/  VIADD R13, R7, 0xffffffff ;  /* 0xffffffff070d7836 */ /* 0x000fc60000000000 */
        /* <DEDUP_REMOVED lines=8> */
[----:B------:R-:W-:Y:S01]  /*12be0*/  IMAD.MOV.U32 R12, RZ, RZ, R13 ;  /* 0x000000ffff0c7224 */ /* 0x000fe200078e000d */
[----:B------:R-:W-:-:S04]  /*12bf0*/  ISETP.NE.U32.AND P0, PT, RZ, UR4, PT ;  /* 0x00000004ff007c0c */ /* 0x000fc8000bf05070 */
[----:B------:R-:W-:-:S13]  /*12c00*/  ISETP.NE.AND.EX P0, PT, RZ, UR5, PT, P0 ;  /* 0x00000005ff007c0c */ /* 0x000fda000bf05300 */
[----:B------:R-:W-:Y:S05]  /*12c10*/  @!P0 BRA `(.L_x_1234) ;  /* 0x0000000000448947 */ /* 0x000fea0003800000 */
        /* <DEDUP_REMOVED lines=17> */
.L_x_1234:
[----:B------:R-:W2:Y:S01]  /*12d30*/  S2R R3, SR_CgaCtaId ;  /* 0x0000000000037919 */ /* 0x000ea20000008800 */
[----:B------:R-:W-:-:S04]  /*12d40*/  MOV R2, 0x400 ;  /* 0x0000040000027802 */ /* 0x000fc80000000f00 */
[----:B--2---:R-:W-:Y:S02]  /*12d50*/  LEA R2, R3, R2, 0x18 ;  /* 0x0000000203027211 */ /* 0x004fe400078ec0ff */
[----:B------:R-:W-:-:S03]  /*12d60*/  SHF.L.U32 R3, R14, 0x1f, RZ ;  /* 0x0000001f0e037819 */ /* 0x000fc600000006ff */
[----:B------:R-:W-:-:S04]  /*12d70*/  IMAD R2, R15, 0x8, R2 ;  /* 0x000000080f027824 */ /* 0x000fc800078e0202 */
[----:B------:R-:W2:Y:S02]  /*12d80*/  SYNCS.PHASECHK.TRANS64.TRYWAIT P0, [R2+URZ+0x30840], R3 ;  /* 0x03084003020075a7 */ /* 0x000ea4000800017f */
[----:B--2---:R-:W-:Y:S05]  /*12d90*/  @!P0 BRA `(.L_x_1235) ;  /* 0x0000002000b08947 */ /* 0x004fea0003800000 */
.L_x_1286:
        /* <DEDUP_REMOVED lines=11> */
.L_x_1236:
        /* <DEDUP_REMOVED lines=42> */
.L_x_1287:
        /* <DEDUP_REMOVED lines=8> */
.L_x_1238:
[----:B-1----:R-:W2:Y:S01]  /*13170*/  LDL R3, [R1+0x4] ;  /* 0x0000040001037983 */ /* 0x002ea20000100800 */
[----:B0-----:R-:W-:Y:S01]  /*13180*/  MOV R9, 0x400 ;  /* 0x0000040000097802 */ /* 0x001fe20000000f00 */
[----:B------:R-:W0:Y:S01]  /*13190*/  S2R R11, SR_CgaCtaId ;  /* 0x00000000000b7919 */ /* 0x000e220000008800 */
[----:B------:R-:W-:Y:S02]  /*131a0*/  R2UR UR11, R5 ;  /* 0x00000000050b72ca */ /* 0x000fe400000e0000 */
        /* <DEDUP_REMOVED lines=16> */
[----:B------:R-:W-:Y:S02]  /*132b0*/  IMAD.MOV.U32 R5, RZ, RZ, R12 ;  /* 0x000000ffff057224 */ /* 0x000fe400078e000c */
[----:B------:R-:W-:Y:S01]  /*132c0*/  IMAD.MOV.U32 R6, RZ, RZ, R10 ;  /* 0x000000ffff067224 */ /* 0x000fe200078e000a */
[----:B--2---:R-:W-:-:S13]  /*132d0*/  R2UR UR5, R3 ;  /* 0x00000000030572ca */ /* 0x004fda00000e0000 */
[----:B------:R-:W-:Y:S02]  /*132e0*/  ULEA UR11, UR11, UR5, 0x6 ;  /* 0x000000050b0b7291 */ /* 0x000fe4000f8e303f */
        /* <DEDUP_REMOVED lines=14> */
.L_x_1233:
[----:B------:R-:W-:Y:S05]  /*133d0*/  BSYNC B1 ;  /* 0x0000000000017941 */ /* 0x000fea0003800000 */
.L_x_1232:
[----:B------:R-:W2:Y:S01]  /*133e0*/  LDL R2, [R1+0x10] ;  /* 0x0000100001027983 */ /* 0x000ea20000100800 */
[----:B------:R-:W-:Y:S01]  /*133f0*/  VIADD R7, R7, 0xfffffffe ;  /* 0xfffffffe07077836 */ /* 0x000fe20000000000 */
[----:B--2---:R-:W-:-:S13]  /*13400*/  ISETP.GT.AND P0, PT, R13, R2, PT ;  /* 0x000000020d00720c */ /* 0x004fda0003f04270 */
[----:B------:R-:W-:Y:S05]  /*13410*/  @P0 BRA `(.L_x_1239) ;  /* 0xffffffec00940947 */ /* 0x000fea000383ffff */
.L_x_1215:
[----:B------:R-:W-:Y:S05]  /*13420*/  BSYNC B0 ;  /* 0x0000000000007941 */ /* 0x000fea0003800000 */
.L_x_1214:
        /* <DEDUP_REMOVED lines=8> */
[----:B------:R-:W1:Y:S08]  /*134b0*/  FLO.U32 R0, UR4 ;  /* 0x0000000400007d00 */ /* 0x000e7000080e0000 */
        /* <DEDUP_REMOVED lines=8> */
.L_x_1241:
[----:B------:R-:W-:Y:S05]  /*13540*/  BSYNC B0 ;  /* 0x0000000000007941 */ /* 0x000fea0003800000 */
.L_x_1240:
        /* <DEDUP_REMOVED lines=11> */
.L_x_1288:
        /* <DEDUP_REMOVED lines=11> */
.L_x_1245:
[----:B------:R-:W2:Y:S01]  /*136b0*/  LDL.LU R8, [R1+0x4] ;  /* 0x0000040001087983 */ /* 0x000ea20000300800 */
[----:B------:R-:W-:-:S03]  /*136c0*/  MOV R2, 0x400 ;  /* 0x0000040000027802 */ /* 0x000fc60000000f00 */
[----:B-1----:R-:W3:Y:S01]  /*136d0*/  LDL R0, [R1] ;  /* 0x0000000001007983 */ /* 0x002ee20000100800 */
[----:B------:R-:W1:Y:S01]  /*136e0*/  S2R R7, SR_CgaCtaId ;  /* 0x0000000000077919 */ /* 0x000e620000008800 */
[----:B------:R-:W-:Y:S02]  /*136f0*/  R2UR UR11, R5 ;  /* 0x00000000050b72ca */ /* 0x000fe400000e0000 */
[----:B------:R-:W-:Y:S01]  /*13700*/  R2UR UR9, R3 ;  /* 0x00000000030972ca */ /* 0x000fe200000e0000 */
[----:B------:R-:W-:Y:S01]  /*13710*/  UIADD3 UR4, UP0, UR36, 0x470, URZ ;  /* 0x0000047024047890 */ /* 0x000fe2000ff1e03f */
[----:B------:R-:W-:Y:S02]  /*13720*/  R2UR UR12, R4 ;  /* 0x00000000040c72ca */ /* 0x000fe400000e0000 */
[----:B------:R-:W-:Y:S02]  /*13730*/  R2UR UR13, R6 ;  /* 0x00000000060d72ca */ /* 0x000fe400000e0000 */
[----:B-1----:R-:W-:-:S07]  /*13740*/  LEA R2, R7, R2, 0x18 ;  /* 0x0000000207027211 */ /* 0x002fce00078ec0ff */
[----:B------:R-:W-:Y:S01]  /*13750*/  UIADD3 UR9, UR9, 0x30850, URZ ;  /* 0x0003085009097890 */ /* 0x000fe2000fffe03f */
[----:B------:R-:W-:Y:S01]  /*13760*/  UMOV UR10, URZ ;  /* 0x0000003f000a7c82 */ /* 0x000fe20008000000 */
[----:B------:R-:W-:Y:S01]  /*13770*/  UMOV UR6, 0x0 ;  /* 0x0000000000067882 */ /* 0x000fe20000000000 */
[----:B------:R-:W-:Y:S01]  /*13780*/  UMOV UR7, 0x14f00000 ;  /* 0x14f0000000077882 */ /* 0x000fe20000000000 */
[----:B------:R-:W-:Y:S01]  /*13790*/  UMOV UR17, 0x40 ;  /* 0x0000004000117882 */ /* 0x000fe20000000000 */
[----:B--2---:R-:W-:Y:S01]  /*137a0*/  R2UR UR5, R8 ;  /* 0x00000000080572ca */ /* 0x004fe200000e0000 */
[----:B---3--:R-:W-:-:S05]  /*137b0*/  IMAD R0, R0, 0x8000, R2 ;  /* 0x0000800000007824 */ /* 0x008fca00078e0202 */
[----:B------:R-:W-:-:S07]  /*137c0*/  R2UR UR14, R0 ;  /* 0x00000000000e72ca */ /* 0x000fce00000e0000 */
[----:B------:R-:W-:Y:S02]  /*137d0*/  ULEA UR11, UR11, UR5, 0x6 ;  /* 0x000000050b0b7291 */ /* 0x000fe4000f8e303f */
[----:B------:R-:W-:-:S04]  /*137e0*/  UIADD3.X UR5, URZ, UR37, URZ, UP0, !UPT ;  /* 0x000000253f057290 */ /* 0x000fc800087fe43f */
        /* <DEDUP_REMOVED lines=17> */
.L_x_1243:
[----:B------:R-:W-:Y:S05]  /*13900*/  BSYNC B0 ;  /* 0x0000000000007941 */ /* 0x000fea0003800000 */
.L_x_1242:
        /* <DEDUP_REMOVED lines=9> */
.L_x_1198:
[----:B------:R-:W-:Y:S05]  /*139a0*/  BSYNC B6 ;  /* 0x0000000000067941 */ /* 0x000fea0003800000 */
.L_x_1196:
[----:B------:R-:W-:-:S03]  /*139b0*/  UMOV UR4, 0xffffffff ;  /* 0xffffffff00047882 */ /* 0x000fc60000000000 */
[----:B------:R-:W-:Y:S05]  /*139c0*/  BRA.DIV UR4, `(.L_x_1246) ;  /* 0x0000001604e07947 */ /* 0x000fea000b800000 */
[----:B------:R2:W3:Y:S04]  /*139d0*/  SHFL.IDX PT, R4, R16, RZ, 0x1f ;  /* 0x00001fff10047589 */ /* 0x0004e800000e0000 */
[----:B------:R-:W4:Y:S02]  /*139e0*/  SHFL.IDX PT, R16, R16, 0x1, 0x1f ;  /* 0x00201f0010107f89 */ /* 0x000f2400000e0000 */
.L_x_1292:
[----:B-1----:R-:W1:Y:S01]  /*139f0*/  S2R R0, SR_TID.X ;  /* 0x0000000000007919 */ /* 0x002e620000002100 */
[----:B------:R-:W-:Y:S01]  /*13a00*/  ULDC UR4, c[0x0][0xc14] ;  /* 0x0003050000047ab9 */ /* 0x000fe20000000800 */
[----:B------:R-:W-:Y:S01]  /*13a10*/  BSSY B0, `(.L_x_1247) ;  /* 0x000000b000007945 */ /* 0x000fe20003800000 */
[----:B------:R-:W-:Y:S01]  /*13a20*/  IMAD.MOV.U32 R17, RZ, RZ, RZ ;  /* 0x000000ffff117224 */ /* 0x000fe200078e00ff */
[----:B-1----:R-:W-:Y:S01]  /*13a30*/  LOP3.LUT R6, R0, 0x1f, RZ, 0xc0, !PT ;  /* 0x0000001f00067812 */ /* 0x002fe200078ec0ff */
[----:B------:R-:W-:-:S03]  /*13a40*/  IMAD.U32 R0, RZ, RZ, UR4 ;  /* 0x00000004ff007e24 */ /* 0x000fc6000f8e00ff */
[C---:B------:R-:W-:Y:S01]  /*13a50*/  ISETP.NE.AND P0, PT, R6.reuse, 0x1f, PT ;  /* 0x0000001f0600780c */ /* 0x040fe20003f05270 */
[----:B------:R-:W-:-:S05]  /*13a60*/  IMAD.IADD R5, R6, 0x1, R19 ;  /* 0x0000000106057824 */ /* 0x000fca00078e0213 */
[----:B------:R-:W-:-:S13]  /*13a70*/  ISETP.GE.OR P0, PT, R5, R0, !P0 ;  /* 0x000000000500720c */ /* 0x000fda0004706670 */
[----:B------:R-:W-:Y:S05]  /*13a80*/  @P0 BRA `(.L_x_1248) ;  /* 0x00000000000c0947 */ /* 0x000fea0003800000 */
[----:B------:R-:W1:Y:S02]  /*13a90*/  LDC.64 R2, c[0x0][0xc58] ;  /* 0x00031600ff027b82 */ /* 0x000e640000000a00 */
[----:B-1----:R-:W-:-:S05]  /*13aa0*/  IMAD.WIDE R2, R5, 0x4, R2 ;  /* 0x0000000405027825 */ /* 0x002fca00078e0202 */
[----:B------:R1:W5:Y:S02]  /*13ab0*/  LDG.E R17, desc[UR60][R2.64] ;  /* 0x0000003c02117981 */ /* 0x000364000c1e1900 */
.L_x_1248:
[----:B------:R-:W-:Y:S05]  /*13ac0*/  BSYNC B0 ;  /* 0x0000000000007941 */ /* 0x000fea0003800000 */
.L_x_1247:
[----:B------:R-:W-:-:S03]  /*13ad0*/  UMOV UR4, 0xffffffff ;  /* 0xffffffff00047882 */ /* 0x000fc60000000000 */
[----:B------:R-:W-:Y:S05]  /*13ae0*/  BRA.DIV UR4, `(.L_x_1249) ;  /* 0x0000001604e47947 */ /* 0x000fea000b800000 */
[----:B0----5:R-:W0:Y:S01]  /*13af0*/  SHFL.UP PT, R14, R17, 0x1, RZ ;  /* 0x04200000110e7989 */ /* 0x021e2200000e00ff */
[C---:B------:R-:W-:Y:S02]  /*13b00*/  ISETP.NE.AND P0, PT, R6.reuse, RZ, PT ;  /* 0x000000ff0600720c */ /* 0x040fe40003f05270 */
[----:B------:R-:W-:Y:S02]  /*13b10*/  ISETP.GE.U32.AND P1, PT, R6, 0x2, PT ;  /* 0x000000020600780c */ /* 0x000fe40003f26070 */
[----:B0-----:R-:W-:Y:S02]  /*13b20*/  SEL R14, R14, RZ, P0 ;  /* 0x000000ff0e0e7207 */ /* 0x001fe40000000000 */
[----:B------:R-:W-:-:S03]  /*13b30*/  ISETP.GE.U32.AND P0, PT, R6, 0x4, PT ;  /* 0x000000040600780c */ /* 0x000fc60003f06070 */
[----:B------:R-:W-:-:S05]  /*13b40*/  IMAD.IADD R13, R17, 0x1, R14 ;  /* 0x00000001110d7824 */ /* 0x000fca00078e020e */
[----:B------:R-:W1:Y:S02]  /*13b50*/  SHFL.UP PT, R14, R13, 0x2, RZ ;  /* 0x044000000d0e7989 */ /* 0x000e6400000e00ff */
[----:B-1----:R-:W-:Y:S02]  /*13b60*/  SEL R2, R14, RZ, P1 ;  /* 0x000000ff0e027207 */ /* 0x002fe40000800000 */
        /* <DEDUP_REMOVED lines=13> */
.L_x_1300:
[----:B------:R-:W-:Y:S02]  /*13c40*/  ULDC UR4, c[0x0][0xc10] ;  /* 0x0003040000047ab9 */ /* 0x000fe40000000800 */
[----:B------:R-:W-:-:S04]  /*13c50*/  IMAD.U32 R5, RZ, RZ, UR4 ;  /* 0x00000004ff057e24 */ /* 0x000fc8000f8e00ff */
[----:B-1----:R-:W-:-:S04]  /*13c60*/  IMAD R3, R14, R5, RZ ;  /* 0x000000050e037224 */ /* 0x002fc800078e02ff */
[----:B--2-4-:R-:W-:-:S05]  /*13c70*/  IMAD.IADD R16, R16, 0x1, R3 ;  /* 0x0000000110107824 */ /* 0x014fca00078e0203 */
[----:B---3--:R-:W-:-:S13]  /*13c80*/  ISETP.GT.AND P0, PT, R16, R4, PT ;  /* 0x000000041000720c */ /* 0x008fda0003f04270 */
[----:B------:R-:W-:Y:S05]  /*13c90*/  @P0 BRA `(.L_x_1250) ;  /* 0x0000000000b40947 */ /* 0x000fea0003800000 */
[----:B------:R-:W1:Y:S02]  /*13ca0*/  LDC R0, c[0x0][0xc14] ;  /* 0x00030500ff007b82 */ /* 0x000e640000000800 */
.L_x_1255:
        /* <DEDUP_REMOVED lines=11> */
[----:B------:R-:W0:Y:S02]  /*13d60*/  LDC.64 R2, c[0x0][0xc58] ;  /* 0x00031600ff027b82 */ /* 0x000e240000000a00 */
[----:B0-----:R-:W-:-:S05]  /*13d70*/  IMAD.WIDE R2, R5, 0x4, R2 ;  /* 0x0000000405027825 */ /* 0x001fca00078e0202 */
[----:B------:R0:W5:Y:S02]  /*13d80*/  LDG.E R17, desc[UR60][R2.64] ;  /* 0x0000003c02117981 */ /* 0x000164000c1e1900 */
.L_x_1253:
[----:B------:R-:W-:Y:S05]  /*13d90*/  BSYNC B0 ;  /* 0x0000000000007941 */ /* 0x000fea0003800000 */
.L_x_1252:
        /* <DEDUP_REMOVED lines=23> */
.L_x_1308:
[----:B------:R-:W-:Y:S02]  /*13f10*/  ULDC UR4, c[0x0][0xc10] ;  /* 0x0003040000047ab9 */ /* 0x000fe40000000800 */
[----:B------:R-:W-:-:S04]  /*13f20*/  IMAD.U32 R5, RZ, RZ, UR4 ;  /* 0x00000004ff057e24 */ /* 0x000fc8000f8e00ff */
[----:B-1----:R-:W-:-:S04]  /*13f30*/  IMAD R3, R14, R5, RZ ;  /* 0x000000050e037224 */ /* 0x002fc800078e02ff */
[----:B------:R-:W-:-:S05]  /*13f40*/  IMAD.IADD R16, R3, 0x1, R16 ;  /* 0x0000000103107824 */ /* 0x000fca00078e0210 */
[----:B------:R-:W-:-:S13]  /*13f50*/  ISETP.GT.AND P0, PT, R16, R4, PT ;  /* 0x000000041000720c */ /* 0x000fda0003f04270 */
[----:B------:R-:W-:Y:S05]  /*13f60*/  @!P0 BRA `(.L_x_1255) ;  /* 0xfffffffc00508947 */ /* 0x000fea000383ffff */
.L_x_1250:
        /* <DEDUP_REMOVED lines=8> */
.L_x_1312:
[----:B------:R-:W-:Y:S01]  /*13ff0*/  ISETP.NE.AND P0, PT, R3, RZ, PT ;  /* 0x000000ff0300720c */ /* 0x000fe20003f05270 */
[----:B------:R-:W-:-:S12]  /*14000*/  IMAD.MOV.U32 R7, RZ, RZ, RZ ;  /* 0x000000ffff077224 */ /* 0x000fd800078e00ff */
[----:B------:R-:W-:Y:S05]  /*14010*/  @!P0 BRA `(.L_x_1257) ;  /* 0x0000000000108947 */ /* 0x000fea0003800000 */
[----:B------:R-:W-:Y:S01]  /*14020*/  UMOV UR4, 0xffffffff ;  /* 0xffffffff00047882 */ /* 0x000fe20000000000 */
[----:B------:R-:W-:Y:S02]  /*14030*/  VIADD R12, R6, 0xffffffff ;  /* 0xffffffff060c7836 */ /* 0x000fe40000000000 */
[----:B------:R-:W-:Y:S05]  /*14040*/  BRA.DIV UR4, `(.L_x_1258) ;  /* 0x0000001a04747947 */ /* 0x000fea000b800000 */
[----:B------:R3:W4:Y:S02]  /*14050*/  SHFL.IDX PT, R7, R2, R12, 0x1f ;  /* 0x00001f0c02077589 */ /* 0x00072400000e0000 */
.L_x_1257:
[----:B0--3--:R-:W0:Y:S01]  /*14060*/  LDC.64 R2, c[0x0][0xc68] ;  /* 0x00031a00ff027b82 */ /* 0x009e220000000a00 */
[----:B------:R-:W-:-:S04]  /*14070*/  IMAD.IADD R19, R6, 0x1, R19 ;  /* 0x0000000106137824 */ /* 0x000fc800078e0213 */
[----:B0-----:R-:W-:-:S05]  /*14080*/  IMAD.WIDE R2, R19, 0x4, R2 ;  /* 0x0000000413027825 */ /* 0x001fca00078e0202 */
[----:B------:R0:W1:Y:S01]  /*14090*/  LDG.E R8, desc[UR60][R2.64] ;  /* 0x0000003c02087981 */ /* 0x000062000c1e1900 */
[----:B----4-:R-:W-:-:S04]  /*140a0*/  IMAD R16, R7, R5, R16 ;  /* 0x0000000507107224 */ /* 0x010fc800078e0210 */
[----:B------:R-:W-:Y:S02]  /*140b0*/  IMAD.IADD R7, R4, 0x1, -R16 ;  /* 0x0000000104077824 */ /* 0x000fe400078e0a10 */
[----:B0-----:R-:W-:Y:S02]  /*140c0*/  IMAD.MOV.U32 R2, RZ, RZ, RZ ;  /* 0x000000ffff027224 */ /* 0x001fe400078e00ff */
[----:B-12---:R-:W-:-:S05]  /*140d0*/  IMAD R6, R17, R8, RZ ;  /* 0x0000000811067224 */ /* 0x006fca00078e02ff */
[-C--:B------:R-:W-:Y:S02]  /*140e0*/  IABS R9, R6.reuse ;  /* 0x0000000600097213 */ /* 0x080fe40000000000 */
[----:B------:R-:W-:Y:S02]  /*140f0*/  IABS R4, R6 ;  /* 0x0000000600047213 */ /* 0x000fe40000000000 */
[----:B------:R-:W0:Y:S03]  /*14100*/  I2F.RP R10, R9 ;  /* 0x00000009000a7306 */ /* 0x000e260000209400 */
[----:B------:R-:W-:-:S05]  /*14110*/  IMAD.MOV R4, RZ, RZ, -R4 ;  /* 0x000000ffff047224 */ /* 0x000fca00078e0a04 */
[----:B0-----:R-:W0:Y:S02]  /*14120*/  MUFU.RCP R10, R10 ;  /* 0x0000000a000a7308 */ /* 0x001e240000001000 */
[----:B0-----:R-:W-:-:S06]  /*14130*/  VIADD R11, R10, 0xffffffe ;  /* 0x0ffffffe0a0b7836 */ /* 0x001fcc0000000000 */
[----:B------:R-:W0:Y:S02]  /*14140*/  F2I.FTZ.U32.TRUNC.NTZ R3, R11 ;  /* 0x0000000b00037305 */ /* 0x000e24000021f000 */
[----:B0-----:R-:W-:-:S04]  /*14150*/  IMAD.MOV R12, RZ, RZ, -R3 ;  /* 0x000000ffff0c7224 */ /* 0x001fc800078e0a03 */
[----:B------:R-:W-:-:S04]  /*14160*/  IMAD R13, R12, R9, RZ ;  /* 0x000000090c0d7224 */ /* 0x000fc800078e02ff */
[----:B------:R-:W-:Y:S01]  /*14170*/  IMAD.HI.U32 R2, R3, R13, R2 ;  /* 0x0000000d03027227 */ /* 0x000fe200078e0002 */
        /* <DEDUP_REMOVED lines=9> */
[----:B------:R-:W-:-:S03]  /*14210*/  ISETP.GE.AND P0, PT, R3, RZ, PT ;  /* 0x000000ff0300720c */ /* 0x000fc60003f06270 */
[----:B------:R-:W-:-:S10]  /*14220*/  IMAD.MOV.U32 R9, RZ, RZ, R2 ;  /* 0x000000ffff097224 */ /* 0x000fd400078e0002 */
[----:B------:R-:W-:Y:S01]  /*14230*/  @!P0 IMAD.MOV R9, RZ, RZ, -R9 ;  /* 0x000000ffff098224 */ /* 0x000fe200078e0a09 */
[----:B------:R-:W-:-:S13]  /*14240*/  ISETP.NE.AND P0, PT, R6, RZ, PT ;  /* 0x000000ff0600720c */ /* 0x000fda0003f05270 */
[----:B------:R-:W-:-:S05]  /*14250*/  @!P0 LOP3.LUT R9, RZ, R6, RZ, 0x33, !PT ;  /* 0x00000006ff098212 */ /* 0x000fca00078e33ff */
[----:B------:R-:W-:Y:S02]  /*14260*/  IMAD R4, R8, R9, RZ ;  /* 0x0000000908047224 */ /* 0x000fe400078e02ff */
[----:B------:R-:W-:Y:S02]  /*14270*/  IMAD.MOV R9, RZ, RZ, -R9 ;  /* 0x000000ffff097224 */ /* 0x000fe400078e0a09 */
[----:B------:R-:W-:Y:S02]  /*14280*/  IMAD.MOV R2, RZ, RZ, -R4 ;  /* 0x000000ffff027224 */ /* 0x000fe400078e0a04 */
[----:B------:R-:W-:-:S03]  /*14290*/  IMAD R7, R6, R9, R7 ;  /* 0x0000000906077224 */ /* 0x000fc600078e0207 */
[----:B------:R-:W-:Y:S01]  /*142a0*/  VIADDMNMX R8, R2, R5, R8, PT ;  /* 0x0000000502087246 */ /* 0x000fe20003800108 */
[----:B------:R-:W-:-:S03]  /*142b0*/  IMAD.IADD R4, R7, 0x1, R4 ;  /* 0x0000000107047824 */ /* 0x000fc600078e0204 */
[----:B------:R-:W-:-:S04]  /*142c0*/  IABS R5, R8 ;  /* 0x0000000800057213 */ /* 0x000fc80000000000 */
[----:B------:R-:W0:Y:S08]  /*142d0*/  I2F.RP R10, R5 ;  /* 0x00000005000a7306 */ /* 0x000e300000209400 */
[----:B0-----:R-:W0:Y:S02]  /*142e0*/  MUFU.RCP R10, R10 ;  /* 0x0000000a000a7308 */ /* 0x001e240000001000 */
[----:B0-----:R-:W-:-:S06]  /*142f0*/  VIADD R2, R10, 0xffffffe ;  /* 0x0ffffffe0a027836 */ /* 0x001fcc0000000000 */
[----:B------:R0:W1:Y:S02]  /*14300*/  F2I.FTZ.U32.TRUNC.NTZ R3, R2 ;  /* 0x0000000200037305 */ /* 0x000064000021f000 */
[----:B0-----:R-:W-:Y:S02]  /*14310*/  IMAD.MOV.U32 R2, RZ, RZ, RZ ;  /* 0x000000ffff027224 */ /* 0x001fe400078e00ff */
[----:B-1----:R-:W-:-:S04]  /*14320*/  IMAD.MOV R6, RZ, RZ, -R3 ;  /* 0x000000ffff067224 */ /* 0x002fc800078e0a03 */
        /* <DEDUP_REMOVED lines=22> */
.L_x_1251:
[----:B------:R-:W-:Y:S01]  /*14490*/  UMOV UR4, URZ ;  /* 0x0000003f00047c82 */ /* 0x000fe20008000000 */
[----:B------:R-:W-:Y:S01]  /*144a0*/  UMOV UR5, URZ ;  /* 0x0000003f00057c82 */ /* 0x000fe20008000000 */
[----:B------:R-:W-:Y:S01]  /*144b0*/  ULDC UR6, c[0x0][0xc14] ;  /* 0x0003050000067ab9 */ /* 0x000fe20000000800 */
[----:B------:R-:W-:Y:S02]  /*144c0*/  IMAD.MOV.U32 R16, RZ, RZ, R4 ;  /* 0x000000ffff107224 */ /* 0x000fe400078e0004 */
[----:B------:R-:W-:Y:S02]  /*144d0*/  IMAD.U32 R17, RZ, RZ, UR4 ;  /* 0x00000004ff117e24 */ /* 0x000fe4000f8e00ff */
[----:B------:R-:W-:Y:S02]  /*144e0*/  IMAD.U32 R18, RZ, RZ, UR5 ;  /* 0x00000005ff127e24 */ /* 0x000fe4000f8e00ff */
[----:B------:R-:W-:-:S07]  /*144f0*/  IMAD.U32 R19, RZ, RZ, UR6 ;  /* 0x00000006ff137e24 */ /* 0x000fce000f8e00ff */
.L_x_1259:
        /* <DEDUP_REMOVED lines=12> */
.L_x_1184:
[----:B-1----:R-:W3:Y:S01]  /*145c0*/  LDL.LU R0, [R1+0x18] ;  /* 0x0000180001007983 */ /* 0x002ee20000300800 */
[----:B------:R-:W-:Y:S01]  /*145d0*/  BSSY B0, `(.L_x_1261) ;  /* 0x000000b000007945 */ /* 0x000fe20003800000 */
[----:B------:R-:W1:Y:S01]  /*145e0*/  S2R R5, SR_CgaCtaId ;  /* 0x0000000000057919 */ /* 0x000e620000008800 */
[----:B---3--:R-:W-:-:S05]  /*145f0*/  VIADD R0, R0, 0x1 ;  /* 0x0000000100007836 */ /* 0x008fca0000000000 */
[----:B--2---:R-:W-:-:S04]  /*14600*/  LEA.HI R2, R0, R0, RZ, 0x1 ;  /* 0x0000000000027211 */ /* 0x004fc800078f08ff */
[----:B------:R-:W-:-:S05]  /*14610*/  LOP3.LUT R3, R2, 0xfffffffe, RZ, 0xc0, !PT ;  /* 0xfffffffe02037812 */ /* 0x000fca00078ec0ff */
[----:B------:R-:W-:Y:S01]  /*14620*/  IMAD.IADD R3, R0, 0x1, -R3 ;  /* 0x0000000100037824 */ /* 0x000fe200078e0a03 */
[----:B------:R-:W-:-:S04]  /*14630*/  MOV R0, 0x400 ;  /* 0x0000040000007802 */ /* 0x000fc80000000f00 */
[----:B-1----:R-:W-:Y:S02]  /*14640*/  LEA R0, R5, R0, 0x18 ;  /* 0x0000000005007211 */ /* 0x002fe400078ec0ff */
[----:B------:R-:W-:-:S04]  /*14650*/  SHF.L.U32 R3, R3, 0x1f, RZ ;  /* 0x0000001f03037819 */ /* 0x000fc800000006ff */
[----:B------:R-:W1:Y:S02]  /*14660*/  SYNCS.PHASECHK.TRANS64.TRYWAIT P0, [R0+URZ+0x30820], R3 ;  /* 0x03082003000075a7 */ /* 0x000e64000800017f */
[----:B-1----:R-:W-:Y:S05]  /*14670*/  @!P0 BRA `(.L_x_1262) ;  /* 0x0000001400108947 */ /* 0x002fea0003800000 */
.L_x_1315:
[----:B------:R-:W-:Y:S05]  /*14680*/  BSYNC B0 ;  /* 0x0000000000007941 */ /* 0x000fea0003800000 */
.L_x_1261:
[----:B------:R-:W-:-:S03]  /*14690*/  UMOV UR4, 0xffffffff ;  /* 0xffffffff00047882 */ /* 0x000fc60000000000 */
[----:B------:R-:W-:Y:S05]  /*146a0*/  BRA.DIV UR4, `(.L_x_1263) ;  /* 0x0000001604187947 */ /* 0x000fea000b800000 */
[----:B------:R-:W2:Y:S02]  /*146b0*/  S2R R2, SR_TID.X ;  /* 0x0000000000027919 */ /* 0x000ea40000002100 */
[----:B--2---:R-:W-:-:S04]  /*146c0*/  SHF.R.U32.HI R2, RZ, 0x5, R2 ;  /* 0x00000005ff027819 */ /* 0x004fc80000011602 */
[----:B------:R-:W-:-:S05]  /*146d0*/  LOP3.LUT R2, R2, 0x3, RZ, 0xc0, !PT ;  /* 0x0000000302027812 */ /* 0x000fca00078ec0ff */
[----:B------:R2:W3:Y:S02]  /*146e0*/  SHFL.IDX PT, R14, R2, RZ, 0x1f ;  /* 0x00001fff020e7589 */ /* 0x0004e400000e0000 */
.L_x_1318:
[----:B---3--:R-:W-:Y:S01]  /*146f0*/  ISETP.NE.AND P0, PT, R14, RZ, PT ;  /* 0x000000ff0e00720c */ /* 0x008fe20003f05270 */
[----:B------:R-:W-:-:S12]  /*14700*/  BSSY B0, `(.L_x_1264) ;  /* 0x0000029000007945 */ /* 0x000fd80003800000 */
[----:B------:R-:W-:Y:S05]  /*14710*/  @P0 BRA `(.L_x_1265) ;  /* 0x00000000009c0947 */ /* 0x000fea0003800000 */
[----:B------:R-:W-:-:S03]  /*14720*/  UMOV UR4, 0xffffffff ;  /* 0xffffffff00047882 */ /* 0x000fc60000000000 */
[----:B------:R-:W-:Y:S05]  /*14730*/  BRA.DIV UR4, `(.L_x_1266) ;  /* 0x0000001604287947 */ /* 0x000fea000b800000 */
[----:B------:R-:W-:-:S13]  /*14740*/  ELECT P6, URZ, PT ;  /* 0x00000000003f782f */ /* 0x000fda00038c0000 */
.L_x_1321:
        /* <DEDUP_REMOVED lines=8> */
.L_x_1267:
[----:B-1----:R-:W2:Y:S04]  /*147d0*/  LDL R3, [R1] ;  /* 0x0000000001037983 */ /* 0x002ea80000100800 */
[----:B------:R-:W3:Y:S01]  /*147e0*/  LDL.LU R7, [R1+0x8] ;  /* 0x0000080001077983 */ /* 0x000ee20000300800 */
[----:B------:R-:W-:-:S04]  /*147f0*/  VIADD R2, R0, 0x30840 ;  /* 0x0003084000027836 */ /* 0x000fc80000000000 */
[C---:B--2---:R-:W-:Y:S02]  /*14800*/  IMAD R6, R3.reuse, 0x8, R2 ;  /* 0x0000000803067824 */ /* 0x044fe400078e0202 */
[----:B------:R-:W-:Y:S01]  /*14810*/  VIADD R3, R3, 0x1 ;  /* 0x0000000103037836 */ /* 0x000fe20000000000 */
[----:B---3--:R-:W-:-:S04]  /*14820*/  SHF.L.U32 R5, R7, 0x1f, RZ ;  /* 0x0000001f07057819 */ /* 0x008fc800000006ff */
[C---:B------:R-:W-:Y:S01]  /*14830*/  ISETP.NE.AND P1, PT, R3.reuse, 0x2, PT ;  /* 0x000000020300780c */ /* 0x040fe20003f25270 */
[----:B------:R-:W1:Y:S03]  /*14840*/  SYNCS.PHASECHK.TRANS64.TRYWAIT P0, [R6+URZ], R5 ;  /* 0x00000005060075a7 */ /* 0x000e66000800017f */
[----:B------:R-:W-:Y:S02]  /*14850*/  SEL R4, RZ, 0x1, P1 ;  /* 0x00000001ff047807 */ /* 0x000fe40000800000 */
[----:B------:R-:W-:Y:S02]  /*14860*/  SEL R3, R3, RZ, P1 ;  /* 0x000000ff03037207 */ /* 0x000fe40000800000 */
[----:B------:R-:W-:-:S03]  /*14870*/  LOP3.LUT R4, R7, R4, RZ, 0x3c, !PT ;  /* 0x0000000407047212 */ /* 0x000fc600078e3cff */
[----:B------:R-:W-:Y:S01]  /*14880*/  IMAD R7, R3, 0x8, R2 ;  /* 0x0000000803077824 */ /* 0x000fe200078e0202 */
[----:B------:R-:W-:Y:S01]  /*14890*/  SHF.L.U32 R2, R4, 0x1f, RZ ;  /* 0x0000001f04027819 */ /* 0x000fe200000006ff */
[----:B-1----:R-:W-:Y:S06]  /*148a0*/  @!P0 BRA `(.L_x_1268) ;  /* 0x0000001000ec8947 */ /* 0x002fec0003800000 */
.L_x_1322:
[----:B------:R-:W2:Y:S02]  /*148b0*/  SYNCS.PHASECHK.TRANS64.TRYWAIT P0, [R7+URZ], R2 ;  /* 0x00000002070075a7 */ /* 0x000ea4000800017f */
[----:B--2---:R-:W-:Y:S05]  /*148c0*/  @!P0 BRA `(.L_x_1269) ;  /* 0x0000001000f88947 */ /* 0x004fea0003800000 */
.L_x_1323:
[----:B------:R-:W-:Y:S05]  /*148d0*/  @!P2 BRA `(.L_x_1270) ;  /* 0x000000000004a947 */ /* 0x000fea0003800000 */
[----:B------:R-:W-:Y:S01]  /*148e0*/  BPT.TRAP 0x1 ;  /* 0x000000040000795c */ /* 0x000fe20000300000 */
.L_x_1270:
[----:B------:R-:W3:Y:S01]  /*148f0*/  LDL.LU R4, [R1] ;  /* 0x0000000001047983 */ /* 0x000ee20000300800 */
[----:B------:R-:W-:-:S04]  /*14900*/  VIADD R0, R0, 0x30860 ;  /* 0x0003086000007836 */ /* 0x000fc80000000000 */
[----:B---3--:R-:W-:-:S04]  /*14910*/  IMAD R4, R4, 0x8, R0 ;  /* 0x0000000804047824 */ /* 0x008fc800078e0200 */
[----:B------:R-:W3:Y:S02]  /*14920*/  SYNCS.PHASECHK.TRANS64.TRYWAIT P0, [R4+URZ], R5 ;  /* 0x00000005040075a7 */ /* 0x000ee4000800017f */
[----:B---3--:R-:W-:Y:S05]  /*14930*/  @!P0 BRA `(.L_x_1271) ;  /* 0x0000001000f08947 */ /* 0x008fea0003800000 */
.L_x_1324:
[----:B------:R-:W-:-:S07]  /*14940*/  IMAD R3, R3, 0x8, R0 ;  /* 0x0000000803037824 */ /* 0x000fce00078e0200 */
.L_x_1272:
[----:B----4-:R4:W0:Y:S02]  /*14950*/  SYNCS.PHASECHK.TRANS64.TRYWAIT P0, [R3+URZ], R2 ;  /* 0x00000002030075a7 */ /* 0x010824000800017f */
[----:B0-----:R-:W-:Y:S05]  /*14960*/  @!P0 NANOSLEEP.SYNCS 0x989680 ;  /* 0x009896800000895d */ /* 0x001fea0003900000 */
[----:B------:R-:W0:Y:S02]  /*14970*/  @!P0 SYNCS.PHASECHK.TRANS64 P0, [R3+URZ], R2 ;  /* 0x00000002030085a7 */ /* 0x000e24000800007f */
[----:B0-----:R-:W-:Y:S05]  /*14980*/  @!P0 BRA `(.L_x_1272) ;  /* 0xfffffffc00f08947 */ /* 0x001fea000383ffff */
.L_x_1265:
[----:B------:R-:W-:Y:S05]  /*14990*/  BSYNC B0 ;  /* 0x0000000000007941 */ /* 0x000fea0003800000 */
.L_x_1264:
[----:B------:R-:W-:Y:S05]  /*149a0*/  EXIT ;  /* 0x000000000000794d */ /* 0x000fea0003800000 */
.L_x_1088:
[----:B0-----:R-:W-:-:S04]  /*149b0*/  IMAD.U32 R3, RZ, RZ, UR38 ;  /* 0x00000026ff037e24 */ /* 0x001fc8000f8e00ff */
[----:B------:R0:W1:Y:S03]  /*149c0*/  SYNCS.PHASECHK.TRANS64.TRYWAIT P1, [R3+URZ+0x30800], R0 ;  /* 0x03080000030075a7 */ /* 0x000066000802017f */
[----:B-1----:R-:W-:Y:S05]  /*149d0*/  @!P1 NANOSLEEP.SYNCS 0x989680 ;  /* 0x009896800000995d */ /* 0x002fea0003900000 */
[----:B------:R-:W1:Y:S02]  /*149e0*/  @!P1 SYNCS.PHASECHK.TRANS64 P1, [R3+URZ+0x30800], R0 ;  /* 0x03080000030095a7 */ /* 0x000e64000802007f */
[----:B-1----:R-:W-:Y:S05]  /*149f0*/  @!P1 BRA `(.L_x_1088) ;  /* 0xfffffffc00ec9947 */ /* 0x002fea000383ffff */
[----:B------:R-:W-:Y:S05]  /*14a00*/  BRA `(.L_x_1273) ;  /* 0xfffffed0009c7947 */ /* 0x000fea000383ffff */
.L_x_1092:
[----:B-1----:R1:W2:Y:S02]  /*14a10*/  SYNCS.PHASECHK.TRANS64.TRYWAIT P2, [R5+URZ+0x30830], R0 ;  /* 0x03083000050075a7 */ /* 0x0022a4000804017f */
[----:B--2---:R-:W-:Y:S05]  /*14a20*/  @!P2 NANOSLEEP.SYNCS 0x989680 ;  /* 0x009896800000a95d */ /* 0x004fea0003900000 */
[----:B------:R-:W2:Y:S02]  /*14a30*/  @!P2 SYNCS.PHASECHK.TRANS64 P2, [R5+URZ+0x30830], R0 ;  /* 0x030830000500a5a7 */ /* 0x000ea4000804007f */
[----:B--2---:R-:W-:Y:S05]  /*14a40*/  @!P2 BRA `(.L_x_1092) ;  /* 0xfffffffc00f0a947 */ /* 0x004fea000383ffff */
[----:B------:R-:W-:Y:S05]  /*14a50*/  BRA `(.L_x_1091) ;  /* 0xfffffed000c07947 */ /* 0x000fea000383ffff */
.L_x_1108:
[----:B-1----:R-:W-:-:S04]  /*14a60*/  IMAD.U32 R153, RZ, RZ, UR5 ;  /* 0x00000005ff997e24 */ /* 0x002fc8000f8e00ff */
[----:B------:R1:W2:Y:S03]  /*14a70*/  SYNCS.PHASECHK.TRANS64.TRYWAIT P2, [R153+URZ+0x30830], R152 ;  /* 0x03083098990075a7 */ /* 0x0002a6000804017f */
[----:B--2---:R-:W-:Y:S05]  /*14a80*/  @!P2 NANOSLEEP.SYNCS 0x989680 ;  /* 0x009896800000a95d */ /* 0x004fea0003900000 */
[----:B------:R-:W2:Y:S02]  /*14a90*/  @!P2 SYNCS.PHASECHK.TRANS64 P2, [R153+URZ+0x30830], R152 ;  /* 0x030830989900a5a7 */ /* 0x000ea4000804007f */
[----:B--2---:R-:W-:Y:S05]  /*14aa0*/  @!P2 BRA `(.L_x_1108) ;  /* 0xfffffffc00eca947 */ /* 0x004fea000383ffff */
[----:B------:R-:W-:Y:S05]  /*14ab0*/  BRA `(.L_x_1107) ;  /* 0xfffffef800607947 */ /* 0x000fea000383ffff */
.L_x_1112:
[----:B-1----:R-:W-:-:S04]  /*14ac0*/  IMAD.U32 R221, RZ, RZ, UR6 ;  /* 0x00000006ffdd7e24 */ /* 0x002fc8000f8e00ff */
[----:B------:R1:W2:Y:S03]  /*14ad0*/  SYNCS.PHASECHK.TRANS64.TRYWAIT P2, [R221+URZ+0x30850], R0 ;  /* 0x03085000dd0075a7 */ /* 0x0002a6000804017f */
[----:B--2---:R-:W-:Y:S05]  /*14ae0*/  @!P2 NANOSLEEP.SYNCS 0x989680 ;  /* 0x009896800000a95d */ /* 0x004fea0003900000 */
[----:B------:R-:W2:Y:S02]  /*14af0*/  @!P2 SYNCS.PHASECHK.TRANS64 P2, [R221+URZ+0x30850], R0 ;  /* 0x03085000dd00a5a7 */ /* 0x000ea4000804007f */
[----:B--2---:R-:W-:Y:S05]  /*14b00*/  @!P2 BRA `(.L_x_1112) ;  /* 0xfffffffc00eca947 */ /* 0x004fea000383ffff */
[----:B------:R-:W-:Y:S05]  /*14b10*/  BRA `(.L_x_1111) ;  /* 0xffffff0400e87947 */ /* 0x000fea000383ffff */
.L_x_1129:
[----:B-1----:R-:W-:-:S04]  /*14b20*/  IMAD.U32 R152, RZ, RZ, UR5 ;  /* 0x00000005ff987e24 */ /* 0x002fc8000f8e00ff */
[----:B------:R1:W2:Y:S03]  /*14b30*/  SYNCS.PHASECHK.TRANS64.TRYWAIT P2, [R152+URZ+0x30830], R3 ;  /* 0x03083003980075a7 */ /* 0x0002a6000804017f */
[----:B--2---:R-:W-:Y:S05]  /*14b40*/  @!P2 NANOSLEEP.SYNCS 0x989680 ;  /* 0x009896800000a95d */ /* 0x004fea0003900000 */
[----:B------:R-:W2:Y:S02]  /*14b50*/  @!P2 SYNCS.PHASECHK.TRANS64 P2, [R152+URZ+0x30830], R3 ;  /* 0x030830039800a5a7 */ /* 0x000ea4000804007f */
[----:B--2---:R-:W-:Y:S05]  /*14b60*/  @!P2 BRA `(.L_x_1129) ;  /* 0xfffffffc00eca947 */ /* 0x004fea000383ffff */
[----:B------:R-:W-:Y:S05]  /*14b70*/  BRA `(.L_x_1128) ;  /* 0xffffff2000847947 */ /* 0x000fea000383ffff */
.L_x_1133:
[----:B0-----:R-:W-:-:S04]  /*14b80*/  IMAD.U32 R3, RZ, RZ, UR11 ;  /* 0x0000000bff037e24 */ /* 0x001fc8000f8e00ff */
[----:B------:R0:W2:Y:S03]  /*14b90*/  SYNCS.PHASECHK.TRANS64.TRYWAIT P2, [R3+URZ+0x30850], R0 ;  /* 0x03085000030075a7 */ /* 0x0000a6000804017f */
[----:B--2---:R-:W-:Y:S05]  /*14ba0*/  @!P2 NANOSLEEP.SYNCS 0x989680 ;  /* 0x009896800000a95d */ /* 0x004fea0003900000 */
[----:B------:R-:W2:Y:S02]  /*14bb0*/  @!P2 SYNCS.PHASECHK.TRANS64 P2, [R3+URZ+0x30850], R0 ;  /* 0x030850000300a5a7 */ /* 0x000ea4000804007f */
[----:B--2---:R-:W-:Y:S05]  /*14bc0*/  @!P2 BRA `(.L_x_1133) ;  /* 0xfffffffc00eca947 */ /* 0x004fea000383ffff */
[----:B------:R-:W-:Y:S05]  /*14bd0*/  BRA `(.L_x_1132) ;  /* 0xffffff30000c7947 */ /* 0x000fea000383ffff */
.L_x_1139:
[----:B-1----:R-:W-:-:S04]  /*14be0*/  IMAD.U32 R152, RZ, RZ, UR5 ;  /* 0x00000005ff987e24 */ /* 0x002fc8000f8e00ff */
[----:B------:R1:W2:Y:S03]  /*14bf0*/  SYNCS.PHASECHK.TRANS64.TRYWAIT P2, [R152+URZ+0x30830], R3 ;  /* 0x03083003980075a7 */ /* 0x0002a6000804017f */
[----:B--2---:R-:W-:Y:S05]  /*14c00*/  @!P2 NANOSLEEP.SYNCS 0x989680 ;  /* 0x009896800000a95d */ /* 0x004fea0003900000 */
[----:B------:R-:W2:Y:S02]  /*14c10*/  @!P2 SYNCS.PHASECHK.TRANS64 P2, [R152+URZ+0x30830], R3 ;  /* 0x030830039800a5a7 */ /* 0x000ea4000804007f */
[----:B--2---:R-:W-:Y:S05]  /*14c20*/  @!P2 BRA `(.L_x_1139) ;  /* 0xfffffffc00eca947 */ /* 0x004fea000383ffff */
[----:B------:R-:W-:Y:S05]  /*14c30*/  BRA `(.L_x_1138) ;  /* 0xffffff3c00947947 */ /* 0x000fea000383ffff */
.L_x_1143:
[----:B0-----:R-:W-:-:S04]  /*14c40*/  IMAD.U32 R3, RZ, RZ, UR11 ;  /* 0x0000000bff037e24 */ /* 0x001fc8000f8e00ff */
[----:B------:R0:W2:Y:S03]  /*14c50*/  SYNCS.PHASECHK.TRANS64.TRYWAIT P2, [R3+URZ+0x30850], R0 ;  /* 0x03085000030075a7 */ /* 0x0000a6000804017f */
[----:B--2---:R-:W-:Y:S05]  /*14c60*/  @!P2 NANOSLEEP.SYNCS 0x989680 ;  /* 0x009896800000a95d */ /* 0x004fea0003900000 */
[----:B------:R-:W2:Y:S02]  /*14c70*/  @!P2 SYNCS.PHASECHK.TRANS64 P2, [R3+URZ+0x30850], R0 ;  /* 0x030850000300a5a7 */ /* 0x000ea4000804007f */
[----:B--2---:R-:W-:Y:S05]  /*14c80*/  @!P2 BRA `(.L_x_1143) ;  /* 0xfffffffc00eca947 */ /* 0x004fea000383ffff */
[----:B------:R-:W-:Y:S05]  /*14c90*/  BRA `(.L_x_1142) ;  /* 0xffffff4c001c7947 */ /* 0x000fea000383ffff */
.L_x_1156:
[----:B-1----:R-:W-:-:S04]  /*14ca0*/  IMAD.U32 R7, RZ, RZ, UR5 ;  /* 0x00000005ff077e24 */ /* 0x002fc8000f8e00ff */
[----:B------:R1:W2:Y:S03]  /*14cb0*/  SYNCS.PHASECHK.TRANS64.TRYWAIT P0, [R7+URZ+0x30850], R0 ;  /* 0x03085000070075a7 */ /* 0x0002a6000800017f */
[----:B--2---:R-:W-:Y:S05]  /*14cc0*/  @!P0 NANOSLEEP.SYNCS 0x989680 ;  /* 0x009896800000895d */ /* 0x004fea0003900000 */
[----:B------:R-:W2:Y:S02]  /*14cd0*/  @!P0 SYNCS.PHASECHK.TRANS64 P0, [R7+URZ+0x30850], R0 ;  /* 0x03085000070085a7 */ /* 0x000ea4000800007f */
[----:B--2---:R-:W-:Y:S05]  /*14ce0*/  @!P0 BRA `(.L_x_1156) ;  /* 0xfffffffc00ec8947 */ /* 0x004fea000383ffff */
[----:B------:R-:W-:Y:S05]  /*14cf0*/  BRA `(.L_x_1155) ;  /* 0xffffff6800f47947 */ /* 0x000fea000383ffff */
.L_x_1206:
[----:B------:R-:W1:Y:S01]  /*14d00*/  S2R R9, SR_TID.X ;  /* 0x0000000000097919 */ /* 0x000e620000002100 */
[----:B------:R-:W-:Y:S01]  /*14d10*/  BSSY B0, `(.L_x_1274) ;  /* 0x000000a000007945 */ /* 0x000fe20003800000 */
[----:B------:R-:W-:Y:S02]  /*14d20*/  IMAD.MOV.U32 R12, RZ, RZ, RZ ;  /* 0x000000ffff0c7224 */ /* 0x000fe400078e00ff */
[----:B------:R-:W-:Y:S02]  /*14d30*/  IMAD.MOV.U32 R11, RZ, RZ, 0x1f ;  /* 0x0000001fff0b7424 */ /* 0x000fe400078e00ff */
[----:B------:R-:W-:Y:S01]  /*14d40*/  IMAD.MOV.U32 R15, RZ, RZ, -0x1 ;  /* 0xffffffffff0f7424 */ /* 0x000fe200078e00ff */
[----:B-1----:R-:W-:-:S04]  /*14d50*/  SHF.R.U32.HI R9, RZ, 0x5, R9 ;  /* 0x00000005ff097819 */ /* 0x002fc80000011609 */
[----:B------:R-:W-:-:S05]  /*14d60*/  LOP3.LUT R9, R9, 0x3, RZ, 0xc0, !PT ;  /* 0x0000000309097812 */ /* 0x000fca00078ec0ff */
[----:B0-----:R-:W-:-:S07]  /*14d70*/  IMAD.MOV.U32 R13, RZ, RZ, R9 ;  /* 0x000000ffff0d7224 */ /* 0x001fce00078e0009 */
[----:B------:R-:W-:Y:S05]  /*14d80*/  WARPSYNC.COLLECTIVE R15, `(.L_x_1275) ;  /* 0x000000000f087348 */ /* 0x000fea0003c00000 */
[----:B------:R0:W1:Y:S02]  /*14d90*/  SHFL.IDX P6, R14, R13, R12, R11 ;  /* 0x0000000c0d0e7389 */ /* 0x00006400000c000b */
[----:B01----:R-:W-:Y:S01]  /*14da0*/  ENDCOLLECTIVE ;  /* 0x000000000000791b */ /* 0x003fe20003800000 */
.L_x_1275:
[----:B------:R-:W-:Y:S05]  /*14db0*/  BSYNC B0 ;  /* 0x0000000000007941 */ /* 0x000fea0003800000 */
.L_x_1274:
[----:B------:R-:W-:Y:S05]  /*14dc0*/  BRA `(.L_x_1276) ;  /* 0xffffffc000547947 */ /* 0x000fea000383ffff */
.L_x_1207:
[----:B------:R-:W-:Y:S01]  /*14dd0*/  BSSY B0, `(.L_x_1277) ;  /* 0x0000006000007945 */ /* 0x000fe20003800000 */
[----:B------:R-:W-:-:S07]  /*14de0*/  IMAD.MOV.U32 R15, RZ, RZ, -0x1 ;  /* 0xffffffffff0f7424 */ /* 0x000fce00078e00ff */
[----:B0-----:R-:W-:Y:S05]  /*14df0*/  WARPSYNC.COLLECTIVE R15, `(.L_x_1278) ;  /* 0x000000000f0c7348 */ /* 0x001fea0003c00000 */
[----:B------:R-:W-:Y:S02]  /*14e00*/  ELECT P6, UR62, PT ;  /* 0x00000000003e782f */ /* 0x000fe400038c0000 */
[----:B------:R-:W-:Y:S01]  /*14e10*/  MOV R14, UR62 ;  /* 0x0000003e000e7c02 */ /* 0x000fe20008000f00 */
[----:B0-----:R-:W-:Y:S10]  /*14e20*/  ENDCOLLECTIVE ;  /* 0x000000000000791b */ /* 0x001ff40003800000 */
.L_x_1278:
[----:B------:R-:W-:Y:S05]  /*14e30*/  BSYNC B0 ;  /* 0x0000000000007941 */ /* 0x000fea0003800000 */
.L_x_1277:
[----:B------:R-:W-:Y:S05]  /*14e40*/  BRA `(.L_x_1279) ;  /* 0xffffffc000447947 */ /* 0x000fea000383ffff */
.L_x_1210:
[----:B-1----:R1:W2:Y:S02]  /*14e50*/  SYNCS.PHASECHK.TRANS64.TRYWAIT P0, [R9+URZ+0x30840], R10 ;  /* 0x0308400a090075a7 */ /* 0x0022a4000800017f */
[----:B--2---:R-:W-:Y:S05]  /*14e60*/  @!P0 NANOSLEEP.SYNCS 0x989680 ;  /* 0x009896800000895d */ /* 0x004fea0003900000 */
[----:B------:R-:W2:Y:S02]  /*14e70*/  @!P0 SYNCS.PHASECHK.TRANS64 P0, [R9+URZ+0x30840], R10 ;  /* 0x0308400a090085a7 */ /* 0x000ea4000800007f */
[----:B--2---:R-:W-:Y:S05]  /*14e80*/  @!P0 BRA `(.L_x_1210) ;  /* 0xfffffffc00f08947 */ /* 0x004fea000383ffff */
[----:B------:R-:W-:Y:S05]  /*14e90*/  BRA `(.L_x_1280) ;  /* 0xffffffc000ac7947 */ /* 0x000fea000383ffff */
.L_x_1213:
        /* <DEDUP_REMOVED lines=8> */
.L_x_1221:
[----:B0-----:R0:W1:Y:S02]  /*14f20*/  SYNCS.PHASECHK.TRANS64.TRYWAIT P0, [R2+URZ+0x30840], R3 ;  /* 0x03084003020075a7 */ /* 0x001064000800017f */
[----:B-1----:R-:W-:Y:S05]  /*14f30*/  @!P0 NANOSLEEP.SYNCS 0x989680 ;  /* 0x009896800000895d */ /* 0x002fea0003900000 */
[----:B------:R-:W1:Y:S02]  /*14f40*/  @!P0 SYNCS.PHASECHK.TRANS64 P0, [R2+URZ+0x30840], R3 ;  /* 0x03084003020085a7 */ /* 0x000e64000800007f */
[----:B-1----:R-:W-:Y:S05]  /*14f50*/  @!P0 BRA `(.L_x_1221) ;  /* 0xfffffffc00f08947 */ /* 0x002fea000383ffff */
[----:B------:R-:W-:Y:S05]  /*14f60*/  BRA `(.L_x_1282) ;  /* 0xffffffc800e47947 */ /* 0x000fea000383ffff */
.L_x_1223:
[----:B0-----:R0:W1:Y:S02]  /*14f70*/  SYNCS.PHASECHK.TRANS64.TRYWAIT P0, [R3+URZ+0x60], R2 ;  /* 0x00006002030075a7 */ /* 0x001064000800017f */
[----:B-1----:R-:W-:Y:S05]  /*14f80*/  @!P0 NANOSLEEP.SYNCS 0x989680 ;  /* 0x009896800000895d */ /* 0x002fea0003900000 */
[----:B------:R-:W1:Y:S02]  /*14f90*/  @!P0 SYNCS.PHASECHK.TRANS64 P0, [R3+URZ+0x60], R2 ;  /* 0x00006002030085a7 */ /* 0x000e64000800007f */
[----:B-1----:R-:W-:Y:S05]  /*14fa0*/  @!P0 BRA `(.L_x_1223) ;  /* 0xfffffffc00f08947 */ /* 0x002fea000383ffff */
[----:B------:R-:W-:Y:S05]  /*14fb0*/  BRA `(.L_x_1283) ;  /* 0xffffffcc00a47947 */ /* 0x000fea000383ffff */
.L_x_1228:
[----:B-1----:R1:W2:Y:S02]  /*14fc0*/  SYNCS.PHASECHK.TRANS64.TRYWAIT P0, [R2+URZ+0x30840], R3 ;  /* 0x03084003020075a7 */ /* 0x0022a4000800017f */
[----:B--2---:R-:W-:Y:S05]  /*14fd0*/  @!P0 NANOSLEEP.SYNCS 0x989680 ;  /* 0x009896800000895d */ /* 0x004fea0003900000 */
[----:B------:R-:W2:Y:S02]  /*14fe0*/  @!P0 SYNCS.PHASECHK.TRANS64 P0, [R2+URZ+0x30840], R3 ;  /* 0x03084003020085a7 */ /* 0x000ea4000800007f */
[----:B--2---:R-:W-:Y:S05]  /*14ff0*/  @!P0 BRA `(.L_x_1228) ;  /* 0xfffffffc00f08947 */ /* 0x004fea000383ffff */
[----:B------:R-:W-:Y:S05]  /*15000*/  BRA `(.L_x_1284) ;  /* 0xffffffd400347947 */ /* 0x000fea000383ffff */
.L_x_1230:
[----:B0-----:R0:W1:Y:S02]  /*15010*/  SYNCS.PHASECHK.TRANS64.TRYWAIT P1, [R3+URZ+0x60], R2 ;  /* 0x00006002030075a7 */ /* 0x001064000802017f */
[----:B-1----:R-:W-:Y:S05]  /*15020*/  @!P1 NANOSLEEP.SYNCS 0x989680 ;  /* 0x009896800000995d */ /* 0x002fea0003900000 */
[----:B------:R-:W1:Y:S02]  /*15030*/  @!P1 SYNCS.PHASECHK.TRANS64 P1, [R3+URZ+0x60], R2 ;  /* 0x00006002030095a7 */ /* 0x000e64000802007f */
[----:B-1----:R-:W-:Y:S05]  /*15040*/  @!P1 BRA `(.L_x_1230) ;  /* 0xfffffffc00f09947 */ /* 0x002fea000383ffff */
[----:B------:R-:W-:Y:S05]  /*15050*/  BRA `(.L_x_1285) ;  /* 0xffffffd400f47947 */ /* 0x000fea000383ffff */
.L_x_1235:
[----:B--2---:R2:W3:Y:S02]  /*15060*/  SYNCS.PHASECHK.TRANS64.TRYWAIT P0, [R2+URZ+0x30840], R3 ;  /* 0x03084003020075a7 */ /* 0x0044e4000800017f */
[----:B---3--:R-:W-:Y:S05]  /*15070*/  @!P0 NANOSLEEP.SYNCS 0x989680 ;  /* 0x009896800000895d */ /* 0x008fea0003900000 */
[----:B------:R-:W3:Y:S02]  /*15080*/  @!P0 SYNCS.PHASECHK.TRANS64 P0, [R2+URZ+0x30840], R3 ;  /* 0x03084003020085a7 */ /* 0x000ee4000800007f */
[----:B---3--:R-:W-:Y:S05]  /*15090*/  @!P0 BRA `(.L_x_1235) ;  /* 0xfffffffc00f08947 */ /* 0x008fea000383ffff */
[----:B------:R-:W-:Y:S05]  /*150a0*/  BRA `(.L_x_1286) ;  /* 0xffffffdc003c7947 */ /* 0x000fea000383ffff */
.L_x_1237:
[----:B0-----:R0:W1:Y:S02]  /*150b0*/  SYNCS.PHASECHK.TRANS64.TRYWAIT P1, [R2+URZ+0x60], R9 ;  /* 0x00006009020075a7 */ /* 0x001064000802017f */
[----:B-1----:R-:W-:Y:S05]  /*150c0*/  @!P1 NANOSLEEP.SYNCS 0x989680 ;  /* 0x009896800000995d */ /* 0x002fea0003900000 */
[----:B------:R-:W1:Y:S02]  /*150d0*/  @!P1 SYNCS.PHASECHK.TRANS64 P1, [R2+URZ+0x60], R9 ;  /* 0x00006009020095a7 */ /* 0x000e64000802007f */
[----:B-1----:R-:W-:Y:S05]  /*150e0*/  @!P1 BRA `(.L_x_1237) ;  /* 0xfffffffc00f09947 */ /* 0x002fea000383ffff */
[----:B------:R-:W-:Y:S05]  /*150f0*/  BRA `(.L_x_1287) ;  /* 0xffffffdc00fc7947 */ /* 0x000fea000383ffff */
.L_x_1244:
[----:B-1----:R1:W2:Y:S02]  /*15100*/  SYNCS.PHASECHK.TRANS64.TRYWAIT P0, [R3+URZ+0x30860], R0 ;  /* 0x03086000030075a7 */ /* 0x0022a4000800017f */
[----:B--2---:R-:W-:Y:S05]  /*15110*/  @!P0 NANOSLEEP.SYNCS 0x989680 ;  /* 0x009896800000895d */ /* 0x004fea0003900000 */
[----:B------:R-:W2:Y:S02]  /*15120*/  @!P0 SYNCS.PHASECHK.TRANS64 P0, [R3+URZ+0x30860], R0 ;  /* 0x03086000030085a7 */ /* 0x000ea4000800007f */
[----:B--2---:R-:W-:Y:S05]  /*15130*/  @!P0 BRA `(.L_x_1244) ;  /* 0xfffffffc00f08947 */ /* 0x004fea000383ffff */
[----:B------:R-:W-:Y:S05]  /*15140*/  BRA `(.L_x_1288) ;  /* 0xffffffe4002c7947 */ /* 0x000fea000383ffff */
.L_x_1246:
        /* <DEDUP_REMOVED lines=8> */
.L_x_1290:
[----:B------:R-:W-:Y:S05]  /*151d0*/  BSYNC B0 ;  /* 0x0000000000007941 */ /* 0x000fea0003800000 */
.L_x_1289:
        /* <DEDUP_REMOVED lines=8> */
.L_x_1291:
[----:B------:R-:W-:Y:S01]  /*15260*/  IMAD.MOV.U32 R16, RZ, RZ, R14 ;  /* 0x000000ffff107224 */ /* 0x000fe200078e000e */
[----:B------:R-:W-:Y:S06]  /*15270*/  BRA `(.L_x_1292) ;  /* 0xffffffe400dc7947 */ /* 0x000fec000383ffff */
.L_x_1249:
[----:B------:R-:W-:Y:S01]  /*15280*/  BSSY B0, `(.L_x_1293) ;  /* 0x0000008000007945 */ /* 0x000fe20003800000 */
[----:B0----5:R-:W-:Y:S02]  /*15290*/  IMAD.MOV.U32 R13, RZ, RZ, R17 ;  /* 0x000000ffff0d7224 */ /* 0x021fe400078e0011 */
[----:B------:R-:W-:Y:S02]  /*152a0*/  IMAD.MOV.U32 R12, RZ, RZ, 0x1 ;  /* 0x00000001ff0c7424 */ /* 0x000fe400078e00ff */
[----:B------:R-:W-:Y:S02]  /*152b0*/  IMAD.MOV.U32 R11, RZ, RZ, RZ ;  /* 0x000000ffff0b7224 */ /* 0x000fe400078e00ff */
[----:B------:R-:W-:-:S07]  /*152c0*/  IMAD.MOV.U32 R15, RZ, RZ, -0x1 ;  /* 0xffffffffff0f7424 */ /* 0x000fce00078e00ff */
[----:B-1234-:R-:W-:Y:S05]  /*152d0*/  WARPSYNC.COLLECTIVE R15, `(.L_x_1294) ;  /* 0x000000000f087348 */ /* 0x01efea0003c00000 */
[----:B------:R0:W0:Y:S02]  /*152e0*/  SHFL.UP P6, R14, R13, R12, R11 ;  /* 0x0400000c0d0e7389 */ /* 0x00002400000c000b */
[----:B01234-:R-:W-:Y:S01]  /*152f0*/  ENDCOLLECTIVE ;  /* 0x000000000000791b */ /* 0x01ffe20003800000 */
.L_x_1294:
[----:B------:R-:W-:Y:S05]  /*15300*/  BSYNC B0 ;  /* 0x0000000000007941 */ /* 0x000fea0003800000 */
.L_x_1293:
        /* <DEDUP_REMOVED lines=10> */
.L_x_1295:
        /* <DEDUP_REMOVED lines=8> */
.L_x_1296:
        /* <DEDUP_REMOVED lines=8> */
.L_x_1297:
        /* <DEDUP_REMOVED lines=8> */
.L_x_1298:
        /* <DEDUP_REMOVED lines=8> */
.L_x_1299:
[----:B------:R-:W-:Y:S05]  /*155b0*/  BRA `(.L_x_1300) ;  /* 0xffffffe400a07947 */ /* 0x000fea000383ffff */
.L_x_1254:
        /* <DEDUP_REMOVED lines=8> */
.L_x_1302:
[----:B------:R-:W-:Y:S05]  /*15640*/  BSYNC B0 ;  /* 0x0000000000007941 */ /* 0x000fea0003800000 */
.L_x_1301:
        /* <DEDUP_REMOVED lines=10> */
.L_x_1303:
        /* <DEDUP_REMOVED lines=8> */
.L_x_1304:
        /* <DEDUP_REMOVED lines=8> */
.L_x_1305:
        /* <DEDUP_REMOVED lines=8> */
.L_x_1306:
        /* <DEDUP_REMOVED lines=8> */
.L_x_1307:
[----:B------:R-:W-:Y:S05]  /*158f0*/  BRA `(.L_x_1308) ;  /* 0xffffffe400847947 */ /* 0x000fea000383ffff */
.L_x_1256:
[----:B------:R-:W-:Y:S01]  /*15900*/  BSSY B0, `(.L_x_1309) ;  /* 0x0000006000007945 */ /* 0x000fe20003800000 */
[----:B------:R-:W-:Y:S01]  /*15910*/  PLOP3.LUT P6, PT, P6, PT, PT, 0x8, 0x0 ;  /* 0x000000000000781c */ /* 0x000fe200037ce170 */
[----:B------:R-:W-:-:S12]  /*15920*/  IMAD.MOV.U32 R15, RZ, RZ, -0x1 ;  /* 0xffffffffff0f7424 */ /* 0x000fd800078e00ff */
[----:B0-----:R-:W-:Y:S05]  /*15930*/  WARPSYNC.COLLECTIVE R15, `(.L_x_1310) ;  /* 0x000000000f087348 */ /* 0x001fea0003c00000 */
[----:B------:R-:W-:Y:S01]  /*15940*/  VOTE.ANY R14, PT, P6 ;  /* 0x00000000000e7806 */ /* 0x000fe200030e0100 */
[----:B0-----:R-:W-:Y:S06]  /*15950*/  ENDCOLLECTIVE ;  /* 0x000000000000791b */ /* 0x001fec0003800000 */
.L_x_1310:
[----:B------:R-:W-:Y:S05]  /*15960*/  BSYNC B0 ;  /* 0x0000000000007941 */ /* 0x000fea0003800000 */
.L_x_1309:
        /* <DEDUP_REMOVED lines=9> */
.L_x_1311:
[----:B------:R-:W-:Y:S01]  /*15a00*/  IMAD.MOV.U32 R17, RZ, RZ, R14 ;  /* 0x000000ffff117224 */ /* 0x000fe200078e000e */
[----:B------:R-:W-:Y:S06]  /*15a10*/  BRA `(.L_x_1312) ;  /* 0xffffffe400747947 */ /* 0x000fec000383ffff */
.L_x_1258:
[----:B------:R-:W-:Y:S01]  /*15a20*/  BSSY B0, `(.L_x_1313) ;  /* 0x0000007000007945 */ /* 0x000fe20003800000 */
[----:B------:R-:W-:Y:S02]  /*15a30*/  IMAD.MOV.U32 R13, RZ, RZ, R2 ;  /* 0x000000ffff0d7224 */ /* 0x000fe400078e0002 */
[----:B------:R-:W-:Y:S02]  /*15a40*/  IMAD.MOV.U32 R11, RZ, RZ, 0x1f ;  /* 0x0000001fff0b7424 */ /* 0x000fe400078e00ff */
[----:B------:R-:W-:-:S07]  /*15a50*/  IMAD.MOV.U32 R15, RZ, RZ, -0x1 ;  /* 0xffffffffff0f7424 */ /* 0x000fce00078e00ff */
[----:B012---:R-:W-:Y:S05]  /*15a60*/  WARPSYNC.COLLECTIVE R15, `(.L_x_1314) ;  /* 0x000000000f087348 */ /* 0x007fea0003c00000 */
[----:B------:R3:W4:Y:S02]  /*15a70*/  SHFL.IDX P6, R14, R13, R12, R11 ;  /* 0x0000000c0d0e7389 */ /* 0x00072400000c000b */
[----:B01234-:R-:W-:Y:S01]  /*15a80*/  ENDCOLLECTIVE ;  /* 0x000000000000791b */ /* 0x01ffe20003800000 */
.L_x_1314:
[----:B------:R-:W-:Y:S05]  /*15a90*/  BSYNC B0 ;  /* 0x0000000000007941 */ /* 0x000fea0003800000 */
.L_x_1313:
[----:B------:R-:W-:Y:S01]  /*15aa0*/  IMAD.MOV.U32 R7, RZ, RZ, R14 ;  /* 0x000000ffff077224 */ /* 0x000fe200078e000e */
[----:B------:R-:W-:Y:S06]  /*15ab0*/  BRA `(.L_x_1257) ;  /* 0xffffffe400687947 */ /* 0x000fec000383ffff */
.L_x_1262:
[----:B-1----:R1:W2:Y:S02]  /*15ac0*/  SYNCS.PHASECHK.TRANS64.TRYWAIT P0, [R0+URZ+0x30820], R3 ;  /* 0x03082003000075a7 */ /* 0x0022a4000800017f */
[----:B--2---:R-:W-:Y:S05]  /*15ad0*/  @!P0 NANOSLEEP.SYNCS 0x989680 ;  /* 0x009896800000895d */ /* 0x004fea0003900000 */
[----:B------:R-:W2:Y:S02]  /*15ae0*/  @!P0 SYNCS.PHASECHK.TRANS64 P0, [R0+URZ+0x30820], R3 ;  /* 0x03082003000085a7 */ /* 0x000ea4000800007f */
[----:B--2---:R-:W-:Y:S05]  /*15af0*/  @!P0 BRA `(.L_x_1262) ;  /* 0xfffffffc00f08947 */ /* 0x004fea000383ffff */
[----:B------:R-:W-:Y:S05]  /*15b00*/  BRA `(.L_x_1315) ;  /* 0xffffffe800dc7947 */ /* 0x000fea000383ffff */
.L_x_1263:
[----:B------:R-:W2:Y:S01]  /*15b10*/  S2R R2, SR_TID.X ;  /* 0x0000000000027919 */ /* 0x000ea20000002100 */
[----:B------:R-:W-:Y:S01]  /*15b20*/  BSSY B0, `(.L_x_1316) ;  /* 0x000000a000007945 */ /* 0x000fe20003800000 */
[----:B------:R-:W-:Y:S02]  /*15b30*/  IMAD.MOV.U32 R12, RZ, RZ, RZ ;  /* 0x000000ffff0c7224 */ /* 0x000fe400078e00ff */
[----:B------:R-:W-:Y:S02]  /*15b40*/  IMAD.MOV.U32 R11, RZ, RZ, 0x1f ;  /* 0x0000001fff0b7424 */ /* 0x000fe400078e00ff */
[----:B------:R-:W-:Y:S01]  /*15b50*/  IMAD.MOV.U32 R15, RZ, RZ, -0x1 ;  /* 0xffffffffff0f7424 */ /* 0x000fe200078e00ff */
[----:B--2---:R-:W-:-:S04]  /*15b60*/  SHF.R.U32.HI R2, RZ, 0x5, R2 ;  /* 0x00000005ff027819 */ /* 0x004fc80000011602 */
[----:B------:R-:W-:-:S05]  /*15b70*/  LOP3.LUT R2, R2, 0x3, RZ, 0xc0, !PT ;  /* 0x0000000302027812 */ /* 0x000fca00078ec0ff */
[----:B0-----:R-:W-:-:S07]  /*15b80*/  IMAD.MOV.U32 R13, RZ, RZ, R2 ;  /* 0x000000ffff0d7224 */ /* 0x001fce00078e0002 */
[----:B-1----:R-:W-:Y:S05]  /*15b90*/  WARPSYNC.COLLECTIVE R15, `(.L_x_1317) ;  /* 0x000000000f087348 */ /* 0x002fea0003c00000 */
[----:B------:R0:W2:Y:S02]  /*15ba0*/  SHFL.IDX P6, R14, R13, R12, R11 ;  /* 0x0000000c0d0e7389 */ /* 0x0000a400000c000b */
[----:B012---:R-:W-:Y:S01]  /*15bb0*/  ENDCOLLECTIVE ;  /* 0x000000000000791b */ /* 0x007fe20003800000 */
.L_x_1317:
[----:B------:R-:W-:Y:S05]  /*15bc0*/  BSYNC B0 ;  /* 0x0000000000007941 */ /* 0x000fea0003800000 */
.L_x_1316:
[----:B------:R-:W-:Y:S05]  /*15bd0*/  BRA `(.L_x_1318) ;  /* 0xffffffe800c47947 */ /* 0x000fea000383ffff */
.L_x_1266:
[----:B------:R-:W-:Y:S01]  /*15be0*/  BSSY B1, `(.L_x_1319) ;  /* 0x0000006000017945 */ /* 0x000fe20003800000 */
[----:B------:R-:W-:-:S07]  /*15bf0*/  IMAD.MOV.U32 R15, RZ, RZ, -0x1 ;  /* 0xffffffffff0f7424 */ /* 0x000fce00078e00ff */
[----:B012---:R-:W-:Y:S05]  /*15c00*/  WARPSYNC.COLLECTIVE R15, `(.L_x_1320) ;  /* 0x000000000f0c7348 */ /* 0x007fea0003c00000 */
[----:B------:R-:W-:Y:S02]  /*15c10*/  ELECT P6, UR62, PT ;  /* 0x00000000003e782f */ /* 0x000fe400038c0000 */
[----:B------:R-:W-:Y:S01]  /*15c20*/  MOV R14, UR62 ;  /* 0x0000003e000e7c02 */ /* 0x000fe20008000f00 */
[----:B012---:R-:W-:Y:S10]  /*15c30*/  ENDCOLLECTIVE ;  /* 0x000000000000791b */ /* 0x007ff40003800000 */
.L_x_1320:
[----:B------:R-:W-:Y:S05]  /*15c40*/  BSYNC B1 ;  /* 0x0000000000017941 */ /* 0x000fea0003800000 */
.L_x_1319:
[----:B------:R-:W-:Y:S05]  /*15c50*/  BRA `(.L_x_1321) ;  /* 0xffffffe800bc7947 */ /* 0x000fea000383ffff */
.L_x_1268:
[----:B-1----:R1:W2:Y:S02]  /*15c60*/  SYNCS.PHASECHK.TRANS64.TRYWAIT P0, [R6+URZ], R5 ;  /* 0x00000005060075a7 */ /* 0x0022a4000800017f */
[----:B--2---:R-:W-:Y:S05]  /*15c70*/  @!P0 NANOSLEEP.SYNCS 0x989680 ;  /* 0x009896800000895d */ /* 0x004fea0003900000 */
[----:B------:R-:W2:Y:S02]  /*15c80*/  @!P0 SYNCS.PHASECHK.TRANS64 P0, [R6+URZ], R5 ;  /* 0x00000005060085a7 */ /* 0x000ea4000800007f */
[----:B--2---:R-:W-:Y:S05]  /*15c90*/  @!P0 BRA `(.L_x_1268) ;  /* 0xfffffffc00f08947 */ /* 0x004fea000383ffff */
[----:B------:R-:W-:Y:S05]  /*15ca0*/  BRA `(.L_x_1322) ;  /* 0xffffffec00007947 */ /* 0x000fea000383ffff */
.L_x_1269:
[----:B--2---:R2:W3:Y:S02]  /*15cb0*/  SYNCS.PHASECHK.TRANS64.TRYWAIT P0, [R7+URZ], R2 ;  /* 0x00000002070075a7 */ /* 0x0044e4000800017f */
[----:B---3--:R-:W-:Y:S05]  /*15cc0*/  @!P0 NANOSLEEP.SYNCS 0x989680 ;  /* 0x009896800000895d */ /* 0x008fea0003900000 */
[----:B------:R-:W3:Y:S02]  /*15cd0*/  @!P0 SYNCS.PHASECHK.TRANS64 P0, [R7+URZ], R2 ;  /* 0x00000002070085a7 */ /* 0x000ee4000800007f */
[----:B---3--:R-:W-:Y:S05]  /*15ce0*/  @!P0 BRA `(.L_x_1269) ;  /* 0xfffffffc00f08947 */ /* 0x008fea000383ffff */
[----:B------:R-:W-:Y:S05]  /*15cf0*/  BRA `(.L_x_1323) ;  /* 0xffffffe800f47947 */ /* 0x000fea000383ffff */
.L_x_1271:
[----:B---3--:R3:W4:Y:S02]  /*15d00*/  SYNCS.PHASECHK.TRANS64.TRYWAIT P0, [R4+URZ], R5 ;  /* 0x00000005040075a7 */ /* 0x008724000800017f */
[----:B----4-:R-:W-:Y:S05]  /*15d10*/  @!P0 NANOSLEEP.SYNCS 0x989680 ;  /* 0x009896800000895d */ /* 0x010fea0003900000 */
[----:B------:R-:W4:Y:S02]  /*15d20*/  @!P0 SYNCS.PHASECHK.TRANS64 P0, [R4+URZ], R5 ;  /* 0x00000005040085a7 */ /* 0x000f24000800007f */
[----:B----4-:R-:W-:Y:S05]  /*15d30*/  @!P0 BRA `(.L_x_1271) ;  /* 0xfffffffc00f08947 */ /* 0x010fea000383ffff */
[----:B------:R-:W-:Y:S05]  /*15d40*/  BRA `(.L_x_1324) ;  /* 0xffffffe800fc7947 */ /* 0x000fea000383ffff */
.L_x_1325:
        /* <DEDUP_REMOVED lines=11> */
.L_x_2842:


//--------------------- .text._ZN7cutlass13device_kernelIN5flash11enable_sm90INS1_16FlashAttnFwdSm90INS1_25CollectiveMainloopFwdSm90ILi2EN4cute5tupleIJNS5_1CILi1EEES8_S8_EEENS6_IJNS7_ILi128EEENS7_ILi64EEENS7_ILi256EEEEEELi256ENS_10bfloat16_tEfNS_4arch4Sm90ELb0ELb1ELb0ELb1ELb0ELb1ELb0ELb1ELb1ELb0ELb0ELb0EEENS1_21CollectiveEpilogueFwdINS6_IJSA_SC_SB_EEES9_SE_SG_Li256ELb1ELb0ELb0ELb0EEENS1_36VarlenDynamicPersistentTileSchedulerILi128ELi64ELi256ELi32ELb0ELb0ELb1ELb1ELb0ELb1EEEEEEEEEvNT_6ParamsE --------------------------
	.section	.text._ZN7cutlass13device_kernelIN5flash11enable_sm90INS1_16FlashAttnFwdSm90INS1_25CollectiveMainloopFwdSm90ILi2EN4cute5tupleIJNS5_1CILi1EEES8_S8_EEENS6_IJNS7_ILi128EEENS7_ILi64EEENS7_ILi256EEEEEELi256ENS_10bfloat16_tEfNS_4arch4Sm90ELb0ELb1ELb0ELb1ELb0ELb1ELb0ELb1ELb1ELb0ELb0ELb0EEENS1_21CollectiveEpilogueFwdINS6_IJSA_SC_SB_EEES9_SE_SG_Li256ELb1ELb0ELb0ELb0EEENS1_36VarlenDynamicPersistentTileSchedulerILi128ELi64ELi256ELi32ELb0ELb0ELb1ELb1ELb0ELb1EEEEEEEEEvNT_6ParamsE,"ax",@progbits
	.align	128
.text._ZN7cutlass13device_kernelIN5flash11enable_sm90INS1_16FlashAttnFwdSm90INS1_25CollectiveMainloopFwdSm90ILi2EN4cute5tupleIJNS5_1CILi1EEES8_S8_EEENS6_IJNS7_ILi128EEENS7_ILi64EEENS7_ILi256EEEEEELi256ENS_10bfloat16_tEfNS_4arch4Sm90ELb0ELb1ELb0ELb1ELb0ELb1ELb0ELb1ELb1ELb0ELb0ELb0EEENS1_21CollectiveEpilogueFwdINS6_IJSA_SC_SB_EEES9_SE_SG_Li256ELb1ELb0ELb0ELb0EEENS1_36VarlenDynamicPersistentTileSchedulerILi128ELi64ELi256ELi32ELb0ELb0ELb1ELb1ELb0ELb1EEEEEEEEEvNT_6ParamsE:
        .type           _ZN7cutlass13device_kernelIN5flash11enable_sm90INS1_16FlashAttnFwdSm90INS1_25CollectiveMainloopFwdSm90ILi2EN4cute5tupleIJNS5_1CILi1EEES8_S8_EEENS6_IJNS7_ILi128EEENS7_ILi64EEENS7_ILi256EEEEEELi256ENS_10bfloat16_tEfNS_4arch4Sm90ELb0ELb1ELb0ELb1ELb0ELb1ELb0ELb1ELb1ELb0ELb0ELb0EEENS1_21CollectiveEpilogueFwdINS6_IJSA_SC_SB_EEES9_SE_SG_Li256ELb1ELb0ELb0ELb0EEENS1_36VarlenDynamicPersistentTileSchedulerILi128ELi64ELi256ELi32ELb0ELb0ELb1ELb1ELb0ELb1EEEEEEEEEvNT_6ParamsE,@function
        .size           _ZN7cutlass13device_kernelIN5flash11enable_sm90INS1_16FlashAttnFwdSm90INS1_25CollectiveMainloopFwdSm90ILi2EN4cute5tupleIJNS5_1CILi1EEES8_S8_EEENS6_IJNS7_ILi128EEENS7_ILi64EEENS7_ILi256EEEEEELi256ENS_10bfloat16_tEfNS_4arch4Sm90ELb0ELb1ELb0ELb1ELb0ELb1ELb0ELb1ELb1ELb0ELb0ELb0EEENS1_21CollectiveEpilogueFwdINS6_IJSA_SC_SB_EEES9_SE_SG_Li256ELb1ELb0ELb0ELb0EEENS1_36VarlenDynamicPersistentTileSchedulerILi128ELi64ELi256ELi32ELb0ELb0ELb1ELb1ELb0ELb1EEEEEEEEEvNT_6ParamsE,(.L_x_2843 - _ZN7cutlass13device_kernelIN5flash11enable_sm90INS1_16FlashAttnFwdSm90INS1_25CollectiveMainloopFwdSm90ILi2EN4cute5tupleIJNS5_1CILi1EEES8_S8_EEENS6_IJNS7_ILi128EEENS7_ILi64EEENS7_ILi256EEEEEELi256ENS_10bfloat16_tEfNS_4arch4Sm90ELb0ELb1ELb0ELb1ELb0ELb1ELb0ELb1ELb1ELb0ELb0ELb0EEENS1_21CollectiveEpilogueFwdINS6_IJSA_SC_SB_EEES9_SE_SG_Li256ELb1ELb0ELb0ELb0EEENS1_36VarlenDynamicPersistentTileSchedulerILi128ELi64ELi256ELi32ELb0ELb0ELb1ELb1ELb0ELb1EEEEEEEEEvNT_6ParamsE)
        .other          _ZN7cutlass13device_kernelIN5flash11enable_sm90INS1_16FlashAttnFwdSm90INS1_25CollectiveMainloopFwdSm90ILi2EN4cute5tupleIJNS5_1CILi1EEES8_S8_EEENS6_IJNS7_ILi128EEENS7_ILi64EEENS7_ILi256EEEEEELi256ENS_10bfloat16_tEfNS_4arch4Sm90ELb0ELb1ELb0ELb1ELb0ELb1ELb0ELb1ELb1ELb0ELb0ELb0EEENS1_21CollectiveEpilogueFwdINS6_IJSA_SC_SB_EEES9_SE_SG_Li256ELb1ELb0ELb0ELb0EEENS1_36VarlenDynamicPersistentTileSchedulerILi128ELi64ELi256ELi32ELb0ELb0ELb1ELb1ELb0ELb1EEEEEEEEEvNT_6ParamsE,@"STO_CUDA_ENTRY STV_DEFAULT"
_ZN7cutlass13device_kernelIN5flash11enable_sm90INS1_16FlashAttnFwdSm90INS1_25CollectiveMainloopFwdSm90ILi2EN4cute5tupleIJNS5_1CILi1EEES8_S8_EEENS6_IJNS7_ILi128EEENS7_ILi64EEENS7_ILi256EEEEEELi256ENS_10bfloat16_tEfNS_4arch4Sm90ELb0ELb1ELb0ELb1ELb0ELb1ELb0ELb1ELb1ELb0ELb0ELb0EEENS1_21CollectiveEpilogueFwdINS6_IJSA_SC_SB_EEES9_SE_SG_Li256ELb1ELb0ELb0ELb0EEENS1_36VarlenDynamicPersistentTileSchedulerILi128ELi64ELi256ELi32ELb0ELb0ELb1ELb1ELb0ELb1EEEEEEEEEvNT_6ParamsE:
        /* <DEDUP_REMOVED lines=26> */
.L_x_1327:
[----:B------:R-:W-:Y:S05]  /*01a0*/  BSYNC B0 ;  /* 0x0000000000007941 */ /* 0x000fea0003800000 */
.L_x_1326:
        /* <DEDUP_REMOVED lines=40> */
.L_x_1328:
        /* <DEDUP_REMOVED lines=22> */
.L_x_1329:
        /* <DEDUP_REMOVED lines=18> */
.L_x_1330:
        /* <DEDUP_REMOVED lines=22> */
.L_x_1331:
        /* <DEDUP_REMOVED lines=22> */
.L_x_1332:
        /* <DEDUP_REMOVED lines=8> */
.L_x_1335:
        /* <DEDUP_REMOVED lines=15> */
[----:B------:R-:W1:Y:S02]  /*0ae0*/  S2R R0, SR_TID.X ;  /* 0x0000000000007919 */ /* 0x000e640000002100 */
[----:B-1----:R-:W-:-:S05]  /*0af0*/  VIADD R0, R0, 0xffffff80 ;  /* 0xffffff8000007836 */ /* 0x002fca0000000000 */
[----:B------:R-:W-:-:S04]  /*0b00*/  SHF.R.S32.HI R3, RZ, 0x1f, R0 ;  /* 0x0000001fff037819 */ /* 0x000fc80000011400 */
[CC--:B------:R-:W-:Y:S02]  /*0b10*/  LEA.HI R4, R3.reuse, R0.reuse, RZ, 0x4 ;  /* 0x0000000003047211 */ /* 0x0c0fe400078f20ff */
[CC--:B------:R-:W-:Y:S02]  /*0b20*/  LEA.HI R6, R3.reuse, R0.reuse, RZ, 0x5 ;  /* 0x0000000003067211 */ /* 0x0c0fe400078f28ff */
[CC--:B0-----:R-:W-:Y:S02]  /*0b30*/  LEA.HI R2, R3.reuse, R0.reuse, RZ, 0x7 ;  /* 0x0000000003027211 */ /* 0x0c1fe400078f38ff */
[----:B------:R-:W-:Y:S01]  /*0b40*/  SHF.R.S32.HI R7, RZ, 0x4, R4 ;  /* 0x00000004ff077819 */ /* 0x000fe20000011404 */
[----:B------:R-:W-:Y:S01]  /*0b50*/  IMAD.SHL.U32 R6, R6, 0x20, RZ ;  /* 0x0000002006067824 */ /* 0x000fe200078e00ff */
[CC--:B------:R-:W-:Y:S02]  /*0b60*/  LEA.HI R18, R3.reuse, R0.reuse, RZ, 0x3 ;  /* 0x0000000003127211 */ /* 0x0c0fe400078f18ff */
[----:B------:R-:W-:-:S02]  /*0b70*/  LEA.HI R11, R3, R0, RZ, 0x6 ;  /* 0x00000000030b7211 */ /* 0x000fc400078f30ff */
[----:B------:R-:W-:Y:S02]  /*0b80*/  LOP3.LUT R5, R2, 0xffffff80, RZ, 0xc0, !PT ;  /* 0xffffff8002057812 */ /* 0x000fe400078ec0ff */
[C---:B------:R-:W-:Y:S02]  /*0b90*/  LOP3.LUT R3, R4.reuse, 0x3fffff0, RZ, 0xc0, !PT ;  /* 0x03fffff004037812 */ /* 0x040fe400078ec0ff */
[----:B------:R-:W-:Y:S01]  /*0ba0*/  LEA.HI R4, R4, R7, RZ, 0x1 ;  /* 0x0000000704047211 */ /* 0x000fe200078f08ff */
[----:B------:R-:W-:Y:S01]  /*0bb0*/  IMAD.IADD R20, R0, 0x1, -R5 ;  /* 0x0000000100147824 */ /* 0x000fe200078e0a05 */
[----:B------:R-:W-:Y:S01]  /*0bc0*/  LOP3.LUT R9, R18, 0xfffffff8, RZ, 0xc0, !PT ;  /* 0xfffffff812097812 */ /* 0x000fe200078ec0ff */
[----:B------:R-:W-:Y:S01]  /*0bd0*/  IMAD.IADD R5, R0, 0x1, -R3 ;  /* 0x0000000100057824 */ /* 0x000fe200078e0a03 */
[----:B------:R-:W-:Y:S02]  /*0be0*/  LOP3.LUT R6, R6, 0xfffffc00, RZ, 0xc0, !PT ;  /* 0xfffffc0006067812 */ /* 0x000fe400078ec0ff */
[----:B------:R-:W-:Y:S01]  /*0bf0*/  LOP3.LUT R4, R4, 0x1ffffffe, RZ, 0xc0, !PT ;  /* 0x1ffffffe04047812 */ /* 0x000fe200078ec0ff */
[----:B------:R-:W-:Y:S01]  /*0c00*/  IMAD.IADD R12, R0, 0x1, -R9 ;  /* 0x00000001000c7824 */ /* 0x000fe200078e0a09 */
[----:B------:R-:W-:Y:S01]  /*0c10*/  SHF.R.S32.HI R18, RZ, 0x3, R18 ;  /* 0x00000003ff127819 */ /* 0x000fe20000011412 */
[----:B------:R-:W-:Y:S01]  /*0c20*/  IMAD R5, R5, 0x40, R6 ;  /* 0x0000004005057824 */ /* 0x000fe200078e0206 */
[----:B------:R-:W-:Y:S01]  /*0c30*/  STL [R1+0x78], R20 ;  /* 0x0000781401007387 */ /* 0x000fe20000100800 */
[----:B------:R-:W-:Y:S01]  /*0c40*/  IMAD.IADD R4, R7, 0x1, -R4 ;  /* 0x0000000107047824 */ /* 0x000fe200078e0a04 */
[----:B------:R-:W-:Y:S01]  /*0c50*/  SHF.R.S32.HI R8, RZ, 0x1f, R20 ;  /* 0x0000001fff087819 */ /* 0x000fe20000011414 */
[----:B------:R-:W-:Y:S01]  /*0c60*/  IMAD.SHL.U32 R208, R12, 0x4, RZ ;  /* 0x000000040cd07824 */ /* 0x000fe200078e00ff */
[----:B------:R-:W-:Y:S01]  /*0c70*/  STL [R1+0x28], R12 ;  /* 0x0000280c01007387 */ /* 0x000fe20000100800 */
[----:B------:R-:W-:Y:S01]  /*0c80*/  VIADD R6, R18, 0x60 ;  /* 0x0000006012067836 */ /* 0x000fe20000000000 */
[----:B------:R-:W-:Y:S01]  /*0c90*/  LEA.HI R10, R8, R20, RZ, 0x2 ;  /* 0x00000014080a7211 */ /* 0x000fe200078f10ff */
[----:B------:R-:W-:Y:S01]  /*0ca0*/  IMAD R4, R4, 0x8, R5 ;  /* 0x0000000804047824 */ /* 0x000fe200078e0205 */
[----:B------:R-:W-:Y:S01]  /*0cb0*/  SHF.R.S32.HI R3, RZ, 0x7, R2 ;  /* 0x00000007ff037819 */ /* 0x000fe20000011402 */
[----:B------:R-:W-:Y:S01]  /*0cc0*/  VIADD R7, R208, 0x40 ;  /* 0x00000040d0077836 */ /* 0x000fe20000000000 */
[----:B------:R-:W-:Y:S01]  /*0cd0*/  SHF.R.S32.HI R5, RZ, 0x1f, R6 ;  /* 0x0000001fff057819 */ /* 0x000fe20000011406 */
[----:B------:R-:W-:Y:S01]  /*0ce0*/  IMAD.SHL.U32 R229, R12, 0x8, RZ ;  /* 0x000000080ce57824 */ /* 0x000fe200078e00ff */
[----:B------:R0:W-:Y:S01]  /*0cf0*/  STL [R1+0x98], R4 ;  /* 0x0000980401007387 */ /* 0x0001e20000100800 */
[----:B------:R-:W-:Y:S01]  /*0d00*/  IMAD.IADD R226, R208, 0x1, R7 ;  /* 0x00000001d0e27824 */ /* 0x000fe200078e0207 */
[--C-:B------:R-:W-:Y:S01]  /*0d10*/  SHF.R.S32.HI R0, RZ, 0x2, R10.reuse ;  /* 0x00000002ff007819 */ /* 0x100fe2000001140a */
[C---:B------:R-:W-:Y:S01]  /*0d20*/  VIADD R234, R18.reuse, 0x20 ;  /* 0x0000002012ea7836 */ /* 0x040fe20000000000 */
[----:B------:R-:W-:Y:S01]  /*0d30*/  STL [R1+0x70], R6 ;  /* 0x0000700601007387 */ /* 0x000fe20000100800 */
[----:B------:R-:W-:Y:S01]  /*0d40*/  SHF.R.S32.HI R9, RZ, 0x1f, R10 ;  /* 0x0000001fff097819 */ /* 0x000fe2000001140a */
[----:B------:R-:W-:Y:S01]  /*0d50*/  IMAD.SHL.U32 R25, R18, 0x40, RZ ;  /* 0x0000004012197824 */ /* 0x000fe200078e00ff */
[----:B------:R-:W-:Y:S01]  /*0d60*/  LEA.HI R2, R2, R3, RZ, 0x1 ;  /* 0x0000000302027211 */ /* 0x000fe200078f08ff */
[----:B------:R1:W-:Y:S01]  /*0d70*/  STL [R1+0x4], R7 ;  /* 0x0000040701007387 */ /* 0x0003e20000100800 */
[----:B------:R-:W-:Y:S01]  /*0d80*/  LEA.HI R9, R9, R0, RZ, 0x3 ;  /* 0x0000000009097211 */ /* 0x000fe200078f18ff */
[----:B0-----:R-:W-:Y:S01]  /*0d90*/  IMAD.SHL.U32 R4, R6, 0x40, RZ ;  /* 0x0000004006047824 */ /* 0x001fe200078e00ff */
[----:B------:R-:W-:-:S02]  /*0da0*/  LOP3.LUT R2, R2, 0x3fffffe, RZ, 0xc0, !PT ;  /* 0x03fffffe02027812 */ /* 0x000fc400078ec0ff */
[----:B------:R-:W-:Y:S02]  /*0db0*/  LOP3.LUT R9, R9, 0xfffffff8, RZ, 0xc0, !PT ;  /* 0xfffffff809097812 */ /* 0x000fe400078ec0ff */
[----:B------:R-:W-:Y:S01]  /*0dc0*/  LEA.HI R8, R8, R20, RZ, 0x5 ;  /* 0x0000001408087211 */ /* 0x000fe200078f28ff */
[----:B------:R-:W-:Y:S01]  /*0dd0*/  IMAD.IADD R2, R3, 0x1, -R2 ;  /* 0x0000000103027824 */ /* 0x000fe200078e0a02 */
[----:B-1----:R-:W-:Y:S01]  /*0de0*/  LEA.HI R7, R5, R6, RZ, 0x3 ;  /* 0x0000000605077211 */ /* 0x002fe200078f18ff */
[----:B------:R-:W-:Y:S01]  /*0df0*/  IMAD.IADD R9, R0, 0x1, -R9 ;  /* 0x0000000100097824 */ /* 0x000fe200078e0a09 */
[----:B------:R-:W-:Y:S01]  /*0e00*/  SHF.R.S32.HI R8, RZ, 0x5, R8 ;  /* 0x00000005ff087819 */ /* 0x000fe20000011408 */
[----:B------:R-:W-:Y:S01]  /*0e10*/  VIADD R0, R18, 0x40 ;  /* 0x0000004012007836 */ /* 0x000fe20000000000 */
[----:B------:R-:W-:Y:S01]  /*0e20*/  SHF.R.S32.HI R5, RZ, 0x1f, R226 ;  /* 0x0000001fff057819 */ /* 0x000fe200000114e2 */
[----:B------:R-:W-:Y:S02]  /*0e30*/  IMAD.SHL.U32 R17, R7, 0x40, RZ ;  /* 0x0000004007117824 */ /* 0x000fe400078e00ff */
[----:B------:R-:W-:Y:S01]  /*0e40*/  IMAD R9, R8, 0x10, R9 ;  /* 0x0000001008097824 */ /* 0x000fe200078e0209 */
[----:B------:R-:W-:-:S02]  /*0e50*/  SHF.R.S32.HI R3, RZ, 0x1f, R0 ;  /* 0x0000001fff037819 */ /* 0x000fc40000011400 */
[----:B------:R-:W-:Y:S02]  /*0e60*/  LOP3.LUT R22, R17, 0xfffffe00, RZ, 0xc0, !PT ;  /* 0xfffffe0011167812 */ /* 0x000fe400078ec0ff */
[----:B------:R-:W-:Y:S01]  /*0e70*/  LEA.HI R3, R3, R0, RZ, 0x3 ;  /* 0x0000000003037211 */ /* 0x000fe200078f18ff */
[----:B------:R-:W-:Y:S01]  /*0e80*/  IMAD.SHL.U32 R0, R0, 0x40, RZ ;  /* 0x0000004000007824 */ /* 0x000fe200078e00ff */
[----:B------:R-:W-:Y:S01]  /*0e90*/  LOP3.LUT R8, R4, 0x1c0, RZ, 0xc0, !PT ;  /* 0x000001c004087812 */ /* 0x000fe200078ec0ff */
[----:B------:R-:W-:Y:S01]  /*0ea0*/  STL [R1+0x74], R22 ;  /* 0x0000741601007387 */ /* 0x000fe20000100800 */
[----:B------:R-:W-:Y:S01]  /*0eb0*/  LEA.HI R4, R5, R226, RZ, 0x3 ;  /* 0x000000e205047211 */ /* 0x000fe200078f18ff */
[----:B------:R-:W-:Y:S01]  /*0ec0*/  IMAD.SHL.U32 R6, R3, 0x40, RZ ;  /* 0x0000004003067824 */ /* 0x000fe200078e00ff */
[----:B------:R-:W-:Y:S01]  /*0ed0*/  LOP3.LUT R0, R0, 0x1c0, RZ, 0xc0, !PT ;  /* 0x000001c000007812 */ /* 0x000fe200078ec0ff */
[----:B------:R-:W2:Y:S01]  /*0ee0*/  LDL.LU R17, [R1+0x2c] ;  /* 0x00002c0001117983 */ /* 0x000ea20000300800 */
[----:B------:R-:W-:-:S02]  /*0ef0*/  LOP3.LUT R12, R8, 0x38, R229, 0xf8, !PT ;  /* 0x00000038080c7812 */ /* 0x000fc400078ef8e5 */
[----:B------:R-:W-:Y:S02]  /*0f00*/  LOP3.LUT R3, R0, 0x38, R229, 0xf8, !PT ;  /* 0x0000003800037812 */ /* 0x000fe400078ef8e5 */
[----:B------:R-:W-:Y:S02]  /*0f10*/  SHF.R.U32.HI R7, RZ, 0x3, R0 ;  /* 0x00000003ff077819 */ /* 0x000fe40000011600 */
[----:B------:R-:W-:Y:S02]  /*0f20*/  LOP3.LUT R6, R6, 0xfffffe00, RZ, 0xc0, !PT ;  /* 0xfffffe0006067812 */ /* 0x000fe400078ec0ff */
[----:B------:R-:W-:Y:S02]  /*0f30*/  LOP3.LUT R0, R0, 0x38, R4, 0xf8, !PT ;  /* 0x0000003800007812 */ /* 0x000fe400078ef804 */
[----:B------:R-:W-:Y:S02]  /*0f40*/  LOP3.LUT R21, R6, R3, R7, 0xf6, !PT ;  /* 0x0000000306157212 */ /* 0x000fe400078ef607 */
[----:B------:R-:W-:-:S02]  /*0f50*/  SHF.R.S32.HI R3, RZ, 0x1f, R234 ;  /* 0x0000001fff037819 */ /* 0x000fc400000114ea */
[----:B------:R-:W-:Y:S01]  /*0f60*/  LOP3.LUT R7, R0, R7, RZ, 0x3c, !PT ;  /* 0x0000000700077212 */ /* 0x000fe200078e3cff */
[----:B------:R-:W-:Y:S01]  /*0f70*/  IMAD R0, R2, 0x40, R9 ;  /* 0x0000004002007824 */ /* 0x000fe200078e0209 */
[----:B------:R-:W-:Y:S01]  /*0f80*/  LEA.HI R3, R3, R234, RZ, 0x3 ;  /* 0x000000ea03037211 */ /* 0x000fe200078f18ff */
[----:B------:R-:W-:Y:S01]  /*0f90*/  IMAD.SHL.U32 R2, R234, 0x40, RZ ;  /* 0x00000040ea027824 */ /* 0x000fe200078e00ff */
[----:B------:R-:W-:Y:S02]  /*0fa0*/  LEA.HI R5, R5, R226, RZ, 0x6 ;  /* 0x000000e205057211 */ /* 0x000fe400078f30ff */
[----:B------:R0:W-:Y:S01]  /*0fb0*/  STL [R1+0x54], R0 ;  /* 0x0000540001007387 */ /* 0x0001e20000100800 */
[----:B------:R-:W-:Y:S01]  /*0fc0*/  SHF.R.U32.HI R19, RZ, 0x3, R8 ;  /* 0x00000003ff137819 */ /* 0x000fe20000011608 */
[----:B------:R-:W-:Y:S01]  /*0fd0*/  IMAD.SHL.U32 R3, R3, 0x40, RZ ;  /* 0x0000004003037824 */ /* 0x000fe200078e00ff */
[----:B------:R-:W-:Y:S01]  /*0fe0*/  LOP3.LUT R27, R2, 0x1c0, RZ, 0xc0, !PT ;  /* 0x000001c0021b7812 */ /* 0x000fe200078ec0ff */
[----:B------:R-:W-:Y:S01]  /*0ff0*/  IMAD.SHL.U32 R11, R11, 0x8, RZ ;  /* 0x000000080b0b7824 */ /* 0x000fe200078e00ff */
[----:B------:R-:W-:Y:S01]  /*1000*/  LOP3.LUT R2, R4, 0x38, RZ, 0xc0, !PT ;  /* 0x0000003804027812 */ /* 0x000fe200078ec0ff */
[----:B------:R-:W-:Y:S01]  /*1010*/  IMAD.SHL.U32 R5, R5, 0x80, RZ ;  /* 0x0000008005057824 */ /* 0x000fe200078e00ff */
[----:B------:R-:W-:-:S02]  /*1020*/  LOP3.LUT R8, R8, 0x38, R4, 0xf8, !PT ;  /* 0x0000003808087812 */ /* 0x000fc400078ef804 */
[----:B0-----:R-:W-:Y:S02]  /*1030*/  LOP3.LUT R0, R25, 0x1c0, RZ, 0xc0, !PT ;  /* 0x000001c019007812 */ /* 0x001fe400078ec0ff */
[----:B------:R-:W-:Y:S02]  /*1040*/  SHF.R.U32.HI R24, RZ, 0x3, R27 ;  /* 0x00000003ff187819 */ /* 0x000fe4000001161b */
[----:B------:R-:W-:Y:S02]  /*1050*/  SHF.R.U32.HI R26, RZ, 0x3, R0 ;  /* 0x00000003ff1a7819 */ /* 0x000fe40000011600 */
[----:B------:R-:W-:Y:S01]  /*1060*/  LOP3.LUT R4, R27, 0x38, R4, 0xf8, !PT ;  /* 0x000000381b047812 */ /* 0x000fe200078ef804 */
[----:B------:R0:W-:Y:S01]  /*1070*/  STL [R1+0x38], R25 ;  /* 0x0000381901007387 */ /* 0x0001e20000100800 */
[----:B------:R-:W-:Y:S02]  /*1080*/  LOP3.LUT R23, R22, R12, R19, 0xf6, !PT ;  /* 0x0000000c16177212 */ /* 0x000fe400078ef613 */
[----:B------:R-:W-:-:S02]  /*1090*/  LOP3.LUT R12, R3, 0xfffffe00, RZ, 0xc0, !PT ;  /* 0xfffffe00030c7812 */ /* 0x000fc400078ec0ff */
[----:B------:R-:W-:Y:S01]  /*10a0*/  LOP3.LUT R2, R2, 0x1c0, R25, 0xf8, !PT ;  /* 0x000001c002027812 */ /* 0x000fe200078ef819 */
[----:B------:R-:W-:Y:S01]  /*10b0*/  STL [R1+0x34], R27 ;  /* 0x0000341b01007387 */ /* 0x000fe20000100800 */
[----:B------:R-:W-:Y:S02]  /*10c0*/  LOP3.LUT R5, R5, 0xffffe000, RZ, 0xc0, !PT ;  /* 0xffffe00005057812 */ /* 0x000fe400078ec0ff */
[----:B------:R-:W-:Y:S02]  /*10d0*/  LOP3.LUT R4, R4, R24, RZ, 0x3c, !PT ;  /* 0x0000001804047212 */ /* 0x000fe400078e3cff */
[----:B0-----:R-:W-:Y:S01]  /*10e0*/  LOP3.LUT R25, R11, 0xfffffe00, RZ, 0xc0, !PT ;  /* 0xfffffe000b197812 */ /* 0x001fe200078ec0ff */
[----:B------:R-:W-:Y:S01]  /*10f0*/  STL [R1+0x44], R26 ;  /* 0x0000441a01007387 */ /* 0x000fe20000100800 */
[----:B------:R-:W-:Y:S02]  /*1100*/  IADD3 R9, R7, R5, R6 ;  /* 0x0000000507097210 */ /* 0x000fe40007ffe006 */
[----:B------:R-:W-:Y:S01]  /*1110*/  LOP3.LUT R8, R8, R19, RZ, 0x3c, !PT ;  /* 0x0000001308087212 */ /* 0x000fe200078e3cff */
[----:B------:R-:W-:Y:S01]  /*1120*/  STL [R1+0x3c], R24 ;  /* 0x00003c1801007387 */ /* 0x000fe20000100800 */
[----:B------:R-:W-:-:S03]  /*1130*/  IADD3 R7, R4, R5, R12 ;  /* 0x0000000504077210 */ /* 0x000fc60007ffe00c */
[----:B------:R-:W-:Y:S01]  /*1140*/  STL [R1+0x40], R12 ;  /* 0x0000400c01007387 */ /* 0x000fe20000100800 */
[----:B------:R-:W-:Y:S01]  /*1150*/  SHF.R.S32.HI R4, RZ, 0x1f, R234 ;  /* 0x0000001fff047819 */ /* 0x000fe200000114ea */
[----:B------:R-:W-:Y:S02]  /*1160*/  VIADD R3, R208, 0x20 ;  /* 0x00000020d0037836 */ /* 0x000fe40000000000 */
[----:B------:R-:W-:Y:S01]  /*1170*/  STL [R1+0x48], R25 ;  /* 0x0000481901007387 */ /* 0x000fe20000100800 */
[----:B------:R-:W-:-:S03]  /*1180*/  LOP3.LUT R2, R2, R26, RZ, 0x3c, !PT ;  /* 0x0000001a02027212 */ /* 0x000fc600078e3cff */
[----:B------:R-:W-:Y:S01]  /*1190*/  STL [R1+0x14], R13 ;  /* 0x0000140d01007387 */ /* 0x000fe20000100800 */
[----:B------:R-:W-:-:S03]  /*11a0*/  IADD3 R11, R8, R5, R22 ;  /* 0x00000005080b7210 */ /* 0x000fc60007ffe016 */
[----:B------:R-:W-:Y:S01]  /*11b0*/  STL [R1+0x18], R14 ;  /* 0x0000180e01007387 */ /* 0x000fe20000100800 */
[----:B------:R-:W-:-:S03]  /*11c0*/  IADD3 R5, R2, R5, R25 ;  /* 0x0000000502057210 */ /* 0x000fc60007ffe019 */
[----:B------:R-:W-:Y:S01]  /*11d0*/  STL [R1+0x1c], R15 ;  /* 0x00001c0f01007387 */ /* 0x000fe20000100800 */
[----:B------:R-:W-:-:S03]  /*11e0*/  LOP3.LUT R0, R0, 0x38, R229, 0xf8, !PT ;  /* 0x0000003800007812 */ /* 0x000fc600078ef8e5 */
[----:B------:R-:W-:Y:S01]  /*11f0*/  STL [R1+0x68], RZ ;  /* 0x000068ff01007387 */ /* 0x000fe20000100800 */
[----:B------:R-:W-:-:S03]  /*1200*/  VIADD R2, R16, 0x10400 ;  /* 0x0001040010027836 */ /* 0x000fc60000000000 */
[----:B------:R-:W-:Y:S01]  /*1210*/  STL [R1], RZ ;  /* 0x000000ff01007387 */ /* 0x000fe20000100800 */
[----:B------:R-:W-:-:S03]  /*1220*/  VIADD R6, R208, 0x60 ;  /* 0x00000060d0067836 */ /* 0x000fc60000000000 */
[----:B------:R0:W-:Y:S01]  /*1230*/  STL [R1+0x5c], R4 ;  /* 0x00005c0401007387 */ /* 0x0001e20000100800 */
[----:B------:R-:W-:-:S03]  /*1240*/  LOP3.LUT R0, R25, R0, R26, 0xf6, !PT ;  /* 0x0000000019007212 */ /* 0x000fc600078ef61a */
[----:B------:R1:W-:Y:S01]  /*1250*/  STL [R1+0x8], R3 ;  /* 0x0000080301007387 */ /* 0x0003e20000100800 */
[C---:B0-----:R-:W-:Y:S02]  /*1260*/  VIADD R4, R229.reuse, 0x80 ;  /* 0x00000080e5047836 */ /* 0x041fe40000000000 */
[----:B------:R-:W-:Y:S01]  /*1270*/  VIADD R4, R229, 0xc0 ;  /* 0x000000c0e5047836 */ /* 0x000fe20000000000 */
[----:B-1----:R-:W-:Y:S01]  /*1280*/  LOP3.LUT R3, R27, 0x38, R229, 0xf8, !PT ;  /* 0x000000381b037812 */ /* 0x002fe200078ef8e5 */
[----:B------:R-:W-:Y:S01]  /*1290*/  IMAD R4, R21, 0x2, R2 ;  /* 0x0000000215047824 */ /* 0x000fe200078e0202 */
[----:B------:R0:W-:Y:S02]  /*12a0*/  STL [R1+0xc], R6 ;  /* 0x00000c0601007387 */ /* 0x0001e40000100800 */
[----:B------:R-:W-:Y:S02]  /*12b0*/  LOP3.LUT R3, R12, R3, R24, 0xf6, !PT ;  /* 0x000000030c037212 */ /* 0x000fe400078ef618 */
[----:B------:R-:W-:Y:S04]  /*12c0*/  STL [R1+0x58], R0 ;  /* 0x0000580001007387 */ /* 0x000fe80000100800 */
[----:B------:R1:W-:Y:S01]  /*12d0*/  STL [R1+0x88], R4 ;  /* 0x0000880401007387 */ /* 0x0003e20000100800 */
[----:B0-----:R-:W-:-:S02]  /*12e0*/  IMAD R6, R23, 0x2, R2 ;  /* 0x0000000217067824 */ /* 0x001fc400078e0202 */
[--C-:B-1----:R-:W-:Y:S02]  /*12f0*/  IMAD R4, R3, 0x2, R2.reuse ;  /* 0x0000000203047824 */ /* 0x102fe400078e0202 */
[--C-:B------:R-:W-:Y:S01]  /*1300*/  IMAD R3, R7, 0x2, R2.reuse ;  /* 0x0000000207037824 */ /* 0x100fe200078e0202 */
[----:B------:R0:W-:Y:S01]  /*1310*/  STL [R1+0x80], R6 ;  /* 0x0000800601007387 */ /* 0x0001e20000100800 */
[----:B------:R-:W-:-:S03]  /*1320*/  IMAD R0, R0, 0x2, R2 ;  /* 0x0000000200007824 */ /* 0x000fc600078e0202 */
[----:B------:R1:W-:Y:S04]  /*1330*/  STL [R1+0x90], R4 ;  /* 0x0000900401007387 */ /* 0x0003e80000100800 */
[----:B------:R3:W-:Y:S01]  /*1340*/  STL [R1+0x8c], R3 ;  /* 0x00008c0301007387 */ /* 0x0007e20000100800 */
[--C-:B0-----:R-:W-:Y:S02]  /*1350*/  IMAD R6, R9, 0x2, R2.reuse ;  /* 0x0000000209067824 */ /* 0x101fe400078e0202 */
[----:B-1----:R-:W-:-:S03]  /*1360*/  IMAD R4, R11, 0x2, R2 ;  /* 0x000000020b047824 */ /* 0x002fc600078e0202 */
[----:B------:R0:W-:Y:S01]  /*1370*/  STL [R1+0x84], R6 ;  /* 0x0000840601007387 */ /* 0x0001e20000100800 */
[----:B---3--:R-:W-:-:S03]  /*1380*/  IMAD R3, R5, 0x2, R2 ;  /* 0x0000000205037824 */ /* 0x008fc600078e0202 */
[----:B------:R0:W-:Y:S04]  /*1390*/  STL [R1+0x7c], R4 ;  /* 0x00007c0401007387 */ /* 0x0001e80000100800 */
[----:B------:R0:W-:Y:S04]  /*13a0*/  STL [R1+0x4c], R0 ;  /* 0x00004c0001007387 */ /* 0x0001e80000100800 */
[----:B------:R0:W-:Y:S01]  /*13b0*/  STL [R1+0x94], R3 ;  /* 0x0000940301007387 */ /* 0x0001e20000100800 */
[----:B------:R-:W-:Y:S01]  /*13c0*/  LOP3.LUT R235, R10, 0x7ffffffc, RZ, 0xc0, !PT ;  /* 0x7ffffffc0aeb7812 */ /* 0x000fe200078ec0ff */
[----:B------:R-:W-:Y:S01]  /*13d0*/  IMAD.MOV.U32 R205, RZ, RZ, RZ ;  /* 0x000000ffffcd7224 */ /* 0x000fe200078e00ff */
[----:B------:R-:W-:Y:S01]  /*13e0*/  SHF.R.S32.HI R19, RZ, 0x1f, R18 ;  /* 0x0000001fff137819 */ /* 0x000fe20000011412 */
[----:B------:R-:W-:-:S02]  /*13f0*/  IMAD.MOV.U32 R22, RZ, RZ, RZ ;  /* 0x000000ffff167224 */ /* 0x000fc400078e00ff */
[----:B------:R-:W-:Y:S01]  /*1400*/  IMAD.IADD R235, R20, 0x1, -R235 ;  /* 0x0000000114eb7824 */ /* 0x000fe200078e0aeb */
[----:B--2---:R-:W-:Y:S01]  /*1410*/  LOP3.LUT R236, R17, 0x1, RZ, 0xfc, !PT ;  /* 0x0000000111ec7812 */ /* 0x004fe200078efcff */
[----:B0-----:R-:W-:-:S07]  /*1420*/  IMAD.MOV.U32 R17, RZ, RZ, RZ ;  /* 0x000000ffff117224 */ /* 0x001fce00078e00ff */
.L_x_1648:
[----:B--2--5:R-:W2:Y:S01]  /*1430*/  LDL R12, [R1+0x14] ;  /* 0x00001400010c7983 */ /* 0x024ea20000100800 */
[----:B------:R-:W-:Y:S01]  /*1440*/  ULDC.64 UR4, c[0x0][0xa28] ;  /* 0x00028a0000047ab9 */ /* 0x000fe20000000a00 */
[----:B01--4-:R-:W0:Y:S02]  /*1450*/  LDC.64 R4, c[0x0][0xa08] ;  /* 0x00028200ff047b82 */ /* 0x013e240000000a00 */
[----:B------:R-:W3:Y:S04]  /*1460*/  LDL R27, [R1+0x18] ;  /* 0x00001800011b7983 */ /* 0x000ee80000100800 */
[----:B------:R-:W4:Y:S01]  /*1470*/  LDL R28, [R1+0x1c] ;  /* 0x00001c00011c7983 */ /* 0x000f220000100800 */
[----:B------:R-:W-:-:S04]  /*1480*/  ISETP.NE.U32.AND P0, PT, RZ, UR4, PT ;  /* 0x00000004ff007c0c */ /* 0x000fc8000bf05070 */
[----:B------:R-:W-:Y:S01]  /*1490*/  ISETP.NE.AND.EX P0, PT, RZ, UR5, PT, P0 ;  /* 0x00000005ff007c0c */ /* 0x000fe2000bf05300 */
[----:B------:R-:W-:Y:S02]  /*14a0*/  ULDC.64 UR4, c[0x0][0xa18] ;  /* 0x0002860000047ab9 */ /* 0x000fe40000000a00 */
[----:B------:R-:W-:-:S04]  /*14b0*/  ISETP.NE.U32.AND P1, PT, RZ, UR4, PT ;  /* 0x00000004ff007c0c */ /* 0x000fc8000bf25070 */
[----:B------:R-:W-:Y:S01]  /*14c0*/  ISETP.NE.AND.EX P1, PT, RZ, UR5, PT, P1 ;  /* 0x00000005ff007c0c */ /* 0x000fe2000bf25310 */
[----:B------:R-:W-:-:S05]  /*14d0*/  ULDC.64 UR4, c[0x0][0xa08] ;  /* 0x0002820000047ab9 */ /* 0x000fca0000000a00 */
[----:B------:R-:W1:Y:S08]  /*14e0*/  @P0 LDC.64 R2, c[0x0][0xa28] ;  /* 0x00028a00ff020b82 */ /* 0x000e700000000a00 */
[----:B------:R-:W1:Y:S01]  /*14f0*/  @P1 LDC.64 R6, c[0x0][0xa18] ;  /* 0x00028600ff061b82 */ /* 0x000e620000000a00 */
[----:B------:R-:W-:Y:S01]  /*1500*/  ISETP.NE.U32.AND P3, PT, RZ, UR4, PT ;  /* 0x00000004ff007c0c */ /* 0x000fe2000bf65070 */
[----:B------:R-:W-:-:S03]  /*1510*/  ULDC UR4, c[0x0][0x288] ;  /* 0x0000a20000047ab9 */ /* 0x000fc60000000800 */
[----:B------:R-:W-:Y:S01]  /*1520*/  ISETP.NE.AND.EX P3, PT, RZ, UR5, PT, P3 ;  /* 0x00000005ff007c0c */ /* 0x000fe2000bf65330 */
[----:B------:R-:W-:Y:S01]  /*1530*/  IMAD.U32 R225, RZ, RZ, UR4 ;  /* 0x00000004ffe17e24 */ /* 0x000fe2000f8e00ff */
[----:B------:R-:W-:Y:S01]  /*1540*/  ULDC.64 UR4, c[0x0][0x3f8] ;  /* 0x0000fe0000047ab9 */ /* 0x000fe20000000a00 */
[----:B------:R-:W-:Y:S01]  /*1550*/  IMAD.MOV.U32 R0, RZ, RZ, RZ ;  /* 0x000000ffff007224 */ /* 0x000fe200078e00ff */
[----:B------:R-:W-:Y:S01]  /*1560*/  UISETP.NE.U32.AND UP0, UPT, UR4, URZ, UPT ;  /* 0x0000003f0400728c */ /* 0x000fe2000bf05070 */
[----:B------:R-:W-:Y:S01]  /*1570*/  IMAD.MOV.U32 R26, RZ, RZ, RZ ;  /* 0x000000ffff1a7224 */ /* 0x000fe200078e00ff */
[----:B------:R-:W-:Y:S01]  /*1580*/  ULDC.64 UR6, c[0x0][0x208] ;  /* 0x0000820000067ab9 */ /* 0x000fe20000000a00 */
[----:B------:R-:W-:Y:S01]  /*1590*/  ULDC UR4, c[0x0][0x404] ;  /* 0x0001010000047ab9 */ /* 0x000fe20000000800 */
[----:B------:R-:W-:-:S03]  /*15a0*/  UISETP.NE.AND.EX UP0, UPT, UR5, URZ, UPT, UP0 ;  /* 0x0000003f0500728c */ /* 0x000fc6000bf05300 */
[----:B------:R-:W-:Y:S01]  /*15b0*/  ULDC UR5, c[0x0][0x2e0] ;  /* 0x0000b80000057ab9 */ /* 0x000fe20000000800 */
[----:B------:R-:W-:-:S04]  /*15c0*/  USEL UR4, UR4, 0x1, UP0 ;  /* 0x0000000104047887 */ /* 0x000fc80008000000 */
[----:B------:R-:W-:-:S03]  /*15d0*/  UIMAD UR4, UR4, UR5, URZ ;  /* 0x00000005040472a4 */ /* 0x000fc6000f8e023f */
[----:B------:R-:W-:Y:S01]  /*15e0*/  ULDC UR5, c[0x0][0x338] ;  /* 0x0000ce0000057ab9 */ /* 0x000fe20000000800 */
[----:B--2---:R2:W-:Y:S04]  /*15f0*/  STL [R1+0x6c], R12 ;  /* 0x00006c0c01007387 */ /* 0x0045e80000100800 */
[----:B---3--:R2:W-:Y:S04]  /*1600*/  STL [R1+0x60], R27 ;  /* 0x0000601b01007387 */ /* 0x0085e80000100800 */
[----:B----4-:R2:W-:Y:S01]  /*1610*/  STL [R1+0x64], R28 ;  /* 0x0000641c01007387 */ /* 0x0105e20000100800 */
[----:B0-----:R-:W-:-:S04]  /*1620*/  IMAD.WIDE R8, R28, 0x4, R4 ;  /* 0x000000041c087825 */ /* 0x001fc800078e0204 */
[C---:B-1----:R-:W-:Y:S01]  /*1630*/  @P0 IMAD.WIDE R2, R28.reuse, 0x4, R2 ;  /* 0x000000041c020825 */ /* 0x042fe200078e0202 */
[----:B------:R2:W5:Y:S03]  /*1640*/  @P3 LDG.E R26, desc[UR6][R8.64] ;  /* 0x00000006081a3981 */ /* 0x000566000c1e1900 */
[----:B------:R-:W-:Y:S01]  /*1650*/  @P1 IMAD.WIDE R4, R28, 0x4, R6 ;  /* 0x000000041c041825 */ /* 0x000fe200078e0206 */
[----:B------:R2:W5:Y:S04]  /*1660*/  @P0 LDG.E R0, desc[UR6][R2.64] ;  /* 0x0000000602000981 */ /* 0x000568000c1e1900 */
[----:B------:R2:W5:Y:S01]  /*1670*/  @P1 LDG.E R225, desc[UR6][R4.64] ;  /* 0x0000000604e11981 */ /* 0x000562000c1e1900 */
[----:B------:R-:W-:-:S02]  /*1680*/  ULDC.64 UR6, c[0x0][0xa20] ;  /* 0x0002880000067ab9 */ /* 0x000fc40000000a00 */
[----:B------:R-:W-:-:S04]  /*1690*/  ISETP.NE.U32.AND P2, PT, RZ, UR6, PT ;  /* 0x00000006ff007c0c */ /* 0x000fc8000bf45070 */
[----:B------:R-:W-:Y:S01]  /*16a0*/  ISETP.NE.AND.EX P2, PT, RZ, UR7, PT, P2 ;  /* 0x00000007ff007c0c */ /* 0x000fe2000bf45320 */
[----:B------:R-:W-:-:S12]  /*16b0*/  @P1 BRA `(.L_x_1337) ;  /* 0x0000000000281947 */ /* 0x000fd80003800000 */
[----:B------:R-:W-:Y:S02]  /*16c0*/  ULDC.64 UR6, c[0x0][0xa00] ;  /* 0x0002800000067ab9 */ /* 0x000fe40000000a00 */
[----:B------:R-:W-:-:S04]  /*16d0*/  ISETP.NE.U32.AND P0, PT, RZ, UR6, PT ;  /* 0x00000006ff007c0c */ /* 0x000fc8000bf05070 */
[----:B------:R-:W-:-:S13]  /*16e0*/  ISETP.NE.AND.EX P0, PT, RZ, UR7, PT, P0 ;  /* 0x00000007ff007c0c */ /* 0x000fda000bf05300 */
[----:B------:R-:W-:Y:S05]  /*16f0*/  @!P0 BRA `(.L_x_1337) ;  /* 0x0000000000188947 */ /* 0x000fea0003800000 */
[----:B--2---:R-:W0:Y:S01]  /*1700*/  LDC.64 R2, c[0x0][0xa00] ;  /* 0x00028000ff027b82 */ /* 0x004e220000000a00 */
[----:B------:R-:W-:Y:S01]  /*1710*/  ULDC.64 UR6, c[0x0][0x208] ;  /* 0x0000820000067ab9 */ /* 0x000fe20000000a00 */
[----:B0-----:R-:W-:-:S05]  /*1720*/  IMAD.WIDE R2, R28, 0x4, R2 ;  /* 0x000000041c027825 */ /* 0x001fca00078e0202 */
[----:B-----5:R-:W2:Y:S04]  /*1730*/  LDG.E R225, desc[UR6][R2.64] ;  /* 0x0000000602e17981 */ /* 0x020ea8000c1e1900 */
[----:B------:R-:W2:Y:S02]  /*1740*/  LDG.E R4, desc[UR6][R2.64+0x4] ;  /* 0x0000040602047981 */ /* 0x000ea4000c1e1900 */
[----:B--2---:R-:W-:-:S07]  /*1750*/  IMAD.IADD R225, R4, 0x1, -R225 ;  /* 0x0000000104e17824 */ /* 0x004fce00078e0ae1 */
.L_x_1337:
[----:B--2---:R-:W-:Y:S02]  /*1760*/  IMAD.U32 R2, RZ, RZ, UR5 ;  /* 0x00000005ff027e24 */ /* 0x004fe4000f8e00ff */
[----:B------:R-:W-:Y:S01]  /*1770*/  IMAD.U32 R25, RZ, RZ, UR4 ;  /* 0x00000004ff197e24 */ /* 0x000fe2000f8e00ff */
[----:B------:R-:W-:Y:S06]  /*1780*/  @!P2 BRA `(.L_x_1338) ;  /* 0x000000000014a947 */ /* 0x000fec0003800000 */
[----:B------:R-:W0:Y:S01]  /*1790*/  LDC.64 R4, c[0x0][0xa20] ;  /* 0x00028800ff047b82 */ /* 0x000e220000000a00 */
[----:B------:R-:W-:Y:S01]  /*17a0*/  ULDC.64 UR4, c[0x0][0x208] ;  /* 0x0000820000047ab9 */ /* 0x000fe20000000a00 */
[----:B0-----:R-:W-:-:S05]  /*17b0*/  IMAD.WIDE R4, R28, 0x4, R4 ;  /* 0x000000041c047825 */ /* 0x001fca00078e0204 */
[----:B------:R0:W5:Y:S01]  /*17c0*/  LDG.E R25, desc[UR4][R4.64] ;  /* 0x0000000404197981 */ /* 0x000162000c1e1900 */
[----:B------:R-:W-:Y:S05]  /*17d0*/  BRA `(.L_x_1339) ;  /* 0x0000000000147947 */ /* 0x000fea0003800000 */
.L_x_1338:
[----:B------:R-:W-:Y:S05]  /*17e0*/  @!P3 BRA `(.L_x_1339) ;  /* 0x000000000010b947 */ /* 0x000fea0003800000 */
[----:B------:R-:W-:Y:S02]  /*17f0*/  ULDC.64 UR4, c[0x0][0x208] ;  /* 0x0000820000047ab9 */ /* 0x000fe40000000a00 */
[----:B------:R-:W2:Y:S04]  /*1800*/  LDG.E R4, desc[UR4][R8.64] ;  /* 0x0000000408047981 */ /* 0x000ea8000c1e1900 */
[----:B------:R-:W2:Y:S02]  /*1810*/  LDG.E R25, desc[UR4][R8.64+0x4] ;  /* 0x0000040408197981 */ /* 0x000ea4000c1e1900 */
[----:B--2---:R-:W-:-:S07]  /*1820*/  IMAD.IADD R25, R25, 0x1, -R4 ;  /* 0x0000000119197824 */ /* 0x004fce00078e0a04 */
.L_x_1339:
[----:B------:R-:W-:Y:S01]  /*1830*/  ULDC.64 UR4, c[0x0][0xa10] ;  /* 0x0002840000047ab9 */ /* 0x000fe20000000a00 */
[----:B------:R-:W-:Y:S01]  /*1840*/  ULDC.64 UR6, c[0x0][0x208] ;  /* 0x0000820000067ab9 */ /* 0x000fe20000000a00 */
[----:B------:R-:W-:Y:S01]  /*1850*/  ISETP.NE.U32.AND P0, PT, RZ, UR4, PT ;  /* 0x00000004ff007c0c */ /* 0x000fe2000bf05070 */
[----:B------:R-:W1:Y:S03]  /*1860*/  LDC.64 R10, c[0x0][0x9e0] ;  /* 0x00027800ff0a7b82 */ /* 0x000e660000000a00 */
[----:B------:R-:W-:Y:S01]  /*1870*/  ISETP.NE.AND.EX P0, PT, RZ, UR5, PT, P0 ;  /* 0x00000005ff007c0c */ /* 0x000fe2000bf05300 */
[----:B------:R-:W-:Y:S02]  /*1880*/  ULDC.64 UR4, c[0x0][0xa30] ;  /* 0x00028c0000047ab9 */ /* 0x000fe40000000a00 */
[----:B------:R-:W-:-:S04]  /*1890*/  ISETP.NE.U32.AND P1, PT, RZ, UR4, PT ;  /* 0x00000004ff007c0c */ /* 0x000fc8000bf25070 */
[----:B------:R-:W-:-:S06]  /*18a0*/  ISETP.NE.AND.EX P1, PT, RZ, UR5, PT, P1 ;  /* 0x00000005ff007c0c */ /* 0x000fcc000bf25310 */
[----:B0-----:R-:W0:Y:S08]  /*18b0*/  @P0 LDC.64 R4, c[0x0][0xa10] ;  /* 0x00028400ff040b82 */ /* 0x001e300000000a00 */
[----:B------:R-:W2:Y:S01]  /*18c0*/  @P1 LDC.64 R6, c[0x0][0xa30] ;  /* 0x00028c00ff061b82 */ /* 0x000ea20000000a00 */
[----:B0-----:R-:W-:-:S05]  /*18d0*/  @P0 IMAD.WIDE R4, R28, 0x4, R4 ;  /* 0x000000041c040825 */ /* 0x001fca00078e0204 */
[----:B------:R-:W3:Y:S04]  /*18e0*/  @P0 LDG.E R3, desc[UR6][R4.64] ;  /* 0x0000000604030981 */ /* 0x000ee8000c1e1900 */
[----:B------:R-:W3:Y:S01]  /*18f0*/  @P0 LDG.E R8, desc[UR6][R4.64+0x4] ;  /* 0x0000040604080981 */ /* 0x000ee2000c1e1900 */
[----:B-----5:R-:W-:Y:S02]  /*1900*/  IMAD.MOV.U32 R100, RZ, RZ, R25 ;  /* 0x000000ffff647224 */ /* 0x020fe400078e0019 */
[----:B--2---:R-:W-:-:S04]  /*1910*/  @P1 IMAD.WIDE R6, R28, 0x4, R6 ;  /* 0x000000041c061825 */ /* 0x004fc800078e0206 */
[----:B------:R-:W-:Y:S01]  /*1920*/  IMAD.IADD R9, R25, 0x1, -R0 ;  /* 0x0000000119097824 */ /* 0x000fe200078e0a00 */
[----:B------:R0:W5:Y:S01]  /*1930*/  @P1 LDG.E R100, desc[UR6][R6.64] ;  /* 0x0000000606641981 */ /* 0x000162000c1e1900 */
[----:B-1----:R-:W-:Y:S02]  /*1940*/  ISETP.GE.AND P1, PT, R11, 0x1, PT ;  /* 0x000000010b00780c */ /* 0x002fe40003f26270 */
[----:B------:R-:W-:Y:S01]  /*1950*/  LEA R103, R12, 0x80, 0x7 ;  /* 0x000000800c677811 */ /* 0x000fe200078e38ff */
[----:B---3--:R-:W-:-:S04]  /*1960*/  @P0 IMAD.IADD R2, R8, 0x1, -R3 ;  /* 0x0000000108020824 */ /* 0x008fc800078e0a03 */
[----:B------:R-:W-:-:S04]  /*1970*/  IMAD.IADD R224, R9, 0x1, R2 ;  /* 0x0000000109e07824 */ /* 0x000fc800078e0202 */
[C---:B------:R-:W-:Y:S01]  /*1980*/  VIADD R0, R224.reuse, 0x3f ;  /* 0x0000003fe0007836 */ /* 0x040fe20000000000 */
[----:B------:R-:W-:-:S04]  /*1990*/  IADD3 R103, R224, R103, -R225 ;  /* 0x00000067e0677210 */ /* 0x000fc80007ffe8e1 */
[----:B------:R-:W-:-:S04]  /*19a0*/  SHF.R.S32.HI R3, RZ, 0x1f, R0 ;  /* 0x0000001fff037819 */ /* 0x000fc80000011400 */
[----:B------:R-:W-:Y:S01]  /*19b0*/  LEA.HI R3, R3, R0, RZ, 0x6 ;  /* 0x0000000003037211 */ /* 0x000fe200078f30ff */
[----:B------:R-:W-:-:S03]  /*19c0*/  IMAD.IADD R0, R103, 0x1, R10 ;  /* 0x0000000167007824 */ /* 0x000fc600078e020a */
[----:B------:R-:W-:Y:S01]  /*19d0*/  SHF.R.S32.HI R104, RZ, 0x6, R3 ;  /* 0x00000006ff687819 */ /* 0x000fe20000011403 */
[----:B0-----:R-:W-:Y:S06]  /*19e0*/  @!P1 BRA `(.L_x_1340) ;  /* 0x0000000000489947 */ /* 0x001fec0003800000 */
[C---:B------:R-:W-:Y:S01]  /*19f0*/  ISETP.GT.AND P0, PT, R103.reuse, RZ, PT ;  /* 0x000000ff6700720c */ /* 0x040fe20003f04270 */
[----:B------:R-:W-:Y:S01]  /*1a00*/  BSSY B0, `(.L_x_1341) ;  /* 0x000000e000007945 */ /* 0x000fe20003800000 */
[----:B------:R-:W-:-:S11]  /*1a10*/  VIADD R3, R103, 0xffffffff ;  /* 0xffffffff67037836 */ /* 0x000fd60000000000 */
        /* <DEDUP_REMOVED lines=8> */
.L_x_1342:
[----:B------:R-:W-:-:S13]  /*1aa0*/  ISETP.NE.AND P0, PT, R11, 0x1, PT ;  /* 0x000000010b00780c */ /* 0x000fda0003f05270 */
[----:B------:R-:W0:Y:S02]  /*1ab0*/  @P0 LDC.64 R4, c[0x0][0x9e8] ;  /* 0x00027a00ff040b82 */ /* 0x000e240000000a00 */
[----:B0-----:R-:W-:-:S05]  /*1ac0*/  @P0 IMAD.HI.U32 R4, R3, R4, RZ ;  /* 0x0000000403040227 */ /* 0x001fca00078e00ff */
[----:B------:R-:W-:-:S07]  /*1ad0*/  @P0 SHF.R.U32.HI R3, RZ, R5, R4 ;  /* 0x00000005ff030219 */ /* 0x000fce0000011604 */
.L_x_1343:
[----:B------:R-:W-:Y:S05]  /*1ae0*/  BSYNC B0 ;  /* 0x0000000000007941 */ /* 0x000fea0003800000 */
.L_x_1341:
[----:B------:R-:W-:-:S05]  /*1af0*/  IMAD R3, R3, R11, R11 ;  /* 0x0000000b03037224 */ /* 0x000fca00078e020b */
[----:B------:R-:W-:-:S07]  /*1b00*/  VIMNMX R0, R0, R3, PT ;  /* 0x0000000300007248 */ /* 0x000fce0003fe0100 */
.L_x_1340:
[----:B------:R-:W-:Y:S01]  /*1b10*/  IMAD R101, R12, 0x80, -R225 ;  /* 0x000000800c657824 */ /* 0x000fe200078e0ae1 */
[----:B------:R-:W-:-:S03]  /*1b20*/  ULDC UR4, c[0x0][0x9dc] ;  /* 0x0002770000047ab9 */ /* 0x000fc60000000800 */
[----:B------:R-:W-:-:S04]  /*1b30*/  IMAD.IADD R101, R224, 0x1, R101 ;  /* 0x00000001e0657824 */ /* 0x000fc800078e0265 */
[----:B------:R-:W-:Y:S01]  /*1b40*/  VIADD R3, R101, -UR4 ;  /* 0x8000000465037c36 */ /* 0x000fe20008000000 */
[----:B------:R-:W-:Y:S06]  /*1b50*/  @!P1 BRA `(.L_x_1344) ;  /* 0x0000000000489947 */ /* 0x000fec0003800000 */
[----:B------:R-:W-:Y:S01]  /*1b60*/  ISETP.GT.AND P0, PT, R101, -0x1, PT ;  /* 0xffffffff6500780c */ /* 0x000fe20003f04270 */
[----:B------:R-:W-:-:S12]  /*1b70*/  BSSY B0, `(.L_x_1345) ;  /* 0x000000e000007945 */ /* 0x000fd80003800000 */
        /* <DEDUP_REMOVED lines=8> */
.L_x_1346:
[----:B------:R-:W-:Y:S01]  /*1c00*/  ISETP.NE.AND P0, PT, R11, 0x1, PT ;  /* 0x000000010b00780c */ /* 0x000fe20003f05270 */
[----:B------:R-:W-:-:S12]  /*1c10*/  IMAD.MOV.U32 R4, RZ, RZ, R101 ;  /* 0x000000ffff047224 */ /* 0x000fd800078e0065 */
[----:B------:R-:W0:Y:S02]  /*1c20*/  @P0 LDC.64 R6, c[0x0][0x9e8] ;  /* 0x00027a00ff060b82 */ /* 0x000e240000000a00 */
[----:B0-----:R-:W-:-:S05]  /*1c30*/  @P0 IMAD.HI.U32 R6, R101, R6, RZ ;  /* 0x0000000665060227 */ /* 0x001fca00078e00ff */
[----:B------:R-:W-:-:S07]  /*1c40*/  @P0 SHF.R.U32.HI R4, RZ, R7, R6 ;  /* 0x00000007ff040219 */ /* 0x000fce0000011606 */
.L_x_1347:
[----:B------:R-:W-:Y:S05]  /*1c50*/  BSYNC B0 ;  /* 0x0000000000007941 */ /* 0x000fea0003800000 */
.L_x_1345:
[----:B------:R-:W-:-:S05]  /*1c60*/  IMAD R4, R4, R11, RZ ;  /* 0x0000000b04047224 */ /* 0x000fca00078e02ff */
[----:B------:R-:W-:-:S07]  /*1c70*/  VIMNMX R3, R3, R4, !PT ;  /* 0x0000000403037248 */ /* 0x000fce0007fe0100 */
.L_x_1344:
[----:B------:R-:W-:Y:S01]  /*1c80*/  VIADD R0, R0, 0x3f ;  /* 0x0000003f00007836 */ /* 0x000fe20000000000 */
[----:B------:R-:W-:-:S04]  /*1c90*/  SHF.R.S32.HI R4, RZ, 0x1f, R3 ;  /* 0x0000001fff047819 */ /* 0x000fc80000011403 */
[----:B------:R-:W-:Y:S02]  /*1ca0*/  SHF.R.S32.HI R5, RZ, 0x1f, R0 ;  /* 0x0000001fff057819 */ /* 0x000fe40000011400 */
[----:B------:R-:W-:Y:S02]  /*1cb0*/  LEA.HI R4, R4, R3, RZ, 0x6 ;  /* 0x0000000304047211 */ /* 0x000fe400078f30ff */
[----:B------:R-:W-:Y:S02]  /*1cc0*/  LEA.HI R5, R5, R0, RZ, 0x6 ;  /* 0x0000000005057211 */ /* 0x000fe400078f30ff */
[----:B------:R-:W-:Y:S02]  /*1cd0*/  SHF.R.S32.HI R4, RZ, 0x6, R4 ;  /* 0x00000006ff047819 */ /* 0x000fe40000011404 */
[----:B------:R-:W-:Y:S02]  /*1ce0*/  SHF.R.S32.HI R5, RZ, 0x6, R5 ;  /* 0x00000006ff057819 */ /* 0x000fe40000011405 */
[----:B------:R-:W-:-:S02]  /*1cf0*/  VIMNMX R4, RZ, R4, !PT ;  /* 0x00000004ff047248 */ /* 0x000fc40007fe0100 */
[----:B------:R-:W-:-:S03]  /*1d00*/  VIMNMX R5, R104, R5, PT ;  /* 0x0000000568057248 */ /* 0x000fc60003fe0100 */
[--C-:B------:R-:W-:Y:S02]  /*1d10*/  IMAD R4, R4, 0x40, -R9.reuse ;  /* 0x0000004004047824 */ /* 0x100fe400078e0a09 */
[----:B------:R-:W-:-:S03]  /*1d20*/  IMAD R5, R5, 0x40, -R9 ;  /* 0x0000004005057824 */ /* 0x000fc600078e0a09 */
[----:B------:R-:W-:Y:S02]  /*1d30*/  VIMNMX R4, RZ, R4, !PT ;  /* 0x00000004ff047248 */ /* 0x000fe40007fe0100 */
[----:B------:R-:W-:Y:S02]  /*1d40*/  VIMNMX R5, R5, R2, PT ;  /* 0x0000000205057248 */ /* 0x000fe40003fe0100 */
[----:B------:R-:W-:Y:S02]  /*1d50*/  SHF.R.U32.HI R23, RZ, 0x6, R4 ;  /* 0x00000006ff177819 */ /* 0x000fe40000011604 */
[----:B------:R-:W-:-:S03]  /*1d60*/  ISETP.GT.AND P0, PT, R5, R4, PT ;  /* 0x000000040500720c */ /* 0x000fc60003f04270 */
[----:B------:R-:W-:-:S10]  /*1d70*/  IMAD.MOV.U32 R24, RZ, RZ, R23 ;  /* 0x000000ffff187224 */ /* 0x000fd400078e0017 */
[----:B------:R-:W-:-:S05]  /*1d80*/  @P0 VIADD R0, R5, 0x3f ;  /* 0x0000003f05000836 */ /* 0x000fca0000000000 */
[----:B------:R-:W-:-:S04]  /*1d90*/  @P0 SHF.R.S32.HI R3, RZ, 0x1f, R0 ;  /* 0x0000001fff030819 */ /* 0x000fc80000011400 */
[----:B------:R-:W-:-:S04]  /*1da0*/  @P0 LEA.HI R3, R3, R0, RZ, 0x6 ;  /* 0x0000000003030211 */ /* 0x000fc800078f30ff */
[----:B------:R-:W-:Y:S02]  /*1db0*/  @P0 SHF.R.S32.HI R24, RZ, 0x6, R3 ;  /* 0x00000006ff180819 */ /* 0x000fe40000011403 */
[----:B------:R-:W-:Y:S02]  /*1dc0*/  PLOP3.LUT P0, PT, PT, PT, PT, 0x80, 0x0 ;  /* 0x000000000000781c */ /* 0x000fe40003f0f070 */
[----:B------:R-:W-:-:S13]  /*1dd0*/  ISETP.GT.AND P1, PT, R24, R23, PT ;  /* 0x000000171800720c */ /* 0x000fda0003f24270 */
[----:B------:R-:W-:Y:S05]  /*1de0*/  @!P1 BRA `(.L_x_1348) ;  /* 0x0000006c00049947 */ /* 0x000fea0003800000 */
        /* <DEDUP_REMOVED lines=20> */
.L_x_1350:
[----:B------:R-:W-:Y:S05]  /*1f30*/  BSYNC B6 ;  /* 0x0000000000067941 */ /* 0x000fea0003800000 */
.L_x_1349:
        /* <DEDUP_REMOVED lines=20> */
.L_x_1352:
[----:B------:R-:W-:Y:S05]  /*2080*/  BSYNC B6 ;  /* 0x0000000000067941 */ /* 0x000fea0003800000 */
.L_x_1351:
[----:B------:R-:W-:Y:S01]  /*2090*/  ULDC.64 UR4, c[0x0][0x9f8] ;  /* 0x00027e0000047ab9 */ /* 0x000fe20000000a00 */
[----:B------:R-:W0:Y:S01]  /*20a0*/  LDC R0, c[0x0][0x428] ;  /* 0x00010a00ff007b82 */ /* 0x000e220000000800 */
[----:B------:R-:W-:Y:S01]  /*20b0*/  ISETP.NE.U32.AND P0, PT, RZ, UR4, PT ;  /* 0x00000004ff007c0c */ /* 0x000fe2000bf05070 */
[----:B------:R-:W-:Y:S01]  /*20c0*/  IMAD.MOV.U32 R3, RZ, RZ, R28 ;  /* 0x000000ffff037224 */ /* 0x000fe200078e001c */
[----:B------:R-:W-:Y:S01]  /*20d0*/  ULDC.64 UR6, c[0x0][0x208] ;  /* 0x0000820000067ab9 */ /* 0x000fe20000000a00 */
[----:B------:R-:W2:Y:S01]  /*20e0*/  LDL R36, [R1+0x34] ;  /* 0x0000340001247983 */ /* 0x000ea20000100800 */
[----:B------:R-:W-:Y:S01]  /*20f0*/  ISETP.NE.AND.EX P0, PT, RZ, UR5, PT, P0 ;  /* 0x00000005ff007c0c */ /* 0x000fe2000bf05300 */
[----:B------:R-:W-:Y:S01]  /*2100*/  IMAD.MOV.U32 R9, RZ, RZ, R27 ;  /* 0x000000ffff097224 */ /* 0x000fe200078e001b */
[----:B------:R-:W-:Y:S01]  /*2110*/  ULDC.64 UR4, c[0x0][0x2f8] ;  /* 0x0000be0000047ab9 */ /* 0x000fe20000000a00 */
[----:B------:R-:W3:Y:S01]  /*2120*/  LDL R34, [R1+0x38] ;  /* 0x0000380001227983 */ /* 0x000ee20000100800 */
[----:B------:R-:W-:Y:S01]  /*2130*/  IMAD.IADD R77, R26, 0x1, R25 ;  /* 0x000000011a4d7824 */ /* 0x000fe200078e0219 */
[----:B------:R-:W1:Y:S01]  /*2140*/  LDC.64 R12, c[0x0][0x2f0] ;  /* 0x0000bc00ff0c7b82 */ /* 0x000e620000000a00 */
[----:B------:R-:W-:Y:S01]  /*2150*/  VIADD R20, R229, 0x80 ;  /* 0x00000080e5147836 */ /* 0x000fe20000000000 */
[----:B------:R-:W4:Y:S01]  /*2160*/  LDL R33, [R1+0x3c] ;  /* 0x00003c0001217983 */ /* 0x000f220000100800 */
[----:B------:R-:W-:-:S03]  /*2170*/  ULDC.64 UR8, c[0x0][0x320] ;  /* 0x0000c80000087ab9 */ /* 0x000fc60000000a00 */
[----:B------:R-:W4:Y:S02]  /*2180*/  LDL R26, [R1+0x40] ;  /* 0x00004000011a7983 */ /* 0x000f240000100800 */
[----:B------:R-:W0:Y:S02]  /*2190*/  @P0 LDC.64 R4, c[0x0][0x9f8] ;  /* 0x00027e00ff040b82 */ /* 0x000e240000000a00 */
[----:B------:R-:W4:Y:S06]  /*21a0*/  LDL R14, [R1+0x48] ;  /* 0x00004800010e7983 */ /* 0x000f2c0000100800 */
[----:B------:R-:W1:Y:S01]  /*21b0*/  LDC R32, c[0x0][0x3d4] ;  /* 0x0000f500ff207b82 */ /* 0x000e620000000800 */
[----:B0-----:R-:W-:Y:S01]  /*21c0*/  @P0 IMAD.WIDE R4, R28, 0x4, R4 ;  /* 0x000000041c040825 */ /* 0x001fe200078e0204 */
[----:B------:R-:W-:-:S06]  /*21d0*/  SHF.R.S32.HI R31, RZ, 0x1f, R77 ;  /* 0x0000001fff1f7819 */ /* 0x000fcc000001144d */
[----:B------:R-:W0:Y:S01]  /*21e0*/  LDC.64 R28, c[0x0][0x3d8] ;  /* 0x0000f600ff1c7b82 */ /* 0x000e220000000a00 */
[----:B------:R1:W2:Y:S01]  /*21f0*/  @P0 LDG.E R3, desc[UR6][R4.64] ;  /* 0x0000000604030981 */ /* 0x0002a2000c1e1900 */
[----:B------:R-:W-:Y:S01]  /*2200*/  ISETP.NE.AND P0, PT, R0, 0x1, PT ;  /* 0x000000010000780c */ /* 0x000fe20003f05270 */
[----:B------:R-:W-:Y:S01]  /*2210*/  ULDC UR6, c[0x0][0x2e4] ;  /* 0x0000b90000067ab9 */ /* 0x000fe20000000800 */
[-C--:B-1----:R-:W-:Y:S01]  /*2220*/  IMAD R6, R31, R12.reuse, RZ ;  /* 0x0000000c1f067224 */ /* 0x082fe200078e02ff */
[----:B------:R-:W-:Y:S01]  /*2230*/  ISETP.GE.AND P1, PT, R226, UR6, PT ;  /* 0x00000006e2007c0c */ /* 0x000fe2000bf26270 */
[----:B------:R-:W-:-:S09]  /*2240*/  IMAD.WIDE.U32 R4, R77, R12, RZ ;  /* 0x0000000c4d047225 */ /* 0x000fd200078e00ff */
[----:B------:R-:W1:Y:S08]  /*2250*/  @P0 LDC R0, c[0x0][0x42c] ;  /* 0x00010b00ff000b82 */ /* 0x000e700000000800 */
[----:B------:R-:W0:Y:S01]  /*2260*/  @P0 LDC R7, c[0x0][0x430] ;  /* 0x00010c00ff070b82 */ /* 0x000e220000000800 */
[----:B-1----:R-:W-:Y:S02]  /*2270*/  @P0 IMAD.HI.U32 R0, R27, R0, RZ ;  /* 0x000000001b000227 */ /* 0x002fe400078e00ff */
[----:B------:R-:W4:Y:S03]  /*2280*/  LDL R27, [R1+0x44] ;  /* 0x00004400011b7983 */ /* 0x000f260000100800 */
[----:B0-----:R-:W-:Y:S01]  /*2290*/  @P0 SHF.R.U32.HI R9, RZ, R7, R0 ;  /* 0x00000007ff090219 */ /* 0x001fe20000011600 */
[----:B------:R-:W-:Y:S01]  /*22a0*/  IMAD R7, R77, R13, R6 ;  /* 0x0000000d4d077224 */ /* 0x000fe200078e0206 */
[----:B------:R-:W-:-:S02]  /*22b0*/  SEL R6, RZ, 0xffffffff, P1 ;  /* 0xffffffffff067807 */ /* 0x000fc40000800000 */
[----:B------:R-:W-:Y:S01]  /*22c0*/  SHF.R.S32.HI R8, RZ, 0x1f, R9 ;  /* 0x0000001fff087819 */ /* 0x000fe20000011409 */
[----:B------:R-:W-:Y:S01]  /*22d0*/  IMAD.IADD R5, R5, 0x1, R7 ;  /* 0x0000000105057824 */ /* 0x000fe200078e0207 */
[----:B------:R-:W-:Y:S01]  /*22e0*/  ISETP.GE.AND P0, PT, R229, UR6, PT ;  /* 0x00000006e5007c0c */ /* 0x000fe2000bf06270 */
[----:B------:R-:W-:Y:S02]  /*22f0*/  IMAD.SHL.U32 R7, R6, 0x2, RZ ;  /* 0x0000000206077824 */ /* 0x000fe400078e00ff */
[----:B------:R-:W-:Y:S01]  /*2300*/  IMAD R10, R8, UR4, RZ ;  /* 0x00000004080a7c24 */ /* 0x000fe2000f8e02ff */
[----:B------:R-:W-:Y:S01]  /*2310*/  SEL R0, RZ, 0x1, P0 ;  /* 0x00000001ff007807 */ /* 0x000fe20000000000 */
[C---:B------:R-:W-:Y:S01]  /*2320*/  IMAD.WIDE.U32 R4, R9.reuse, UR4, R4 ;  /* 0x0000000409047c25 */ /* 0x040fe2000f8e0004 */
[----:B------:R-:W-:Y:S02]  /*2330*/  ISETP.GE.AND P0, PT, R20, UR6, PT ;  /* 0x0000000614007c0c */ /* 0x000fe4000bf06270 */
[----:B------:R-:W0:Y:S01]  /*2340*/  LDC.64 R20, c[0x0][0x3e8] ;  /* 0x0000fa00ff147b82 */ /* 0x000e220000000a00 */
[----:B------:R-:W-:Y:S01]  /*2350*/  IMAD R11, R9, UR5, R10 ;  /* 0x00000005090b7c24 */ /* 0x000fe2000f8e020a */
[----:B------:R-:W-:Y:S01]  /*2360*/  LOP3.LUT R0, R7, 0x2, R0, 0xe2, !PT ;  /* 0x0000000207007812 */ /* 0x000fe200078ee200 */
[----:B------:R-:W-:Y:S01]  /*2370*/  ULDC.64 UR4, c[0x0][0xa08] ;  /* 0x0002820000047ab9 */ /* 0x000fe20000000a00 */
[----:B------:R-:W-:-:S02]  /*2380*/  SEL R7, RZ, 0x4, P0 ;  /* 0x00000004ff077807 */ /* 0x000fc40000000000 */
[----:B------:R-:W-:Y:S02]  /*2390*/  ISETP.NE.U32.AND P0, PT, RZ, UR4, PT ;  /* 0x00000004ff007c0c */ /* 0x000fe4000bf05070 */
[----:B------:R-:W-:Y:S02]  /*23a0*/  LOP3.LUT R30, R0, R7, RZ, 0xfc, !PT ;  /* 0x00000007001e7212 */ /* 0x000fe400078efcff */
[----:B------:R-:W-:Y:S01]  /*23b0*/  ISETP.NE.AND.EX P0, PT, RZ, UR5, PT, P0 ;  /* 0x00000005ff007c0c */ /* 0x000fe2000bf05300 */
[----:B------:R-:W-:Y:S01]  /*23c0*/  IMAD.IADD R5, R5, 0x1, R11 ;  /* 0x0000000105057824 */ /* 0x000fe200078e020b */
[----:B------:R-:W-:Y:S01]  /*23d0*/  ULDC.64 UR4, c[0x0][0x300] ;  /* 0x0000c00000047ab9 */ /* 0x000fe20000000a00 */
[--C-:B------:R-:W-:Y:S01]  /*23e0*/  SHF.R.S32.HI R7, RZ, 0x1f, R229.reuse ;  /* 0x0000001fff077819 */ /* 0x100fe200000114e5 */
[----:B------:R-:W-:Y:S02]  /*23f0*/  IMAD R8, R8, UR8, RZ ;  /* 0x0000000808087c24 */ /* 0x000fe4000f8e02ff */
[----:B------:R-:W-:-:S02]  /*2400*/  IMAD.MOV.U32 R6, RZ, RZ, R229 ;  /* 0x000000ffff067224 */ /* 0x000fc400078e00e5 */
[C---:B------:R-:W-:Y:S02]  /*2410*/  IMAD R25, R9.reuse, UR9, R8 ;  /* 0x0000000909197c24 */ /* 0x040fe4000f8e0208 */
[----:B------:R-:W-:Y:S01]  /*2420*/  IMAD.WIDE.U32 R8, R9, UR8, R6 ;  /* 0x0000000809087c25 */ /* 0x000fe2000f8e0006 */
[----:B------:R-:W-:-:S03]  /*2430*/  ISETP.GE.AND P3, PT, R229, R32, PT ;  /* 0x00000020e500720c */ /* 0x000fc60003f66270 */
[----:B------:R-:W-:Y:S01]  /*2440*/  IMAD.IADD R9, R9, 0x1, R25 ;  /* 0x0000000109097824 */ /* 0x000fe200078e0219 */
[----:B------:R-:W-:Y:S01]  /*2450*/  ISETP.GE.AND P2, PT, R226, R32, PT ;  /* 0x00000020e200720c */ /* 0x000fe20003f46270 */
[----:B------:R-:W-:Y:S01]  /*2460*/  IMAD.WIDE.U32 R78, R18, R28, R6 ;  /* 0x0000001c124e7225 */ /* 0x000fe200078e0006 */
[----:B------:R-:W-:-:S03]  /*2470*/  SHF.R.S32.HI R209, RZ, 0x1f, R208 ;  /* 0x0000001fffd17819 */ /* 0x000fc600000114d0 */
[C-C-:B0-----:R-:W-:Y:S01]  /*2480*/  IMAD.WIDE.U32 R84, R18.reuse, R20, R208.reuse ;  /* 0x0000001412547225 */ /* 0x141fe200078e00d0 */
[----:B------:R-:W0:Y:S03]  /*2490*/  S2R R108, SR_TID.X ;  /* 0x00000000006c7919 */ /* 0x000e260000002100 */
[C---:B------:R-:W-:Y:S01]  /*24a0*/  IMAD.WIDE.U32 R80, R18.reuse, R28, R208 ;  /* 0x0000001c12507225 */ /* 0x040fe200078e00d0 */
[----:B-----5:R-:W-:Y:S02]  /*24b0*/  SHF.R.S32.HI R25, RZ, 0x1f, R100 ;  /* 0x0000001fff197819 */ /* 0x020fe40000011464 */
[----:B------:R-:W-:-:S05]  /*24c0*/  IADD3 R76, P1, R18, R77, RZ ;  /* 0x0000004d124c7210 */ /* 0x000fca0007f3e0ff */
[----:B------:R-:W-:Y:S01]  /*24d0*/  IMAD.X R77, R19, 0x1, R31, P1 ;  /* 0x00000001134d7824 */ /* 0x000fe200008e061f */
[----:B0-----:R-:W-:Y:S02]  /*24e0*/  LEA.HI R108, R108, 0x8, RZ, 0x19 ;  /* 0x000000086c6c7811 */ /* 0x001fe400078fc8ff */
[----:B--2---:R-:W-:Y:S02]  /*24f0*/  SHF.R.S32.HI R0, RZ, 0x1f, R3 ;  /* 0x0000001fff007819 */ /* 0x004fe40000011403 */
[----:B------:R-:W-:Y:S02]  /*2500*/  SEL R87, R3, RZ, !P0 ;  /* 0x000000ff03577207 */ /* 0x000fe40004000000 */
[----:B------:R-:W-:-:S03]  /*2510*/  SEL R0, R0, RZ, !P0 ;  /* 0x000000ff00007207 */ /* 0x000fc60004000000 */
[----:B------:R-:W-:-:S04]  /*2520*/  IMAD.WIDE.U32 R88, R87, UR4, R4 ;  /* 0x0000000457587c25 */ /* 0x000fc8000f8e0004 */
[C---:B------:R-:W-:Y:S02]  /*2530*/  IMAD R4, R19.reuse, R12, RZ ;  /* 0x0000000c13047224 */ /* 0x040fe400078e02ff */
[----:B------:R-:W-:Y:S02]  /*2540*/  IMAD R10, R0, UR4, RZ ;  /* 0x00000004000a7c24 */ /* 0x000fe4000f8e02ff */
[C---:B------:R-:W-:Y:S02]  /*2550*/  IMAD R15, R18.reuse, R13, R4 ;  /* 0x0000000d120f7224 */ /* 0x040fe400078e0204 */
[----:B------:R-:W-:Y:S02]  /*2560*/  IMAD R3, R19, R20, RZ ;  /* 0x0000001413037224 */ /* 0x000fe400078e02ff */
[----:B------:R-:W-:Y:S01]  /*2570*/  IMAD R11, R87, UR5, R10 ;  /* 0x00000005570b7c24 */ /* 0x000fe2000f8e020a */
[----:B------:R-:W-:Y:S01]  /*2580*/  ULDC.64 UR4, c[0x0][0x328] ;  /* 0x0000ca0000047ab9 */ /* 0x000fe20000000a00 */
[----:B------:R-:W-:-:S04]  /*2590*/  IMAD.WIDE.U32 R4, R18, R12, R6 ;  /* 0x0000000c12047225 */ /* 0x000fc800078e0006 */
[----:B------:R-:W-:Y:S02]  /*25a0*/  IMAD R10, R0, UR4, RZ ;  /* 0x00000004000a7c24 */ /* 0x000fe4000f8e02ff */
[----:B------:R-:W-:Y:S01]  /*25b0*/  IMAD R83, R18, R21, R3 ;  /* 0x0000001512537224 */ /* 0x000fe200078e0203 */
[----:B------:R-:W-:Y:S01]  /*25c0*/  IADD3 R3, P0, R88, R4, RZ ;  /* 0x0000000458037210 */ /* 0x000fe20007f1e0ff */
[----:B------:R-:W-:Y:S02]  /*25d0*/  IMAD.IADD R0, R89, 0x1, R11 ;  /* 0x0000000159007824 */ /* 0x000fe400078e020b */
[C---:B------:R-:W-:Y:S02]  /*25e0*/  IMAD R97, R87.reuse, UR5, R10 ;  /* 0x0000000557617c24 */ /* 0x040fe4000f8e020a */
[----:B------:R-:W-:Y:S01]  /*25f0*/  IMAD.WIDE.U32 R86, R87, UR4, R8 ;  /* 0x0000000457567c25 */ /* 0x000fe2000f8e0008 */
[----:B------:R-:W-:-:S03]  /*2600*/  IADD3.X R4, R0, R5, R15, P0, !PT ;  /* 0x0000000500047210 */ /* 0x000fc600007fe40f */
[----:B------:R-:W-:Y:S02]  /*2610*/  IMAD R5, R19, R28, RZ ;  /* 0x0000001c13057224 */ /* 0x000fe400078e02ff */
[----:B------:R-:W-:Y:S01]  /*2620*/  IMAD.WIDE.U32 R8, R18, R20, R6 ;  /* 0x0000001412087225 */ /* 0x000fe200078e0006 */
[----:B------:R-:W-:-:S03]  /*2630*/  SEL R6, R32, RZ, P3 ;  /* 0x000000ff20067207 */ /* 0x000fc60001800000 */
[----:B------:R-:W-:Y:S01]  /*2640*/  IMAD R11, R18, R29, R5 ;  /* 0x0000001d120b7224 */ /* 0x000fe200078e0205 */
[----:B------:R-:W-:Y:S01]  /*2650*/  SEL R5, R32, RZ, P2 ;  /* 0x000000ff20057207 */ /* 0x000fe20001000000 */
[----:B------:R-:W-:-:S04]  /*2660*/  IMAD.IADD R6, R229, 0x1, R6 ;  /* 0x00000001e5067824 */ /* 0x000fc800078e0206 */
[----:B------:R-:W-:Y:S01]  /*2670*/  IMAD.IADD R7, R226, 0x1, R5 ;  /* 0x00000001e2077824 */ /* 0x000fe200078e0205 */
[----:B------:R-:W-:Y:S01]  /*2680*/  SHF.R.S32.HI R5, RZ, 0x1f, R6 ;  /* 0x0000001fff057819 */ /* 0x000fe20000011406 */
[----:B------:R-:W-:-:S03]  /*2690*/  IMAD.MOV.U32 R82, RZ, RZ, R8 ;  /* 0x000000ffff527224 */ /* 0x000fc600078e0008 */
[CC--:B------:R-:W-:Y:S02]  /*26a0*/  LEA.HI R35, R5.reuse, R6.reuse, RZ, 0x3 ;  /* 0x0000000605237211 */ /* 0x0c0fe400078f18ff */
[----:B------:R-:W-:Y:S02]  /*26b0*/  LEA.HI R5, R5, R6, RZ, 0x6 ;  /* 0x0000000605057211 */ /* 0x000fe400078f30ff */
[----:B------:R-:W-:Y:S01]  /*26c0*/  SHF.R.S32.HI R8, RZ, 0x1f, R7 ;  /* 0x0000001fff087819 */ /* 0x000fe20000011407 */
[----:B------:R-:W-:Y:S02]  /*26d0*/  IMAD.IADD R85, R85, 0x1, R83 ;  /* 0x0000000155557824 */ /* 0x000fe400078e0253 */
[----:B------:R-:W-:Y:S01]  /*26e0*/  IMAD.IADD R83, R83, 0x1, R9 ;  /* 0x0000000153537824 */ /* 0x000fe200078e0209 */
[CC--:B------:R-:W-:Y:S01]  /*26f0*/  LEA.HI R9, R8.reuse, R7.reuse, RZ, 0x6 ;  /* 0x0000000708097211 */ /* 0x0c0fe200078f30ff */
[----:B------:R-:W-:Y:S01]  /*2700*/  IMAD.SHL.U32 R6, R5, 0x40, RZ ;  /* 0x0000004005067824 */ /* 0x000fe200078e00ff */
[----:B------:R-:W-:-:S02]  /*2710*/  LEA.HI R91, R8, R7, RZ, 0x3 ;  /* 0x00000007085b7211 */ /* 0x000fc400078f18ff */
[----:B------:R-:W-:Y:S02]  /*2720*/  LOP3.LUT R5, R35, 0x38, RZ, 0xc0, !PT ;  /* 0x0000003823057812 */ /* 0x000fe400078ec0ff */
[C---:B------:R-:W-:Y:S01]  /*2730*/  LOP3.LUT R8, R36.reuse, 0x38, R35, 0xf8, !PT ;  /* 0x0000003824087812 */ /* 0x040fe200078ef823 */
[----:B------:R-:W-:Y:S01]  /*2740*/  IMAD.SHL.U32 R9, R9, 0x40, RZ ;  /* 0x0000004009097824 */ /* 0x000fe200078e00ff */
[----:B------:R-:W-:Y:S01]  /*2750*/  LOP3.LUT R7, R91, 0x38, RZ, 0xc0, !PT ;  /* 0x000000385b077812 */ /* 0x000fe200078ec0ff */
[----:B------:R-:W-:Y:S01]  /*2760*/  IMAD.IADD R81, R81, 0x1, R11 ;  /* 0x0000000151517824 */ /* 0x000fe200078e020b */
[----:B---3--:R-:W-:Y:S01]  /*2770*/  LOP3.LUT R5, R5, 0x1c0, R34, 0xf8, !PT ;  /* 0x000001c005057812 */ /* 0x008fe200078ef822 */
[----:B------:R-:W-:Y:S01]  /*2780*/  IMAD.IADD R79, R11, 0x1, R79 ;  /* 0x000000010b4f7824 */ /* 0x000fe200078e024f */
[----:B------:R-:W-:Y:S02]  /*2790*/  LOP3.LUT R10, R36, 0x38, R91, 0xf8, !PT ;  /* 0x00000038240a7812 */ /* 0x000fe400078ef85b */
[----:B----4-:R-:W-:-:S02]  /*27a0*/  LOP3.LUT R11, R8, R33, RZ, 0x3c, !PT ;  /* 0x00000021080b7212 */ /* 0x010fc400078e3cff */
[----:B------:R-:W-:Y:S02]  /*27b0*/  LOP3.LUT R6, R6, 0xfffff000, RZ, 0xc0, !PT ;  /* 0xfffff00006067812 */ /* 0x000fe400078ec0ff */
[----:B------:R-:W-:Y:S02]  /*27c0*/  LOP3.LUT R8, R7, 0x1c0, R34, 0xf8, !PT ;  /* 0x000001c007087812 */ /* 0x000fe400078ef822 */
[----:B------:R-:W-:Y:S02]  /*27d0*/  LOP3.LUT R7, R5, R27, RZ, 0x3c, !PT ;  /* 0x0000001b05077212 */ /* 0x000fe400078e3cff */
[----:B------:R-:W-:Y:S02]  /*27e0*/  LOP3.LUT R9, R9, 0xfffff000, RZ, 0xc0, !PT ;  /* 0xfffff00009097812 */ /* 0x000fe400078ec0ff */
[----:B------:R-:W-:Y:S02]  /*27f0*/  LOP3.LUT R10, R10, R33, RZ, 0x3c, !PT ;  /* 0x000000210a0a7212 */ /* 0x000fe400078e3cff */
[----:B------:R-:W-:-:S02]  /*2800*/  IADD3 R5, R11, R6, R26 ;  /* 0x000000060b057210 */ /* 0x000fc40007ffe01a */
[----:B------:R-:W-:Y:S02]  /*2810*/  LOP3.LUT R8, R8, R27, RZ, 0x3c, !PT ;  /* 0x0000001b08087212 */ /* 0x000fe400078e3cff */
[----:B------:R-:W-:Y:S02]  /*2820*/  IADD3 R6, R7, R6, R14 ;  /* 0x0000000607067210 */ /* 0x000fe40007ffe00e */
[-C--:B------:R-:W-:Y:S01]  /*2830*/  IADD3 R7, R10, R9.reuse, R26 ;  /* 0x000000090a077210 */ /* 0x080fe20007ffe01a */
[----:B------:R-:W-:Y:S01]  /*2840*/  VIADD R26, R229, 0xc0 ;  /* 0x000000c0e51a7836 */ /* 0x000fe20000000000 */
[----:B------:R-:W-:Y:S01]  /*2850*/  IADD3 R8, R8, R9, R14 ;  /* 0x0000000908087210 */ /* 0x000fe20007ffe00e */
[C---:B------:R-:W-:Y:S02]  /*2860*/  IMAD R14, R25.reuse, R20, RZ ;  /* 0x00000014190e7224 */ /* 0x040fe400078e02ff */
[----:B------:R-:W-:Y:S01]  /*2870*/  IMAD R25, R25, R28, RZ ;  /* 0x0000001c19197224 */ /* 0x000fe200078e02ff */
[----:B------:R-:W-:Y:S01]  /*2880*/  ISETP.GE.AND P0, PT, R26, UR6, PT ;  /* 0x000000061a007c0c */ /* 0x000fe2000bf06270 */
[----:B------:R-:W-:Y:S01]  /*2890*/  IMAD R37, R100, R21, R14 ;  /* 0x0000001564257224 */ /* 0x000fe200078e020e */
[----:B------:R-:W-:Y:S01]  /*28a0*/  SHF.L.U64.HI R9, R12, 0x6, R13 ;  /* 0x000000060c097819 */ /* 0x000fe2000001020d */
[----:B------:R-:W-:Y:S01]  /*28b0*/  IMAD R33, R100, R29, R25 ;  /* 0x0000001d64217224 */ /* 0x000fe200078e0219 */
[----:B------:R-:W-:-:S02]  /*28c0*/  SHF.L.U64.HI R10, R12, 0x5, R13 ;  /* 0x000000050c0a7819 */ /* 0x000fc4000001020d */
[C-C-:B------:R-:W-:Y:S02]  /*28d0*/  SHF.L.U64.HI R13, R20.reuse, 0x6, R21.reuse ;  /* 0x00000006140d7819 */ /* 0x140fe40000010215 */
[----:B------:R-:W-:Y:S02]  /*28e0*/  SHF.L.U64.HI R14, R20, 0x5, R21 ;  /* 0x00000005140e7819 */ /* 0x000fe40000010215 */
[C-C-:B------:R-:W-:Y:S02]  /*28f0*/  SHF.L.U64.HI R21, R28.reuse, 0x6, R29.reuse ;  /* 0x000000061c157819 */ /* 0x140fe4000001021d */
[----:B------:R-:W-:Y:S02]  /*2900*/  SHF.L.U64.HI R25, R28, 0x5, R29 ;  /* 0x000000051c197819 */ /* 0x000fe4000001021d */
[----:B------:R-:W-:Y:S01]  /*2910*/  SEL R29, RZ, 0x8, P0 ;  /* 0x00000008ff1d7807 */ /* 0x000fe20000000000 */
[----:B------:R-:W-:Y:S01]  /*2920*/  IMAD.WIDE.U32 R80, R100, R28, R80 ;  /* 0x0000001c64507225 */ /* 0x000fe200078e0050 */
[----:B------:R-:W-:-:S02]  /*2930*/  SHF.R.S32.HI R34, RZ, 0x3, R35 ;  /* 0x00000003ff227819 */ /* 0x000fc40000011423 */
[----:B------:R-:W-:Y:S01]  /*2940*/  LOP3.LUT R94, R30, R29, RZ, 0xfc, !PT ;  /* 0x0000001d1e5e7212 */ /* 0x000fe200078efcff */
[CC--:B------:R-:W-:Y:S01]  /*2950*/  IMAD.WIDE.U32 R84, R100.reuse, R20.reuse, R84 ;  /* 0x0000001464547225 */ /* 0x0c0fe200078e0054 */
[----:B------:R-:W-:Y:S02]  /*2960*/  SHF.R.S32.HI R90, RZ, 0x3, R91 ;  /* 0x00000003ff5a7819 */ /* 0x000fe4000001145b */
[----:B------:R-:W-:Y:S01]  /*2970*/  LOP3.LUT R35, R35, 0xfffffff8, RZ, 0xc0, !PT ;  /* 0xfffffff823237812 */ /* 0x000fe200078ec0ff */
[----:B------:R-:W-:Y:S01]  /*2980*/  IMAD.WIDE.U32 R82, R100, R20, R82 ;  /* 0x0000001464527225 */ /* 0x000fe200078e0052 */
[----:B------:R-:W-:-:S03]  /*2990*/  LOP3.LUT R91, R91, 0xfffffff8, RZ, 0xc0, !PT ;  /* 0xfffffff85b5b7812 */ /* 0x000fc600078ec0ff */
[----:B------:R-:W-:Y:S01]  /*29a0*/  IMAD.WIDE.U32 R78, R100, R28, R78 ;  /* 0x0000001c644e7225 */ /* 0x000fe200078e004e */
[----:B------:R-:W-:-:S03]  /*29b0*/  LOP3.LUT R29, R30, 0x1, RZ, 0xc0, !PT ;  /* 0x000000011e1d7812 */ /* 0x000fc600078ec0ff */
[C---:B------:R-:W-:Y:S02]  /*29c0*/  IMAD.SHL.U32 R26, R28.reuse, 0x40, RZ ;  /* 0x000000401c1a7824 */ /* 0x040fe400078e00ff */
[----:B------:R-:W-:Y:S01]  /*29d0*/  IMAD.SHL.U32 R27, R28, 0x20, RZ ;  /* 0x000000201c1b7824 */ /* 0x000fe200078e00ff */
[----:B------:R-:W-:Y:S01]  /*29e0*/  LOP3.LUT R92, R94, 0x2, RZ, 0xc0, !PT ;  /* 0x000000025e5c7812 */ /* 0x000fe200078ec0ff */
[----:B------:R-:W-:Y:S01]  /*29f0*/  IMAD.SHL.U32 R28, R32, 0x2, RZ ;  /* 0x00000002201c7824 */ /* 0x000fe200078e00ff */
[----:B------:R-:W-:Y:S01]  /*2a00*/  LOP3.LUT R93, R94, 0x4, RZ, 0xc0, !PT ;  /* 0x000000045e5d7812 */ /* 0x000fe200078ec0ff */
[----:B------:R-:W-:Y:S01]  /*2a10*/  IMAD.SHL.U32 R11, R12, 0x40, RZ ;  /* 0x000000400c0b7824 */ /* 0x000fe200078e00ff */
[----:B------:R-:W-:Y:S01]  /*2a20*/  LOP3.LUT R94, R94, 0x8, RZ, 0xc0, !PT ;  /* 0x000000085e5e7812 */ /* 0x000fe200078ec0ff */
[----:B------:R-:W-:Y:S01]  /*2a30*/  IMAD.SHL.U32 R15, R20, 0x40, RZ ;  /* 0x00000040140f7824 */ /* 0x000fe200078e00ff */
[----:B------:R-:W-:Y:S01]  /*2a40*/  SHF.R.S32.HI R95, RZ, 0x1f, R35 ;  /* 0x0000001fff5f7819 */ /* 0x000fe20000011423 */
[----:B------:R-:W-:Y:S01]  /*2a50*/  IMAD.IADD R32, R81, 0x1, R33 ;  /* 0x0000000151207824 */ /* 0x000fe200078e0221 */
[----:B------:R-:W-:Y:S01]  /*2a60*/  SHF.R.S32.HI R96, RZ, 0x1f, R91 ;  /* 0x0000001fff607819 */ /* 0x000fe2000001145b */
[----:B------:R-:W-:-:S02]  /*2a70*/  IMAD.SHL.U32 R12, R12, 0x20, RZ ;  /* 0x000000200c0c7824 */ /* 0x000fc400078e00ff */
[----:B------:R-:W-:Y:S02]  /*2a80*/  IMAD.SHL.U32 R20, R20, 0x20, RZ ;  /* 0x0000002014147824 */ /* 0x000fe400078e00ff */
[----:B------:R-:W-:Y:S02]  /*2a90*/  IMAD.IADD R30, R85, 0x1, R37 ;  /* 0x00000001551e7824 */ /* 0x000fe400078e0225 */
[----:B------:R-:W-:Y:S02]  /*2aa0*/  IMAD.IADD R31, R37, 0x1, R83 ;  /* 0x00000001251f7824 */ /* 0x000fe400078e0253 */
[----:B------:R-:W-:Y:S02]  /*2ab0*/  IMAD.IADD R33, R33, 0x1, R79 ;  /* 0x0000000121217824 */ /* 0x000fe400078e024f */
[----:B------:R-:W-:-:S07]  /*2ac0*/  IMAD.IADD R97, R87, 0x1, R97 ;  /* 0x0000000157617824 */ /* 0x000fce00078e0261 */
.L_x_1428:
[----:B------:R-:W2:Y:S01]  /*2ad0*/  LDL R41, [R1+0x58] ;  /* 0x0000580001297983 */ /* 0x000ea20000100800 */
[----:B0-----:R-:W0:Y:S01]  /*2ae0*/  LDC R120, c[0x0][0x3d4] ;  /* 0x0000f500ff787b82 */ /* 0x001e220000000800 */
[----:B------:R-:W-:Y:S01]  /*2af0*/  VIADD R40, R24, 0xffffffff ;  /* 0xffffffff18287836 */ /* 0x000fe20000000000 */
[----:B------:R-:W-:Y:S05]  /*2b00*/  YIELD ;  /* 0x0000000000007946 */ /* 0x000fea0003800000 */
[----:B------:R-:W-:Y:S01]  /*2b10*/  SHF.R.S32.HI R39, RZ, 0x1f, R40 ;  /* 0x0000001fff277819 */ /* 0x000fe20000011428 */
[----:B------:R-:W1:Y:S01]  /*2b20*/  LDC.64 R106, c[0x0][0x2d8] ;  /* 0x0000b600ff6a7b82 */ /* 0x000e620000000a00 */
[-C--:B------:R-:W-:Y:S01]  /*2b30*/  IMAD R24, R9, R40.reuse, RZ ;  /* 0x0000002809187224 */ /* 0x080fe200078e02ff */
[----:B------:R-:W-:Y:S01]  /*2b40*/  BSSY B0, `(.L_x_1353) ;  /* 0x0000578000007945 */ /* 0x000fe20003800000 */
[----:B------:R-:W-:-:S04]  /*2b50*/  IMAD.WIDE.U32 R112, R11, R40, RZ ;  /* 0x000000280b707225 */ /* 0x000fc800078e00ff */
[----:B------:R-:W-:Y:S01]  /*2b60*/  IMAD R73, R39, R11, R24 ;  /* 0x0000000b27497224 */ /* 0x000fe200078e0218 */
[CC--:B------:R-:W-:Y:S02]  /*2b70*/  IADD3 R37, P0, R3.reuse, R112.reuse, RZ ;  /* 0x0000007003257210 */ /* 0x0c0fe40007f1e0ff */
[----:B------:R-:W-:Y:S01]  /*2b80*/  IADD3 R24, P4, P5, R3, R112, R12 ;  /* 0x0000007003187210 */ /* 0x000fe20007d9e00c */
[----:B------:R-:W-:-:S04]  /*2b90*/  IMAD.IADD R73, R113, 0x1, R73 ;  /* 0x0000000171497824 */ /* 0x000fc800078e0249 */
[----:B------:R-:W-:Y:S01]  /*2ba0*/  IMAD.X R38, R73, 0x1, R4, P0 ;  /* 0x0000000149267824 */ /* 0x000fe200000e0604 */
[----:B0-----:R-:W-:Y:S02]  /*2bb0*/  ISETP.GE.AND P0, PT, R120, 0x1, PT ;  /* 0x000000017800780c */ /* 0x001fe40003f06270 */
[----:B------:R-:W-:Y:S02]  /*2bc0*/  IADD3.X R36, R4, R73, R10, P4, P5 ;  /* 0x0000004904247210 */ /* 0x000fe400027ea40a */
[CC--:B-1----:R-:W-:Y:S02]  /*2bd0*/  LEA R50, P1, R37.reuse, R106.reuse, 0x1 ;  /* 0x0000006a25327211 */ /* 0x0c2fe400078208ff */
[----:B------:R-:W-:Y:S02]  /*2be0*/  LEA R48, P6, R24, R106, 0x1 ;  /* 0x0000006a18307211 */ /* 0x000fe400078c08ff */
[----:B------:R-:W-:Y:S02]  /*2bf0*/  LEA.HI.X R51, R37, R107, R38, 0x1, P1 ;  /* 0x0000006b25337211 */ /* 0x000fe400008f0c26 */
[----:B------:R-:W-:-:S02]  /*2c00*/  ISETP.GT.AND P1, PT, R40, R23, PT ;  /* 0x000000172800720c */ /* 0x000fc40003f24270 */
[----:B------:R-:W-:Y:S01]  /*2c10*/  LEA.HI.X R49, R24, R107, R36, 0x1, P6 ;  /* 0x0000006b18317211 */ /* 0x000fe200030f0c24 */
[----:B------:R-:W-:Y:S01]  /*2c20*/  IMAD.MOV.U32 R24, RZ, RZ, R40 ;  /* 0x000000ffff187224 */ /* 0x000fe200078e0028 */
[----:B------:R-:W-:Y:S01]  /*2c30*/  P2R R99, PR, RZ, 0x2 ;  /* 0x00000002ff637803 */ /* 0x000fe20000000000 */
[----:B--2---:R-:W-:-:S04]  /*2c40*/  IMAD R37, R17, 0x4000, R41 ;  /* 0x0000400011257824 */ /* 0x004fc800078e0229 */
[----:B------:R-:W-:Y:S01]  /*2c50*/  IMAD R102, R37, 0x2, R16 ;  /* 0x0000000225667824 */ /* 0x000fe200078e0210 */
[----:B------:R-:W-:Y:S06]  /*2c60*/  @!P0 BRA `(.L_x_1354) ;  /* 0x0000005000e48947 */ /* 0x000fec0003800000 */
[----:B------:R-:W-:Y:S01]  /*2c70*/  ULDC.U8 UR4, c[0x0][0x3f0] ;  /* 0x0000fc0000047ab9 */ /* 0x000fe20000000000 */
[-C--:B------:R-:W-:Y:S01]  /*2c80*/  IMAD R37, R21, R40.reuse, RZ ;  /* 0x0000002815257224 */ /* 0x080fe200078e02ff */
[----:B------:R-:W-:Y:S01]  /*2c90*/  ISETP.NE.AND P0, PT, RZ, UR4, PT ;  /* 0x00000004ff007c0c */ /* 0x000fe2000bf05270 */
[----:B------:R-:W-:Y:S02]  /*2ca0*/  IMAD R36, R13, R40, RZ ;  /* 0x000000280d247224 */ /* 0x000fe400078e02ff */
[C---:B------:R-:W-:Y:S02]  /*2cb0*/  IMAD R37, R39.reuse, R26, R37 ;  /* 0x0000001a27257224 */ /* 0x040fe400078e0225 */
        /* <DEDUP_REMOVED lines=8> */
[----:B------:R0:W5:Y:S04]  /*2d40*/  LDL R116, [R1+0x8] ;  /* 0x0000080001747983 */ /* 0x0001680000100800 */
[----:B------:R0:W5:Y:S04]  /*2d50*/  LDL R115, [R1+0x4] ;  /* 0x0000040001737983 */ /* 0x0001680000100800 */
[----:B------:R0:W5:Y:S01]  /*2d60*/  LDL R114, [R1+0xc] ;  /* 0x00000c0001727983 */ /* 0x0001620000100800 */
[----:B------:R-:W-:Y:S01]  /*2d70*/  ISETP.GE.AND P0, PT, R18, R105, PT ;  /* 0x000000691200720c */ /* 0x000fe20003f06270 */
[----:B------:R-:W-:Y:S01]  /*2d80*/  BSSY B1, `(.L_x_1356) ;  /* 0x000002a000017945 */ /* 0x000fe20003800000 */
        /* <DEDUP_REMOVED lines=9> */
[----:B0-----:R-:W-:Y:S06]  /*2e20*/  @P0 BRA `(.L_x_1357) ;  /* 0x00000000007c0947 */ /* 0x001fec0003800000 */
        /* <DEDUP_REMOVED lines=12> */
[----:B-----5:R-:W-:-:S02]  /*2ef0*/  ISETP.GE.AND P4, PT, R116, R120, PT ;  /* 0x000000787400720c */ /* 0x020fc40003f86270 */
        /* <DEDUP_REMOVED lines=18> */
.L_x_1357:
[----:B------:R-:W-:Y:S05]  /*3020*/  BSYNC B1 ;  /* 0x0000000000017941 */ /* 0x000fea0003800000 */
.L_x_1356:
[----:B------:R-:W-:Y:S01]  /*3030*/  ISETP.GE.AND P4, PT, R234, R105, PT ;  /* 0x00000069ea00720c */ /* 0x000fe20003f86270 */
[----:B------:R-:W-:Y:S01]  /*3040*/  BSSY B1, `(.L_x_1358) ;  /* 0x000002a000017945 */ /* 0x000fe20003800000 */
[----:B------:R-:W-:Y:S02]  /*3050*/  CS2R R44, SRZ ;  /* 0x00000000002c7805 */ /* 0x000fe4000001ff00 */
[----:B------:R-:W-:Y:S02]  /*3060*/  CS2R R52, SRZ ;  /* 0x0000000000347805 */ /* 0x000fe4000001ff00 */
[----:B------:R-:W-:Y:S02]  /*3070*/  CS2R R56, SRZ ;  /* 0x0000000000387805 */ /* 0x000fe4000001ff00 */
[----:B------:R-:W-:Y:S02]  /*3080*/  CS2R R42, SRZ ;  /* 0x00000000002a7805 */ /* 0x000fe4000001ff00 */
[----:B------:R-:W-:-:S02]  /*3090*/  CS2R R46, SRZ ;  /* 0x00000000002e7805 */ /* 0x000fc4000001ff00 */
[----:B------:R-:W-:Y:S01]  /*30a0*/  CS2R R54, SRZ ;  /* 0x0000000000367805 */ /* 0x000fe2000001ff00 */
[----:B-----5:R-:W-:Y:S01]  /*30b0*/  IMAD.MOV.U32 R112, RZ, RZ, R60 ;  /* 0x000000ffff707224 */ /* 0x020fe200078e003c */
[----:B------:R-:W-:Y:S01]  /*30c0*/  CS2R R58, SRZ ;  /* 0x00000000003a7805 */ /* 0x000fe2000001ff00 */
[----:B------:R-:W-:Y:S01]  /*30d0*/  IMAD.MOV.U32 R113, RZ, RZ, R61 ;  /* 0x000000ffff717224 */ /* 0x000fe200078e003d */
[----:B------:R-:W-:Y:S06]  /*30e0*/  @P4 BRA `(.L_x_1359) ;  /* 0x00000000007c4947 */ /* 0x000fec0003800000 */
[----:B------:R-:W-:Y:S01]  /*30f0*/  IADD3 R70, P1, P5, R80, R70, R27 ;  /* 0x0000004650467210 */ /* 0x000fe20007d3e01b */
[----:B------:R-:W-:Y:S01]  /*3100*/  ULDC.64 UR4, c[0x0][0x3c8] ;  /* 0x0000f20000047ab9 */ /* 0x000fe20000000a00 */
[----:B------:R-:W-:Y:S01]  /*3110*/  ULDC.64 UR6, c[0x0][0x3e0] ;  /* 0x0000f80000067ab9 */ /* 0x000fe20000000a00 */
[----:B------:R-:W-:Y:S02]  /*3120*/  CS2R R56, SRZ ;  /* 0x0000000000387805 */ /* 0x000fe4000001ff00 */
[----:B0-----:R-:W-:Y:S02]  /*3130*/  IADD3.X R37, R32, R98, R25, P1, P5 ;  /* 0x0000006220257210 */ /* 0x001fe40000fea419 */
        /* <DEDUP_REMOVED lines=26> */
.L_x_1359:
[----:B------:R-:W-:Y:S05]  /*32e0*/  BSYNC B1 ;  /* 0x0000000000017941 */ /* 0x000fea0003800000 */
.L_x_1358:
[----:B01----:R-:W-:Y:S01]  /*32f0*/  IMAD.MOV.U32 R36, RZ, RZ, R64 ;  /* 0x000000ffff247224 */ /* 0x003fe200078e0040 */
        /* <DEDUP_REMOVED lines=27> */
[----:B-----5:R-:W-:Y:S01]  /*34b0*/  IMAD.MOV.U32 R36, RZ, RZ, R40 ;  /* 0x000000ffff247224 */ /* 0x020fe200078e0028 */
        /* <DEDUP_REMOVED lines=12> */
[----:B------:R-:W-:Y:S01]  /*3580*/  ISETP.NE.AND P1, PT, R236, 0x3, PT ;  /* 0x00000003ec00780c */ /* 0x000fe20003f25270 */
        /* <DEDUP_REMOVED lines=23> */
.L_x_1360:
[----:B------:R-:W2:Y:S01]  /*3700*/  LDL R36, [R1] ;  /* 0x0000000001247983 */ /* 0x000ea20000100800 */
[----:B------:R-:W-:Y:S01]  /*3710*/  IMAD R98, R17, 0x8, R16 ;  /* 0x0000000811627824 */ /* 0x000fe200078e0210 */
[----:B------:R-:W-:Y:S01]  /*3720*/  BSSY B1, `(.L_x_1361) ;  /* 0x0000004000017945 */ /* 0x000fe20003800000 */
[----:B--2---:R-:W-:-:S04]  /*3730*/  SHF.L.U32 R109, R36, 0x1f, RZ ;  /* 0x0000001f246d7819 */ /* 0x004fc800000006ff */
[----:B------:R-:W0:Y:S02]  /*3740*/  SYNCS.PHASECHK.TRANS64.TRYWAIT P5, [R98+URZ+0x30890], R109 ;  /* 0x0308906d620075a7 */ /* 0x000e2400080a017f */
[----:B0-----:R-:W-:Y:S05]  /*3750*/  @!P5 BRA `(.L_x_1362) ;  /* 0x0000024c0010d947 */ /* 0x001fea0003800000 */
.L_x_1770:
[----:B------:R-:W-:Y:S05]  /*3760*/  BSYNC B1 ;  /* 0x0000000000017941 */ /* 0x000fea0003800000 */
.L_x_1361:
        /* <DEDUP_REMOVED lines=30> */
[----:B------:R-:W-:Y:S01]  /*3950*/  FMUL.FTZ R39, R39, R134 ;  /* 0x0000008627277220 */ /* 0x000fe20000410000 */
[----:B------:R-:W-:Y:S01]  /*3960*/  LOP3.LUT R36, R36, 0xffff0000, RZ, 0xc0, !PT ;  /* 0xffff000024247812 */ /* 0x000fe200078ec0ff */
[C---:B------:R-:W-:Y:S01]  /*3970*/  FMUL.FTZ R143, R107.reuse, R140 ;  /* 0x0000008c6b8f7220 */ /* 0x040fe20000410000 */
[----:B------:R-:W-:Y:S01]  /*3980*/  FMUL.FTZ R107, R107, R136 ;  /* 0x000000886b6b7220 */ /* 0x000fe20000410000 */
[----:B------:R-:W-:Y:S01]  /*3990*/  LOP3.LUT R139, R139, 0xffff0000, RZ, 0xc0, !PT ;  /* 0xffff00008b8b7812 */ /* 0x000fe200078ec0ff */
[----:B------:R-:W-:Y:S01]  /*39a0*/  IMAD.U32 R133, R133, 0x10000, RZ ;  /* 0x0001000085857824 */ /* 0x000fe200078e00ff */
[----:B------:R-:W-:Y:S01]  /*39b0*/  LOP3.LUT R135, R135, 0xffff0000, RZ, 0xc0, !PT ;  /* 0xffff000087877812 */ /* 0x000fe200078ec0ff */
[C---:B------:R-:W-:Y:S01]  /*39c0*/  FFMA.FTZ R141, R38.reuse, R134, -R141 ;  /* 0x00000086268d7223 */ /* 0x040fe2000001088d */
[----:B------:R-:W-:Y:S01]  /*39d0*/  FFMA.FTZ R138, R38, R138, R39 ;  /* 0x0000008a268a7223 */ /* 0x000fe20000010027 */
[----:B------:R-:W-:Y:S01]  /*39e0*/  FFMA.FTZ R143, R106, R136, -R143 ;  /* 0x000000886a8f7223 */ /* 0x000fe2000001088f */
[----:B------:R-:W-:Y:S01]  /*39f0*/  FMUL.FTZ R38, R36, R137 ;  /* 0x0000008924267220 */ /* 0x000fe20000410000 */
[----:B------:R-:W-:Y:S01]  /*3a00*/  FFMA.FTZ R106, R106, R140, R107 ;  /* 0x0000008c6a6a7223 */ /* 0x000fe2000001006b */
        /* <DEDUP_REMOVED lines=13> */
.L_x_1368:
[----:B------:R-:W-:Y:S05]  /*3ae0*/  BSYNC B3 ;  /* 0x0000000000037941 */ /* 0x000fea0003800000 */
.L_x_1367:
[----:B------:R-:W-:Y:S02]  /*3af0*/  ULDC.64 UR4, c[0x0][0x208] ;  /* 0x0000820000047ab9 */ /* 0x000fe40000000a00 */
[----:B--2---:R1:W-:Y:S03]  /*3b00*/  STG.E.128 desc[UR4][R50.64], R36 ;  /* 0x0000002432007986 */ /* 0x0043e6000c101d04 */
.L_x_1366:
[----:B------:R-:W-:Y:S05]  /*3b10*/  BSYNC B2 ;  /* 0x0000000000027941 */ /* 0x000fea0003800000 */
.L_x_1365:
[----:B------:R-:W-:Y:S01]  /*3b20*/  ISETP.NE.AND P0, PT, R92, RZ, PT ;  /* 0x000000ff5c00720c */ /* 0x000fe20003f05270 */
[----:B------:R-:W-:-:S12]  /*3b30*/  BSSY B2, `(.L_x_1369) ;  /* 0x0000038000027945 */ /* 0x000fd80003800000 */
[----:B------:R-:W-:Y:S05]  /*3b40*/  @!P0 BRA `(.L_x_1370) ;  /* 0x0000000000d88947 */ /* 0x000fea0003800000 */
[----:B------:R-:W2:Y:S01]  /*3b50*/  LDL R106, [R1+0x8] ;  /* 0x00000800016a7983 */ /* 0x000ea20000100800 */
[----:B------:R-:W-:Y:S03]  /*3b60*/  BSSY B3, `(.L_x_1371) ;  /* 0x0000032000037945 */ /* 0x000fe60003800000 */
[----:B-1----:R1:W3:Y:S01]  /*3b70*/  LDS.128 R36, [R102+0x22400] ;  /* 0x0224000066247984 */ /* 0x0022e20000000c00 */
[----:B--2---:R-:W-:-:S13]  /*3b80*/  ISETP.GE.AND P0, PT, R106, R120, PT ;  /* 0x000000786a00720c */ /* 0x004fda0003f06270 */
[----:B-1-3--:R-:W-:Y:S05]  /*3b90*/  @P0 BRA `(.L_x_1372) ;  /* 0x0000000000b80947 */ /* 0x00afea0003800000 */
[----:B------:R-:W-:Y:S01]  /*3ba0*/  SHF.R.U64 R133, R74, 0x10, R75 ;  /* 0x000000104a857819 */ /* 0x000fe2000000124b */
[----:B------:R-:W-:Y:S01]  /*3bb0*/  IMAD.U32 R74, R39, 0x10000, RZ ;  /* 0x00010000274a7824 */ /* 0x000fe200078e00ff */
        /* <DEDUP_REMOVED lines=11> */
[C---:B------:R-:W-:Y:S01]  /*3c70*/  LOP3.LUT R134, R133.reuse, 0xffff0000, RZ, 0xc0, !PT ;  /* 0xffff000085867812 */ /* 0x040fe200078ec0ff */
        /* <DEDUP_REMOVED lines=32> */
.L_x_1372:
[----:B------:R-:W-:Y:S05]  /*3e80*/  BSYNC B3 ;  /* 0x0000000000037941 */ /* 0x000fea0003800000 */
.L_x_1371:
[----:B------:R-:W-:Y:S02]  /*3e90*/  ULDC.64 UR4, c[0x0][0x208] ;  /* 0x0000820000047ab9 */ /* 0x000fe40000000a00 */
[----:B------:R2:W-:Y:S03]  /*3ea0*/  STG.E.128 desc[UR4][R50.64+0x80], R36 ;  /* 0x0000802432007986 */ /* 0x0005e6000c101d04 */
.L_x_1370:
[----:B------:R-:W-:Y:S05]  /*3eb0*/  BSYNC B2 ;  /* 0x0000000000027941 */ /* 0x000fea0003800000 */
.L_x_1369:
[----:B------:R-:W-:Y:S01]  /*3ec0*/  ISETP.NE.AND P0, PT, R93, RZ, PT ;  /* 0x000000ff5d00720c */ /* 0x000fe20003f05270 */
[----:B------:R-:W-:-:S12]  /*3ed0*/  BSSY B2, `(.L_x_1373) ;  /* 0x0000038000027945 */ /* 0x000fd80003800000 */
[----:B------:R-:W-:Y:S05]  /*3ee0*/  @!P0 BRA `(.L_x_1374) ;  /* 0x0000000000d88947 */ /* 0x000fea0003800000 */
[----:B------:R-:W3:Y:S01]  /*3ef0*/  LDL R72, [R1+0x4] ;  /* 0x0000040001487983 */ /* 0x000ee20000100800 */
[----:B------:R-:W-:Y:S03]  /*3f00*/  BSSY B3, `(.L_x_1375) ;  /* 0x0000032000037945 */ /* 0x000fe60003800000 */
[----:B-12---:R1:W2:Y:S01]  /*3f10*/  LDS.128 R36, [R102+0x24400] ;  /* 0x0244000066247984 */ /* 0x0062a20000000c00 */
[----:B---3--:R-:W-:-:S13]  /*3f20*/  ISETP.GE.AND P0, PT, R72, R120, PT ;  /* 0x000000784800720c */ /* 0x008fda0003f06270 */
[----:B-12---:R-:W-:Y:S05]  /*3f30*/  @P0 BRA `(.L_x_1376) ;  /* 0x0000000000b80947 */ /* 0x006fea0003800000 */
[----:B------:R-:W-:Y:S02]  /*3f40*/  SHF.R.U32.HI R72, RZ, 0x10, R67 ;  /* 0x00000010ff487819 */ /* 0x000fe40000011643 */
[----:B------:R-:W-:Y:S02]  /*3f50*/  SHF.R.U32.HI R74, RZ, 0x10, R65 ;  /* 0x00000010ff4a7819 */ /* 0x000fe40000011641 */
[----:B------:R-:W-:Y:S01]  /*3f60*/  SHF.R.U64 R73, R66, 0x10, R67 ;  /* 0x0000001042497819 */ /* 0x000fe20000001243 */
[----:B------:R-:W-:Y:S01]  /*3f70*/  IMAD.U32 R66, R39, 0x10000, RZ ;  /* 0x0001000027427824 */ /* 0x000fe200078e00ff */
        /* <DEDUP_REMOVED lines=42> */
.L_x_1376:
[----:B------:R-:W-:Y:S05]  /*4220*/  BSYNC B3 ;  /* 0x0000000000037941 */ /* 0x000fea0003800000 */
.L_x_1375:
[----:B------:R-:W-:Y:S02]  /*4230*/  ULDC.64 UR4, c[0x0][0x208] ;  /* 0x0000820000047ab9 */ /* 0x000fe40000000a00 */
[----:B------:R3:W-:Y:S03]  /*4240*/  STG.E.128 desc[UR4][R50.64+0x100], R36 ;  /* 0x0001002432007986 */ /* 0x0007e6000c101d04 */
.L_x_1374:
[----:B------:R-:W-:Y:S05]  /*4250*/  BSYNC B2 ;  /* 0x0000000000027941 */ /* 0x000fea0003800000 */
.L_x_1373:
[----:B------:R-:W-:-:S13]  /*4260*/  ISETP.NE.AND P0, PT, R94, RZ, PT ;  /* 0x000000ff5e00720c */ /* 0x000fda0003f05270 */
[----:B------:R-:W-:Y:S05]  /*4270*/  @!P0 BRA `(.L_x_1364) ;  /* 0x0000000000d88947 */ /* 0x000fea0003800000 */
[----:B------:R-:W4:Y:S01]  /*4280*/  LDL R64, [R1+0xc] ;  /* 0x00000c0001407983 */ /* 0x000f220000100800 */
[----:B------:R-:W-:Y:S03]  /*4290*/  BSSY B2, `(.L_x_1377) ;  /* 0x0000032000027945 */ /* 0x000fe60003800000 */
[----:B-123--:R1:W2:Y:S01]  /*42a0*/  LDS.128 R36, [R102+0x26400] ;  /* 0x0264000066247984 */ /* 0x00e2a20000000c00 */
[----:B----4-:R-:W-:-:S13]  /*42b0*/  ISETP.GE.AND P0, PT, R64, R120, PT ;  /* 0x000000784000720c */ /* 0x010fda0003f06270 */
[----:B-12---:R-:W-:Y:S05]  /*42c0*/  @P0 BRA `(.L_x_1378) ;  /* 0x0000000000b80947 */ /* 0x006fea0003800000 */
        /* <DEDUP_REMOVED lines=46> */
.L_x_1378:
[----:B------:R-:W-:Y:S05]  /*45b0*/  BSYNC B2 ;  /* 0x0000000000027941 */ /* 0x000fea0003800000 */
.L_x_1377:
[----:B------:R-:W-:Y:S02]  /*45c0*/  ULDC.64 UR4, c[0x0][0x208] ;  /* 0x0000820000047ab9 */ /* 0x000fe40000000a00 */
[----:B------:R4:W-:Y:S03]  /*45d0*/  STG.E.128 desc[UR4][R50.64+0x180], R36 ;  /* 0x0001802432007986 */ /* 0x0009e6000c101d04 */
.L_x_1364:
[----:B------:R-:W-:Y:S05]  /*45e0*/  BSYNC B1 ;  /* 0x0000000000017941 */ /* 0x000fea0003800000 */
.L_x_1363:
        /* <DEDUP_REMOVED lines=54> */
.L_x_1383:
[----:B------:R-:W-:Y:S05]  /*4950*/  BSYNC B2 ;  /* 0x0000000000027941 */ /* 0x000fea0003800000 */
.L_x_1382:
[----:B------:R-:W-:Y:S02]  /*4960*/  ULDC.64 UR4, c[0x0][0x208] ;  /* 0x0000820000047ab9 */ /* 0x000fe40000000a00 */
[----:B--2---:R1:W-:Y:S03]  /*4970*/  STG.E.128 desc[UR4][R48.64], R36 ;  /* 0x0000002430007986 */ /* 0x0043e6000c101d04 */
.L_x_1381:
[----:B------:R-:W-:Y:S05]  /*4980*/  BSYNC B1 ;  /* 0x0000000000017941 */ /* 0x000fea0003800000 */
.L_x_1380:
[----:B------:R-:W-:Y:S01]  /*4990*/  ISETP.NE.AND P0, PT, R92, RZ, PT ;  /* 0x000000ff5c00720c */ /* 0x000fe20003f05270 */
[----:B------:R-:W-:-:S12]  /*49a0*/  BSSY B1, `(.L_x_1384) ;  /* 0x0000038000017945 */ /* 0x000fd80003800000 */
[----:B------:R-:W-:Y:S05]  /*49b0*/  @!P0 BRA `(.L_x_1385) ;  /* 0x0000000000d88947 */ /* 0x000fea0003800000 */
[----:B-1234-:R-:W2:Y:S01]  /*49c0*/  LDL R50, [R1+0x8] ;  /* 0x0000080001327983 */ /* 0x01eea20000100800 */
[----:B------:R-:W-:Y:S03]  /*49d0*/  BSSY B2, `(.L_x_1386) ;  /* 0x0000032000027945 */ /* 0x000fe60003800000 */
[----:B------:R1:W3:Y:S01]  /*49e0*/  LDS.128 R36, [R102+0x23400] ;  /* 0x0234000066247984 */ /* 0x0002e20000000c00 */
[----:B--2---:R-:W-:-:S13]  /*49f0*/  ISETP.GE.AND P0, PT, R50, R120, PT ;  /* 0x000000783200720c */ /* 0x004fda0003f06270 */
[----:B-1-3--:R-:W-:Y:S05]  /*4a00*/  @P0 BRA `(.L_x_1387) ;  /* 0x0000000000b80947 */ /* 0x00afea0003800000 */
[--C-:B------:R-:W-:Y:S01]  /*4a10*/  SHF.R.U64 R57, R54, 0x10, R55.reuse ;  /* 0x0000001036397819 */ /* 0x100fe20000001237 */
[----:B------:R-:W-:Y:S01]  /*4a20*/  IMAD.U32 R50, R38, 0x10000, RZ ;  /* 0x0001000026327824 */ /* 0x000fe200078e00ff */
[----:B------:R-:W-:Y:S02]  /*4a30*/  SHF.R.U32.HI R54, RZ, 0x10, R55 ;  /* 0x00000010ff367819 */ /* 0x000fe40000011637 */
[--C-:B------:R-:W-:Y:S02]  /*4a40*/  SHF.R.U32.HI R56, RZ, 0x10, R53.reuse ;  /* 0x00000010ff387819 */ /* 0x100fe40000011635 */
[----:B------:R-:W-:Y:S02]  /*4a50*/  PRMT R119, R119, 0x5410, R54 ;  /* 0x0000541077777816 */ /* 0x000fe40000000036 */
[----:B------:R-:W-:Y:S01]  /*4a60*/  SHF.R.U64 R59, R52, 0x10, R53 ;  /* 0x00000010343b7819 */ /* 0x000fe20000001235 */
[----:B------:R-:W-:Y:S01]  /*4a70*/  IMAD.U32 R52, R39, 0x10000, RZ ;  /* 0x0001000027347824 */ /* 0x000fe200078e00ff */
        /* <DEDUP_REMOVED lines=39> */
.L_x_1387:
[----:B------:R-:W-:Y:S05]  /*4cf0*/  BSYNC B2 ;  /* 0x0000000000027941 */ /* 0x000fea0003800000 */
.L_x_1386:
[----:B------:R-:W-:Y:S02]  /*4d00*/  ULDC.64 UR4, c[0x0][0x208] ;  /* 0x0000820000047ab9 */ /* 0x000fe40000000a00 */
[----:B------:R1:W-:Y:S03]  /*4d10*/  STG.E.128 desc[UR4][R48.64+0x80], R36 ;  /* 0x0000802430007986 */ /* 0x0003e6000c101d04 */
.L_x_1385:
[----:B------:R-:W-:Y:S05]  /*4d20*/  BSYNC B1 ;  /* 0x0000000000017941 */ /* 0x000fea0003800000 */
.L_x_1384:
        /* <DEDUP_REMOVED lines=54> */
.L_x_1391:
[----:B------:R-:W-:Y:S05]  /*5090*/  BSYNC B2 ;  /* 0x0000000000027941 */ /* 0x000fea0003800000 */
.L_x_1390:
[----:B------:R-:W-:Y:S02]  /*50a0*/  ULDC.64 UR4, c[0x0][0x208] ;  /* 0x0000820000047ab9 */ /* 0x000fe40000000a00 */
[----:B------:R1:W-:Y:S03]  /*50b0*/  STG.E.128 desc[UR4][R48.64+0x100], R36 ;  /* 0x0001002430007986 */ /* 0x0003e6000c101d04 */
.L_x_1389:
[----:B------:R-:W-:Y:S05]  /*50c0*/  BSYNC B1 ;  /* 0x0000000000017941 */ /* 0x000fea0003800000 */
.L_x_1388:
[----:B------:R-:W-:-:S13]  /*50d0*/  ISETP.NE.AND P0, PT, R94, RZ, PT ;  /* 0x000000ff5e00720c */ /* 0x000fda0003f05270 */
[----:B------:R-:W-:Y:S05]  /*50e0*/  @!P0 BRA `(.L_x_1379) ;  /* 0x0000003000748947 */ /* 0x000fea0003800000 */
[----:B------:R-:W5:Y:S01]  /*50f0*/  LDL R44, [R1+0xc] ;  /* 0x00000c00012c7983 */ /* 0x000f620000100800 */
[----:B------:R-:W-:Y:S03]  /*5100*/  BSSY B1, `(.L_x_1392) ;  /* 0x0000032000017945 */ /* 0x000fe60003800000 */
[----:B-1234-:R1:W2:Y:S01]  /*5110*/  LDS.128 R36, [R102+0x27400] ;  /* 0x0274000066247984 */ /* 0x01e2a20000000c00 */
[----:B-----5:R-:W-:-:S13]  /*5120*/  ISETP.GE.AND P0, PT, R44, R120, PT ;  /* 0x000000782c00720c */ /* 0x020fda0003f06270 */
        /* <DEDUP_REMOVED lines=47> */
.L_x_1393:
[----:B------:R-:W-:Y:S05]  /*5420*/  BSYNC B1 ;  /* 0x0000000000017941 */ /* 0x000fea0003800000 */
.L_x_1392:
[----:B------:R-:W-:Y:S02]  /*5430*/  ULDC.64 UR4, c[0x0][0x208] ;  /* 0x0000820000047ab9 */ /* 0x000fe40000000a00 */
[----:B------:R1:W-:Y:S01]  /*5440*/  STG.E.128 desc[UR4][R48.64+0x180], R36 ;  /* 0x0001802430007986 */ /* 0x0003e2000c101d04 */
[----:B------:R-:W-:Y:S05]  /*5450*/  BRA `(.L_x_1379) ;  /* 0x0000002c00987947 */ /* 0x000fea0003800000 */
.L_x_1355:
        /* <DEDUP_REMOVED lines=37> */
.L_x_1395:
[----:B------:R-:W-:Y:S05]  /*56b0*/  BSYNC B1 ;  /* 0x0000000000017941 */ /* 0x000fea0003800000 */
.L_x_1394:
[----:B------:R-:W-:Y:S01]  /*56c0*/  ISETP.GE.AND P0, PT, R234, R105, PT ;  /* 0x00000069ea00720c */ /* 0x000fe20003f06270 */
[----:B------:R-:W-:Y:S01]  /*56d0*/  BSSY B1, `(.L_x_1396) ;  /* 0x0000024000017945 */ /* 0x000fe20003800000 */
[----:B0-----:R-:W-:Y:S02]  /*56e0*/  CS2R R52, SRZ ;  /* 0x0000000000347805 */ /* 0x001fe4000001ff00 */
        /* <DEDUP_REMOVED lines=34> */
.L_x_1397:
[----:B------:R-:W-:Y:S05]  /*5910*/  BSYNC B1 ;  /* 0x0000000000017941 */ /* 0x000fea0003800000 */
.L_x_1396:
[----:B0-----:R-:W-:Y:S01]  /*5920*/  IMAD.MOV.U32 R68, RZ, RZ, R36 ;  /* 0x000000ffff447224 */ /* 0x001fe200078e0024 */
        /* <DEDUP_REMOVED lines=64> */
.L_x_1398:
[----:B------:R-:W2:Y:S01]  /*5d30*/  LDL R68, [R1] ;  /* 0x0000000001447983 */ /* 0x000ea20000100800 */
[----:B------:R-:W-:Y:S01]  /*5d40*/  IMAD R98, R17, 0x8, R16 ;  /* 0x0000000811627824 */ /* 0x000fe200078e0210 */
[----:B------:R-:W0:Y:S01]  /*5d50*/  LDC R121, c[0x0][0x2e4] ;  /* 0x0000b900ff797b82 */ /* 0x000e220000000800 */
[----:B------:R-:W-:Y:S07]  /*5d60*/  BSSY B1, `(.L_x_1399) ;  /* 0x0000005000017945 */ /* 0x000fee0003800000 */
[----:B------:R-:W1:Y:S01]  /*5d70*/  LDC.64 R110, c[0x0][0x2f0] ;  /* 0x0000bc00ff6e7b82 */ /* 0x000e620000000a00 */
[----:B--2---:R-:W-:-:S04]  /*5d80*/  SHF.L.U32 R109, R68, 0x1f, RZ ;  /* 0x0000001f446d7819 */ /* 0x004fc800000006ff */
[----:B------:R-:W2:Y:S02]  /*5d90*/  SYNCS.PHASECHK.TRANS64.TRYWAIT P5, [R98+URZ+0x30890], R109 ;  /* 0x0308906d620075a7 */ /* 0x000ea400080a017f */
[----:B012---:R-:W-:Y:S05]  /*5da0*/  @!P5 BRA `(.L_x_1400) ;  /* 0x000002240090d947 */ /* 0x007fea0003800000 */
.L_x_1771:
[----:B------:R-:W-:Y:S05]  /*5db0*/  BSYNC B1 ;  /* 0x0000000000017941 */ /* 0x000fea0003800000 */
.L_x_1399:
[----:B------:R-:W-:Y:S01]  /*5dc0*/  BSSY B1, `(.L_x_1401) ;  /* 0x0000113000017945 */ /* 0x000fe20003800000 */
[----:B------:R-:W-:Y:S02]  /*5dd0*/  IMAD.IADD R123, R121, 0x1, -R28 ;  /* 0x00000001797b7824 */ /* 0x000fe400078e0a1c */
[----:B------:R-:W-:Y:S01]  /*5de0*/  IMAD.MOV.U32 R113, RZ, RZ, R73 ;  /* 0x000000ffff717224 */ /* 0x000fe200078e0049 */
[----:B------:R-:W-:Y:S06]  /*5df0*/  @P4 BRA `(.L_x_1402) ;  /* 0x00000010003c4947 */ /* 0x000fec0003800000 */
[----:B------:R-:W-:Y:S01]  /*5e00*/  ISETP.NE.AND P4, PT, R29, RZ, PT ;  /* 0x000000ff1d00720c */ /* 0x000fe20003f85270 */
[-C--:B------:R-:W-:Y:S01]  /*5e10*/  IMAD R68, R19, R110.reuse, RZ ;  /* 0x0000006e13447224 */ /* 0x080fe200078e02ff */
[----:B------:R-:W-:Y:S01]  /*5e20*/  BSSY B2, `(.L_x_1403) ;  /* 0x0000088000027945 */ /* 0x000fe20003800000 */
[----:B------:R-:W-:-:S04]  /*5e30*/  IMAD.WIDE.U32 R114, R18, R110, R112 ;  /* 0x0000006e12727225 */ /* 0x000fc800078e0070 */
[----:B------:R-:W-:-:S04]  /*5e40*/  IMAD R131, R18, R111, R68 ;  /* 0x0000006f12837224 */ /* 0x000fc800078e0244 */
[----:B------:R-:W-:Y:S02]  /*5e50*/  IMAD.IADD R131, R131, 0x1, R115 ;  /* 0x0000000183837824 */ /* 0x000fe400078e0273 */
[----:B------:R-:W-:Y:S05]  /*5e60*/  @!P4 BRA `(.L_x_1404) ;  /* 0x00000008000cc947 */ /* 0x000fea0003800000 */
[----:B------:R-:W2:Y:S04]  /*5e70*/  LDL R117, [R1+0x38] ;  /* 0x0000380001757983 */ /* 0x000ea80000100800 */
[----:B------:R-:W3:Y:S04]  /*5e80*/  LDL R116, [R1+0x44] ;  /* 0x0000440001747983 */ /* 0x000ee80000100800 */
[----:B------:R-:W4:Y:S01]  /*5e90*/  LDL R75, [R1+0x48] ;  /* 0x00004800014b7983 */ /* 0x000f220000100800 */
[----:B------:R-:W-:Y:S01]  /*5ea0*/  SEL R68, R28, R123, !P3 ;  /* 0x0000007b1c447207 */ /* 0x000fe20005800000 */
[----:B------:R-:W-:Y:S01]  /*5eb0*/  BSSY B3, `(.L_x_1405) ;  /* 0x000007b000037945 */ /* 0x000fe20003800000 */
[----:B------:R-:W-:-:S02]  /*5ec0*/  IADD3 R72, P4, P5, R88, R114, R35 ;  /* 0x0000007258487210 */ /* 0x000fc40007d9e023 */
[----:B------:R-:W-:Y:S02]  /*5ed0*/  SHF.R.S32.HI R69, RZ, 0x1f, R68 ;  /* 0x0000001fff457819 */ /* 0x000fe40000011444 */
[----:B------:R-:W-:Y:S02]  /*5ee0*/  IADD3.X R74, R0, R131, R95, P4, P5 ;  /* 0x00000083004a7210 */ /* 0x000fe400027ea45f */
[----:B------:R-:W-:-:S04]  /*5ef0*/  LEA.HI R69, R69, R68, RZ, 0x4 ;  /* 0x0000004445457211 */ /* 0x000fc800078f20ff */
[----:B------:R-:W-:-:S05]  /*5f00*/  LEA.HI.SX32 R69, R69, R34, 0x1c ;  /* 0x0000002245457211 */ /* 0x000fca00078fe2ff */
[----:B------:R-:W-:-:S05]  /*5f10*/  IMAD.SHL.U32 R71, R69, 0x8, RZ ;  /* 0x0000000845477824 */ /* 0x000fca00078e00ff */
[----:B------:R-:W-:-:S13]  /*5f20*/  ISETP.GE.AND P4, PT, R71, R121, PT ;  /* 0x000000794700720c */ /* 0x000fda0003f86270 */
[--C-:B------:R-:W-:Y:S02]  /*5f30*/  @!P4 SHF.R.S32.HI R68, RZ, 0x1f, R71.reuse ;  /* 0x0000001fff44c819 */ /* 0x100fe40000011447 */
[----:B------:R-:W-:Y:S02]  /*5f40*/  @!P4 IADD3 R70, P5, P6, R88, R114, R71 ;  /* 0x000000725846c210 */ /* 0x000fe40007ebe047 */
[----:B------:R-:W-:Y:S02]  /*5f50*/  LOP3.LUT R71, R71, 0x38, RZ, 0xc0, !PT ;  /* 0x0000003847477812 */ /* 0x000fe400078ec0ff */
[----:B------:R-:W-:Y:S02]  /*5f60*/  @!P4 IADD3.X R73, R0, R131, R68, P5, P6 ;  /* 0x000000830049c210 */ /* 0x000fe40002fec444 */
[----:B------:R-:W-:-:S04]  /*5f70*/  SHF.R.S32.HI R68, RZ, 0x1f, R69 ;  /* 0x0000001fff447819 */ /* 0x000fc80000011445 */
[----:B------:R-:W-:Y:S01]  /*5f80*/  LEA.HI R68, R68, R69, RZ, 0x3 ;  /* 0x0000004544447211 */ /* 0x000fe200078f18ff */
[----:B------:R-:W-:-:S04]  /*5f90*/  IMAD R69, R17, 0x4000, R6 ;  /* 0x0000400011457824 */ /* 0x000fc800078e0206 */
[----:B------:R-:W-:Y:S02]  /*5fa0*/  IMAD.SHL.U32 R68, R68, 0x200, RZ ;  /* 0x0000020044447824 */ /* 0x000fe400078e00ff */
[----:B------:R-:W-:-:S03]  /*5fb0*/  IMAD R69, R69, 0x2, R16 ;  /* 0x0000000245457824 */ /* 0x000fc600078e0210 */
[----:B------:R-:W-:Y:S02]  /*5fc0*/  LOP3.LUT R68, R68, 0x7ffff000, RZ, 0xc0, !PT ;  /* 0x7ffff00044447812 */ /* 0x000fe400078ec0ff */
[----:B--2---:R-:W-:-:S04]  /*5fd0*/  LOP3.LUT R71, R71, 0x1c0, R117, 0xf8, !PT ;  /* 0x000001c047477812 */ /* 0x004fc800078ef875 */
[----:B---3--:R-:W-:Y:S02]  /*5fe0*/  LOP3.LUT R71, R71, R116, RZ, 0x3c, !PT ;  /* 0x0000007447477212 */ /* 0x008fe400078e3cff */
[C---:B------:R-:W-:Y:S02]  /*5ff0*/  LEA R116, P5, R72.reuse, R106, 0x1 ;  /* 0x0000006a48747211 */ /* 0x040fe400078a08ff */
[----:B----4-:R-:W-:Y:S02]  /*6000*/  IADD3 R68, R71, R68, R75 ;  /* 0x0000004447447210 */ /* 0x010fe40007ffe04b */
[----:B------:R-:W-:Y:S02]  /*6010*/  LEA.HI.X R117, R72, R107, R74, 0x1, P5 ;  /* 0x0000006b48757211 */ /* 0x000fe400028f0c4a */
[----:B------:R-:W-:Y:S01]  /*6020*/  @!P4 LEA R118, P5, R70, R106, 0x1 ;  /* 0x0000006a4676c211 */ /* 0x000fe200078a08ff */
[----:B------:R-:W-:-:S03]  /*6030*/  IMAD R71, R17, 0x4000, R68 ;  /* 0x0000400011477824 */ /* 0x000fc600078e0244 */
[----:B------:R-:W-:Y:S01]  /*6040*/  @!P4 LEA.HI.X R119, R70, R107, R73, 0x1, P5 ;  /* 0x0000006b4677c211 */ /* 0x000fe200028f0c49 */
[----:B------:R-:W-:Y:S01]  /*6050*/  IMAD R72, R71, 0x2, R16 ;  /* 0x0000000247487824 */ /* 0x000fe200078e0210 */
[----:B------:R-:W-:Y:S01]  /*6060*/  ISETP.GE.AND P5, PT, R229, R120, PT ;  /* 0x00000078e500720c */ /* 0x000fe20003fa6270 */
[----:B------:R-:W1:Y:S04]  /*6070*/  LDS.128 R68, [R69+0x20400] ;  /* 0x0204000045447984 */ /* 0x000e680000000c00 */
[----:B------:R-:W2:Y:S08]  /*6080*/  LDS.128 R72, [R72+0x20400] ;  /* 0x0204000048487984 */ /* 0x000eb00000000c00 */
[----:B------:R-:W-:Y:S05]  /*6090*/  @P5 BRA `(.L_x_1406) ;  /* 0x0000000400705947 */ /* 0x000fea0003800000 */
[----:B------:R-:W-:Y:S01]  /*60a0*/  SHF.R.U32.HI R156, RZ, 0x10, R49 ;  /* 0x00000010ff9c7819 */ /* 0x000fe20000011631 */
[----:B--2---:R-:W-:Y:S01]  /*60b0*/  IMAD.U32 R153, R75, 0x10000, RZ ;  /* 0x000100004b997824 */ /* 0x004fe200078e00ff */
[--C-:B------:R-:W-:Y:S01]  /*60c0*/  SHF.R.U32.HI R154, RZ, 0x10, R41.reuse ;  /* 0x00000010ff9a7819 */ /* 0x100fe20000011629 */
[----:B-1----:R-:W-:Y:S01]  /*60d0*/  IMAD.U32 R150, R71, 0x10000, RZ ;  /* 0x0001000047967824 */ /* 0x002fe200078e00ff */
[----:B------:R-:W-:Y:S01]  /*60e0*/  SHF.R.U64 R158, R40, 0x10, R41 ;  /* 0x00000010289e7819 */ /* 0x000fe20000001229 */
[----:B------:R-:W-:Y:S01]  /*60f0*/  IMAD.U32 R41, R74, 0x10000, RZ ;  /* 0x000100004a297824 */ /* 0x000fe200078e00ff */
[--C-:B------:R-:W-:Y:S01]  /*6100*/  SHF.R.U64 R161, R42, 0x10, R43.reuse ;  /* 0x000000102aa17819 */ /* 0x100fe2000000122b */
[----:B------:R-:W-:Y:S01]  /*6110*/  IMAD.U32 R42, R68, 0x10000, RZ ;  /* 0x00010000442a7824 */ /* 0x000fe200078e00ff */
[----:B------:R-:W-:Y:S01]  /*6120*/  SHF.R.U32.HI R159, RZ, 0x10, R43 ;  /* 0x00000010ff9f7819 */ /* 0x000fe2000001162b */
[----:B------:R-:W-:Y:S01]  /*6130*/  IMAD.U32 R43, R73, 0x10000, RZ ;  /* 0x00010000492b7824 */ /* 0x000fe200078e00ff */
[----:B------:R-:W-:Y:S01]  /*6140*/  PRMT R156, R127, 0x5432, R156 ;  /* 0x000054327f9c7816 */ /* 0x000fe2000000009c */
[----:B------:R-:W-:Y:S01]  /*6150*/  IMAD.U32 R40, R70, 0x10000, RZ ;  /* 0x0001000046287824 */ /* 0x000fe200078e00ff */
[----:B------:R-:W-:Y:S01]  /*6160*/  SHF.R.U64 R155, R48, 0x10, R49 ;  /* 0x00000010309b7819 */ /* 0x000fe20000001231 */
[----:B------:R-:W-:Y:S01]  /*6170*/  IMAD.U32 R49, R69, 0x10000, RZ ;  /* 0x0001000045317824 */ /* 0x000fe200078e00ff */
[----:B------:R-:W-:-:S02]  /*6180*/  LOP3.LUT R152, R73, 0xffff0000, RZ, 0xc0, !PT ;  /* 0xffff000049987812 */ /* 0x000fc400078ec0ff */
[----:B------:R-:W-:Y:S02]  /*6190*/  LOP3.LUT R149, R69, 0xffff0000, RZ, 0xc0, !PT ;  /* 0xffff000045957812 */ /* 0x000fe400078ec0ff */
[----:B------:R-:W-:Y:S02]  /*61a0*/  LOP3.LUT R73, R75, 0xffff0000, RZ, 0xc0, !PT ;  /* 0xffff00004b497812 */ /* 0x000fe400078ec0ff */
[----:B------:R-:W-:Y:S02]  /*61b0*/  LOP3.LUT R69, R71, 0xffff0000, RZ, 0xc0, !PT ;  /* 0xffff000047457812 */ /* 0x000fe400078ec0ff */
[----:B------:R-:W-:Y:S02]  /*61c0*/  PRMT R75, R126, 0x5432, R154 ;  /* 0x000054327e4b7816 */ /* 0x000fe4000000009a */
[----:B------:R-:W-:Y:S01]  /*61d0*/  PRMT R71, R125, 0x5432, R158 ;  /* 0x000054327d477816 */ /* 0x000fe2000000009e */
[----:B------:R-:W-:Y:S01]  /*61e0*/  IMAD.U32 R158, R156, 0x10000, RZ ;  /* 0x000100009c9e7824 */ /* 0x000fe200078e00ff */
[--C-:B------:R-:W-:Y:S01]  /*61f0*/  SHF.R.U64 R157, R50, 0x10, R51.reuse ;  /* 0x00000010329d7819 */ /* 0x100fe20000001233 */
[----:B------:R-:W-:Y:S01]  /*6200*/  IMAD.U32 R50, R72, 0x10000, RZ ;  /* 0x0001000048327824 */ /* 0x000fe200078e00ff */
[----:B------:R-:W-:-:S02]  /*6210*/  SHF.R.U32.HI R162, RZ, 0x10, R51 ;  /* 0x00000010ffa27819 */ /* 0x000fc40000011633 */
[----:B------:R-:W-:Y:S01]  /*6220*/  PRMT R154, R148, 0x5410, R159 ;  /* 0x00005410949a7816 */ /* 0x000fe2000000009f */
[----:B------:R-:W-:Y:S01]  /*6230*/  IMAD.U32 R148, R75, 0x10000, RZ ;  /* 0x000100004b947824 */ /* 0x000fe200078e00ff */
[----:B------:R-:W-:Y:S01]  /*6240*/  PRMT R155, R160, 0x5410, R155 ;  /* 0x00005410a09b7816 */ /* 0x000fe2000000009b */
[----:B------:R-:W-:Y:S01]  /*6250*/  FMUL.FTZ R160, R43, R158 ;  /* 0x0000009e2ba07220 */ /* 0x000fe20000410000 */
[----:B------:R-:W-:Y:S02]  /*6260*/  PRMT R51, R124, 0x5432, R157 ;  /* 0x000054327c337816 */ /* 0x000fe4000000009d */
[----:B------:R-:W-:Y:S02]  /*6270*/  LOP3.LUT R156, R156, 0xffff0000, RZ, 0xc0, !PT ;  /* 0xffff00009c9c7812 */ /* 0x000fe400078ec0ff */
[----:B------:R-:W-:Y:S01]  /*6280*/  PRMT R157, R151, 0x5410, R162 ;  /* 0x00005410979d7816 */ /* 0x000fe200000000a2 */
[-C--:B------:R-:W-:Y:S01]  /*6290*/  FMUL.FTZ R162, R43, R148.reuse ;  /* 0x000000942ba27220 */ /* 0x080fe20000410000 */
[----:B------:R-:W-:Y:S01]  /*62a0*/  FFMA.FTZ R43, R49, R148, -R160 ;  /* 0x00000094312b7223 */ /* 0x000fe200000108a0 */
[----:B------:R-:W-:Y:S01]  /*62b0*/  LOP3.LUT R75, R75, 0xffff0000, RZ, 0xc0, !PT ;  /* 0xffff00004b4b7812 */ /* 0x000fe200078ec0ff */
[----:B------:R-:W-:Y:S01]  /*62c0*/  FMUL.FTZ R148, R152, R156 ;  /* 0x0000009c98947220 */ /* 0x000fe20000410000 */
[----:B------:R-:W-:-:S02]  /*62d0*/  IMAD.U32 R159, R157, 0x10000, RZ ;  /* 0x000100009d9f7824 */ /* 0x000fc400078e00ff */
[----:B------:R-:W-:Y:S01]  /*62e0*/  FFMA.FTZ R49, R49, R158, R162 ;  /* 0x0000009e31317223 */ /* 0x000fe200000100a2 */
[----:B------:R-:W-:Y:S02]  /*62f0*/  IMAD.U32 R151, R154, 0x10000, RZ ;  /* 0x000100009a977824 */ /* 0x000fe400078e00ff */
[-C--:B------:R-:W-:Y:S01]  /*6300*/  FMUL.FTZ R158, R152, R75.reuse ;  /* 0x0000004b989e7220 */ /* 0x080fe20000410000 */
[----:B------:R-:W-:Y:S01]  /*6310*/  FFMA.FTZ R148, R149, R75, -R148 ;  /* 0x0000004b95947223 */ /* 0x000fe20000010894 */
[----:B------:R-:W-:Y:S01]  /*6320*/  FMUL.FTZ R75, R153, R159 ;  /* 0x0000009f994b7220 */ /* 0x000fe20000410000 */
[----:B------:R-:W-:Y:S01]  /*6330*/  LOP3.LUT R152, R157, 0xffff0000, RZ, 0xc0, !PT ;  /* 0xffff00009d987812 */ /* 0x000fe200078ec0ff */
[-C--:B------:R-:W-:Y:S01]  /*6340*/  FMUL.FTZ R160, R153, R151.reuse ;  /* 0x0000009799a07220 */ /* 0x080fe20000410000 */
[----:B------:R-:W-:Y:S01]  /*6350*/  LOP3.LUT R154, R154, 0xffff0000, RZ, 0xc0, !PT ;  /* 0xffff00009a9a7812 */ /* 0x000fe200078ec0ff */
[----:B------:R-:W-:Y:S01]  /*6360*/  FFMA.FTZ R158, R149, R156, R158 ;  /* 0x0000009c959e7223 */ /* 0x000fe2000001009e */
[C---:B------:R-:W-:Y:S01]  /*6370*/  FFMA.FTZ R151, R150.reuse, R151, -R75 ;  /* 0x0000009796977223 */ /* 0x040fe2000001084b */
[----:B------:R-:W-:Y:S01]  /*6380*/  FFMA.FTZ R160, R150, R159, R160 ;  /* 0x0000009f96a07223 */ /* 0x000fe200000100a0 */
[----:B------:R-:W-:Y:S01]  /*6390*/  IMAD.U32 R149, R155, 0x10000, RZ ;  /* 0x000100009b957824 */ /* 0x000fe200078e00ff */
[----:B------:R-:W-:Y:S01]  /*63a0*/  LOP3.LUT R72, R72, 0xffff0000, RZ, 0xc0, !PT ;  /* 0xffff000048487812 */ /* 0x000fe200078ec0ff */
[----:B------:R-:W-:Y:S01]  /*63b0*/  FMUL.FTZ R150, R73, R152 ;  /* 0x0000009849967220 */ /* 0x000fe20000410000 */
[----:B------:R-:W-:-:S02]  /*63c0*/  IMAD.U32 R75, R71, 0x10000, RZ ;  /* 0x00010000474b7824 */ /* 0x000fc400078e00ff */
[-C--:B------:R-:W-:Y:S01]  /*63d0*/  FMUL.FTZ R156, R73, R154.reuse ;  /* 0x0000009a499c7220 */ /* 0x080fe20000410000 */
[----:B------:R-:W-:Y:S01]  /*63e0*/  LOP3.LUT R155, R155, 0xffff0000, RZ, 0xc0, !PT ;  /* 0xffff00009b9b7812 */ /* 0x000fe200078ec0ff */
[----:B------:R-:W-:Y:S01]  /*63f0*/  FMUL.FTZ R73, R50, R149 ;  /* 0x0000009532497220 */ /* 0x000fe20000410000 */
[----:B------:R-:W-:Y:S01]  /*6400*/  LOP3.LUT R71, R71, 0xffff0000, RZ, 0xc0, !PT ;  /* 0xffff000047477812 */ /* 0x000fe200078ec0ff */
[C---:B------:R-:W-:Y:S01]  /*6410*/  FFMA.FTZ R150, R69.reuse, R154, -R150 ;  /* 0x0000009a45967223 */ /* 0x040fe20000010896 */
[----:B------:R-:W-:Y:S01]  /*6420*/  LOP3.LUT R68, R68, 0xffff0000, RZ, 0xc0, !PT ;  /* 0xffff000044447812 */ /* 0x000fe200078ec0ff */
[----:B------:R-:W-:Y:S01]  /*6430*/  FMUL.FTZ R50, R50, R75 ;  /* 0x0000004b32327220 */ /* 0x000fe20000410000 */
[----:B------:R-:W-:Y:S01]  /*6440*/  FFMA.FTZ R153, R69, R152, R156 ;  /* 0x0000009845997223 */ /* 0x000fe2000001009c */
[----:B------:R-:W-:Y:S01]  /*6450*/  PRMT R48, R122, 0x5432, R161 ;  /* 0x000054327a307816 */ /* 0x000fe200000000a1 */
[----:B------:R-:W-:Y:S01]  /*6460*/  FMUL.FTZ R69, R72, R155 ;  /* 0x0000009b48457220 */ /* 0x000fe20000410000 */
[C---:B------:R-:W-:Y:S01]  /*6470*/  FFMA.FTZ R73, R42.reuse, R75, -R73 ;  /* 0x0000004b2a497223 */ /* 0x040fe20000010849 */
[----:B------:R-:W-:Y:S01]  /*6480*/  FFMA.FTZ R149, R42, R149, R50 ;  /* 0x000000952a957223 */ /* 0x000fe20000010032 */
[-C--:B------:R-:W-:Y:S01]  /*6490*/  FMUL.FTZ R75, R72, R71.reuse ;  /* 0x00000047484b7220 */ /* 0x080fe20000410000 */
[----:B------:R-:W-:Y:S01]  /*64a0*/  FFMA.FTZ R72, R68, R71, -R69 ;  /* 0x0000004744487223 */ /* 0x000fe20000010845 */
[C---:B------:R-:W-:Y:S01]  /*64b0*/  IMAD.U32 R50, R51.reuse, 0x10000, RZ ;  /* 0x0001000033327824 */ /* 0x040fe200078e00ff */
[----:B------:R-:W-:Y:S01]  /*64c0*/  LOP3.LUT R74, R74, 0xffff0000, RZ, 0xc0, !PT ;  /* 0xffff00004a4a7812 */ /* 0x000fe200078ec0ff */
[C---:B------:R-:W-:Y:S01]  /*64d0*/  IMAD.U32 R42, R48.reuse, 0x10000, RZ ;  /* 0x00010000302a7824 */ /* 0x040fe200078e00ff */
[----:B------:R-:W-:Y:S01]  /*64e0*/  LOP3.LUT R69, R51, 0xffff0000, RZ, 0xc0, !PT ;  /* 0xffff000033457812 */ /* 0x000fe200078ec0ff */
[C---:B------:R-:W-:Y:S01]  /*64f0*/  FMUL.FTZ R71, R41.reuse, R50 ;  /* 0x0000003229477220 */ /* 0x040fe20000410000 */
[----:B------:R-:W-:Y:S01]  /*6500*/  LOP3.LUT R51, R48, 0xffff0000, RZ, 0xc0, !PT ;  /* 0xffff000030337812 */ /* 0x000fe200078ec0ff */
[----:B------:R-:W-:Y:S01]  /*6510*/  FFMA.FTZ R68, R68, R155, R75 ;  /* 0x0000009b44447223 */ /* 0x000fe2000001004b */
[----:B------:R-:W-:Y:S01]  /*6520*/  LOP3.LUT R70, R70, 0xffff0000, RZ, 0xc0, !PT ;  /* 0xffff000046467812 */ /* 0x000fe200078ec0ff */
[-C--:B------:R-:W-:Y:S01]  /*6530*/  FMUL.FTZ R41, R41, R42.reuse ;  /* 0x0000002a29297220 */ /* 0x080fe20000410000 */
[C---:B------:R-:W-:Y:S01]  /*6540*/  FMUL.FTZ R75, R74.reuse, R69 ;  /* 0x000000454a4b7220 */ /* 0x040fe20000410000 */
[-C--:B------:R-:W-:Y:S01]  /*6550*/  FMUL.FTZ R74, R74, R51.reuse ;  /* 0x000000334a4a7220 */ /* 0x080fe20000410000 */
[C---:B------:R-:W-:Y:S01]  /*6560*/  FFMA.FTZ R71, R40.reuse, R42, -R71 ;  /* 0x0000002a28477223 */ /* 0x040fe20000010847 */
[----:B------:R-:W-:Y:S01]  /*6570*/  FFMA.FTZ R41, R40, R50, R41 ;  /* 0x0000003228297223 */ /* 0x000fe20000010029 */
[----:B------:R-:W-:Y:S01]  /*6580*/  FFMA.FTZ R40, R70, R51, -R75 ;  /* 0x0000003346287223 */ /* 0x000fe2000001084b */
        /* <DEDUP_REMOVED lines=12> */
[----:B------:R-:W-:-:S07]  /*6650*/  F2FP.BF16.F32.PACK_AB R74, R74, R41 ;  /* 0x000000294a4a723e */ /* 0x000fce00000010ff */
.L_x_1406:
[----:B------:R-:W-:Y:S05]  /*6660*/  BSYNC B3 ;  /* 0x0000000000037941 */ /* 0x000fea0003800000 */
.L_x_1405:
[----:B------:R-:W-:Y:S02]  /*6670*/  ULDC.64 UR4, c[0x0][0x208] ;  /* 0x0000820000047ab9 */ /* 0x000fe40000000a00 */
[----:B-1----:R1:W-:Y:S04]  /*6680*/  STG.E.128 desc[UR4][R116.64], R68 ;  /* 0x0000004474007986 */ /* 0x0023e8000c101d04 */
[----:B--2---:R1:W-:Y:S02]  /*6690*/  @!P4 STG.E.128 desc[UR4][R118.64], R72 ;  /* 0x000000487600c986 */ /* 0x0043e4000c101d04 */
.L_x_1404:
[----:B------:R-:W-:Y:S05]  /*66a0*/  BSYNC B2 ;  /* 0x0000000000027941 */ /* 0x000fea0003800000 */
.L_x_1403:
[----:B------:R-:W-:-:S13]  /*66b0*/  ISETP.NE.AND P4, PT, R92, RZ, PT ;  /* 0x000000ff5c00720c */ /* 0x000fda0003f85270 */
        /* <DEDUP_REMOVED lines=17> */
[----:B------:R-:W-:Y:S02]  /*67d0*/  SHF.R.S32.HI R40, RZ, 0x1f, R41 ;  /* 0x0000001fff287819 */ /* 0x000fe40000011429 */
[----:B-1----:R-:W-:-:S02]  /*67e0*/  LEA R68, P5, R42, R106, 0x1 ;  /* 0x0000006a2a447211 */ /* 0x002fc400078a08ff */
[----:B------:R-:W-:Y:S01]  /*67f0*/  LEA.HI R40, R40, R41, RZ, 0x3 ;  /* 0x0000002928287211 */ /* 0x000fe200078f18ff */
[----:B------:R-:W-:Y:S01]  /*6800*/  IMAD R41, R17, 0x4000, R8 ;  /* 0x0000400011297824 */ /* 0x000fe200078e0208 */
[-C--:B------:R-:W-:Y:S02]  /*6810*/  LEA.HI.X R69, R42, R107.reuse, R48, 0x1, P5 ;  /* 0x0000006b2a457211 */ /* 0x080fe400028f0c30 */
[----:B------:R-:W-:Y:S01]  /*6820*/  @!P4 LEA R70, P5, R114, R106, 0x1 ;  /* 0x0000006a7246c211 */ /* 0x000fe200078a08ff */
[----:B------:R-:W-:Y:S02]  /*6830*/  IMAD.SHL.U32 R40, R40, 0x200, RZ ;  /* 0x0000020028287824 */ /* 0x000fe400078e00ff */
[----:B------:R-:W-:Y:S01]  /*6840*/  IMAD R41, R41, 0x2, R16 ;  /* 0x0000000229297824 */ /* 0x000fe200078e0210 */
[----:B------:R-:W-:Y:S02]  /*6850*/  @!P4 LEA.HI.X R71, R114, R107, R131, 0x1, P5 ;  /* 0x0000006b7247c211 */ /* 0x000fe400028f0c83 */
[----:B------:R-:W-:-:S02]  /*6860*/  LOP3.LUT R40, R40, 0x7ffff000, RZ, 0xc0, !PT ;  /* 0x7ffff00028287812 */ /* 0x000fc400078ec0ff */
[----:B------:R-:W-:Y:S02]  /*6870*/  ISETP.GE.AND P5, PT, R226, R120, PT ;  /* 0x00000078e200720c */ /* 0x000fe40003fa6270 */
[----:B--2---:R-:W-:-:S04]  /*6880*/  LOP3.LUT R43, R43, 0x1c0, R51, 0xf8, !PT ;  /* 0x000001c02b2b7812 */ /* 0x004fc800078ef833 */
[----:B---3--:R-:W-:-:S04]  /*6890*/  LOP3.LUT R43, R43, R50, RZ, 0x3c, !PT ;  /* 0x000000322b2b7212 */ /* 0x008fc800078e3cff */
[----:B----4-:R-:W-:-:S05]  /*68a0*/  IADD3 R40, R43, R40, R49 ;  /* 0x000000282b287210 */ /* 0x010fca0007ffe031 */
[----:B------:R-:W-:-:S04]  /*68b0*/  IMAD R43, R17, 0x4000, R40 ;  /* 0x00004000112b7824 */ /* 0x000fc800078e0228 */
[----:B------:R-:W-:Y:S02]  /*68c0*/  IMAD R48, R43, 0x2, R16 ;  /* 0x000000022b307824 */ /* 0x000fe400078e0210 */
[----:B------:R-:W1:Y:S04]  /*68d0*/  LDS.128 R40, [R41+0x20400] ;  /* 0x0204000029287984 */ /* 0x000e680000000c00 */
[----:B------:R-:W2:Y:S01]  /*68e0*/  LDS.128 R48, [R48+0x20400] ;  /* 0x0204000030307984 */ /* 0x000ea20000000c00 */
[----:B------:R-:W-:Y:S05]  /*68f0*/  @P5 BRA `(.L_x_1408) ;  /* 0x00000004006c5947 */ /* 0x000fea0003800000 */
[----:B------:R-:W-:Y:S02]  /*6900*/  SHF.R.U32.HI R72, RZ, 0x10, R45 ;  /* 0x00000010ff487819 */ /* 0x000fe4000001162d */
[----:B------:R-:W-:Y:S02]  /*6910*/  SHF.R.U32.HI R116, RZ, 0x10, R37 ;  /* 0x00000010ff747819 */ /* 0x000fe40000011625 */
[--C-:B------:R-:W-:Y:S01]  /*6920*/  SHF.R.U64 R73, R38, 0x10, R39.reuse ;  /* 0x0000001026497819 */ /* 0x100fe20000001227 */
[----:B-1----:R-:W-:Y:S01]  /*6930*/  IMAD.U32 R38, R40, 0x10000, RZ ;  /* 0x0001000028267824 */ /* 0x002fe200078e00ff */
[----:B------:R-:W-:Y:S02]  /*6940*/  PRMT R147, R147, 0x5410, R72 ;  /* 0x0000541093937816 */ /* 0x000fe40000000048 */
[----:B------:R-:W-:Y:S02]  /*6950*/  PRMT R143, R143, 0x5410, R116 ;  /* 0x000054108f8f7816 */ /* 0x000fe40000000074 */
[----:B------:R-:W-:Y:S01]  /*6960*/  SHF.R.U32.HI R114, RZ, 0x10, R39 ;  /* 0x00000010ff727819 */ /* 0x000fe20000011627 */
[----:B------:R-:W-:Y:S01]  /*6970*/  IMAD.U32 R39, R41, 0x10000, RZ ;  /* 0x0001000029277824 */ /* 0x000fe200078e00ff */
[----:B------:R-:W-:Y:S01]  /*6980*/  SHF.R.U64 R75, R46, 0x10, R47 ;  /* 0x000000102e4b7819 */ /* 0x000fe2000000122f */
[----:B--2---:R-:W-:Y:S01]  /*6990*/  IMAD.U32 R46, R49, 0x10000, RZ ;  /* 0x00010000312e7824 */ /* 0x004fe200078e00ff */
[----:B------:R-:W-:Y:S01]  /*69a0*/  PRMT R140, R140, 0x5410, R73 ;  /* 0x000054108c8c7816 */ /* 0x000fe20000000049 */
[----:B------:R-:W-:Y:S01]  /*69b0*/  IMAD.U32 R73, R147, 0x10000, RZ ;  /* 0x0001000093497824 */ /* 0x000fe200078e00ff */
[----:B------:R-:W-:Y:S01]  /*69c0*/  SHF.R.U32.HI R74, RZ, 0x10, R47 ;  /* 0x00000010ff4a7819 */ /* 0x000fe2000001162f */
[----:B------:R-:W-:Y:S01]  /*69d0*/  IMAD.U32 R72, R143, 0x10000, RZ ;  /* 0x000100008f487824 */ /* 0x000fe200078e00ff */
[----:B------:R-:W-:Y:S01]  /*69e0*/  PRMT R141, R141, 0x5410, R114 ;  /* 0x000054108d8d7816 */ /* 0x000fe20000000072 */
[CC--:B------:R-:W-:Y:S01]  /*69f0*/  FMUL.FTZ R114, R46.reuse, R73.reuse ;  /* 0x000000492e727220 */ /* 0x0c0fe20000410000 */
[----:B------:R-:W-:Y:S01]  /*6a00*/  PRMT R145, R145, 0x5410, R74 ;  /* 0x0000541091917816 */ /* 0x000fe2000000004a */
[-C--:B------:R-:W-:Y:S01]  /*6a10*/  FMUL.FTZ R116, R46, R72.reuse ;  /* 0x000000482e747220 */ /* 0x080fe20000410000 */
[----:B------:R-:W-:Y:S01]  /*6a20*/  LOP3.LUT R47, R49, 0xffff0000, RZ, 0xc0, !PT ;  /* 0xffff0000312f7812 */ /* 0x000fe200078ec0ff */
[----:B------:R-:W-:Y:S01]  /*6a30*/  IMAD.U32 R49, R51, 0x10000, RZ ;  /* 0x0001000033317824 */ /* 0x000fe200078e00ff */
[----:B------:R-:W-:Y:S01]  /*6a40*/  LOP3.LUT R74, R147, 0xffff0000, RZ, 0xc0, !PT ;  /* 0xffff0000934a7812 */ /* 0x000fe200078ec0ff */
[C---:B------:R-:W-:Y:S01]  /*6a50*/  FFMA.FTZ R116, R39.reuse, R73, R116 ;  /* 0x0000004927747223 */ /* 0x040fe20000010074 */
[----:B------:R-:W-:Y:S01]  /*6a60*/  PRMT R144, R144, 0x5410, R75 ;  /* 0x0000541090907816 */ /* 0x000fe2000000004b */
[----:B------:R-:W-:Y:S01]  /*6a70*/  FFMA.FTZ R75, R39, R72, -R114 ;  /* 0x00000048274b7223 */ /* 0x000fe20000010872 */
[----:B------:R-:W-:Y:S01]  /*6a80*/  LOP3.LUT R46, R143, 0xffff0000, RZ, 0xc0, !PT ;  /* 0xffff00008f2e7812 */ /* 0x000fe200078ec0ff */
[----:B------:R-:W-:Y:S01]  /*6a90*/  IMAD.U32 R72, R145, 0x10000, RZ ;  /* 0x0001000091487824 */ /* 0x000fe200078e00ff */
[----:B------:R-:W-:Y:S01]  /*6aa0*/  LOP3.LUT R41, R41, 0xffff0000, RZ, 0xc0, !PT ;  /* 0xffff000029297812 */ /* 0x000fe200078ec0ff */
[----:B------:R-:W-:Y:S01]  /*6ab0*/  FMUL.FTZ R114, R47, R74 ;  /* 0x0000004a2f727220 */ /* 0x000fe20000410000 */
[----:B------:R-:W-:Y:S01]  /*6ac0*/  SHF.R.U64 R115, R44, 0x10, R45 ;  /* 0x000000102c737819 */ /* 0x000fe2000000122d */
[----:B------:R-:W-:Y:S01]  /*6ad0*/  IMAD.U32 R39, R141, 0x10000, RZ ;  /* 0x000100008d277824 */ /* 0x000fe200078e00ff */
[----:B------:R-:W-:Y:S01]  /*6ae0*/  SHF.R.U64 R117, R36, 0x10, R37 ;  /* 0x0000001024757819 */ /* 0x000fe20000001225 */
[----:B------:R-:W-:Y:S01]  /*6af0*/  FMUL.FTZ R148, R47, R46 ;  /* 0x0000002e2f947220 */ /* 0x000fe20000410000 */
[----:B------:R-:W-:Y:S01]  /*6b00*/  FMUL.FTZ R47, R49, R72 ;  /* 0x00000048312f7220 */ /* 0x000fe20000410000 */
[----:B------:R-:W-:Y:S01]  /*6b10*/  IMAD.U32 R44, R43, 0x10000, RZ ;  /* 0x000100002b2c7824 */ /* 0x000fe200078e00ff */
[----:B------:R-:W-:Y:S01]  /*6b20*/  PRMT R146, R146, 0x5410, R115 ;  /* 0x0000541092927816 */ /* 0x000fe20000000073 */
[----:B------:R-:W-:Y:S01]  /*6b30*/  FFMA.FTZ R118, R41, R46, -R114 ;  /* 0x0000002e29767223 */ /* 0x000fe20000010872 */
[-C--:B------:R-:W-:Y:S01]  /*6b40*/  FMUL.FTZ R49, R49, R39.reuse ;  /* 0x0000002731317220 */ /* 0x080fe20000410000 */
[----:B------:R-:W-:Y:S01]  /*6b50*/  LOP3.LUT R51, R51, 0xffff0000, RZ, 0xc0, !PT ;  /* 0xffff000033337812 */ /* 0x000fe200078ec0ff */
[----:B------:R-:W-:Y:S01]  /*6b60*/  FFMA.FTZ R73, R41, R74, R148 ;  /* 0x0000004a29497223 */ /* 0x000fe20000010094 */
[----:B------:R-:W-:Y:S01]  /*6b70*/  PRMT R142, R142, 0x5410, R117 ;  /* 0x000054108e8e7816 */ /* 0x000fe20000000075 */
[C---:B------:R-:W-:Y:S01]  /*6b80*/  FFMA.FTZ R74, R44.reuse, R39, -R47 ;  /* 0x000000272c4a7223 */ /* 0x040fe2000001082f */
[----:B------:R-:W-:Y:S01]  /*6b90*/  LOP3.LUT R114, R145, 0xffff0000, RZ, 0xc0, !PT ;  /* 0xffff000091727812 */ /* 0x000fe200078ec0ff */
[----:B------:R-:W-:Y:S01]  /*6ba0*/  FFMA.FTZ R72, R44, R72, R49 ;  /* 0x000000482c487223 */ /* 0x000fe20000010031 */
[----:B------:R-:W-:Y:S01]  /*6bb0*/  LOP3.LUT R46, R141, 0xffff0000, RZ, 0xc0, !PT ;  /* 0xffff00008d2e7812 */ /* 0x000fe200078ec0ff */
[----:B------:R-:W-:Y:S01]  /*6bc0*/  IMAD.U32 R45, R48, 0x10000, RZ ;  /* 0x00010000302d7824 */ /* 0x000fe200078e00ff */
[----:B------:R-:W-:Y:S01]  /*6bd0*/  LOP3.LUT R43, R43, 0xffff0000, RZ, 0xc0, !PT ;  /* 0xffff00002b2b7812 */ /* 0x000fe200078ec0ff */
[----:B------:R-:W-:Y:S01]  /*6be0*/  IMAD.U32 R44, R146, 0x10000, RZ ;  /* 0x00010000922c7824 */ /* 0x000fe200078e00ff */
[----:B------:R-:W-:Y:S01]  /*6bf0*/  LOP3.LUT R48, R48, 0xffff0000, RZ, 0xc0, !PT ;  /* 0xffff000030307812 */ /* 0x000fe200078ec0ff */
[----:B------:R-:W-:Y:S01]  /*6c00*/  FMUL.FTZ R148, R51, R114 ;  /* 0x0000007233947220 */ /* 0x000fe20000410000 */
[----:B------:R-:W-:-:S02]  /*6c10*/  IMAD.U32 R39, R142, 0x10000, RZ ;  /* 0x000100008e277824 */ /* 0x000fc400078e00ff */
[----:B------:R-:W-:Y:S01]  /*6c20*/  FMUL.FTZ R150, R51, R46 ;  /* 0x0000002e33967220 */ /* 0x000fe20000410000 */
[----:B------:R-:W-:Y:S01]  /*6c30*/  LOP3.LUT R47, R146, 0xffff0000, RZ, 0xc0, !PT ;  /* 0xffff0000922f7812 */ /* 0x000fe200078ec0ff */
[----:B------:R-:W-:Y:S01]  /*6c40*/  FMUL.FTZ R49, R45, R44 ;  /* 0x0000002c2d317220 */ /* 0x000fe20000410000 */
[----:B------:R-:W-:Y:S01]  /*6c50*/  LOP3.LUT R40, R40, 0xffff0000, RZ, 0xc0, !PT ;  /* 0xffff000028287812 */ /* 0x000fe200078ec0ff */
[----:B------:R-:W-:Y:S01]  /*6c60*/  FFMA.FTZ R115, R43, R46, -R148 ;  /* 0x0000002e2b737223 */ /* 0x000fe20000010894 */
[----:B------:R-:W-:Y:S01]  /*6c70*/  LOP3.LUT R41, R142, 0xffff0000, RZ, 0xc0, !PT ;  /* 0xffff00008e297812 */ /* 0x000fe200078ec0ff */
[----:B------:R-:W-:Y:S01]  /*6c80*/  FMUL.FTZ R45, R45, R39 ;  /* 0x000000272d2d7220 */ /* 0x000fe20000410000 */
[----:B------:R-:W-:Y:S01]  /*6c90*/  FFMA.FTZ R117, R43, R114, R150 ;  /* 0x000000722b757223 */ /* 0x000fe20000010096 */
[----:B------:R-:W-:Y:S01]  /*6ca0*/  FMUL.FTZ R43, R48, R47 ;  /* 0x0000002f302b7220 */ /* 0x000fe20000410000 */
[----:B------:R-:W-:Y:S02]  /*6cb0*/  IMAD.U32 R37, R50, 0x10000, RZ ;  /* 0x0001000032257824 */ /* 0x000fe400078e00ff */
[C---:B------:R-:W-:Y:S01]  /*6cc0*/  FFMA.FTZ R45, R38.reuse, R44, R45 ;  /* 0x0000002c262d7223 */ /* 0x040fe2000001002d */
[----:B------:R-:W-:Y:S01]  /*6cd0*/  FFMA.FTZ R49, R38, R39, -R49 ;  /* 0x0000002726317223 */ /* 0x000fe20000010831 */
[-C--:B------:R-:W-:Y:S01]  /*6ce0*/  FMUL.FTZ R51, R48, R41.reuse ;  /* 0x0000002930337220 */ /* 0x080fe20000410000 */
[----:B------:R-:W-:Y:S01]  /*6cf0*/  FFMA.FTZ R44, R40, R41, -R43 ;  /* 0x00000029282c7223 */ /* 0x000fe2000001082b */
[----:B------:R-:W-:Y:S01]  /*6d00*/  LOP3.LUT R50, R50, 0xffff0000, RZ, 0xc0, !PT ;  /* 0xffff000032327812 */ /* 0x000fe200078ec0ff */
[C---:B------:R-:W-:Y:S01]  /*6d10*/  IMAD.U32 R41, R144.reuse, 0x10000, RZ ;  /* 0x0001000090297824 */ /* 0x040fe200078e00ff */
[----:B------:R-:W-:Y:S01]  /*6d20*/  LOP3.LUT R43, R144, 0xffff0000, RZ, 0xc0, !PT ;  /* 0xffff0000902b7812 */ /* 0x000fe200078ec0ff */
[C---:B------:R-:W-:Y:S01]  /*6d30*/  IMAD.U32 R38, R140.reuse, 0x10000, RZ ;  /* 0x000100008c267824 */ /* 0x040fe200078e00ff */
[----:B------:R-:W-:Y:S01]  /*6d40*/  LOP3.LUT R39, R140, 0xffff0000, RZ, 0xc0, !PT ;  /* 0xffff00008c277812 */ /* 0x000fe200078ec0ff */
[----:B------:R-:W-:Y:S01]  /*6d50*/  FFMA.FTZ R40, R40, R47, R51 ;  /* 0x0000002f28287223 */ /* 0x000fe20000010033 */
[----:B------:R-:W-:-:S02]  /*6d60*/  IMAD.U32 R36, R42, 0x10000, RZ ;  /* 0x000100002a247824 */ /* 0x000fc400078e00ff */
[C---:B------:R-:W-:Y:S01]  /*6d70*/  FMUL.FTZ R47, R37.reuse, R41 ;  /* 0x00000029252f7220 */ /* 0x040fe20000410000 */
[-C--:B------:R-:W-:Y:S01]  /*6d80*/  FMUL.FTZ R46, R37, R38.reuse ;  /* 0x00000026252e7220 */ /* 0x080fe20000410000 */
[----:B------:R-:W-:Y:S01]  /*6d90*/  LOP3.LUT R42, R42, 0xffff0000, RZ, 0xc0, !PT ;  /* 0xffff00002a2a7812 */ /* 0x000fe200078ec0ff */
[C---:B------:R-:W-:Y:S01]  /*6da0*/  FMUL.FTZ R37, R50.reuse, R43 ;  /* 0x0000002b32257220 */ /* 0x040fe20000410000 */
[----:B------:R-:W-:Y:S01]  /*6db0*/  FMUL.FTZ R50, R50, R39 ;  /* 0x0000002732327220 */ /* 0x000fe20000410000 */
[C---:B------:R-:W-:Y:S01]  /*6dc0*/  FFMA.FTZ R47, R36.reuse, R38, -R47 ;  /* 0x00000026242f7223 */ /* 0x040fe2000001082f */
[----:B------:R-:W-:Y:S01]  /*6dd0*/  FFMA.FTZ R46, R36, R41, R46 ;  /* 0x00000029242e7223 */ /* 0x000fe2000001002e */
[C---:B------:R-:W-:Y:S01]  /*6de0*/  FFMA.FTZ R36, R42.reuse, R39, -R37 ;  /* 0x000000272a247223 */ /* 0x040fe20000010825 */
[----:B------:R-:W-:Y:S01]  /*6df0*/  FFMA.FTZ R43, R42, R43, R50 ;  /* 0x0000002b2a2b7223 */ /* 0x000fe20000010032 */
[----:B------:R-:W-:Y:S02]  /*6e00*/  F2FP.BF16.F32.PACK_AB R74, R115, R74 ;  /* 0x0000004a734a723e */ /* 0x000fe400000010ff */
        /* <DEDUP_REMOVED lines=9> */
[----:B------:R-:W-:-:S07]  /*6ea0*/  F2FP.BF16.F32.PACK_AB R42, R36, R47 ;  /* 0x0000002f242a723e */ /* 0x000fce00000010ff */
.L_x_1408:
[----:B------:R-:W-:Y:S05]  /*6eb0*/  BSYNC B2 ;  /* 0x0000000000027941 */ /* 0x000fea0003800000 */
.L_x_1407:
[----:B------:R-:W-:Y:S02]  /*6ec0*/  ULDC.64 UR4, c[0x0][0x208] ;  /* 0x0000820000047ab9 */ /* 0x000fe40000000a00 */
[----:B-1----:R3:W-:Y:S04]  /*6ed0*/  STG.E.128 desc[UR4][R68.64], R40 ;  /* 0x0000002844007986 */ /* 0x0027e8000c101d04 */
[----:B--2---:R3:W-:Y:S02]  /*6ee0*/  @!P4 STG.E.128 desc[UR4][R70.64], R48 ;  /* 0x000000304600c986 */ /* 0x0047e4000c101d04 */
.L_x_1402:
[----:B------:R-:W-:Y:S05]  /*6ef0*/  BSYNC B1 ;  /* 0x0000000000017941 */ /* 0x000fea0003800000 */
.L_x_1401:
[----:B------:R-:W2:Y:S01]  /*6f00*/  LDL R36, [R1+0x5c] ;  /* 0x00005c0001247983 */ /* 0x000ea20000100800 */
[----:B------:R-:W-:-:S04]  /*6f10*/  IMAD.WIDE.U32 R112, R234, R110, R112 ;  /* 0x0000006eea707225 */ /* 0x000fc800078e0070 */
[----:B--2---:R-:W-:-:S04]  /*6f20*/  IMAD R36, R36, R110, RZ ;  /* 0x0000006e24247224 */ /* 0x004fc800078e02ff */
[----:B---3--:R-:W-:Y:S01]  /*6f30*/  IMAD R49, R234, R111, R36 ;  /* 0x0000006fea317224 */ /* 0x008fe200078e0224 */
[----:B------:R-:W-:Y:S06]  /*6f40*/  @P0 BRA `(.L_x_1379) ;  /* 0x0000001000dc0947 */ /* 0x000fec0003800000 */
[----:B------:R-:W-:Y:S01]  /*6f50*/  ISETP.NE.AND P0, PT, R29, RZ, PT ;  /* 0x000000ff1d00720c */ /* 0x000fe20003f05270 */
[----:B------:R-:W-:Y:S01]  /*6f60*/  BSSY B1, `(.L_x_1409) ;  /* 0x0000083000017945 */ /* 0x000fe20003800000 */
[----:B------:R-:W-:-:S11]  /*6f70*/  IMAD.IADD R49, R113, 0x1, R49 ;  /* 0x0000000171317824 */ /* 0x000fd600078e0231 */
[----:B------:R-:W-:Y:S05]  /*6f80*/  @!P0 BRA `(.L_x_1410) ;  /* 0x0000000800008947 */ /* 0x000fea0003800000 */
[----:B------:R-:W2:Y:S04]  /*6f90*/  LDL R39, [R1+0x34] ;  /* 0x0000340001277983 */ /* 0x000ea80000100800 */
[----:B------:R-:W3:Y:S04]  /*6fa0*/  LDL R41, [R1+0x3c] ;  /* 0x00003c0001297983 */ /* 0x000ee80000100800 */
[----:B------:R-:W4:Y:S01]  /*6fb0*/  LDL R40, [R1+0x40] ;  /* 0x0000400001287983 */ /* 0x000f220000100800 */
[----:B------:R-:W-:Y:S01]  /*6fc0*/  SEL R36, R28, R123, !P3 ;  /* 0x0000007b1c247207 */ /* 0x000fe20005800000 */
[----:B------:R-:W-:Y:S03]  /*6fd0*/  BSSY B2, `(.L_x_1411) ;  /* 0x0000078000027945 */ /* 0x000fe60003800000 */
[----:B------:R-:W-:-:S04]  /*6fe0*/  SHF.R.S32.HI R37, RZ, 0x1f, R36 ;  /* 0x0000001fff257819 */ /* 0x000fc80000011424 */
[----:B------:R-:W-:-:S04]  /*6ff0*/  LEA.HI R37, R37, R36, RZ, 0x4 ;  /* 0x0000002425257211 */ /* 0x000fc800078f20ff */
[----:B------:R-:W-:-:S04]  /*7000*/  LEA.HI.SX32 R37, R37, R34, 0x1c ;  /* 0x0000002225257211 */ /* 0x000fc800078fe2ff */
[----:B------:R-:W-:Y:S01]  /*7010*/  SHF.R.S32.HI R36, RZ, 0x1f, R37 ;  /* 0x0000001fff247819 */ /* 0x000fe20000011425 */
[----:B------:R-:W-:-:S03]  /*7020*/  IMAD.SHL.U32 R47, R37, 0x8, RZ ;  /* 0x00000008252f7824 */ /* 0x000fc600078e00ff */
[----:B------:R-:W-:Y:S02]  /*7030*/  LEA.HI R38, R36, R37, RZ, 0x3 ;  /* 0x0000002524267211 */ /* 0x000fe400078f18ff */
[----:B------:R-:W-:Y:S02]  /*7040*/  IADD3 R37, P4, P5, R88, R112, R35 ;  /* 0x0000007058257210 */ /* 0x000fe40007d9e023 */
[----:B------:R-:W-:-:S13]  /*7050*/  ISETP.GE.AND P0, PT, R47, R121, PT ;  /* 0x000000792f00720c */ /* 0x000fda0003f06270 */
[--C-:B------:R-:W-:Y:S02]  /*7060*/  @!P0 SHF.R.S32.HI R48, RZ, 0x1f, R47.reuse ;  /* 0x0000001fff308819 */ /* 0x100fe4000001142f */
[----:B--2---:R-:W-:Y:S01]  /*7070*/  LOP3.LUT R36, R39, 0x38, R47, 0xf8, !PT ;  /* 0x0000003827247812 */ /* 0x004fe200078ef82f */
[----:B------:R-:W-:Y:S01]  /*7080*/  IMAD.SHL.U32 R39, R38, 0x200, RZ ;  /* 0x0000020026277824 */ /* 0x000fe200078e00ff */
[----:B------:R-:W-:Y:S02]  /*7090*/  IADD3.X R38, R0, R49, R95, P4, P5 ;  /* 0x0000003100267210 */ /* 0x000fe400027ea45f */
[----:B---3--:R-:W-:Y:S02]  /*70a0*/  LOP3.LUT R36, R36, R41, RZ, 0x3c, !PT ;  /* 0x0000002924247212 */ /* 0x008fe400078e3cff */
[----:B------:R-:W-:Y:S02]  /*70b0*/  LOP3.LUT R39, R39, 0x7ffff000, RZ, 0xc0, !PT ;  /* 0x7ffff00027277812 */ /* 0x000fe400078ec0ff */
[----:B------:R-:W-:-:S02]  /*70c0*/  LEA R44, P4, R37, R106, 0x1 ;  /* 0x0000006a252c7211 */ /* 0x000fc400078808ff */
[----:B----4-:R-:W-:Y:S02]  /*70d0*/  IADD3 R36, R36, R39, R40 ;  /* 0x0000002724247210 */ /* 0x010fe40007ffe028 */
[----:B------:R-:W-:Y:S01]  /*70e0*/  LEA.HI.X R45, R37, R107, R38, 0x1, P4 ;  /* 0x0000006b252d7211 */ /* 0x000fe200020f0c26 */
[C---:B------:R-:W-:Y:S01]  /*70f0*/  IMAD R37, R17.reuse, 0x4000, R5 ;  /* 0x0000400011257824 */ /* 0x040fe200078e0205 */
[----:B------:R-:W-:Y:S01]  /*7100*/  @!P0 IADD3 R47, P4, P5, R88, R112, R47 ;  /* 0x00000070582f8210 */ /* 0x000fe20007d9e02f */
[----:B------:R-:W-:Y:S02]  /*7110*/  IMAD R39, R17, 0x4000, R36 ;  /* 0x0000400011277824 */ /* 0x000fe400078e0224 */
[----:B------:R-:W-:Y:S01]  /*7120*/  IMAD R37, R37, 0x2, R16 ;  /* 0x0000000225257824 */ /* 0x000fe200078e0210 */
[----:B------:R-:W-:Y:S01]  /*7130*/  @!P0 IADD3.X R48, R0, R49, R48, P4, P5 ;  /* 0x0000003100308210 */ /* 0x000fe200027ea430 */
[----:B------:R-:W-:Y:S01]  /*7140*/  IMAD R40, R39, 0x2, R16 ;  /* 0x0000000227287824 */ /* 0x000fe200078e0210 */
[----:B------:R-:W-:-:S02]  /*7150*/  ISETP.GE.AND P5, PT, R229, R120, PT ;  /* 0x00000078e500720c */ /* 0x000fc40003fa6270 */
[C---:B------:R-:W-:Y:S01]  /*7160*/  @!P0 LEA R46, P4, R47.reuse, R106, 0x1 ;  /* 0x0000006a2f2e8211 */ /* 0x040fe200078808ff */
[----:B------:R-:W2:Y:S03]  /*7170*/  LDS.128 R36, [R37+0x20400] ;  /* 0x0204000025247984 */ /* 0x000ea60000000c00 */
[----:B------:R-:W-:Y:S01]  /*7180*/  @!P0 LEA.HI.X R47, R47, R107, R48, 0x1, P4 ;  /* 0x0000006b2f2f8211 */ /* 0x000fe200020f0c30 */
[----:B------:R-:W3:Y:S06]  /*7190*/  LDS.128 R40, [R40+0x20400] ;  /* 0x0204000028287984 */ /* 0x000eec0000000c00 */
[----:B------:R-:W-:Y:S05]  /*71a0*/  @P5 BRA `(.L_x_1412) ;  /* 0x0000000400685947 */ /* 0x000fea0003800000 */
[----:B-1----:R-:W-:Y:S01]  /*71b0*/  SHF.R.U32.HI R70, RZ, 0x10, R65 ;  /* 0x00000010ff467819 */ /* 0x002fe20000011641 */
[----:B--2---:R-:W-:Y:S01]  /*71c0*/  IMAD.U32 R48, R37, 0x10000, RZ ;  /* 0x0001000025307824 */ /* 0x004fe200078e00ff */
[--C-:B------:R-:W-:Y:S01]  /*71d0*/  SHF.R.U32.HI R74, RZ, 0x10, R57.reuse ;  /* 0x00000010ff4a7819 */ /* 0x100fe20000011639 */
[----:B---3--:R-:W-:Y:S01]  /*71e0*/  IMAD.U32 R51, R40, 0x10000, RZ ;  /* 0x0001000028337824 */ /* 0x008fe200078e00ff */
[----:B------:R-:W-:Y:S02]  /*71f0*/  PRMT R139, R139, 0x5410, R70 ;  /* 0x000054108b8b7816 */ /* 0x000fe40000000046 */
[----:B------:R-:W-:Y:S02]  /*7200*/  PRMT R135, R135, 0x5410, R74 ;  /* 0x0000541087877816 */ /* 0x000fe4000000004a */
[----:B------:R-:W-:Y:S01]  /*7210*/  SHF.R.U64 R75, R56, 0x10, R57 ;  /* 0x00000010384b7819 */ /* 0x000fe20000001239 */
[----:B------:R-:W-:Y:S01]  /*7220*/  IMAD.U32 R57, R41, 0x10000, RZ ;  /* 0x0001000029397824 */ /* 0x000fe200078e00ff */
[----:B------:R-:W-:Y:S01]  /*7230*/  SHF.R.U64 R69, R66, 0x10, R67 ;  /* 0x0000001042457819 */ /* 0x000fe20000001243 */
[----:B------:R-:W-:Y:S01]  /*7240*/  IMAD.U32 R66, R139, 0x10000, RZ ;  /* 0x000100008b427824 */ /* 0x000fe200078e00ff */
[----:B------:R-:W-:Y:S01]  /*7250*/  SHF.R.U64 R71, R64, 0x10, R65 ;  /* 0x0000001040477819 */ /* 0x000fe20000001241 */
[----:B------:R-:W-:Y:S01]  /*7260*/  IMAD.U32 R65, R135, 0x10000, RZ ;  /* 0x0001000087417824 */ /* 0x000fe200078e00ff */
[----:B------:R-:W-:Y:S01]  /*7270*/  SHF.R.U32.HI R68, RZ, 0x10, R67 ;  /* 0x00000010ff447819 */ /* 0x000fe20000011643 */
[----:B------:R-:W-:Y:S01]  /*7280*/  FMUL.FTZ R67, R57, R66 ;  /* 0x0000004239437220 */ /* 0x000fe20000410000 */
[----:B------:R-:W-:-:S02]  /*7290*/  SHF.R.U32.HI R72, RZ, 0x10, R59 ;  /* 0x00000010ff487819 */ /* 0x000fc4000001163b */
[----:B------:R-:W-:Y:S01]  /*72a0*/  SHF.R.U64 R73, R58, 0x10, R59 ;  /* 0x000000103a497819 */ /* 0x000fe2000000123b */
[-C--:B------:R-:W-:Y:S01]  /*72b0*/  FFMA.FTZ R67, R48, R65.reuse, -R67 ;  /* 0x0000004130437223 */ /* 0x080fe20000010843 */
[----:B------:R-:W-:Y:S01]  /*72c0*/  LOP3.LUT R58, R41, 0xffff0000, RZ, 0xc0, !PT ;  /* 0xffff0000293a7812 */ /* 0x000fe200078ec0ff */
[----:B------:R-:W-:Y:S01]  /*72d0*/  IMAD.U32 R59, R43, 0x10000, RZ ;  /* 0x000100002b3b7824 */ /* 0x000fe200078e00ff */
[----:B------:R-:W-:Y:S02]  /*72e0*/  LOP3.LUT R139, R139, 0xffff0000, RZ, 0xc0, !PT ;  /* 0xffff00008b8b7812 */ /* 0x000fe400078ec0ff */
[----:B------:R-:W-:Y:S01]  /*72f0*/  PRMT R136, R136, 0x5410, R69 ;  /* 0x0000541088887816 */ /* 0x000fe20000000045 */
[----:B------:R-:W-:Y:S01]  /*7300*/  FMUL.FTZ R69, R57, R65 ;  /* 0x0000004139457220 */ /* 0x000fe20000410000 */
[----:B------:R-:W-:Y:S01]  /*7310*/  PRMT R137, R137, 0x5410, R68 ;  /* 0x0000541089897816 */ /* 0x000fe20000000044 */
[----:B------:R-:W-:Y:S01]  /*7320*/  FMUL.FTZ R65, R58, R139 ;  /* 0x0000008b3a417220 */ /* 0x000fe20000410000 */
[----:B------:R-:W-:Y:S01]  /*7330*/  PRMT R133, R133, 0x5410, R72 ;  /* 0x0000541085857816 */ /* 0x000fe20000000048 */
[----:B------:R-:W-:Y:S01]  /*7340*/  FFMA.FTZ R69, R48, R66, R69 ;  /* 0x0000004230457223 */ /* 0x000fe20000010045 */
[----:B------:R-:W-:Y:S01]  /*7350*/  LOP3.LUT R135, R135, 0xffff0000, RZ, 0xc0, !PT ;  /* 0xffff000087877812 */ /* 0x000fe200078ec0ff */
[----:B------:R-:W-:Y:S01]  /*7360*/  IMAD.U32 R57, R137, 0x10000, RZ ;  /* 0x0001000089397824 */ /* 0x000fe200078e00ff */
[----:B------:R-:W-:Y:S01]  /*7370*/  LOP3.LUT R50, R37, 0xffff0000, RZ, 0xc0, !PT ;  /* 0xffff000025327812 */ /* 0x000fe200078ec0ff */
[----:B------:R-:W-:Y:S01]  /*7380*/  IMAD.U32 R48, R133, 0x10000, RZ ;  /* 0x0001000085307824 */ /* 0x000fe200078e00ff */
[----:B------:R-:W-:Y:S01]  /*7390*/  PRMT R138, R138, 0x5410, R71 ;  /* 0x000054108a8a7816 */ /* 0x000fe20000000047 */
[-C--:B------:R-:W-:Y:S01]  /*73a0*/  FMUL.FTZ R71, R58, R135.reuse ;  /* 0x000000873a477220 */ /* 0x080fe20000410000 */
[----:B------:R-:W-:Y:S01]  /*73b0*/  LOP3.LUT R64, R43, 0xffff0000, RZ, 0xc0, !PT ;  /* 0xffff00002b407812 */ /* 0x000fe200078ec0ff */
[----:B------:R-:W-:Y:S01]  /*73c0*/  FFMA.FTZ R58, R50, R135, -R65 ;  /* 0x00000087323a7223 */ /* 0x000fe20000010841 */
[----:B------:R-:W-:Y:S01]  /*73d0*/  LOP3.LUT R137, R137, 0xffff0000, RZ, 0xc0, !PT ;  /* 0xffff000089897812 */ /* 0x000fe200078ec0ff */
[----:B------:R-:W-:Y:S01]  /*73e0*/  FMUL.FTZ R65, R59, R57 ;  /* 0x000000393b417220 */ /* 0x000fe20000410000 */
[----:B------:R-:W-:Y:S01]  /*73f0*/  LOP3.LUT R56, R40, 0xffff0000, RZ, 0xc0, !PT ;  /* 0xffff000028387812 */ /* 0x000fe200078ec0ff */
[----:B------:R-:W-:Y:S01]  /*7400*/  IMAD.U32 R40, R39, 0x10000, RZ ;  /* 0x0001000027287824 */ /* 0x000fe200078e00ff */
[----:B------:R-:W-:Y:S01]  /*7410*/  LOP3.LUT R133, R133, 0xffff0000, RZ, 0xc0, !PT ;  /* 0xffff000085857812 */ /* 0x000fe200078ec0ff */
[-C--:B------:R-:W-:Y:S01]  /*7420*/  FMUL.FTZ R70, R59, R48.reuse ;  /* 0x000000303b467220 */ /* 0x080fe20000410000 */
[----:B------:R-:W-:Y:S01]  /*7430*/  PRMT R134, R134, 0x5410, R75 ;  /* 0x0000541086867816 */ /* 0x000fe2000000004b */
[----:B------:R-:W-:Y:S01]  /*7440*/  FFMA.FTZ R66, R50, R139, R71 ;  /* 0x0000008b32427223 */ /* 0x000fe20000010047 */
[----:B------:R-:W-:Y:S01]  /*7450*/  LOP3.LUT R41, R39, 0xffff0000, RZ, 0xc0, !PT ;  /* 0xffff000027297812 */ /* 0x000fe200078ec0ff */
[----:B------:R-:W-:Y:S01]  /*7460*/  FMUL.FTZ R50, R64, R137 ;  /* 0x0000008940327220 */ /* 0x000fe20000410000 */
[----:B------:R-:W-:Y:S01]  /*7470*/  FFMA.FTZ R68, R40, R48, -R65 ;  /* 0x0000003028447223 */ /* 0x000fe20000010841 */
[----:B------:R-:W-:Y:S01]  /*7480*/  FMUL.FTZ R64, R64, R133 ;  /* 0x0000008540407220 */ /* 0x000fe20000410000 */
[----:B------:R-:W-:Y:S01]  /*7490*/  LOP3.LUT R59, R138, 0xffff0000, RZ, 0xc0, !PT ;  /* 0xffff00008a3b7812 */ /* 0x000fe200078ec0ff */
[----:B------:R-:W-:Y:S01]  /*74a0*/  FFMA.FTZ R70, R40, R57, R70 ;  /* 0x0000003928467223 */ /* 0x000fe20000010046 */
[----:B------:R-:W-:Y:S01]  /*74b0*/  IMAD.U32 R48, R138, 0x10000, RZ ;  /* 0x000100008a307824 */ /* 0x000fe200078e00ff */
[C---:B------:R-:W-:Y:S01]  /*74c0*/  LOP3.LUT R57, R134.reuse, 0xffff0000, RZ, 0xc0, !PT ;  /* 0xffff000086397812 */ /* 0x040fe200078ec0ff */
[----:B------:R-:W-:-:S02]  /*74d0*/  IMAD.U32 R40, R134, 0x10000, RZ ;  /* 0x0001000086287824 */ /* 0x000fc400078e00ff */
[C---:B------:R-:W-:Y:S01]  /*74e0*/  FFMA.FTZ R133, R41.reuse, R133, -R50 ;  /* 0x0000008529857223 */ /* 0x040fe20000010832 */
[C---:B------:R-:W-:Y:S01]  /*74f0*/  IMAD.U32 R37, R36.reuse, 0x10000, RZ ;  /* 0x0001000024257824 */ /* 0x040fe200078e00ff */
[----:B------:R-:W-:Y:S01]  /*7500*/  LOP3.LUT R36, R36, 0xffff0000, RZ, 0xc0, !PT ;  /* 0xffff000024247812 */ /* 0x000fe200078ec0ff */
[----:B------:R-:W-:Y:S01]  /*7510*/  FFMA.FTZ R137, R41, R137, R64 ;  /* 0x0000008929897223 */ /* 0x000fe20000010040 */
[C---:B------:R-:W-:Y:S01]  /*7520*/  FMUL.FTZ R50, R51.reuse, R48 ;  /* 0x0000003033327220 */ /* 0x040fe20000410000 */
[----:B------:R-:W-:Y:S01]  /*7530*/  FMUL.FTZ R41, R56, R59 ;  /* 0x0000003b38297220 */ /* 0x000fe20000410000 */
[-C--:B------:R-:W-:Y:S01]  /*7540*/  FMUL.FTZ R51, R51, R40.reuse ;  /* 0x0000002833337220 */ /* 0x080fe20000410000 */
[----:B------:R-:W-:Y:S01]  /*7550*/  PRMT R132, R132, 0x5410, R73 ;  /* 0x0000541084847816 */ /* 0x000fe20000000049 */
[-C--:B------:R-:W-:Y:S01]  /*7560*/  FMUL.FTZ R65, R56, R57.reuse ;  /* 0x0000003938417220 */ /* 0x080fe20000410000 */
[----:B------:R-:W-:Y:S02]  /*7570*/  IMAD.U32 R43, R42, 0x10000, RZ ;  /* 0x000100002a2b7824 */ /* 0x000fe400078e00ff */
[----:B------:R-:W-:Y:S01]  /*7580*/  FFMA.FTZ R57, R36, R57, -R41 ;  /* 0x0000003924397223 */ /* 0x000fe20000010829 */
[----:B------:R-:W-:Y:S01]  /*7590*/  LOP3.LUT R42, R42, 0xffff0000, RZ, 0xc0, !PT ;  /* 0xffff00002a2a7812 */ /* 0x000fe200078ec0ff */
[C---:B------:R-:W-:Y:S01]  /*75a0*/  FFMA.FTZ R50, R37.reuse, R40, -R50 ;  /* 0x0000002825327223 */ /* 0x040fe20000010832 */
[----:B------:R-:W-:Y:S01]  /*75b0*/  FFMA.FTZ R51, R37, R48, R51 ;  /* 0x0000003025337223 */ /* 0x000fe20000010033 */
[C---:B------:R-:W-:Y:S01]  /*75c0*/  LOP3.LUT R41, R136.reuse, 0xffff0000, RZ, 0xc0, !PT ;  /* 0xffff000088297812 */ /* 0x040fe200078ec0ff */
[----:B------:R-:W-:Y:S01]  /*75d0*/  IMAD.U32 R48, R136, 0x10000, RZ ;  /* 0x0001000088307824 */ /* 0x000fe200078e00ff */
[C---:B------:R-:W-:Y:S01]  /*75e0*/  LOP3.LUT R37, R132.reuse, 0xffff0000, RZ, 0xc0, !PT ;  /* 0xffff000084257812 */ /* 0x040fe200078ec0ff */
[----:B------:R-:W-:-:S02]  /*75f0*/  IMAD.U32 R40, R132, 0x10000, RZ ;  /* 0x0001000084287824 */ /* 0x000fc400078e00ff */
[----:B------:R-:W-:Y:S01]  /*7600*/  FFMA.FTZ R36, R36, R59, R65 ;  /* 0x0000003b24247223 */ /* 0x000fe20000010041 */
[C---:B------:R-:W-:Y:S01]  /*7610*/  IMAD.U32 R39, R38.reuse, 0x10000, RZ ;  /* 0x0001000026277824 */ /* 0x040fe200078e00ff */
[----:B------:R-:W-:Y:S01]  /*7620*/  LOP3.LUT R38, R38, 0xffff0000, RZ, 0xc0, !PT ;  /* 0xffff000026267812 */ /* 0x000fe200078ec0ff */
[C---:B------:R-:W-:Y:S01]  /*7630*/  FMUL.FTZ R56, R43.reuse, R48 ;  /* 0x000000302b387220 */ /* 0x040fe20000410000 */
        /* <DEDUP_REMOVED lines=14> */
[----:B------:R-:W-:Y:S02]  /*7720*/  F2FP.BF16.F32.PACK_AB R39, R133, R68 ;  /* 0x000000448527723e */ /* 0x000fe400000010ff */
[----:B------:R-:W-:-:S02]  /*7730*/  F2FP.BF16.F32.PACK_AB R41, R66, R69 ;  /* 0x000000454229723e */ /* 0x000fc400000010ff */
[----:B------:R-:W-:-:S07]  /*7740*/  F2FP.BF16.F32.PACK_AB R38, R59, R56 ;  /* 0x000000383b26723e */ /* 0x000fce00000010ff */
.L_x_1412:
[----:B------:R-:W-:Y:S05]  /*7750*/  BSYNC B2 ;  /* 0x0000000000027941 */ /* 0x000fea0003800000 */
.L_x_1411:
[----:B------:R-:W-:Y:S02]  /*7760*/  ULDC.64 UR4, c[0x0][0x208] ;  /* 0x0000820000047ab9 */ /* 0x000fe40000000a00 */
[----:B--2---:R2:W-:Y:S04]  /*7770*/  STG.E.128 desc[UR4][R44.64], R36 ;  /* 0x000000242c007986 */ /* 0x0045e8000c101d04 */
[----:B---3--:R2:W-:Y:S02]  /*7780*/  @!P0 STG.E.128 desc[UR4][R46.64], R40 ;  /* 0x000000282e008986 */ /* 0x0085e4000c101d04 */
.L_x_1410:
[----:B------:R-:W-:Y:S05]  /*7790*/  BSYNC B1 ;  /* 0x0000000000017941 */ /* 0x000fea0003800000 */
.L_x_1409:
[----:B------:R-:W-:-:S13]  /*77a0*/  ISETP.NE.AND P0, PT, R92, RZ, PT ;  /* 0x000000ff5c00720c */ /* 0x000fda0003f05270 */
[----:B------:R-:W-:Y:S05]  /*77b0*/  @!P0 BRA `(.L_x_1379) ;  /* 0x0000000800c08947 */ /* 0x000fea0003800000 */
[----:B--2---:R-:W2:Y:S04]  /*77c0*/  LDL R39, [R1+0x34] ;  /* 0x0000340001277983 */ /* 0x004ea80000100800 */
[----:B------:R-:W3:Y:S04]  /*77d0*/  LDL R38, [R1+0x3c] ;  /* 0x00003c0001267983 */ /* 0x000ee80000100800 */
[----:B------:R-:W4:Y:S01]  /*77e0*/  LDL R37, [R1+0x40] ;  /* 0x0000400001257983 */ /* 0x000f220000100800 */
[----:B------:R-:W-:Y:S01]  /*77f0*/  SEL R123, R28, R123, !P2 ;  /* 0x0000007b1c7b7207 */ /* 0x000fe20005000000 */
[----:B------:R-:W-:Y:S01]  /*7800*/  BSSY B1, `(.L_x_1413) ;  /* 0x0000073000017945 */ /* 0x000fe20003800000 */
[----:B------:R-:W-:-:S02]  /*7810*/  IADD3 R45, P0, P4, R88, R112, R91 ;  /* 0x00000070582d7210 */ /* 0x000fc40007c1e05b */
[----:B------:R-:W-:Y:S02]  /*7820*/  SHF.R.S32.HI R36, RZ, 0x1f, R123 ;  /* 0x0000001fff247819 */ /* 0x000fe4000001147b */
[----:B------:R-:W-:Y:S02]  /*7830*/  IADD3.X R46, R0, R49, R96, P0, P4 ;  /* 0x00000031002e7210 */ /* 0x000fe400007e8460 */
[----:B------:R-:W-:Y:S02]  /*7840*/  LEA.HI R123, R36, R123, RZ, 0x4 ;  /* 0x0000007b247b7211 */ /* 0x000fe400078f20ff */
[----:B------:R-:W-:Y:S02]  /*7850*/  ISETP.GE.AND P4, PT, R226, R120, PT ;  /* 0x00000078e200720c */ /* 0x000fe40003f86270 */
[----:B------:R-:W-:Y:S02]  /*7860*/  LEA.HI.SX32 R123, R123, R90, 0x1c ;  /* 0x0000005a7b7b7211 */ /* 0x000fe400078fe2ff */
[----:B------:R-:W-:-:S02]  /*7870*/  LEA R44, P0, R45, R106, 0x1 ;  /* 0x0000006a2d2c7211 */ /* 0x000fc400078008ff */
[----:B------:R-:W-:Y:S01]  /*7880*/  SHF.R.S32.HI R36, RZ, 0x1f, R123 ;  /* 0x0000001fff247819 */ /* 0x000fe2000001147b */
[----:B------:R-:W-:Y:S01]  /*7890*/  IMAD.SHL.U32 R47, R123, 0x8, RZ ;  /* 0x000000087b2f7824 */ /* 0x000fe200078e00ff */
[----:B------:R-:W-:Y:S02]  /*78a0*/  LEA.HI.X R45, R45, R107, R46, 0x1, P0 ;  /* 0x0000006b2d2d7211 */ /* 0x000fe400000f0c2e */
[----:B------:R-:W-:-:S05]  /*78b0*/  LEA.HI R123, R36, R123, RZ, 0x3 ;  /* 0x0000007b247b7211 */ /* 0x000fca00078f18ff */
[----:B------:R-:W-:-:S05]  /*78c0*/  IMAD.SHL.U32 R123, R123, 0x200, RZ ;  /* 0x000002007b7b7824 */ /* 0x000fca00078e00ff */
[----:B------:R-:W-:Y:S02]  /*78d0*/  LOP3.LUT R123, R123, 0x7ffff000, RZ, 0xc0, !PT ;  /* 0x7ffff0007b7b7812 */ /* 0x000fe400078ec0ff */
[----:B--2---:R-:W-:-:S04]  /*78e0*/  LOP3.LUT R36, R39, 0x38, R47, 0xf8, !PT ;  /* 0x0000003827247812 */ /* 0x004fc800078ef82f */
[----:B---3--:R-:W-:-:S04]  /*78f0*/  LOP3.LUT R36, R36, R38, RZ, 0x3c, !PT ;  /* 0x0000002624247212 */ /* 0x008fc800078e3cff */
[----:B----4-:R-:W-:Y:S01]  /*7900*/  IADD3 R36, R36, R123, R37 ;  /* 0x0000007b24247210 */ /* 0x010fe20007ffe025 */
[----:B------:R-:W-:-:S04]  /*7910*/  IMAD R37, R17, 0x4000, R7 ;  /* 0x0000400011257824 */ /* 0x000fc800078e0207 */
[----:B------:R-:W-:Y:S02]  /*7920*/  IMAD R39, R17, 0x4000, R36 ;  /* 0x0000400011277824 */ /* 0x000fe400078e0224 */
[--C-:B------:R-:W-:Y:S02]  /*7930*/  IMAD R37, R37, 0x2, R16.reuse ;  /* 0x0000000225257824 */ /* 0x100fe400078e0210 */
[----:B------:R-:W-:-:S04]  /*7940*/  IMAD R40, R39, 0x2, R16 ;  /* 0x0000000227287824 */ /* 0x000fc800078e0210 */
[----:B------:R-:W2:Y:S04]  /*7950*/  LDS.128 R36, [R37+0x20400] ;  /* 0x0204000025247984 */ /* 0x000ea80000000c00 */
[----:B------:R-:W3:Y:S01]  /*7960*/  LDS.128 R40, [R40+0x20400] ;  /* 0x0204000028287984 */ /* 0x000ee20000000c00 */
[----:B------:R-:W-:Y:S05]  /*7970*/  @P4 BRA `(.L_x_1414) ;  /* 0x00000004006c4947 */ /* 0x000fea0003800000 */
[--C-:B------:R-:W-:Y:S01]  /*7980*/  SHF.R.U64 R58, R60, 0x10, R61.reuse ;  /* 0x000000103c3a7819 */ /* 0x100fe2000000123d */
[----:B--2---:R-:W-:Y:S01]  /*7990*/  IMAD.U32 R46, R37, 0x10000, RZ ;  /* 0x00010000252e7824 */ /* 0x004fe200078e00ff */
[----:B------:R-:W-:Y:S01]  /*79a0*/  SHF.R.U32.HI R61, RZ, 0x10, R61 ;  /* 0x00000010ff3d7819 */ /* 0x000fe2000001163d */
[----:B---3--:R-:W-:Y:S01]  /*79b0*/  IMAD.U32 R50, R40, 0x10000, RZ ;  /* 0x0001000028327824 */ /* 0x008fe200078e00ff */
[----:B------:R-:W-:Y:S02]  /*79c0*/  SHF.R.U32.HI R65, RZ, 0x10, R53 ;  /* 0x00000010ff417819 */ /* 0x000fe40000011635 */
[----:B------:R-:W-:Y:S01]  /*79d0*/  SHF.R.U64 R59, R54, 0x10, R55 ;  /* 0x00000010363b7819 */ /* 0x000fe20000001237 */
[----:B------:R-:W-:Y:S01]  /*79e0*/  IMAD.U32 R54, R43, 0x10000, RZ ;  /* 0x000100002b367824 */ /* 0x000fe200078e00ff */
[----:B------:R-:W-:Y:S02]  /*79f0*/  PRMT R130, R130, 0x5410, R61 ;  /* 0x0000541082827816 */ /* 0x000fe4000000003d */
[----:B------:R-:W-:-:S02]  /*7a00*/  SHF.R.U32.HI R57, RZ, 0x10, R55 ;  /* 0x00000010ff397819 */ /* 0x000fc40000011637 */
[----:B------:R-:W-:Y:S02]  /*7a10*/  PRMT R126, R126, 0x5410, R65 ;  /* 0x000054107e7e7816 */ /* 0x000fe40000000041 */
[----:B------:R-:W-:Y:S01]  /*7a20*/  SHF.R.U64 R64, R52, 0x10, R53 ;  /* 0x0000001034407819 */ /* 0x000fe20000001235 */
[----:B------:R-:W-:Y:S01]  /*7a30*/  IMAD.U32 R52, R41, 0x10000, RZ ;  /* 0x0001000029347824 */ /* 0x000fe200078e00ff */
[----:B------:R-:W-:Y:S02]  /*7a40*/  SHF.R.U64 R56, R62, 0x10, R63 ;  /* 0x000000103e387819 */ /* 0x000fe4000000123f */
[----:B------:R-:W-:Y:S01]  /*7a50*/  PRMT R122, R122, 0x5410, R59 ;  /* 0x000054107a7a7816 */ /* 0x000fe2000000003b */
[----:B------:R-:W-:Y:S01]  /*7a60*/  IMAD.U32 R59, R130, 0x10000, RZ ;  /* 0x00010000823b7824 */ /* 0x000fe200078e00ff */
[----:B------:R-:W-:Y:S02]  /*7a70*/  SHF.R.U32.HI R63, RZ, 0x10, R63 ;  /* 0x00000010ff3f7819 */ /* 0x000fe4000001163f */
[----:B------:R-:W-:Y:S01]  /*7a80*/  PRMT R124, R124, 0x5410, R57 ;  /* 0x000054107c7c7816 */ /* 0x000fe20000000039 */
[----:B------:R-:W-:-:S02]  /*7a90*/  IMAD.U32 R57, R126, 0x10000, RZ ;  /* 0x000100007e397824 */ /* 0x000fc400078e00ff */
[----:B------:R-:W-:Y:S01]  /*7aa0*/  FMUL.FTZ R61, R52, R59 ;  /* 0x0000003b343d7220 */ /* 0x000fe20000410000 */
[----:B------:R-:W-:Y:S01]  /*7ab0*/  PRMT R128, R128, 0x5410, R63 ;  /* 0x0000541080807816 */ /* 0x000fe2000000003f */
[-C--:B------:R-:W-:Y:S02]  /*7ac0*/  FMUL.FTZ R63, R52, R57.reuse ;  /* 0x00000039343f7220 */ /* 0x080fe40000410000 */
[----:B------:R-:W-:Y:S01]  /*7ad0*/  FFMA.FTZ R52, R46, R57, -R61 ;  /* 0x000000392e347223 */ /* 0x000fe2000001083d */
[----:B------:R-:W-:Y:S01]  /*7ae0*/  LOP3.LUT R53, R41, 0xffff0000, RZ, 0xc0, !PT ;  /* 0xffff000029357812 */ /* 0x000fe200078ec0ff */
[----:B------:R-:W-:Y:S01]  /*7af0*/  IMAD.U32 R61, R128, 0x10000, RZ ;  /* 0x00010000803d7824 */ /* 0x000fe200078e00ff */
[----:B------:R-:W-:Y:S01]  /*7b00*/  LOP3.LUT R130, R130, 0xffff0000, RZ, 0xc0, !PT ;  /* 0xffff000082827812 */ /* 0x000fe200078ec0ff */
[----:B------:R-:W-:Y:S01]  /*7b10*/  IMAD.U32 R57, R124, 0x10000, RZ ;  /* 0x000100007c397824 */ /* 0x000fe200078e00ff */
[----:B------:R-:W-:Y:S01]  /*7b20*/  LOP3.LUT R126, R126, 0xffff0000, RZ, 0xc0, !PT ;  /* 0xffff00007e7e7812 */ /* 0x000fe200078ec0ff */
[----:B------:R-:W-:Y:S01]  /*7b30*/  FFMA.FTZ R63, R46, R59, R63 ;  /* 0x0000003b2e3f7223 */ /* 0x000fe2000001003f */
[----:B------:R-:W-:Y:S01]  /*7b40*/  LOP3.LUT R51, R40, 0xffff0000, RZ, 0xc0, !PT ;  /* 0xffff000028337812 */ /* 0x000fe200078ec0ff */
[C---:B------:R-:W-:Y:S01]  /*7b50*/  FMUL.FTZ R59, R54.reuse, R61 ;  /* 0x0000003d363b7220 */ /* 0x040fe20000410000 */
[----:B------:R-:W-:Y:S01]  /*7b60*/  LOP3.LUT R48, R37, 0xffff0000, RZ, 0xc0, !PT ;  /* 0xffff000025307812 */ /* 0x000fe200078ec0ff */
[----:B------:R-:W-:Y:S01]  /*7b70*/  IMAD.U32 R40, R39, 0x10000, RZ ;  /* 0x0001000027287824 */ /* 0x000fe200078e00ff */
[----:B------:R-:W-:Y:S01]  /*7b80*/  PRMT R125, R125, 0x5410, R64 ;  /* 0x000054107d7d7816 */ /* 0x000fe20000000040 */
[----:B------:R-:W-:Y:S01]  /*7b90*/  FMUL.FTZ R65, R53, R130 ;  /* 0x0000008235417220 */ /* 0x000fe20000410000 */
[-C--:B------:R-:W-:Y:S01]  /*7ba0*/  FMUL.FTZ R54, R54, R57.reuse ;  /* 0x0000003936367220 */ /* 0x080fe20000410000 */
[----:B------:R-:W-:Y:S01]  /*7bb0*/  LOP3.LUT R55, R43, 0xffff0000, RZ, 0xc0, !PT ;  /* 0xffff00002b377812 */ /* 0x000fe200078ec0ff */
[-C--:B------:R-:W-:Y:S01]  /*7bc0*/  FMUL.FTZ R53, R53, R126.reuse ;  /* 0x0000007e35357220 */ /* 0x080fe20000410000 */
[----:B------:R-:W-:Y:S01]  /*7bd0*/  LOP3.LUT R128, R128, 0xffff0000, RZ, 0xc0, !PT ;  /* 0xffff000080807812 */ /* 0x000fe200078ec0ff */
[C---:B------:R-:W-:Y:S01]  /*7be0*/  FFMA.FTZ R59, R40.reuse, R57, -R59 ;  /* 0x00000039283b7223 */ /* 0x040fe2000001083b */
[----:B------:R-:W-:Y:S01]  /*7bf0*/  PRMT R129, R129, 0x5410, R58 ;  /* 0x0000541081817816 */ /* 0x000fe2000000003a */
[----:B------:R-:W-:Y:S01]  /*7c00*/  FFMA.FTZ R54, R40, R61, R54 ;  /* 0x0000003d28367223 */ /* 0x000fe20000010036 */
[----:B------:R-:W-:Y:S01]  /*7c10*/  LOP3.LUT R124, R124, 0xffff0000, RZ, 0xc0, !PT ;  /* 0xffff00007c7c7812 */ /* 0x000fe200078ec0ff */
[C---:B------:R-:W-:Y:S01]  /*7c20*/  FFMA.FTZ R65, R48.reuse, R126, -R65 ;  /* 0x0000007e30417223 */ /* 0x040fe20000010841 */
[----:B------:R-:W-:Y:S01]  /*7c30*/  LOP3.LUT R41, R39, 0xffff0000, RZ, 0xc0, !PT ;  /* 0xffff000027297812 */ /* 0x000fe200078ec0ff */
[----:B------:R-:W-:Y:S01]  /*7c40*/  FFMA.FTZ R130, R48, R130, R53 ;  /* 0x0000008230827223 */ /* 0x000fe20000010035 */
[----:B------:R-:W-:-:S02]  /*7c50*/  IMAD.U32 R40, R125, 0x10000, RZ ;  /* 0x000100007d287824 */ /* 0x000fc400078e00ff */
[----:B------:R-:W-:Y:S01]  /*7c60*/  FMUL.FTZ R48, R55, R128 ;  /* 0x0000008037307220 */ /* 0x000fe20000410000 */
[----:B------:R-:W-:Y:S01]  /*7c70*/  IMAD.U32 R46, R129, 0x10000, RZ ;  /* 0x00010000812e7824 */ /* 0x000fe200078e00ff */
[----:B------:R-:W-:Y:S01]  /*7c80*/  PRMT R127, R127, 0x5410, R56 ;  /* 0x000054107f7f7816 */ /* 0x000fe20000000038 */
[----:B------:R-:W-:Y:S02]  /*7c90*/  IMAD.U32 R37, R36, 0x10000, RZ ;  /* 0x0001000024257824 */ /* 0x000fe400078e00ff */
[----:B------:R-:W-:Y:S01]  /*7ca0*/  FMUL.FTZ R56, R55, R124 ;  /* 0x0000007c37387220 */ /* 0x000fe20000410000 */
[----:B------:R-:W-:Y:S01]  /*7cb0*/  LOP3.LUT R129, R129, 0xffff0000, RZ, 0xc0, !PT ;  /* 0xffff000081817812 */ /* 0x000fe200078ec0ff */
[C---:B------:R-:W-:Y:S01]  /*7cc0*/  FMUL.FTZ R53, R50.reuse, R40 ;  /* 0x0000002832357220 */ /* 0x040fe20000410000 */
[----:B------:R-:W-:Y:S01]  /*7cd0*/  FFMA.FTZ R124, R41, R124, -R48 ;  /* 0x0000007c297c7223 */ /* 0x000fe20000010830 */
[----:B------:R-:W-:Y:S01]  /*7ce0*/  LOP3.LUT R125, R125, 0xffff0000, RZ, 0xc0, !PT ;  /* 0xffff00007d7d7812 */ /* 0x000fe200078ec0ff */
[----:B------:R-:W-:Y:S01]  /*7cf0*/  FMUL.FTZ R48, R50, R46 ;  /* 0x0000002e32307220 */ /* 0x000fe20000410000 */
[----:B------:R-:W-:Y:S01]  /*7d00*/  LOP3.LUT R36, R36, 0xffff0000, RZ, 0xc0, !PT ;  /* 0xffff000024247812 */ /* 0x000fe200078ec0ff */
[----:B------:R-:W-:Y:S01]  /*7d10*/  FFMA.FTZ R55, R41, R128, R56 ;  /* 0x0000008029377223 */ /* 0x000fe20000010038 */
[----:B------:R-:W-:Y:S01]  /*7d20*/  FFMA.FTZ R53, R37, R46, R53 ;  /* 0x0000002e25357223 */ /* 0x000fe20000010035 */
[----:B------:R-:W-:-:S02]  /*7d30*/  IMAD.U32 R43, R42, 0x10000, RZ ;  /* 0x000100002a2b7824 */ /* 0x000fc400078e00ff */
[----:B------:R-:W-:Y:S01]  /*7d40*/  FMUL.FTZ R41, R51, R129 ;  /* 0x0000008133297220 */ /* 0x000fe20000410000 */
[----:B------:R-:W-:Y:S01]  /*7d50*/  IMAD.U32 R46, R127, 0x10000, RZ ;  /* 0x000100007f2e7824 */ /* 0x000fe200078e00ff */
[----:B------:R-:W-:Y:S01]  /*7d60*/  LOP3.LUT R42, R42, 0xffff0000, RZ, 0xc0, !PT ;  /* 0xffff00002a2a7812 */ /* 0x000fe200078ec0ff */
[----:B------:R-:W-:Y:S01]  /*7d70*/  FFMA.FTZ R48, R37, R40, -R48 ;  /* 0x0000002825307223 */ /* 0x000fe20000010830 */
[-C--:B------:R-:W-:Y:S01]  /*7d80*/  FMUL.FTZ R51, R51, R125.reuse ;  /* 0x0000007d33337220 */ /* 0x080fe20000410000 */
[----:B------:R-:W-:Y:S01]  /*7d90*/  LOP3.LUT R127, R127, 0xffff0000, RZ, 0xc0, !PT ;  /* 0xffff00007f7f7812 */ /* 0x000fe200078ec0ff */
[C---:B------:R-:W-:Y:S01]  /*7da0*/  IMAD.U32 R40, R122.reuse, 0x10000, RZ ;  /* 0x000100007a287824 */ /* 0x040fe200078e00ff */
[----:B------:R-:W-:Y:S01]  /*7db0*/  LOP3.LUT R37, R122, 0xffff0000, RZ, 0xc0, !PT ;  /* 0xffff00007a257812 */ /* 0x000fe200078ec0ff */
[----:B------:R-:W-:Y:S01]  /*7dc0*/  FFMA.FTZ R41, R36, R125, -R41 ;  /* 0x0000007d24297223 */ /* 0x000fe20000010829 */
[----:B------:R-:W-:Y:S02]  /*7dd0*/  IMAD.U32 R39, R38, 0x10000, RZ ;  /* 0x0001000026277824 */ /* 0x000fe400078e00ff */
[----:B------:R-:W-:Y:S01]  /*7de0*/  FFMA.FTZ R36, R36, R129, R51 ;  /* 0x0000008124247223 */ /* 0x000fe20000010033 */
        /* <DEDUP_REMOVED lines=18> */
[----:B------:R-:W-:-:S02]  /*7f10*/  F2FP.BF16.F32.PACK_AB R39, R124, R59 ;  /* 0x0000003b7c27723e */ /* 0x000fc400000010ff */
[----:B------:R-:W-:-:S07]  /*7f20*/  F2FP.BF16.F32.PACK_AB R38, R51, R50 ;  /* 0x000000323326723e */ /* 0x000fce00000010ff */
.L_x_1414:
[----:B------:R-:W-:Y:S05]  /*7f30*/  BSYNC B1 ;  /* 0x0000000000017941 */ /* 0x000fea0003800000 */
.L_x_1413:
        /* <DEDUP_REMOVED lines=12> */
.L_x_1354:
[----:B------:R-:W-:-:S13]  /*8000*/  ISETP.NE.AND P1, PT, R236, 0x3, PT ;  /* 0x00000003ec00780c */ /* 0x000fda0003f25270 */
[----:B------:R-:W-:Y:S05]  /*8010*/  @!P1 BRA `(.L_x_1415) ;  /* 0x0000000000049947 */ /* 0x000fea0003800000 */
[----:B------:R-:W-:Y:S01]  /*8020*/  BPT.TRAP 0x1 ;  /* 0x000000040000795c */ /* 0x000fe20000300000 */
.L_x_1415:
[----:B------:R-:W2:Y:S01]  /*8030*/  LDL R36, [R1] ;  /* 0x0000000001247983 */ /* 0x000ea20000100800 */
[----:B------:R-:W-:Y:S01]  /*8040*/  IMAD R98, R17, 0x8, R16 ;  /* 0x0000000811627824 */ /* 0x000fe200078e0210 */
[----:B------:R-:W-:Y:S01]  /*8050*/  BSSY B1, `(.L_x_1416) ;  /* 0x0000007000017945 */ /* 0x000fe20003800000 */
[----:B------:R-:W-:-:S05]  /*8060*/  IMAD R105, R24, -0x40, R2 ;  /* 0xffffffc018697824 */ /* 0x000fca00078e0202 */
[----:B------:R-:W-:-:S04]  /*8070*/  VIMNMX R105, R105, 0x40, PT ;  /* 0x0000004069697848 */ /* 0x000fc80003fe0100 */
[----:B------:R-:W-:Y:S02]  /*8080*/  ISETP.GE.AND P4, PT, R18, R105, PT ;  /* 0x000000691200720c */ /* 0x000fe40003f86270 */
[----:B--2---:R-:W-:-:S04]  /*8090*/  SHF.L.U32 R109, R36, 0x1f, RZ ;  /* 0x0000001f246d7819 */ /* 0x004fc800000006ff */
[----:B------:R-:W0:Y:S02]  /*80a0*/  SYNCS.PHASECHK.TRANS64.TRYWAIT P0, [R98+URZ+0x30890], R109 ;  /* 0x0308906d620075a7 */ /* 0x000e24000800017f */
[----:B0-----:R-:W-:Y:S05]  /*80b0*/  @!P0 BRA `(.L_x_1417) ;  /* 0x0000020000e08947 */ /* 0x001fea0003800000 */
.L_x_1772:
[----:B------:R-:W-:Y:S05]  /*80c0*/  BSYNC B1 ;  /* 0x0000000000017941 */ /* 0x000fea0003800000 */
.L_x_1416:
        /* <DEDUP_REMOVED lines=15> */
.L_x_1419:
[----:B------:R-:W-:Y:S05]  /*81c0*/  BSYNC B1 ;  /* 0x0000000000017941 */ /* 0x000fea0003800000 */
.L_x_1418:
[----:B------:R-:W-:-:S13]  /*81d0*/  ISETP.GE.AND P0, PT, R234, R105, PT ;  /* 0x00000069ea00720c */ /* 0x000fda0003f06270 */
        /* <DEDUP_REMOVED lines=14> */
.L_x_1379:
[----:B------:R-:W-:Y:S05]  /*82c0*/  BSYNC B0 ;  /* 0x0000000000007941 */ /* 0x000fea0003800000 */
.L_x_1353:
        /* <DEDUP_REMOVED lines=17> */
.L_x_1421:
[----:B------:R-:W-:Y:S05]  /*83e0*/  BSYNC B0 ;  /* 0x0000000000007941 */ /* 0x000fea0003800000 */
.L_x_1420:
[----:B------:R-:W2:Y:S01]  /*83f0*/  SYNCS.PHASECHK.TRANS64.TRYWAIT P1, [R98+URZ+0x308b0], R109 ;  /* 0x0308b06d620075a7 */ /* 0x000ea2000802017f */
[----:B------:R-:W-:Y:S01]  /*8400*/  ULDC.64 UR4, c[0x0][0x308] ;  /* 0x0000c20000047ab9 */ /* 0x000fe20000000a00 */
[----:B------:R-:W-:Y:S01]  /*8410*/  ULDC.64 UR60, c[0x0][0x318] ;  /* 0x0000c600003c7ab9 */ /* 0x000fe20000000a00 */
[----:B-1----:R-:W-:Y:S01]  /*8420*/  IMAD.U32 R36, RZ, RZ, UR5 ;  /* 0x00000005ff247e24 */ /* 0x002fe2000f8e00ff */
[----:B------:R-:W-:Y:S01]  /*8430*/  BSSY B0, `(.L_x_1422) ;  /* 0x0000007000007945 */ /* 0x000fe20003800000 */
[----:B------:R-:W-:Y:S01]  /*8440*/  IMAD.U32 R37, RZ, RZ, UR4 ;  /* 0x00000004ff257e24 */ /* 0x000fe2000f8e00ff */
[----:B------:R-:W-:Y:S01]  /*8450*/  ISETP.GE.AND P4, PT, R18, R105, PT ;  /* 0x000000691200720c */ /* 0x000fe20003f86270 */
[----:B------:R-:W-:Y:S01]  /*8460*/  IMAD.WIDE R48, R24, 0x40, R76 ;  /* 0x0000004018307825 */ /* 0x000fe200078e024c */
[----:B------:R1:W-:Y:S04]  /*8470*/  STL [R1+0x20], R36 ;  /* 0x0000202401007387 */ /* 0x0003e80000100800 */
[----:B------:R1:W-:Y:S02]  /*8480*/  STL [R1+0x24], R37 ;  /* 0x0000242501007387 */ /* 0x0003e40000100800 */
[----:B-12---:R-:W-:Y:S05]  /*8490*/  @!P1 BRA `(.L_x_1423) ;  /* 0x000001fc00fc9947 */ /* 0x006fea0003800000 */
.L_x_1773:
[----:B------:R-:W-:Y:S05]  /*84a0*/  BSYNC B0 ;  /* 0x0000000000007941 */ /* 0x000fea0003800000 */
.L_x_1422:
[----:B------:R-:W-:Y:S04]  /*84b0*/  BSSY B0, `(.L_x_1424) ;  /* 0x000001e000007945 */ /* 0x000fe80003800000 */
[----:B------:R-:W-:Y:S05]  /*84c0*/  @P4 BRA `(.L_x_1425) ;  /* 0x0000000000704947 */ /* 0x000fea0003800000 */
[----:B------:R-:W2:Y:S01]  /*84d0*/  LDL R37, [R1+0x24] ;  /* 0x0000240001257983 */ /* 0x000ea20000100800 */
[----:B------:R-:W-:-:S03]  /*84e0*/  ULDC UR6, c[0x0][0x2e4] ;  /* 0x0000b90000067ab9 */ /* 0x000fc60000000800 */
[----:B------:R-:W3:Y:S01]  /*84f0*/  LDL R36, [R1+0x20] ;  /* 0x0000200001247983 */ /* 0x000ee20000100800 */
[----:B------:R-:W-:Y:S01]  /*8500*/  ISETP.GE.AND P5, PT, R229, UR6, PT ;  /* 0x00000006e5007c0c */ /* 0x000fe2000bfa6270 */
[----:B------:R-:W-:Y:S01]  /*8510*/  IMAD R43, R49, UR60, RZ ;  /* 0x0000003c312b7c24 */ /* 0x000fe2000f8e02ff */
[----:B------:R-:W-:Y:S01]  /*8520*/  ISETP.GE.AND P4, PT, R226, UR6, PT ;  /* 0x00000006e2007c0c */ /* 0x000fe2000bf86270 */
[----:B------:R-:W-:Y:S02]  /*8530*/  IMAD.MOV.U32 R40, RZ, RZ, R86 ;  /* 0x000000ffff287224 */ /* 0x000fe400078e0056 */
[----:B------:R-:W-:Y:S02]  /*8540*/  IMAD.MOV.U32 R41, RZ, RZ, R97 ;  /* 0x000000ffff297224 */ /* 0x000fe400078e0061 */
[C---:B------:R-:W-:Y:S02]  /*8550*/  IMAD R43, R48.reuse, UR61, R43 ;  /* 0x0000003d302b7c24 */ /* 0x040fe4000f8e022b */
[----:B------:R-:W-:-:S04]  /*8560*/  IMAD.WIDE.U32 R40, R48, UR60, R40 ;  /* 0x0000003c30287c25 */ /* 0x000fc8000f8e0028 */
[----:B------:R-:W-:Y:S02]  /*8570*/  IMAD.IADD R41, R41, 0x1, R43 ;  /* 0x0000000129297824 */ /* 0x000fe400078e022b */
[C---:B------:R-:W-:Y:S02]  /*8580*/  VIADD R44, R229.reuse, 0x80 ;  /* 0x00000080e52c7836 */ /* 0x040fe40000000000 */
[----:B------:R-:W-:Y:S01]  /*8590*/  VIADD R42, R229, 0xc0 ;  /* 0x000000c0e52a7836 */ /* 0x000fe20000000000 */
[----:B--2---:R-:W-:Y:S02]  /*85a0*/  R2UR UR4, R37 ;  /* 0x00000000250472ca */ /* 0x004fe400000e0000 */
[----:B---3--:R-:W-:Y:S02]  /*85b0*/  R2UR UR7, R36 ;  /* 0x00000000240772ca */ /* 0x008fe400000e0000 */
[----:B------:R-:W2:Y:S09]  /*85c0*/  @!P5 LDS.128 R36, [R102+0x400] ;  /* 0x000400006624d984 */ /* 0x000eb20000000c00 */
[----:B------:R-:W-:Y:S01]  /*85d0*/  LEA R50, P1, R40, UR4, 0x1 ;  /* 0x0000000428327c11 */ /* 0x000fe2000f8208ff */
[----:B------:R-:W-:-:S03]  /*85e0*/  ULDC.64 UR4, c[0x0][0x208] ;  /* 0x0000820000047ab9 */ /* 0x000fc60000000a00 */
[----:B------:R-:W-:Y:S02]  /*85f0*/  LEA.HI.X R51, R40, UR7, R41, 0x1, P1 ;  /* 0x0000000728337c11 */ /* 0x000fe400088f0c29 */
[----:B------:R-:W-:-:S03]  /*8600*/  ISETP.GE.AND P1, PT, R44, UR6, PT ;  /* 0x000000062c007c0c */ /* 0x000fc6000bf26270 */
[----:B--2---:R-:W-:Y:S01]  /*8610*/  @!P5 STG.E.128 desc[UR4][R50.64], R36 ;  /* 0x000000243200d986 */ /* 0x004fe2000c101d04 */
[----:B------:R-:W-:-:S03]  /*8620*/  ISETP.GE.AND P5, PT, R42, UR6, PT ;  /* 0x000000062a007c0c */ /* 0x000fc6000bfa6270 */
[----:B------:R-:W2:Y:S06]  /*8630*/  @!P4 LDS.128 R36, [R102+0x2400] ;  /* 0x002400006624c984 */ /* 0x000eac0000000c00 */
[----:B------:R-:W3:Y:S04]  /*8640*/  @!P1 LDS.128 R40, [R102+0x4400] ;  /* 0x0044000066289984 */ /* 0x000ee80000000c00 */
[----:B------:R-:W4:Y:S04]  /*8650*/  @!P5 LDS.128 R44, [R102+0x6400] ;  /* 0x00640000662cd984 */ /* 0x000f280000000c00 */
[----:B--2---:R2:W-:Y:S04]  /*8660*/  @!P4 STG.E.128 desc[UR4][R50.64+0x80], R36 ;  /* 0x000080243200c986 */ /* 0x0045e8000c101d04 */
[----:B---3--:R2:W-:Y:S04]  /*8670*/  @!P1 STG.E.128 desc[UR4][R50.64+0x100], R40 ;  /* 0x0001002832009986 */ /* 0x0085e8000c101d04 */
[----:B----4-:R2:W-:Y:S02]  /*8680*/  @!P5 STG.E.128 desc[UR4][R50.64+0x180], R44 ;  /* 0x0001802c3200d986 */ /* 0x0105e4000c101d04 */
.L_x_1425:
[----:B------:R-:W-:Y:S05]  /*8690*/  BSYNC B0 ;  /* 0x0000000000007941 */ /* 0x000fea0003800000 */
.L_x_1424:
[----:B------:R-:W-:Y:S01]  /*86a0*/  ISETP.GE.AND P1, PT, R234, R105, PT ;  /* 0x00000069ea00720c */ /* 0x000fe20003f26270 */
[----:B------:R-:W-:-:S12]  /*86b0*/  BSSY B0, `(.L_x_1426) ;  /* 0x0000020000007945 */ /* 0x000fd80003800000 */
[----:B------:R-:W-:Y:S05]  /*86c0*/  @P1 BRA `(.L_x_1427) ;  /* 0x0000000000781947 */ /* 0x000fea0003800000 */
[----:B--2---:R-:W2:Y:S01]  /*86d0*/  LDL R36, [R1+0x20] ;  /* 0x0000200001247983 */ /* 0x004ea20000100800 */
[----:B------:R-:W-:-:S03]  /*86e0*/  ULDC UR6, c[0x0][0x2e4] ;  /* 0x0000b90000067ab9 */ /* 0x000fc60000000800 */
[----:B------:R-:W3:Y:S01]  /*86f0*/  LDL R37, [R1+0x24] ;  /* 0x0000240001257983 */ /* 0x000ee20000100800 */
[C---:B------:R-:W-:Y:S01]  /*8700*/  ISETP.GE.AND P1, PT, R229.reuse, UR6, PT ;  /* 0x00000006e5007c0c */ /* 0x040fe2000bf26270 */
[----:B------:R-:W-:Y:S01]  /*8710*/  IMAD.MOV.U32 R40, RZ, RZ, R86 ;  /* 0x000000ffff287224 */ /* 0x000fe200078e0056 */
[----:B------:R-:W-:Y:S01]  /*8720*/  IADD3 R43, P4, R48, 0x20, RZ ;  /* 0x00000020302b7810 */ /* 0x000fe20007f9e0ff */
[----:B------:R-:W-:Y:S01]  /*8730*/  IMAD.MOV.U32 R41, RZ, RZ, R97 ;  /* 0x000000ffff297224 */ /* 0x000fe200078e0061 */
[----:B------:R-:W-:Y:S01]  /*8740*/  ISETP.GE.AND P5, PT, R226, UR6, PT ;  /* 0x00000006e2007c0c */ /* 0x000fe2000bfa6270 */
[----:B------:R-:W-:Y:S02]  /*8750*/  VIADD R44, R229, 0x80 ;  /* 0x00000080e52c7836 */ /* 0x000fe40000000000 */
[----:B------:R-:W-:Y:S02]  /*8760*/  IMAD.X R48, RZ, RZ, R49, P4 ;  /* 0x000000ffff307224 */ /* 0x000fe400020e0631 */
[----:B------:R-:W-:-:S04]  /*8770*/  IMAD.WIDE.U32 R40, R43, UR60, R40 ;  /* 0x0000003c2b287c25 */ /* 0x000fc8000f8e0028 */
[----:B------:R-:W-:Y:S02]  /*8780*/  IMAD R48, R48, UR60, RZ ;  /* 0x0000003c30307c24 */ /* 0x000fe4000f8e02ff */
[----:B------:R-:W-:Y:S02]  /*8790*/  VIADD R42, R229, 0xc0 ;  /* 0x000000c0e52a7836 */ /* 0x000fe40000000000 */
[----:B------:R-:W-:-:S04]  /*87a0*/  IMAD R43, R43, UR61, R48 ;  /* 0x0000003d2b2b7c24 */ /* 0x000fc8000f8e0230 */
[----:B------:R-:W-:Y:S01]  /*87b0*/  IMAD.IADD R41, R41, 0x1, R43 ;  /* 0x0000000129297824 */ /* 0x000fe200078e022b */
[----:B--2---:R-:W-:Y:S02]  /*87c0*/  R2UR UR7, R36 ;  /* 0x00000000240772ca */ /* 0x004fe400000e0000 */
[----:B---3--:R-:W-:Y:S02]  /*87d0*/  R2UR UR4, R37 ;  /* 0x00000000250472ca */ /* 0x008fe400000e0000 */
[----:B------:R-:W2:Y:S11]  /*87e0*/  @!P1 LDS.128 R36, [R102+0x1400] ;  /* 0x0014000066249984 */ /* 0x000eb60000000c00 */
        /* <DEDUP_REMOVED lines=12> */
.L_x_1427:
[----:B------:R-:W-:Y:S05]  /*88b0*/  BSYNC B0 ;  /* 0x0000000000007941 */ /* 0x000fea0003800000 */
.L_x_1426:
[----:B--2---:R-:W2:Y:S01]  /*88c0*/  LDL.LU R37, [R1] ;  /* 0x0000000001257983 */ /* 0x004ea20000300800 */
[----:B------:R-:W-:Y:S01]  /*88d0*/  VIADD R17, R17, 0x1 ;  /* 0x0000000111117836 */ /* 0x000fe20000000000 */
[----:B------:R-:W-:Y:S01]  /*88e0*/  ISETP.NE.AND P4, PT, R99, RZ, PT ;  /* 0x000000ff6300720c */ /* 0x000fe20003f85270 */
[----:B01----:R-:W-:Y:S01]  /*88f0*/  @!P0 VIADD R98, R98, 0x308c0 ;  /* 0x000308c062628836 */ /* 0x003fe20000000000 */
[----:B------:R-:W-:Y:S01]  /*8900*/  @!PT LDS RZ, [RZ] ;  /* 0x00000000fffff984 */ /* 0x000fe20000000800 */
[----:B------:R-:W-:Y:S01]  /*8910*/  @!PT LDS RZ, [RZ] ;  /* 0x00000000fffff984 */ /* 0x000fe20000000800 */
[----:B------:R-:W-:Y:S01]  /*8920*/  @!PT LDS RZ, [RZ] ;  /* 0x00000000fffff984 */ /* 0x000fe20000000800 */
[----:B------:R-:W-:Y:S01]  /*8930*/  @!PT LDS RZ, [RZ] ;  /* 0x00000000fffff984 */ /* 0x000fe20000000800 */
[----:B------:R0:W-:Y:S06]  /*8940*/  MEMBAR.ALL.CTA ;  /* 0x0000000000007992 */ /* 0x0001ec0000008000 */
[----:B0-----:R-:W0:Y:S02]  /*8950*/  FENCE.VIEW.ASYNC.S ;  /* 0x00000000000073c6 */ /* 0x001e240000000000 */
[----:B0-----:R0:W-:Y:S01]  /*8960*/  BAR.SYNC.DEFER_BLOCKING R108, 0x80 ;  /* 0x0002006c0000751d */ /* 0x0011e20000010000 */
[----:B------:R-:W-:-:S02]  /*8970*/  ISETP.NE.AND P1, PT, R17, 0x2, PT ;  /* 0x000000021100780c */ /* 0x000fc40003f25270 */
[----:B------:R-:W-:Y:S02]  /*8980*/  @!P0 PRMT R98, RZ, 0x654, R98 ;  /* 0x00000654ff628816 */ /* 0x000fe40000000062 */
[----:B------:R-:W-:Y:S02]  /*8990*/  SEL R36, RZ, 0x1, P1 ;  /* 0x00000001ff247807 */ /* 0x000fe40000800000 */
[----:B------:R-:W-:Y:S01]  /*89a0*/  SEL R17, R17, RZ, P1 ;  /* 0x000000ff11117207 */ /* 0x000fe20000800000 */
[----:B------:R0:W-:Y:S01]  /*89b0*/  @!P0 SYNCS.ARRIVE.TRANS64.RED.A1T0 RZ, [R98+URZ], RZ ;  /* 0x000000ff62ff89a7 */ /* 0x0001e2000810043f */
[----:B------:R-:W-:Y:S02]  /*89c0*/  PLOP3.LUT P0, PT, PT, PT, PT, 0x8, 0x0 ;  /* 0x000000000000781c */ /* 0x000fe40003f0e170 */
[----:B--2---:R-:W-:-:S05]  /*89d0*/  LOP3.LUT R37, R37, R36, RZ, 0x3c, !PT ;  /* 0x0000002425257212 */ /* 0x004fca00078e3cff */
[----:B------:R0:W-:Y:S01]  /*89e0*/  STL [R1], R37 ;  /* 0x0000002501007387 */ /* 0x0001e20000100800 */
[----:B------:R-:W-:Y:S05]  /*89f0*/  @P4 BRA `(.L_x_1428) ;  /* 0xffffffa000344947 */ /* 0x000fea000383ffff */
.L_x_1348:
[----:B------:R-:W1:Y:S01]  /*8a00*/  LDC.64 R4, c[0x0][0x9e0] ;  /* 0x00027800ff047b82 */ /* 0x000e620000000a00 */
[----:B------:R-:W-:Y:S01]  /*8a10*/  BSSY B0, `(.L_x_1429) ;  /* 0x0000005000007945 */ /* 0x000fe20003800000 */
[----:B-1----:R-:W-:-:S03]  /*8a20*/  ISETP.GE.AND P1, PT, R5, 0x1, PT ;  /* 0x000000010500780c */ /* 0x002fc60003f26270 */
[----:B------:R-:W-:Y:S10]  /*8a30*/  @P0 BRA `(.L_x_1430) ;  /* 0x0000000000080947 */ /* 0x000ff40003800000 */
[----:B------:R-:W1:Y:S02]  /*8a40*/  FENCE.VIEW.ASYNC.G ;  /* 0x00000000000073c6 */ /* 0x000e640000000100 */
[----:B-1----:R-:W-:Y:S06]  /*8a50*/  BAR.ARV 0xc, 0x120 ;  /* 0x0304800000007b1d */ /* 0x002fec0000002000 */
.L_x_1430:
[----:B------:R-:W-:Y:S05]  /*8a60*/  BSYNC B0 ;  /* 0x0000000000007941 */ /* 0x000fea0003800000 */
.L_x_1429:
[----:B------:R-:W-:Y:S01]  /*8a70*/  IMAD.IADD R0, R103, 0x1, R4 ;  /* 0x0000000167007824 */ /* 0x000fe200078e0204 */
[----:B------:R-:W-:Y:S06]  /*8a80*/  @!P1 BRA `(.L_x_1431) ;  /* 0x0000000000489947 */ /* 0x000fec0003800000 */
[C---:B------:R-:W-:Y:S01]  /*8a90*/  ISETP.GT.AND P0, PT, R103.reuse, RZ, PT ;  /* 0x000000ff6700720c */ /* 0x040fe20003f04270 */
[----:B------:R-:W-:Y:S01]  /*8aa0*/  BSSY B0, `(.L_x_1432) ;  /* 0x000000e000007945 */ /* 0x000fe20003800000 */
[----:B------:R-:W-:-:S11]  /*8ab0*/  VIADD R2, R103, 0xffffffff ;  /* 0xffffffff67027836 */ /* 0x000fd60000000000 */
        /* <DEDUP_REMOVED lines=8> */
.L_x_1433:
[----:B------:R-:W-:-:S13]  /*8b40*/  ISETP.NE.AND P0, PT, R5, 0x1, PT ;  /* 0x000000010500780c */ /* 0x000fda0003f05270 */
[----:B------:R-:W1:Y:S02]  /*8b50*/  @P0 LDC.64 R6, c[0x0][0x9e8] ;  /* 0x00027a00ff060b82 */ /* 0x000e640000000a00 */
[----:B-1----:R-:W-:-:S05]  /*8b60*/  @P0 IMAD.HI.U32 R4, R2, R6, RZ ;  /* 0x0000000602040227 */ /* 0x002fca00078e00ff */
[----:B------:R-:W-:-:S07]  /*8b70*/  @P0 SHF.R.U32.HI R2, RZ, R7, R4 ;  /* 0x00000007ff020219 */ /* 0x000fce0000011604 */
.L_x_1434:
[----:B------:R-:W-:Y:S05]  /*8b80*/  BSYNC B0 ;  /* 0x0000000000007941 */ /* 0x000fea0003800000 */
.L_x_1432:
[----:B------:R-:W-:-:S05]  /*8b90*/  IMAD R3, R2, R5, R5 ;  /* 0x0000000502037224 */ /* 0x000fca00078e0205 */
[----:B------:R-:W-:-:S07]  /*8ba0*/  VIMNMX R0, R0, R3, PT ;  /* 0x0000000300007248 */ /* 0x000fce0003fe0100 */
.L_x_1431:
[----:B------:R-:W-:Y:S01]  /*8bb0*/  VIADD R0, R0, 0x3f ;  /* 0x0000003f00007836 */ /* 0x000fe20000000000 */
[----:B------:R-:W-:Y:S02]  /*8bc0*/  ULDC UR4, c[0x0][0x9dc] ;  /* 0x0002770000047ab9 */ /* 0x000fe40000000800 */
[----:B------:R-:W-:Y:S02]  /*8bd0*/  VIADD R2, R101, -UR4 ;  /* 0x8000000465027c36 */ /* 0x000fe40008000000 */
[----:B------:R-:W-:-:S04]  /*8be0*/  SHF.R.S32.HI R3, RZ, 0x1f, R0 ;  /* 0x0000001fff037819 */ /* 0x000fc80000011400 */
[----:B------:R-:W-:-:S04]  /*8bf0*/  LEA.HI R3, R3, R0, RZ, 0x6 ;  /* 0x0000000003037211 */ /* 0x000fc800078f30ff */
[----:B------:R-:W-:-:S04]  /*8c00*/  SHF.R.S32.HI R3, RZ, 0x6, R3 ;  /* 0x00000006ff037819 */ /* 0x000fc80000011403 */
[----:B------:R-:W-:Y:S01]  /*8c10*/  VIMNMX R104, R104, R3, PT ;  /* 0x0000000368687248 */ /* 0x000fe20003fe0100 */
[----:B------:R-:W-:Y:S06]  /*8c20*/  @!P1 BRA `(.L_x_1435) ;  /* 0x0000000000449947 */ /* 0x000fec0003800000 */
[----:B------:R-:W-:Y:S01]  /*8c30*/  ISETP.GT.AND P0, PT, R101, -0x1, PT ;  /* 0xffffffff6500780c */ /* 0x000fe20003f04270 */
[----:B------:R-:W-:-:S12]  /*8c40*/  BSSY B0, `(.L_x_1436) ;  /* 0x000000d000007945 */ /* 0x000fd80003800000 */
[----:B------:R-:W-:Y:S05]  /*8c50*/  @P0 BRA `(.L_x_1437) ;  /* 0x00000000001c0947 */ /* 0x000fea0003800000 */
[----:B------:R-:W-:Y:S02]  /*8c60*/  ISETP.NE.AND P0, PT, R5, 0x1, PT ;  /* 0x000000010500780c */ /* 0x000fe40003f05270 */
[----:B------:R-:W-:-:S11]  /*8c70*/  LOP3.LUT R101, RZ, R101, RZ, 0x33, !PT ;  /* 0x00000065ff657212 */ /* 0x000fd600078e33ff */
[----:B------:R-:W1:Y:S02]  /*8c80*/  @P0 LDC.64 R6, c[0x0][0x9e8] ;  /* 0x00027a00ff060b82 */ /* 0x000e640000000a00 */
[----:B-1----:R-:W-:-:S05]  /*8c90*/  @P0 IMAD.HI.U32 R0, R101, R6, RZ ;  /* 0x0000000665000227 */ /* 0x002fca00078e00ff */
[----:B------:R-:W-:-:S04]  /*8ca0*/  @P0 SHF.R.U32.HI R101, RZ, R7, R0 ;  /* 0x00000007ff650219 */ /* 0x000fc80000011600 */
[----:B------:R-:W-:Y:S01]  /*8cb0*/  LOP3.LUT R101, RZ, R101, RZ, 0x33, !PT ;  /* 0x00000065ff657212 */ /* 0x000fe200078e33ff */
[----:B------:R-:W-:Y:S06]  /*8cc0*/  BRA `(.L_x_1438) ;  /* 0x0000000000107947 */ /* 0x000fec0003800000 */
.L_x_1437:
[----:B------:R-:W-:-:S13]  /*8cd0*/  ISETP.NE.AND P0, PT, R5, 0x1, PT ;  /* 0x000000010500780c */ /* 0x000fda0003f05270 */
[----:B------:R-:W1:Y:S02]  /*8ce0*/  @P0 LDC.64 R6, c[0x0][0x9e8] ;  /* 0x00027a00ff060b82 */ /* 0x000e640000000a00 */
[----:B-1----:R-:W-:-:S05]  /*8cf0*/  @P0 IMAD.HI.U32 R6, R101, R6, RZ ;  /* 0x0000000665060227 */ /* 0x002fca00078e00ff */
[----:B------:R-:W-:-:S07]  /*8d00*/  @P0 SHF.R.U32.HI R101, RZ, R7, R6 ;  /* 0x00000007ff650219 */ /* 0x000fce0000011606 */
.L_x_1438:
[----:B------:R-:W-:Y:S05]  /*8d10*/  BSYNC B0 ;  /* 0x0000000000007941 */ /* 0x000fea0003800000 */
.L_x_1436:
[----:B------:R-:W-:-:S05]  /*8d20*/  IMAD R101, R101, R5, RZ ;  /* 0x0000000565657224 */ /* 0x000fca00078e02ff */
[----:B------:R-:W-:-:S07]  /*8d30*/  VIMNMX R2, R2, R101, !PT ;  /* 0x0000006502027248 */ /* 0x000fce0007fe0100 */
.L_x_1435:
[----:B------:R-:W-:Y:S01]  /*8d40*/  SHF.R.S32.HI R3, RZ, 0x1f, R2 ;  /* 0x0000001fff037819 */ /* 0x000fe20000011402 */
[----:B------:R-:W-:Y:S01]  /*8d50*/  IMAD.MOV.U32 R0, RZ, RZ, RZ ;  /* 0x000000ffff007224 */ /* 0x000fe200078e00ff */
[----:B------:R-:W-:Y:S02]  /*8d60*/  PLOP3.LUT P0, PT, PT, PT, PT, 0x80, 0x0 ;  /* 0x000000000000781c */ /* 0x000fe40003f0f070 */
[----:B------:R-:W-:Y:S02]  /*8d70*/  CS2R R150, SRZ ;  /* 0x0000000000967805 */ /* 0x000fe4000001ff00 */
[----:B------:R-:W-:Y:S02]  /*8d80*/  LEA.HI R6, R3, R2, RZ, 0x6 ;  /* 0x0000000203067211 */ /* 0x000fe400078f30ff */
[----:B------:R-:W-:Y:S02]  /*8d90*/  CS2R R2, SRZ ;  /* 0x0000000000027805 */ /* 0x000fe4000001ff00 */
[----:B------:R-:W-:-:S02]  /*8da0*/  CS2R R148, SRZ ;  /* 0x0000000000947805 */ /* 0x000fc4000001ff00 */
[----:B------:R-:W-:Y:S02]  /*8db0*/  CS2R R146, SRZ ;  /* 0x0000000000927805 */ /* 0x000fe4000001ff00 */
[----:B------:R-:W-:Y:S02]  /*8dc0*/  SHF.R.S32.HI R6, RZ, 0x6, R6 ;  /* 0x00000006ff067819 */ /* 0x000fe40000011406 */
[----:B------:R-:W-:Y:S02]  /*8dd0*/  CS2R R144, SRZ ;  /* 0x0000000000907805 */ /* 0x000fe4000001ff00 */
[----:B------:R-:W-:Y:S02]  /*8de0*/  CS2R R142, SRZ ;  /* 0x00000000008e7805 */ /* 0x000fe4000001ff00 */
[----:B------:R-:W-:Y:S02]  /*8df0*/  CS2R R140, SRZ ;  /* 0x00000000008c7805 */ /* 0x000fe4000001ff00 */
[----:B------:R-:W-:-:S02]  /*8e00*/  VIMNMX R20, RZ, R6, !PT ;  /* 0x00000006ff147248 */ /* 0x000fc40007fe0100 */
[----:B------:R-:W-:Y:S02]  /*8e10*/  CS2R R138, SRZ ;  /* 0x00000000008a7805 */ /* 0x000fe4000001ff00 */
[----:B------:R-:W-:Y:S02]  /*8e20*/  CS2R R136, SRZ ;  /* 0x0000000000887805 */ /* 0x000fe4000001ff00 */
[----:B------:R-:W-:Y:S02]  /*8e30*/  CS2R R124, SRZ ;  /* 0x00000000007c7805 */ /* 0x000fe4000001ff00 */
[----:B------:R-:W-:Y:S01]  /*8e40*/  ISETP.GT.AND P1, PT, R104, R20, PT ;  /* 0x000000146800720c */ /* 0x000fe20003f24270 */
[----:B------:R1:W-:Y:S01]  /*8e50*/  STL [R1+0x50], R20 ;  /* 0x0000501401007387 */ /* 0x0003e20000100800 */
[----:B------:R-:W-:Y:S02]  /*8e60*/  CS2R R120, SRZ ;  /* 0x0000000000787805 */ /* 0x000fe4000001ff00 */
[----:B------:R-:W-:-:S02]  /*8e70*/  CS2R R132, SRZ ;  /* 0x0000000000847805 */ /* 0x000fc4000001ff00 */
[----:B------:R-:W-:Y:S02]  /*8e80*/  CS2R R116, SRZ ;  /* 0x0000000000747805 */ /* 0x000fe4000001ff00 */
[----:B------:R-:W-:Y:S02]  /*8e90*/  CS2R R112, SRZ ;  /* 0x0000000000707805 */ /* 0x000fe4000001ff00 */
[----:B------:R-:W-:Y:S02]  /*8ea0*/  CS2R R128, SRZ ;  /* 0x0000000000807805 */ /* 0x000fe4000001ff00 */
[----:B0-----:R-:W-:Y:S02]  /*8eb0*/  CS2R R108, SRZ ;  /* 0x00000000006c7805 */ /* 0x001fe4000001ff00 */
        /* <DEDUP_REMOVED lines=17> */
[----:B------:R-:W-:Y:S01]  /*8fd0*/  CS2R R56, SRZ ;  /* 0x0000000000387805 */ /* 0x000fe2000001ff00 */
[----:B------:R-:W-:Y:S01]  /*8fe0*/  IMAD.MOV.U32 R101, RZ, RZ, RZ ;  /* 0x000000ffff657224 */ /* 0x000fe200078e00ff */
        /* <DEDUP_REMOVED lines=31> */
[----:B------:R-:W-:Y:S01]  /*91e0*/  CS2R R24, SRZ ;  /* 0x0000000000187805 */ /* 0x000fe2000001ff00 */
[----:B-1----:R-:W-:Y:S06]  /*91f0*/  @!P1 BRA `(.L_x_1439) ;  /* 0x0000015800589947 */ /* 0x002fec0003800000 */
[----:B------:R-:W0:Y:S01]  /*9200*/  S2R R20, SR_TID.X ;  /* 0x0000000000147919 */ /* 0x000e220000002100 */
[----:B------:R-:W-:Y:S01]  /*9210*/  BSSY B6, `(.L_x_1440) ;  /* 0x0000020000067945 */ /* 0x000fe20003800000 */
[----:B0-----:R-:W-:-:S05]  /*9220*/  VIADD R0, R20, 0xffffff80 ;  /* 0xffffff8014007836 */ /* 0x001fca0000000000 */
[----:B------:R-:W-:-:S04]  /*9230*/  SHF.R.S32.HI R3, RZ, 0x1f, R0 ;  /* 0x0000001fff037819 */ /* 0x000fc80000011400 */
[----:B------:R-:W-:-:S04]  /*9240*/  LEA.HI R3, R3, R0, RZ, 0x7 ;  /* 0x0000000003037211 */ /* 0x000fc800078f38ff */
[----:B------:R-:W-:-:S06]  /*9250*/  SHF.R.S32.HI R0, RZ, 0x7, R3 ;  /* 0x00000007ff007819 */ /* 0x000fcc0000011403 */
[----:B------:R-:W0:Y:S02]  /*9260*/  SHFL.IDX PT, R0, R0, RZ, 0x1f ;  /* 0x00001fff00007589 */ /* 0x000e2400000e0000 */
[----:B0-----:R-:W-:-:S04]  /*9270*/  LEA.HI R2, R0, R0, RZ, 0x1 ;  /* 0x0000000000027211 */ /* 0x001fc800078f08ff */
[----:B------:R-:W-:Y:S01]  /*9280*/  LOP3.LUT R3, R2, 0x1e, RZ, 0xc0, !PT ;  /* 0x0000001e02037812 */ /* 0x000fe200078ec0ff */
[----:B------:R-:W-:-:S04]  /*9290*/  VIADD R2, R16, 0x10400 ;  /* 0x0001040010027836 */ /* 0x000fc80000000000 */
[----:B------:R-:W-:Y:S01]  /*92a0*/  IMAD.IADD R3, R0, 0x1, -R3 ;  /* 0x0000000100037824 */ /* 0x000fe200078e0a03 */
[----:B------:R-:W-:-:S03]  /*92b0*/  LOP3.LUT P0, RZ, R2, 0x3ff, RZ, 0xc0, !PT ;  /* 0x000003ff02ff7812 */ /* 0x000fc6000780c0ff */
[----:B------:R-:W-:Y:S01]  /*92c0*/  IMAD R3, R3, 0x2000, R2 ;  /* 0x0000200003037824 */ /* 0x000fe200078e0202 */
[----:B------:R-:W-:-:S04]  /*92d0*/  P2R R23, PR, RZ, 0x1 ;  /* 0x00000001ff177803 */ /* 0x000fc80000000000 */
        /* <DEDUP_REMOVED lines=19> */
.L_x_1441:
[----:B------:R-:W-:Y:S05]  /*9410*/  BSYNC B6 ;  /* 0x0000000000067941 */ /* 0x000fea0003800000 */
.L_x_1440:
[----:B------:R-:W-:Y:S02]  /*9420*/  ULDC UR4, c[0x0][0x3d4] ;  /* 0x0000f50000047ab9 */ /* 0x000fe40000000800 */
[----:B------:R-:W-:-:S13]  /*9430*/  ISETP.LT.AND P0, PT, RZ, UR4, PT ;  /* 0x00000004ff007c0c */ /* 0x000fda000bf01270 */
[----:B------:R-:W-:Y:S05]  /*9440*/  @P0 BRA `(.L_x_1442) ;  /* 0x0000000000400947 */ /* 0x000fea0003800000 */
[----:B------:R-:W2:Y:S02]  /*9450*/  LDL R20, [R1+0x68] ;  /* 0x0000680001147983 */ /* 0x000ea40000100800 */
[----:B--2---:R-:W-:-:S04]  /*9460*/  LEA.HI R0, R20, R20, RZ, 0x1 ;  /* 0x0000001414007211 */ /* 0x004fc800078f08ff */
[----:B------:R-:W-:-:S05]  /*9470*/  LOP3.LUT R0, R0, 0xfffffffe, RZ, 0xc0, !PT ;  /* 0xfffffffe00007812 */ /* 0x000fca00078ec0ff */
[----:B------:R-:W-:-:S05]  /*9480*/  IMAD.IADD R0, R20, 0x1, -R0 ;  /* 0x0000000114007824 */ /* 0x000fca00078e0a00 */
[----:B------:R-:W-:-:S04]  /*9490*/  SHF.L.U32 R3, R0, 0x1f, RZ ;  /* 0x0000001f00037819 */ /* 0x000fc800000006ff */
[----:B------:R0:W1:Y:S03]  /*94a0*/  SYNCS.PHASECHK.TRANS64.TRYWAIT P0, [R16+URZ+0x30800], R3 ;  /* 0x03080003100075a7 */ /* 0x000066000800017f */
[----:B-1----:R-:W-:Y:S05]  /*94b0*/  @!P0 NANOSLEEP.SYNCS 0x989680 ;  /* 0x009896800000895d */ /* 0x002fea0003900000 */
[----:B------:R-:W1:Y:S01]  /*94c0*/  @!P0 SYNCS.PHASECHK.TRANS64 P0, [R16+URZ+0x30800], R3 ;  /* 0x03080003100085a7 */ /* 0x000e62000800007f */
[----:B------:R-:W-:Y:S04]  /*94d0*/  BSSY B0, `(.L_x_1443) ;  /* 0x0000006000007945 */ /* 0x000fe80003800000 */
[----:B-1----:R-:W-:Y:S05]  /*94e0*/  @P0 BRA `(.L_x_1444) ;  /* 0x0000000000100947 */ /* 0x002fea0003800000 */
.L_x_1445:
[----:B-1----:R1:W2:Y:S02]  /*94f0*/  SYNCS.PHASECHK.TRANS64.TRYWAIT P0, [R16+URZ+0x30800], R3 ;  /* 0x03080003100075a7 */ /* 0x0022a4000800017f */
[----:B--2---:R-:W-:Y:S05]  /*9500*/  @!P0 NANOSLEEP.SYNCS 0x989680 ;  /* 0x009896800000895d */ /* 0x004fea0003900000 */
[----:B------:R-:W2:Y:S02]  /*9510*/  @!P0 SYNCS.PHASECHK.TRANS64 P0, [R16+URZ+0x30800], R3 ;  /* 0x03080003100085a7 */ /* 0x000ea4000800007f */
[----:B--2---:R-:W-:Y:S05]  /*9520*/  @!P0 BRA `(.L_x_1445) ;  /* 0xfffffffc00f08947 */ /* 0x004fea000383ffff */
.L_x_1444:
[----:B------:R-:W-:Y:S05]  /*9530*/  BSYNC B0 ;  /* 0x0000000000007941 */ /* 0x000fea0003800000 */
.L_x_1443:
[----:B------:R-:W-:Y:S05]  /*9540*/  BRA `(.L_x_1446) ;  /* 0x0000009c00b07947 */ /* 0x000fea0003800000 */
.L_x_1442:
[----:B------:R-:W0:Y:S01]  /*9550*/  LDC.64 R12, c[0x0][0x3d8] ;  /* 0x0000f600ff0c7b82 */ /* 0x000e220000000a00 */
[----:B-----5:R-:W-:Y:S01]  /*9560*/  SHF.R.S32.HI R3, RZ, 0x1f, R100 ;  /* 0x0000001fff037819 */ /* 0x020fe20000011464 */
[--C-:B------:R-:W-:Y:S01]  /*9570*/  IMAD.MOV.U32 R4, RZ, RZ, R208.reuse ;  /* 0x000000ffff047224 */ /* 0x100fe200078e00d0 */
[----:B------:R-:W-:Y:S01]  /*9580*/  ISETP.NE.AND P4, PT, R23, RZ, PT ;  /* 0x000000ff1700720c */ /* 0x000fe20003f85270 */
[--C-:B------:R-:W-:Y:S01]  /*9590*/  IMAD.MOV.U32 R8, RZ, RZ, R229.reuse ;  /* 0x000000ffff087224 */ /* 0x100fe200078e00e5 */
[----:B------:R-:W-:Y:S01]  /*95a0*/  SHF.R.S32.HI R5, RZ, 0x1f, R208 ;  /* 0x0000001fff057819 */ /* 0x000fe200000114d0 */
[----:B------:R-:W-:Y:S01]  /*95b0*/  BSSY B6, `(.L_x_1447) ;  /* 0x0000030000067945 */ /* 0x000fe20003800000 */
[----:B------:R-:W-:Y:S01]  /*95c0*/  SHF.R.S32.HI R9, RZ, 0x1f, R229 ;  /* 0x0000001fff097819 */ /* 0x000fe200000114e5 */
[----:B------:R-:W1:Y:S01]  /*95d0*/  LDC.64 R14, c[0x0][0x3e8] ;  /* 0x0000fa00ff0e7b82 */ /* 0x000e620000000a00 */
[-C--:B0-----:R-:W-:Y:S01]  /*95e0*/  IMAD R0, R3, R12.reuse, RZ ;  /* 0x0000000c03007224 */ /* 0x081fe200078e02ff */
[----:B------:R-:W-:Y:S01]  /*95f0*/  SHF.L.U64.HI R88, R12, 0x5, R13 ;  /* 0x000000050c587819 */ /* 0x000fe2000001020d */
[----:B------:R-:W-:-:S02]  /*9600*/  IMAD R6, R19, R12, RZ ;  /* 0x0000000c13067224 */ /* 0x000fc400078e02ff */
[----:B------:R-:W-:-:S04]  /*9610*/  IMAD.WIDE.U32 R86, R100, R12, RZ ;  /* 0x0000000c64567225 */ /* 0x000fc800078e00ff */
[----:B-1----:R-:W-:Y:S01]  /*9620*/  IMAD R3, R3, R14, RZ ;  /* 0x0000000e03037224 */ /* 0x002fe200078e02ff */
[----:B------:R-:W-:Y:S01]  /*9630*/  SHF.L.U64.HI R92, R14, 0x5, R15 ;  /* 0x000000050e5c7819 */ /* 0x000fe2000001020f */
[-C--:B------:R-:W-:Y:S02]  /*9640*/  IMAD R99, R18, R13.reuse, R6 ;  /* 0x0000000d12637224 */ /* 0x080fe400078e0206 */
[C---:B------:R-:W-:Y:S02]  /*9650*/  IMAD R25, R100.reuse, R13, R0 ;  /* 0x0000000d64197224 */ /* 0x040fe400078e0200 */
[----:B------:R-:W-:Y:S02]  /*9660*/  IMAD R3, R100, R15, R3 ;  /* 0x0000000f64037224 */ /* 0x000fe400078e0203 */
[----:B------:R-:W-:-:S04]  /*9670*/  IMAD.WIDE.U32 R6, R18, R12, R4 ;  /* 0x0000000c12067225 */ /* 0x000fc800078e0004 */
[----:B------:R-:W-:Y:S01]  /*9680*/  IMAD.WIDE.U32 R10, R18, R12, R8 ;  /* 0x0000000c120a7225 */ /* 0x000fe200078e0008 */
[----:B------:R-:W-:-:S03]  /*9690*/  IADD3 R95, P0, R6, R86, RZ ;  /* 0x00000056065f7210 */ /* 0x000fc60007f1e0ff */
[----:B------:R-:W-:Y:S01]  /*96a0*/  IMAD R20, R19, R14, RZ ;  /* 0x0000000e13147224 */ /* 0x000fe200078e02ff */
[----:B------:R-:W-:Y:S01]  /*96b0*/  IADD3 R93, P2, R10, R86, RZ ;  /* 0x000000560a5d7210 */ /* 0x000fe20007f5e0ff */
[----:B------:R-:W-:-:S04]  /*96c0*/  IMAD.WIDE.U32 R100, R100, R14, RZ ;  /* 0x0000000e64647225 */ /* 0x000fc800078e00ff */
[----:B------:R-:W-:-:S04]  /*96d0*/  IMAD.WIDE.U32 R4, R18, R14, R4 ;  /* 0x0000000e12047225 */ /* 0x000fc800078e0004 */
[----:B------:R-:W-:Y:S01]  /*96e0*/  IMAD.WIDE.U32 R8, R18, R14, R8 ;  /* 0x0000000e12087225 */ /* 0x000fe200078e0008 */
[----:B------:R-:W-:-:S03]  /*96f0*/  IADD3 R23, P1, R4, R100, RZ ;  /* 0x0000006404177210 */ /* 0x000fc60007f3e0ff */
[----:B------:R-:W-:Y:S01]  /*9700*/  IMAD.IADD R25, R25, 0x1, R87 ;  /* 0x0000000119197824 */ /* 0x000fe200078e0257 */
[----:B------:R-:W-:Y:S01]  /*9710*/  IADD3 R91, P3, R8, R100, RZ ;  /* 0x00000064085b7210 */ /* 0x000fe20007f7e0ff */
[----:B------:R-:W-:Y:S02]  /*9720*/  IMAD R20, R18, R15, R20 ;  /* 0x0000000f12147224 */ /* 0x000fe400078e0214 */
[----:B------:R-:W-:Y:S01]  /*9730*/  IMAD.IADD R27, R3, 0x1, R101 ;  /* 0x00000001031b7824 */ /* 0x000fe200078e0265 */
[C---:B------:R-:W-:Y:S01]  /*9740*/  IADD3.X R89, R25.reuse, R7, R99, P0, !PT ;  /* 0x0000000719597210 */ /* 0x040fe200007fe463 */
[----:B------:R-:W-:Y:S01]  /*9750*/  IMAD.SHL.U32 R90, R12, 0x20, RZ ;  /* 0x000000200c5a7824 */ /* 0x000fe200078e00ff */
[----:B------:R-:W-:Y:S01]  /*9760*/  IADD3.X R99, R25, R99, R11, P2, !PT ;  /* 0x0000006319637210 */ /* 0x000fe200017fe40b */
[----:B------:R-:W-:Y:S01]  /*9770*/  IMAD.SHL.U32 R94, R14, 0x20, RZ ;  /* 0x000000200e5e7824 */ /* 0x000fe200078e00ff */
[C---:B------:R-:W-:Y:S02]  /*9780*/  IADD3.X R97, R27.reuse, R5, R20, P1, !PT ;  /* 0x000000051b617210 */ /* 0x040fe40000ffe414 */
[----:B------:R-:W-:Y:S01]  /*9790*/  IADD3.X R103, R27, R20, R9, P3, !PT ;  /* 0x000000141b677210 */ /* 0x000fe20001ffe409 */
        /* <DEDUP_REMOVED lines=17> */
.L_x_1448:
[----:B------:R-:W-:Y:S05]  /*98b0*/  BSYNC B6 ;  /* 0x0000000000067941 */ /* 0x000fea0003800000 */
.L_x_1447:
[----:B------:R-:W2:Y:S01]  /*98c0*/  LDL R96, [R1+0x14] ;  /* 0x0000140001607983 */ /* 0x000ea20000100800 */
[----:B------:R-:W0:Y:S01]  /*98d0*/  LDC.64 R84, c[0x0][0x3d8] ;  /* 0x0000f600ff547b82 */ /* 0x000e220000000a00 */
[----:B------:R-:W-:Y:S01]  /*98e0*/  ULDC.U8 UR4, c[0x0][0x3f0] ;  /* 0x0000fc0000047ab9 */ /* 0x000fe20000000000 */
[----:B------:R-:W-:Y:S01]  /*98f0*/  BSSY B0, `(.L_x_1449) ;  /* 0x00009a9000007945 */ /* 0x000fe20003800000 */
[----:B------:R-:W-:Y:S01]  /*9900*/  ISETP.NE.AND P0, PT, RZ, UR4, PT ;  /* 0x00000004ff007c0c */ /* 0x000fe2000bf05270 */
[----:B------:R-:W-:-:S04]  /*9910*/  VIADD R20, R18, 0x40 ;  /* 0x0000004012147836 */ /* 0x000fc80000000000 */
[----:B------:R-:W1:Y:S01]  /*9920*/  LDC.64 R14, c[0x0][0x3e8] ;  /* 0x0000fa00ff0e7b82 */ /* 0x000e620000000a00 */
[----:B--2---:R-:W-:Y:S01]  /*9930*/  SHF.R.S32.HI R3, RZ, 0x1f, R96 ;  /* 0x0000001fff037819 */ /* 0x004fe20000011460 */
[----:B0-----:R-:W-:-:S04]  /*9940*/  IMAD.WIDE.U32 R4, R96, R84, RZ ;  /* 0x0000005460047225 */ /* 0x001fc800078e00ff */
[C---:B------:R-:W-:Y:S02]  /*9950*/  IMAD R0, R3.reuse, R84, RZ ;  /* 0x0000005403007224 */ /* 0x040fe400078e02ff */
[-C--:B-1----:R-:W-:Y:S02]  /*9960*/  IMAD R8, R3, R14.reuse, RZ ;  /* 0x0000000e03087224 */ /* 0x082fe400078e02ff */
[C---:B------:R-:W-:Y:S02]  /*9970*/  IMAD R3, R96.reuse, R85, R0 ;  /* 0x0000005560037224 */ /* 0x040fe400078e0200 */
[----:B------:R-:W-:-:S04]  /*9980*/  IMAD.WIDE.U32 R6, R96, R14, RZ ;  /* 0x0000000e60067225 */ /* 0x000fc800078e00ff */
[C---:B------:R-:W-:Y:S02]  /*9990*/  IMAD R9, R96.reuse, R15, R8 ;  /* 0x0000000f60097224 */ /* 0x040fe400078e0208 */
[----:B------:R-:W-:Y:S02]  /*99a0*/  IMAD.IADD R5, R5, 0x1, R3 ;  /* 0x0000000105057824 */ /* 0x000fe400078e0203 */
[----:B------:R-:W-:Y:S02]  /*99b0*/  IMAD R0, R96, -0x80, R225 ;  /* 0xffffff8060007824 */ /* 0x000fe400078e02e1 */
[----:B------:R-:W-:Y:S01]  /*99c0*/  IMAD.IADD R3, R7, 0x1, R9 ;  /* 0x0000000107037824 */ /* 0x000fe200078e0209 */
[C---:B------:R-:W-:Y:S01]  /*99d0*/  SHF.L.U64.HI R13, R4.reuse, 0x7, R5 ;  /* 0x00000007040d7819 */ /* 0x040fe20000010205 */
[----:B------:R-:W-:Y:S01]  /*99e0*/  IMAD.SHL.U32 R12, R4, 0x80, RZ ;  /* 0x00000080040c7824 */ /* 0x000fe200078e00ff */
[----:B------:R-:W-:Y:S01]  /*99f0*/  VIMNMX R9, R0, 0x80, PT ;  /* 0x0000008000097848 */ /* 0x000fe20003fe0100 */
[C---:B------:R-:W-:Y:S01]  /*9a00*/  IMAD.SHL.U32 R10, R6.reuse, 0x80, RZ ;  /* 0x00000080060a7824 */ /* 0x040fe200078e00ff */
[----:B------:R-:W-:Y:S01]  /*9a10*/  SHF.L.U64.HI R11, R6, 0x7, R3 ;  /* 0x00000007060b7819 */ /* 0x000fe20000010203 */
[----:B------:R-:W-:Y:S06]  /*9a20*/  @!P0 BRA `(.L_x_1450) ;  /* 0x0000004800d88947 */ /* 0x000fec0003800000 */
[----:B------:R0:W5:Y:S04]  /*9a30*/  LDL R105, [R1+0x8] ;  /* 0x0000080001697983 */ /* 0x0001680000100800 */
[----:B------:R0:W5:Y:S04]  /*9a40*/  LDL R102, [R1+0x4] ;  /* 0x0000040001667983 */ /* 0x0001680000100800 */
[----:B------:R0:W5:Y:S01]  /*9a50*/  LDL R98, [R1+0xc] ;  /* 0x00000c0001627983 */ /* 0x0001620000100800 */
[-C--:B------:R-:W-:Y:S01]  /*9a60*/  ISETP.GE.AND P1, PT, R18, R9.reuse, PT ;  /* 0x000000091200720c */ /* 0x080fe20003f26270 */
[----:B------:R-:W-:Y:S01]  /*9a70*/  BSSY B1, `(.L_x_1451) ;  /* 0x0000035000017945 */ /* 0x000fe20003800000 */
[----:B------:R-:W-:-:S02]  /*9a80*/  ISETP.GE.AND P0, PT, R20, R9, PT ;  /* 0x000000091400720c */ /* 0x000fc40003f06270 */
[----:B------:R-:W-:Y:S02]  /*9a90*/  CS2R R54, SRZ ;  /* 0x0000000000367805 */ /* 0x000fe4000001ff00 */
[----:B------:R-:W-:Y:S02]  /*9aa0*/  ISETP.GE.AND P2, PT, R234, R9, PT ;  /* 0x00000009ea00720c */ /* 0x000fe40003f46270 */
        /* <DEDUP_REMOVED lines=16> */
[----:B0-----:R-:W-:Y:S06]  /*9bb0*/  @P1 BRA `(.L_x_1452) ;  /* 0x0000000000801947 */ /* 0x001fec0003800000 */
[----:B------:R-:W-:Y:S01]  /*9bc0*/  IADD3 R5, P3, R12, R95, RZ ;  /* 0x0000005f0c057210 */ /* 0x000fe20007f7e0ff */
[----:B------:R-:W-:Y:S01]  /*9bd0*/  ULDC.64 UR4, c[0x0][0x3c8] ;  /* 0x0000f20000047ab9 */ /* 0x000fe20000000a00 */
[----:B------:R-:W-:Y:S01]  /*9be0*/  IADD3 R0, P4, R10, R23, RZ ;  /* 0x000000170a007210 */ /* 0x000fe20007f9e0ff */
[----:B------:R-:W-:Y:S01]  /*9bf0*/  ULDC.64 UR6, c[0x0][0x3e0] ;  /* 0x0000f80000067ab9 */ /* 0x000fe20000000a00 */
[----:B------:R-:W-:Y:S01]  /*9c00*/  CS2R R82, SRZ ;  /* 0x0000000000527805 */ /* 0x000fe2000001ff00 */
[----:B------:R-:W-:Y:S01]  /*9c10*/  IMAD.X R8, R13, 0x1, R89, P3 ;  /* 0x000000010d087824 */ /* 0x000fe200018e0659 */
[----:B------:R-:W-:Y:S01]  /*9c20*/  LEA R4, P3, R5, UR4, 0x1 ;  /* 0x0000000405047c11 */ /* 0x000fe2000f8608ff */
[----:B------:R-:W-:Y:S01]  /*9c30*/  IMAD.X R3, R11, 0x1, R97, P4 ;  /* 0x000000010b037824 */ /* 0x000fe200020e0661 */
[----:B------:R-:W-:Y:S01]  /*9c40*/  LEA R6, P4, R0, UR6, 0x1 ;  /* 0x0000000600067c11 */ /* 0x000fe2000f8808ff */
[----:B------:R-:W-:Y:S01]  /*9c50*/  ULDC UR4, c[0x0][0x3d4] ;  /* 0x0000f50000047ab9 */ /* 0x000fe20000000800 */
[----:B------:R-:W-:-:S02]  /*9c60*/  LEA.HI.X R5, R5, UR5, R8, 0x1, P3 ;  /* 0x0000000505057c11 */ /* 0x000fc400098f0c08 */
[----:B------:R-:W-:Y:S02]  /*9c70*/  CS2R R78, SRZ ;  /* 0x00000000004e7805 */ /* 0x000fe4000001ff00 */
[----:B------:R-:W-:Y:S02]  /*9c80*/  LEA.HI.X R7, R0, UR7, R3, 0x1, P4 ;  /* 0x0000000700077c11 */ /* 0x000fe4000a0f0c03 */
[----:B------:R-:W-:Y:S02]  /*9c90*/  CS2R R74, SRZ ;  /* 0x00000000004a7805 */ /* 0x000fe4000001ff00 */
[----:B------:R-:W-:Y:S02]  /*9ca0*/  ISETP.GE.AND P3, PT, R208, UR4, PT ;  /* 0x00000004d0007c0c */ /* 0x000fe4000bf66270 */
[----:B------:R-:W-:Y:S02]  /*9cb0*/  CS2R R70, SRZ ;  /* 0x0000000000467805 */ /* 0x000fe4000001ff00 */
[----:B-----5:R-:W-:Y:S01]  /*9cc0*/  ISETP.GE.AND P4, PT, R105, UR4, PT ;  /* 0x0000000469007c0c */ /* 0x020fe2000bf86270 */
[----:B------:R-:W-:Y:S01]  /*9cd0*/  ULDC.64 UR8, c[0x0][0x208] ;  /* 0x0000820000087ab9 */ /* 0x000fe20000000a00 */
[----:B------:R-:W-:-:S02]  /*9ce0*/  ISETP.GE.AND P5, PT, R102, UR4, PT ;  /* 0x0000000466007c0c */ /* 0x000fc4000bfa6270 */
[----:B------:R-:W-:Y:S02]  /*9cf0*/  ISETP.GE.AND P6, PT, R98, UR4, PT ;  /* 0x0000000462007c0c */ /* 0x000fe4000bfc6270 */
[----:B------:R-:W-:Y:S02]  /*9d00*/  CS2R R80, SRZ ;  /* 0x0000000000507805 */ /* 0x000fe4000001ff00 */
[----:B------:R-:W-:Y:S02]  /*9d10*/  CS2R R76, SRZ ;  /* 0x00000000004c7805 */ /* 0x000fe4000001ff00 */
[----:B------:R-:W-:Y:S02]  /*9d20*/  CS2R R72, SRZ ;  /* 0x0000000000487805 */ /* 0x000fe4000001ff00 */
[----:B------:R-:W-:Y:S01]  /*9d30*/  CS2R R68, SRZ ;  /* 0x0000000000447805 */ /* 0x000fe2000001ff00 */
        /* <DEDUP_REMOVED lines=8> */
.L_x_1452:
[----:B------:R-:W-:Y:S05]  /*9dc0*/  BSYNC B1 ;  /* 0x0000000000017941 */ /* 0x000fea0003800000 */
.L_x_1451:
[----:B------:R-:W-:Y:S04]  /*9dd0*/  BSSY B1, `(.L_x_1453) ;  /* 0x0000022000017945 */ /* 0x000fe80003800000 */
[----:B------:R-:W-:Y:S05]  /*9de0*/  @P2 BRA `(.L_x_1454) ;  /* 0x0000000000802947 */ /* 0x000fea0003800000 */
[----:B0-----:R-:W-:Y:S01]  /*9df0*/  IADD3 R5, P5, P6, R95, R90, R12 ;  /* 0x0000005a5f057210 */ /* 0x001fe20007ebe00c */
[----:B------:R-:W-:Y:S01]  /*9e00*/  ULDC.64 UR4, c[0x0][0x3c8] ;  /* 0x0000f20000047ab9 */ /* 0x000fe20000000a00 */
[----:B------:R-:W-:Y:S01]  /*9e10*/  IADD3 R0, P3, P4, R23, R94, R10 ;  /* 0x0000005e17007210 */ /* 0x000fe20007c7e00a */
[----:B------:R-:W-:Y:S01]  /*9e20*/  ULDC.64 UR6, c[0x0][0x3e0] ;  /* 0x0000f80000067ab9 */ /* 0x000fe20000000a00 */
[----:B------:R-:W-:Y:S02]  /*9e30*/  IADD3.X R8, R89, R88, R13, P5, P6 ;  /* 0x0000005859087210 */ /* 0x000fe40002fec40d */
[----:B------:R-:W-:Y:S02]  /*9e40*/  CS2R R66, SRZ ;  /* 0x0000000000427805 */ /* 0x000fe4000001ff00 */
[----:B------:R-:W-:Y:S02]  /*9e50*/  IADD3.X R3, R97, R92, R11, P3, P4 ;  /* 0x0000005c61037210 */ /* 0x000fe40001fe840b */
[----:B------:R-:W-:-:S02]  /*9e60*/  CS2R R62, SRZ ;  /* 0x00000000003e7805 */ /* 0x000fc4000001ff00 */
[C---:B------:R-:W-:Y:S01]  /*9e70*/  LEA R4, P5, R5.reuse, UR4, 0x1 ;  /* 0x0000000405047c11 */ /* 0x040fe2000f8a08ff */
[----:B------:R-:W-:Y:S01]  /*9e80*/  ULDC UR4, c[0x0][0x3d4] ;  /* 0x0000f50000047ab9 */ /* 0x000fe20000000800 */
[C---:B------:R-:W-:Y:S02]  /*9e90*/  LEA R6, P4, R0.reuse, UR6, 0x1 ;  /* 0x0000000600067c11 */ /* 0x040fe4000f8808ff */
[----:B------:R-:W-:Y:S02]  /*9ea0*/  CS2R R56, SRZ ;  /* 0x0000000000387805 */ /* 0x000fe4000001ff00 */
[----:B------:R-:W-:Y:S02]  /*9eb0*/  LEA.HI.X R5, R5, UR5, R8, 0x1, P5 ;  /* 0x0000000505057c11 */ /* 0x000fe4000a8f0c08 */
[----:B------:R-:W-:Y:S02]  /*9ec0*/  CS2R R54, SRZ ;  /* 0x0000000000367805 */ /* 0x000fe4000001ff00 */
[----:B------:R-:W-:Y:S01]  /*9ed0*/  LEA.HI.X R7, R0, UR7, R3, 0x1, P4 ;  /* 0x0000000700077c11 */ /* 0x000fe2000a0f0c03 */
[----:B------:R-:W-:Y:S01]  /*9ee0*/  ULDC.64 UR8, c[0x0][0x208] ;  /* 0x0000820000087ab9 */ /* 0x000fe20000000a00 */
[----:B------:R-:W-:-:S02]  /*9ef0*/  ISETP.GE.AND P3, PT, R208, UR4, PT ;  /* 0x00000004d0007c0c */ /* 0x000fc4000bf66270 */
[----:B-----5:R-:W-:Y:S02]  /*9f00*/  ISETP.GE.AND P4, PT, R105, UR4, PT ;  /* 0x0000000469007c0c */ /* 0x020fe4000bf86270 */
[----:B------:R-:W-:Y:S02]  /*9f10*/  ISETP.GE.AND P5, PT, R102, UR4, PT ;  /* 0x0000000466007c0c */ /* 0x000fe4000bfa6270 */
[----:B------:R-:W-:Y:S02]  /*9f20*/  ISETP.GE.AND P6, PT, R98, UR4, PT ;  /* 0x0000000462007c0c */ /* 0x000fe4000bfc6270 */
        /* <DEDUP_REMOVED lines=12> */
.L_x_1454:
[----:B------:R-:W-:Y:S05]  /*9ff0*/  BSYNC B1 ;  /* 0x0000000000017941 */ /* 0x000fea0003800000 */
.L_x_1453:
[----:B------:R-:W-:Y:S01]  /*a000*/  BSSY B1, `(.L_x_1455) ;  /* 0x000002e000017945 */ /* 0x000fe20003800000 */
        /* <DEDUP_REMOVED lines=8> */
[----:B------:R-:W-:Y:S06]  /*a090*/  @P0 BRA `(.L_x_1456) ;  /* 0x0000000000900947 */ /* 0x000fec0003800000 */
[----:B01----:R-:W-:Y:S01]  /*a0a0*/  LEA R4, P3, R84, R12, 0x6 ;  /* 0x0000000c54047211 */ /* 0x003fe200078630ff */
[----:B------:R-:W-:Y:S01]  /*a0b0*/  ULDC.64 UR4, c[0x0][0x3c8] ;  /* 0x0000f20000047ab9 */ /* 0x000fe20000000a00 */
[----:B------:R-:W-:Y:S01]  /*a0c0*/  LEA R0, P4, R14, R10, 0x6 ;  /* 0x0000000a0e007211 */ /* 0x000fe200078830ff */
[----:B------:R-:W-:Y:S01]  /*a0d0*/  ULDC.64 UR6, c[0x0][0x3e0] ;  /* 0x0000f80000067ab9 */ /* 0x000fe20000000a00 */
[----:B------:R-:W-:Y:S02]  /*a0e0*/  IADD3 R5, P5, R4, R95, RZ ;  /* 0x0000005f04057210 */ /* 0x000fe40007fbe0ff */
[----:B------:R-:W-:Y:S02]  /*a0f0*/  CS2R R48, SRZ ;  /* 0x0000000000307805 */ /* 0x000fe4000001ff00 */
[----:B------:R-:W-:Y:S02]  /*a100*/  LEA.HI.X R8, R84, R13, R85, 0x6, P3 ;  /* 0x0000000d54087211 */ /* 0x000fe400018f3455 */
[----:B------:R-:W-:-:S02]  /*a110*/  CS2R R44, SRZ ;  /* 0x00000000002c7805 */ /* 0x000fc4000001ff00 */
[----:B------:R-:W-:Y:S02]  /*a120*/  IADD3 R0, P6, R0, R23, RZ ;  /* 0x0000001700007210 */ /* 0x000fe40007fde0ff */
[----:B------:R-:W-:Y:S02]  /*a130*/  CS2R R40, SRZ ;  /* 0x0000000000287805 */ /* 0x000fe4000001ff00 */
[----:B------:R-:W-:Y:S01]  /*a140*/  LEA.HI.X R6, R14, R11, R15, 0x6, P4 ;  /* 0x0000000b0e067211 */ /* 0x000fe200020f340f */
[----:B------:R-:W-:Y:S01]  /*a150*/  IMAD.X R8, R8, 0x1, R89, P5 ;  /* 0x0000000108087824 */ /* 0x000fe200028e0659 */
[C---:B------:R-:W-:Y:S01]  /*a160*/  LEA R4, P3, R5.reuse, UR4, 0x1 ;  /* 0x0000000405047c11 */ /* 0x040fe2000f8608ff */
[----:B------:R-:W-:Y:S01]  /*a170*/  ULDC UR4, c[0x0][0x3d4] ;  /* 0x0000f50000047ab9 */ /* 0x000fe20000000800 */
[----:B------:R-:W-:Y:S01]  /*a180*/  CS2R R36, SRZ ;  /* 0x0000000000247805 */ /* 0x000fe2000001ff00 */
[----:B------:R-:W-:Y:S01]  /*a190*/  IMAD.X R3, R6, 0x1, R97, P6 ;  /* 0x0000000106037824 */ /* 0x000fe200030e0661 */
[----:B------:R-:W-:Y:S01]  /*a1a0*/  LEA R6, P4, R0, UR6, 0x1 ;  /* 0x0000000600067c11 */ /* 0x000fe2000f8808ff */
[----:B------:R-:W-:Y:S01]  /*a1b0*/  ULDC.64 UR8, c[0x0][0x208] ;  /* 0x0000820000087ab9 */ /* 0x000fe20000000a00 */
[----:B------:R-:W-:-:S02]  /*a1c0*/  LEA.HI.X R5, R5, UR5, R8, 0x1, P3 ;  /* 0x0000000505057c11 */ /* 0x000fc400098f0c08 */
[----:B------:R-:W-:Y:S02]  /*a1d0*/  LEA.HI.X R7, R0, UR7, R3, 0x1, P4 ;  /* 0x0000000700077c11 */ /* 0x000fe4000a0f0c03 */
[----:B------:R-:W-:Y:S02]  /*a1e0*/  ISETP.GE.AND P3, PT, R208, UR4, PT ;  /* 0x00000004d0007c0c */ /* 0x000fe4000bf66270 */
[----:B-----5:R-:W-:Y:S02]  /*a1f0*/  ISETP.GE.AND P4, PT, R105, UR4, PT ;  /* 0x0000000469007c0c */ /* 0x020fe4000bf86270 */
[----:B------:R-:W-:Y:S02]  /*a200*/  ISETP.GE.AND P5, PT, R102, UR4, PT ;  /* 0x0000000466007c0c */ /* 0x000fe4000bfa6270 */
[----:B------:R-:W-:Y:S02]  /*a210*/  ISETP.GE.AND P6, PT, R98, UR4, PT ;  /* 0x0000000462007c0c */ /* 0x000fe4000bfc6270 */
[----:B------:R-:W-:-:S02]  /*a220*/  CS2R R50, SRZ ;  /* 0x0000000000327805 */ /* 0x000fc4000001ff00 */
        /* <DEDUP_REMOVED lines=11> */
.L_x_1456:
[----:B------:R-:W-:Y:S05]  /*a2e0*/  BSYNC B1 ;  /* 0x0000000000017941 */ /* 0x000fea0003800000 */
.L_x_1455:
[----:B------:R-:W3:Y:S01]  /*a2f0*/  LDL R0, [R1+0x70] ;  /* 0x0000700001007983 */ /* 0x000ee20000100800 */
[----:B-----5:R-:W-:Y:S01]  /*a300*/  IMAD.MOV.U32 R3, RZ, RZ, R71 ;  /* 0x000000ffff037224 */ /* 0x020fe200078e0047 */
[----:B------:R-:W-:Y:S01]  /*a310*/  BSSY B1, `(.L_x_1457) ;  /* 0x0000054000017945 */ /* 0x000fe20003800000 */
[----:B------:R-:W-:Y:S01]  /*a320*/  IMAD.MOV.U32 R8, RZ, RZ, R78 ;  /* 0x000000ffff087224 */ /* 0x000fe200078e004e */
[----:B------:R-:W-:Y:S01]  /*a330*/  CS2R R28, SRZ ;  /* 0x00000000001c7805 */ /* 0x000fe2000001ff00 */
[----:B012---:R-:W-:Y:S01]  /*a340*/  IMAD.MOV.U32 R6, RZ, RZ, R86 ;  /* 0x000000ffff067224 */ /* 0x007fe200078e0056 */
[----:B------:R-:W-:Y:S01]  /*a350*/  PRMT R115, R3, 0x7610, R115 ;  /* 0x0000761003737816 */ /* 0x000fe20000000073 */
[----:B------:R-:W-:Y:S01]  /*a360*/  IMAD.MOV.U32 R3, RZ, RZ, R75 ;  /* 0x000000ffff037224 */ /* 0x000fe200078e004b */
[----:B------:R-:W0:Y:S01]  /*a370*/  LDC R86, c[0x0][0x428] ;  /* 0x00010a00ff567b82 */ /* 0x000e220000000800 */
[----:B------:R-:W-:Y:S01]  /*a380*/  PRMT R135, R8, 0x7610, R135 ;  /* 0x0000761008877816 */ /* 0x000fe20000000087 */
[----:B------:R-:W-:Y:S01]  /*a390*/  IMAD.MOV.U32 R8, RZ, RZ, R68 ;  /* 0x000000ffff087224 */ /* 0x000fe200078e0044 */
[----:B------:R-:W-:-:S02]  /*a3a0*/  CS2R R34, SRZ ;  /* 0x0000000000227805 */ /* 0x000fc4000001ff00 */
[----:B------:R-:W-:Y:S01]  /*a3b0*/  PRMT R125, R3, 0x7610, R125 ;  /* 0x00007610037d7816 */ /* 0x000fe2000000007d */
[----:B------:R-:W-:Y:S01]  /*a3c0*/  IMAD.MOV.U32 R3, RZ, RZ, R83 ;  /* 0x000000ffff037224 */ /* 0x000fe200078e0053 */
[----:B------:R-:W-:Y:S02]  /*a3d0*/  CS2R R20, SRZ ;  /* 0x0000000000147805 */ /* 0x000fe4000001ff00 */
[----:B------:R-:W-:Y:S01]  /*a3e0*/  PRMT R116, R8, 0x7610, R116 ;  /* 0x0000761008747816 */ /* 0x000fe20000000074 */
[----:B------:R-:W-:Y:S01]  /*a3f0*/  IMAD.MOV.U32 R8, RZ, RZ, R76 ;  /* 0x000000ffff087224 */ /* 0x000fe200078e004c */
[----:B------:R-:W-:Y:S02]  /*a400*/  CS2R R32, SRZ ;  /* 0x0000000000207805 */ /* 0x000fe4000001ff00 */
[----:B------:R-:W-:Y:S01]  /*a410*/  PRMT R137, R3, 0x7610, R137 ;  /* 0x0000761003897816 */ /* 0x000fe20000000089 */
[----:B------:R-:W-:Y:S01]  /*a420*/  IMAD.MOV.U32 R3, RZ, RZ, R73 ;  /* 0x000000ffff037224 */ /* 0x000fe200078e0049 */
[----:B------:R-:W-:Y:S01]  /*a430*/  PRMT R133, R8, 0x7610, R133 ;  /* 0x0000761008857816 */ /* 0x000fe20000000085 */
[----:B------:R-:W-:-:S03]  /*a440*/  IMAD.MOV.U32 R8, RZ, RZ, R81 ;  /* 0x000000ffff087224 */ /* 0x000fc600078e0051 */
[----:B------:R-:W-:Y:S01]  /*a450*/  PRMT R127, R3, 0x7610, R127 ;  /* 0x00007610037f7816 */ /* 0x000fe2000000007f */
[----:B------:R-:W-:Y:S02]  /*a460*/  IMAD.MOV.U32 R3, RZ, RZ, R80 ;  /* 0x000000ffff037224 */ /* 0x000fe400078e0050 */
[----:B------:R-:W-:Y:S01]  /*a470*/  IMAD.MOV.U32 R7, RZ, RZ, R25 ;  /* 0x000000ffff077224 */ /* 0x000fe200078e0019 */
[----:B------:R-:W-:Y:S01]  /*a480*/  PRMT R139, R8, 0x7610, R139 ;  /* 0x00007610088b7816 */ /* 0x000fe2000000008b */
[----:B------:R-:W-:Y:S01]  /*a490*/  IMAD.MOV.U32 R5, RZ, RZ, R27 ;  /* 0x000000ffff057224 */ /* 0x000fe200078e001b */
[----:B------:R-:W-:Y:S01]  /*a4a0*/  PRMT R138, R3, 0x7610, R138 ;  /* 0x00007610038a7816 */ /* 0x000fe2000000008a */
[----:B------:R-:W-:Y:S01]  /*a4b0*/  IMAD.MOV.U32 R4, RZ, RZ, R100 ;  /* 0x000000ffff047224 */ /* 0x000fe200078e0064 */
[----:B------:R-:W-:Y:S02]  /*a4c0*/  CS2R R26, SRZ ;  /* 0x00000000001a7805 */ /* 0x000fe4000001ff00 */
[----:B------:R-:W-:-:S02]  /*a4d0*/  CS2R R24, SRZ ;  /* 0x0000000000187805 */ /* 0x000fc4000001ff00 */
[----:B---3--:R-:W-:Y:S01]  /*a4e0*/  ISETP.GE.AND P3, PT, R0, R9, PT ;  /* 0x000000090000720c */ /* 0x008fe20003f66270 */
[----:B------:R-:W-:Y:S02]  /*a4f0*/  IMAD.MOV.U32 R0, RZ, RZ, R70 ;  /* 0x000000ffff007224 */ /* 0x000fe400078e0046 */
[----:B------:R-:W-:-:S03]  /*a500*/  IMAD.MOV.U32 R9, RZ, RZ, R79 ;  /* 0x000000ffff097224 */ /* 0x000fc600078e004f */
[----:B------:R-:W-:Y:S01]  /*a510*/  PRMT R114, R0, 0x7610, R114 ;  /* 0x0000761000727816 */ /* 0x000fe20000000072 */
[----:B------:R-:W-:Y:S01]  /*a520*/  IMAD.MOV.U32 R0, RZ, RZ, R74 ;  /* 0x000000ffff007224 */ /* 0x000fe200078e004a */
[----:B------:R-:W-:Y:S01]  /*a530*/  PRMT R134, R9, 0x7610, R134 ;  /* 0x0000761009867816 */ /* 0x000fe20000000086 */
[----:B------:R-:W-:-:S03]  /*a540*/  IMAD.MOV.U32 R9, RZ, RZ, R69 ;  /* 0x000000ffff097224 */ /* 0x000fc600078e0045 */
[----:B------:R-:W-:Y:S01]  /*a550*/  PRMT R124, R0, 0x7610, R124 ;  /* 0x00007610007c7816 */ /* 0x000fe2000000007c */
[----:B------:R-:W-:Y:S01]  /*a560*/  IMAD.MOV.U32 R0, RZ, RZ, R82 ;  /* 0x000000ffff007224 */ /* 0x000fe200078e0052 */
[----:B------:R-:W-:Y:S01]  /*a570*/  PRMT R117, R9, 0x7610, R117 ;  /* 0x0000761009757816 */ /* 0x000fe20000000075 */
[----:B------:R-:W-:-:S03]  /*a580*/  IMAD.MOV.U32 R9, RZ, RZ, R54 ;  /* 0x000000ffff097224 */ /* 0x000fc600078e0036 */
[----:B------:R-:W-:Y:S01]  /*a590*/  PRMT R136, R0, 0x7610, R136 ;  /* 0x0000761000887816 */ /* 0x000fe20000000088 */
[----:B------:R-:W-:Y:S01]  /*a5a0*/  IMAD.MOV.U32 R0, RZ, RZ, R72 ;  /* 0x000000ffff007224 */ /* 0x000fe200078e0048 */
[----:B------:R-:W-:Y:S02]  /*a5b0*/  PRMT R101, R9, 0x7610, R101 ;  /* 0x0000761009657816 */ /* 0x000fe40000000065 */
[----:B------:R-:W-:Y:S02]  /*a5c0*/  CS2R R8, SRZ ;  /* 0x0000000000087805 */ /* 0x000fe4000001ff00 */
[----:B------:R-:W-:Y:S01]  /*a5d0*/  PRMT R126, R0, 0x7610, R126 ;  /* 0x00007610007e7816 */ /* 0x000fe2000000007e */
[----:B------:R-:W-:-:S05]  /*a5e0*/  IMAD.MOV.U32 R0, RZ, RZ, R77 ;  /* 0x000000ffff007224 */ /* 0x000fca00078e004d */
[----:B------:R-:W-:Y:S01]  /*a5f0*/  PRMT R132, R0, 0x7610, R132 ;  /* 0x0000761000847816 */ /* 0x000fe20000000084 */
[----:B0-----:R-:W-:Y:S06]  /*a600*/  @P3 BRA `(.L_x_1458) ;  /* 0x0000000000903947 */ /* 0x001fec0003800000 */
[----:B------:R-:W-:Y:S01]  /*a610*/  IMAD.WIDE.U32 R12, R84, 0x60, R12 ;  /* 0x00000060540c7825 */ /* 0x000fe200078e000c */
[----:B------:R-:W-:Y:S01]  /*a620*/  ULDC UR4, c[0x0][0x3d4] ;  /* 0x0000f50000047ab9 */ /* 0x000fe20000000800 */
[----:B------:R-:W-:Y:S01]  /*a630*/  ULDC.64 UR6, c[0x0][0x3c8] ;  /* 0x0000f20000067ab9 */ /* 0x000fe20000000a00 */
[----:B------:R-:W-:Y:S01]  /*a640*/  ULDC.64 UR8, c[0x0][0x3e0] ;  /* 0x0000f80000087ab9 */ /* 0x000fe20000000a00 */
[----:B------:R-:W-:Y:S01]  /*a650*/  IMAD.WIDE.U32 R10, R14, 0x60, R10 ;  /* 0x000000600e0a7825 */ /* 0x000fe200078e000a */
[----:B------:R-:W-:Y:S02]  /*a660*/  IADD3 R95, P4, R95, R12, RZ ;  /* 0x0000000c5f5f7210 */ /* 0x000fe40007f9e0ff */
[----:B------:R-:W-:Y:S02]  /*a670*/  CS2R R34, SRZ ;  /* 0x0000000000227805 */ /* 0x000fe4000001ff00 */
[----:B------:R-:W-:Y:S01]  /*a680*/  CS2R R32, SRZ ;  /* 0x0000000000207805 */ /* 0x000fe2000001ff00 */
[----:B------:R-:W-:Y:S01]  /*a690*/  IMAD R8, R85, 0x60, RZ ;  /* 0x0000006055087824 */ /* 0x000fe200078e02ff */
[----:B------:R-:W-:Y:S01]  /*a6a0*/  IADD3 R23, P5, R23, R10, RZ ;  /* 0x0000000a17177210 */ /* 0x000fe20007fbe0ff */
[----:B------:R-:W-:Y:S01]  /*a6b0*/  IMAD R0, R15, 0x60, RZ ;  /* 0x000000600f007824 */ /* 0x000fe200078e02ff */
[----:B------:R-:W-:-:S02]  /*a6c0*/  ULDC.64 UR10, c[0x0][0x208] ;  /* 0x00008200000a7ab9 */ /* 0x000fc40000000a00 */
[----:B------:R-:W-:Y:S02]  /*a6d0*/  IADD3.X R8, R89, R13, R8, P4, !PT ;  /* 0x0000000d59087210 */ /* 0x000fe400027fe408 */
[----:B------:R-:W-:Y:S02]  /*a6e0*/  ISETP.GE.AND P4, PT, R208, UR4, PT ;  /* 0x00000004d0007c0c */ /* 0x000fe4000bf86270 */
[----:B------:R-:W-:Y:S02]  /*a6f0*/  IADD3.X R0, R97, R11, R0, P5, !PT ;  /* 0x0000000b61007210 */ /* 0x000fe40002ffe400 */
[----:B------:R-:W-:Y:S02]  /*a700*/  LEA R10, P5, R95, UR6, 0x1 ;  /* 0x000000065f0a7c11 */ /* 0x000fe4000f8a08ff */
[----:B------:R-:W-:Y:S02]  /*a710*/  LEA R12, P6, R23, UR8, 0x1 ;  /* 0x00000008170c7c11 */ /* 0x000fe4000f8c08ff */
[----:B------:R-:W-:-:S02]  /*a720*/  LEA.HI.X R11, R95, UR7, R8, 0x1, P5 ;  /* 0x000000075f0b7c11 */ /* 0x000fc4000a8f0c08 */
[----:B------:R-:W-:Y:S02]  /*a730*/  LEA.HI.X R13, R23, UR9, R0, 0x1, P6 ;  /* 0x00000009170d7c11 */ /* 0x000fe4000b0f0c00 */
[----:B------:R-:W-:Y:S01]  /*a740*/  ISETP.GE.AND P6, PT, R105, UR4, PT ;  /* 0x0000000469007c0c */ /* 0x000fe2000bfc6270 */
[----:B------:R0:W5:Y:S01]  /*a750*/  @!P4 LDG.E.64 R34, desc[UR10][R10.64] ;  /* 0x0000000a0a22c981 */ /* 0x000162000c1e1b00 */
[----:B------:R-:W-:-:S03]  /*a760*/  ISETP.GE.AND P5, PT, R102, UR4, PT ;  /* 0x0000000466007c0c */ /* 0x000fc6000bfa6270 */
[----:B------:R0:W5:Y:S01]  /*a770*/  @!P4 LDG.E.64 R32, desc[UR10][R12.64] ;  /* 0x0000000a0c20c981 */ /* 0x000162000c1e1b00 */
[----:B------:R-:W-:Y:S02]  /*a780*/  ISETP.GE.AND P4, PT, R98, UR4, PT ;  /* 0x0000000462007c0c */ /* 0x000fe4000bf86270 */
        /* <DEDUP_REMOVED lines=12> */
.L_x_1458:
[----:B------:R-:W-:Y:S05]  /*a850*/  BSYNC B1 ;  /* 0x0000000000017941 */ /* 0x000fea0003800000 */
.L_x_1457:
[----:B------:R-:W2:Y:S01]  /*a860*/  LDL R23, [R1+0x28] ;  /* 0x0000280001177983 */ /* 0x000ea20000100800 */
[----:B------:R-:W-:Y:S01]  /*a870*/  ISETP.NE.AND P4, PT, R86, 0x1, PT ;  /* 0x000000015600780c */ /* 0x000fe20003f85270 */
[----:B0-----:R-:W-:Y:S01]  /*a880*/  IMAD.MOV.U32 R11, RZ, RZ, R62 ;  /* 0x000000ffff0b7224 */ /* 0x001fe200078e003e */
[----:B------:R-:W-:Y:S01]  /*a890*/  ULDC.64 UR4, c[0x0][0x3c8] ;  /* 0x0000f20000047ab9 */ /* 0x000fe20000000a00 */
[----:B------:R-:W3:Y:S01]  /*a8a0*/  LDL R89, [R1+0x68] ;  /* 0x0000680001597983 */ /* 0x000ee20000100800 */
[----:B------:R-:W-:Y:S01]  /*a8b0*/  IMAD.MOV.U32 R10, RZ, RZ, R57 ;  /* 0x000000ffff0a7224 */ /* 0x000fe200078e0039 */
[----:B------:R-:W-:Y:S01]  /*a8c0*/  ULDC.64 UR6, c[0x0][0x3e0] ;  /* 0x0000f80000067ab9 */ /* 0x000fe20000000a00 */
[----:B------:R-:W-:Y:S01]  /*a8d0*/  PRMT R118, R11, 0x7610, R118 ;  /* 0x000076100b767816 */ /* 0x000fe20000000076 */
[----:B------:R-:W-:Y:S02]  /*a8e0*/  IMAD.MOV.U32 R3, RZ, RZ, R56 ;  /* 0x000000ffff037224 */ /* 0x000fe400078e0038 */
[----:B------:R-:W-:Y:S01]  /*a8f0*/  PRMT R111, R10, 0x7610, R111 ;  /* 0x000076100a6f7816 */ /* 0x000fe2000000006f */
[----:B------:R-:W-:-:S02]  /*a900*/  IMAD.MOV.U32 R11, RZ, RZ, R52 ;  /* 0x000000ffff0b7224 */ /* 0x000fc400078e0034 */
        /* <DEDUP_REMOVED lines=8> */
[----:B------:R-:W0:Y:S01]  /*a990*/  @P4 LDC R10, c[0x0][0x42c] ;  /* 0x00010b00ff0a4b82 */ /* 0x000e220000000800 */
[----:B------:R-:W-:Y:S01]  /*a9a0*/  IMAD.MOV.U32 R0, RZ, RZ, R63 ;  /* 0x000000ffff007224 */ /* 0x000fe200078e003f */
[----:B------:R-:W-:Y:S01]  /*a9b0*/  PRMT R128, R3, 0x7610, R128 ;  /* 0x0000761003807816 */ /* 0x000fe20000000080 */
[----:B------:R-:W-:Y:S01]  /*a9c0*/  IMAD.MOV.U32 R3, RZ, RZ, R58 ;  /* 0x000000ffff037224 */ /* 0x000fe200078e003a */
[----:B------:R-:W-:Y:S01]  /*a9d0*/  PRMT R113, R11, 0x7610, R113 ;  /* 0x000076100b717816 */ /* 0x000fe20000000071 */
[----:B------:R-:W-:Y:S01]  /*a9e0*/  IMAD.MOV.U32 R12, RZ, RZ, R60 ;  /* 0x000000ffff0c7224 */ /* 0x000fe200078e003c */
[----:B------:R-:W-:Y:S01]  /*a9f0*/  PRMT R119, R0, 0x7610, R119 ;  /* 0x0000761000777816 */ /* 0x000fe20000000077 */
[----:B------:R-:W-:Y:S01]  /*aa00*/  IMAD.MOV.U32 R0, RZ, RZ, R53 ;  /* 0x000000ffff007224 */ /* 0x000fe200078e0035 */
[----:B------:R-:W1:Y:S01]  /*aa10*/  @P4 LDC R11, c[0x0][0x430] ;  /* 0x00010c00ff0b4b82 */ /* 0x000e620000000800 */
[----:B------:R-:W-:Y:S01]  /*aa20*/  PRMT R112, R3, 0x7610, R112 ;  /* 0x0000761003707816 */ /* 0x000fe20000000070 */
[----:B------:R-:W-:Y:S01]  /*aa30*/  IMAD.MOV.U32 R3, RZ, RZ, R61 ;  /* 0x000000ffff037224 */ /* 0x000fe200078e003d */
[----:B------:R-:W-:Y:S01]  /*aa40*/  PRMT R120, R12, 0x7610, R120 ;  /* 0x000076100c787816 */ /* 0x000fe20000000078 */
[----:B------:R-:W-:Y:S01]  /*aa50*/  IMAD.MOV.U32 R12, RZ, RZ, R64 ;  /* 0x000000ffff0c7224 */ /* 0x000fe200078e0040 */
[----:B------:R-:W-:Y:S01]  /*aa60*/  PRMT R109, R0, 0x7610, R109 ;  /* 0x00007610006d7816 */ /* 0x000fe2000000006d */
[----:B------:R-:W-:Y:S01]  /*aa70*/  IMAD R0, R96, 0x80, R18 ;  /* 0x0000008060007824 */ /* 0x000fe200078e0212 */
[----:B------:R-:W-:Y:S01]  /*aa80*/  PRMT R121, R3, 0x7610, R121 ;  /* 0x0000761003797816 */ /* 0x000fe20000000079 */
[----:B------:R-:W-:Y:S01]  /*aa90*/  IMAD.MOV.U32 R13, RZ, RZ, R65 ;  /* 0x000000ffff0d7224 */ /* 0x000fe200078e0041 */
[----:B------:R-:W-:Y:S01]  /*aaa0*/  PRMT R130, R12, 0x7610, R130 ;  /* 0x000076100c827816 */ /* 0x000fe20000000082 */
[----:B------:R-:W-:-:S03]  /*aab0*/  IMAD.MOV.U32 R12, RZ, RZ, R37 ;  /* 0x000000ffff0c7224 */ /* 0x000fc600078e0025 */
[----:B------:R-:W-:Y:S02]  /*aac0*/  PRMT R131, R13, 0x7610, R131 ;  /* 0x000076100d837816 */ /* 0x000fe40000000083 */
[----:B------:R-:W-:Y:S01]  /*aad0*/  PRMT R87, R12, 0x7610, R87 ;  /* 0x000076100c577816 */ /* 0x000fe20000000057 */
        /* <DEDUP_REMOVED lines=12> */
[----:B------:R-:W-:-:S04]  /*aba0*/  PRMT R106, R13, 0x7610, R106 ;  /* 0x000076100d6a7816 */ /* 0x000fc8000000006a */
[----:B------:R-:W-:Y:S01]  /*abb0*/  PRMT R105, R12, 0x7610, R105 ;  /* 0x000076100c697816 */ /* 0x000fe20000000069 */
[----:B--2---:R-:W-:Y:S02]  /*abc0*/  IMAD R3, R23, 0x20, R0 ;  /* 0x0000002017037824 */ /* 0x004fe400078e0200 */
[----:B------:R-:W-:-:S05]  /*abd0*/  IMAD.MOV.U32 R0, RZ, RZ, R36 ;  /* 0x000000ffff007224 */ /* 0x000fca00078e0024 */
[----:B------:R-:W-:Y:S01]  /*abe0*/  PRMT R88, R0, 0x7610, R88 ;  /* 0x0000761000587816 */ /* 0x000fe20000000058 */
[----:B0-----:R-:W-:-:S04]  /*abf0*/  @P4 IMAD.HI.U32 R0, R3, R10, RZ ;  /* 0x0000000a03004227 */ /* 0x001fc800078e00ff */
[----:B------:R-:W-:Y:S01]  /*ac00*/  IMAD.MOV.U32 R23, RZ, RZ, R41 ;  /* 0x000000ffff177224 */ /* 0x000fe200078e0029 */
[----:B-1----:R-:W-:Y:S01]  /*ac10*/  @P4 SHF.R.U32.HI R3, RZ, R11, R0 ;  /* 0x0000000bff034219 */ /* 0x002fe20000011600 */
[----:B------:R-:W-:Y:S02]  /*ac20*/  IMAD.MOV.U32 R10, RZ, RZ, R44 ;  /* 0x000000ffff0a7224 */ /* 0x000fe400078e002c */
[----:B------:R-:W-:Y:S01]  /*ac30*/  IMAD.MOV.U32 R0, RZ, RZ, R38 ;  /* 0x000000ffff007224 */ /* 0x000fe200078e0026 */
[----:B------:R-:W-:Y:S01]  /*ac40*/  PRMT R92, R23, 0x7610, R92 ;  /* 0x00007610175c7816 */ /* 0x000fe2000000005c */
[----:B------:R-:W-:Y:S01]  /*ac50*/  IMAD.MOV.U32 R23, RZ, RZ, R49 ;  /* 0x000000ffff177224 */ /* 0x000fe200078e0031 */
[----:B------:R-:W-:Y:S02]  /*ac60*/  SHF.R.S32.HI R11, RZ, 0x1f, R3 ;  /* 0x0000001fff0b7819 */ /* 0x000fe40000011403 */
[----:B------:R-:W-:Y:S01]  /*ac70*/  PRMT R98, R10, 0x7610, R98 ;  /* 0x000076100a627816 */ /* 0x000fe20000000062 */
[----:B------:R-:W-:Y:S01]  /*ac80*/  IMAD.MOV.U32 R10, RZ, RZ, R39 ;  /* 0x000000ffff0a7224 */ /* 0x000fe200078e0027 */
[----:B------:R-:W-:Y:S01]  /*ac90*/  PRMT R86, R0, 0x7610, R86 ;  /* 0x0000761000567816 */ /* 0x000fe20000000056 */
[----:B------:R-:W-:Y:S01]  /*aca0*/  IMAD.WIDE.U32 R6, R3, R84, R6 ;  /* 0x0000005403067225 */ /* 0x000fe200078e0006 */
[----:B------:R-:W-:-:S03]  /*acb0*/  PRMT R103, R23, 0x7610, R103 ;  /* 0x0000761017677816 */ /* 0x000fc60000000067 */
[C---:B------:R-:W-:Y:S01]  /*acc0*/  IMAD R84, R11.reuse, R84, RZ ;  /* 0x000000540b547224 */ /* 0x040fe200078e02ff */
[----:B------:R-:W-:Y:S01]  /*acd0*/  PRMT R23, R10, 0x7610, R23 ;  /* 0x000076100a177816 */ /* 0x000fe20000000017 */
[-C--:B------:R-:W-:Y:S02]  /*ace0*/  IMAD R0, R11, R14.reuse, RZ ;  /* 0x0000000e0b007224 */ /* 0x080fe400078e02ff */
[----:B------:R-:W-:-:S04]  /*acf0*/  IMAD.WIDE.U32 R10, R3, R14, R4 ;  /* 0x0000000e030a7225 */ /* 0x000fc800078e0004 */
[C---:B------:R-:W-:Y:S02]  /*ad00*/  IMAD R5, R3.reuse, R85, R84 ;  /* 0x0000005503057224 */ /* 0x040fe400078e0254 */
[----:B------:R-:W-:Y:S01]  /*ad10*/  IMAD R3, R3, R15, R0 ;  /* 0x0000000f03037224 */ /* 0x000fe200078e0200 */
[----:B------:R-:W-:Y:S01]  /*ad20*/  LEA R4, P4, R6, UR4, 0x1 ;  /* 0x0000000406047c11 */ /* 0x000fe2000f8808ff */
[----:B------:R-:W-:Y:S01]  /*ad30*/  IMAD.IADD R5, R7, 0x1, R5 ;  /* 0x0000000107057824 */ /* 0x000fe200078e0205 */
[----:B------:R-:W-:Y:S01]  /*ad40*/  LEA R0, P5, R10, UR6, 0x1 ;  /* 0x000000060a007c11 */ /* 0x000fe2000f8a08ff */
[----:B------:R-:W-:Y:S01]  /*ad50*/  IMAD.IADD R3, R11, 0x1, R3 ;  /* 0x000000010b037824 */ /* 0x000fe200078e0203 */
[----:B------:R-:W-:Y:S02]  /*ad60*/  UMOV UR4, 0xffffffff ;  /* 0xffffffff00047882 */ /* 0x000fe40000000000 */
[----:B------:R-:W-:Y:S02]  /*ad70*/  LEA.HI.X R5, R6, UR5, R5, 0x1, P4 ;  /* 0x0000000506057c11 */ /* 0x000fe4000a0f0c05 */
[----:B------:R-:W-:-:S02]  /*ad80*/  LEA.HI.X R3, R10, UR7, R3, 0x1, P5 ;  /* 0x000000070a037c11 */ /* 0x000fc4000a8f0c03 */
[----:B---3--:R-:W-:Y:S01]  /*ad90*/  LEA.HI R6, R89, R89, RZ, 0x1 ;  /* 0x0000005959067211 */ /* 0x008fe200078f08ff */
[----:B------:R-:W-:Y:S06]  /*ada0*/  BRA.DIV UR4, `(.L_x_1459) ;  /* 0x000001d604cc7947 */ /* 0x000fec000b800000 */
.L_x_1776:
[----:B------:R-:W-:-:S03]  /*adb0*/  UMOV UR4, 0xffffffff ;  /* 0xffffffff00047882 */ /* 0x000fc60000000000 */
[----:B------:R-:W-:Y:S05]  /*adc0*/  BRA.DIV UR4, `(.L_x_1460) ;  /* 0x000001d604ec7947 */ /* 0x000fea000b800000 */
.L_x_1779:
[----:B------:R-:W-:-:S03]  /*add0*/  UMOV UR4, 0xffffffff ;  /* 0xffffffff00047882 */ /* 0x000fc60000000000 */
[----:B------:R-:W-:Y:S05]  /*ade0*/  BRA.DIV UR4, `(.L_x_1461) ;  /* 0x000001da040c7947 */ /* 0x000fea000b800000 */
.L_x_1782:
[----:B------:R-:W-:-:S03]  /*adf0*/  UMOV UR4, 0xffffffff ;  /* 0xffffffff00047882 */ /* 0x000fc60000000000 */
[----:B------:R-:W-:Y:S05]  /*ae00*/  BRA.DIV UR4, `(.L_x_1462) ;  /* 0x000001da042c7947 */ /* 0x000fea000b800000 */
.L_x_1785:
[----:B------:R-:W-:-:S03]  /*ae10*/  UMOV UR4, 0xffffffff ;  /* 0xffffffff00047882 */ /* 0x000fc60000000000 */
[----:B------:R-:W-:Y:S05]  /*ae20*/  BRA.DIV UR4, `(.L_x_1463) ;  /* 0x000001da044c7947 */ /* 0x000fea000b800000 */
.L_x_1788:
[----:B------:R-:W-:-:S03]  /*ae30*/  UMOV UR4, 0xffffffff ;  /* 0xffffffff00047882 */ /* 0x000fc60000000000 */
[----:B------:R-:W-:Y:S05]  /*ae40*/  BRA.DIV UR4, `(.L_x_1464) ;  /* 0x000001da046c7947 */ /* 0x000fea000b800000 */
.L_x_1791:
[----:B------:R-:W-:-:S03]  /*ae50*/  UMOV UR4, 0xffffffff ;  /* 0xffffffff00047882 */ /* 0x000fc60000000000 */
[----:B------:R-:W-:Y:S05]  /*ae60*/  BRA.DIV UR4, `(.L_x_1465) ;  /* 0x000001da048c7947 */ /* 0x000fea000b800000 */
.L_x_1794:
[----:B------:R-:W-:-:S03]  /*ae70*/  UMOV UR4, 0xffffffff ;  /* 0xffffffff00047882 */ /* 0x000fc60000000000 */
[----:B------:R-:W-:Y:S05]  /*ae80*/  BRA.DIV UR4, `(.L_x_1466) ;  /* 0x000001da04ac7947 */ /* 0x000fea000b800000 */
.L_x_1797:
[----:B------:R-:W-:-:S03]  /*ae90*/  UMOV UR4, 0xffffffff ;  /* 0xffffffff00047882 */ /* 0x000fc60000000000 */
[----:B------:R-:W-:Y:S05]  /*aea0*/  BRA.DIV UR4, `(.L_x_1467) ;  /* 0x000001da04cc7947 */ /* 0x000fea000b800000 */
.L_x_1800:
[----:B------:R-:W-:-:S03]  /*aeb0*/  UMOV UR4, 0xffffffff ;  /* 0xffffffff00047882 */ /* 0x000fc60000000000 */
[----:B------:R-:W-:Y:S05]  /*aec0*/  BRA.DIV UR4, `(.L_x_1468) ;  /* 0x000001da04ec7947 */ /* 0x000fea000b800000 */
.L_x_1803:
[----:B------:R-:W-:-:S03]  /*aed0*/  UMOV UR4, 0xffffffff ;  /* 0xffffffff00047882 */ /* 0x000fc60000000000 */
[----:B------:R-:W-:Y:S05]  /*aee0*/  BRA.DIV UR4, `(.L_x_1469) ;  /* 0x000001de040c7947 */ /* 0x000fea000b800000 */
.L_x_1806:
[----:B------:R-:W-:-:S03]  /*aef0*/  UMOV UR4, 0xffffffff ;  /* 0xffffffff00047882 */ /* 0x000fc60000000000 */
[----:B------:R-:W-:Y:S05]  /*af00*/  BRA.DIV UR4, `(.L_x_1470) ;  /* 0x000001de042c7947 */ /* 0x000fea000b800000 */
.L_x_1809:
[----:B------:R-:W-:-:S03]  /*af10*/  UMOV UR4, 0xffffffff ;  /* 0xffffffff00047882 */ /* 0x000fc60000000000 */
[----:B------:R-:W-:Y:S05]  /*af20*/  BRA.DIV UR4, `(.L_x_1471) ;  /* 0x000001de044c7947 */ /* 0x000fea000b800000 */
.L_x_1812:
[----:B------:R-:W-:Y:S01]  /*af30*/  UMOV UR4, 0xffffffff ;  /* 0xffffffff00047882 */ /* 0x000fe20000000000 */
[----:B------:R-:W-:Y:S02]  /*af40*/  LOP3.LUT R6, R6, 0xfffffffe, RZ, 0xc0, !PT ;  /* 0xfffffffe06067812 */ /* 0x000fe400078ec0ff */
[----:B------:R-:W-:Y:S05]  /*af50*/  BRA.DIV UR4, `(.L_x_1472) ;  /* 0x000001de04687947 */ /* 0x000fea000b800000 */
.L_x_1815:
[----:B------:R-:W-:Y:S01]  /*af60*/  UMOV UR4, 0xffffffff ;  /* 0xffffffff00047882 */ /* 0x000fe20000000000 */
[----:B------:R-:W-:Y:S02]  /*af70*/  IMAD.IADD R5, R89, 0x1, -R6 ;  /* 0x0000000159057824 */ /* 0x000fe400078e0a06 */
[----:B------:R-:W-:Y:S05]  /*af80*/  BRA.DIV UR4, `(.L_x_1473) ;  /* 0x000001de04847947 */ /* 0x000fea000b800000 */
.L_x_1818:
[----:B------:R-:W-:Y:S01]  /*af90*/  UMOV UR4, 0xffffffff ;  /* 0xffffffff00047882 */ /* 0x000fe20000000000 */
[----:B------:R-:W-:Y:S02]  /*afa0*/  SHF.L.U32 R5, R5, 0x1f, RZ ;  /* 0x0000001f05057819 */ /* 0x000fe400000006ff */
[----:B------:R-:W-:Y:S05]  /*afb0*/  BRA.DIV UR4, `(.L_x_1474) ;  /* 0x000001de04a07947 */ /* 0x000fea000b800000 */
.L_x_1821:
[----:B------:R-:W0:Y:S01]  /*afc0*/  SYNCS.PHASECHK.TRANS64.TRYWAIT P4, [R16+URZ+0x30800], R5 ;  /* 0x03080005100075a7 */ /* 0x000e22000808017f */
[----:B------:R-:W-:Y:S01]  /*afd0*/  IMAD.MOV.U32 R0, RZ, RZ, R50 ;  /* 0x000000ffff007224 */ /* 0x000fe200078e0032 */
[----:B------:R-:W-:Y:S01]  /*afe0*/  BSSY B1, `(.L_x_1475) ;  /* 0x0000021000017945 */ /* 0x000fe20003800000 */
[----:B------:R-:W-:Y:S02]  /*aff0*/  IMAD.MOV.U32 R3, RZ, RZ, R51 ;  /* 0x000000ffff037224 */ /* 0x000fe400078e0033 */
        /* <DEDUP_REMOVED lines=30> */
[----:B0-----:R-:W-:Y:S06]  /*b1e0*/  @!P4 BRA `(.L_x_1476) ;  /* 0x000001dc003cc947 */ /* 0x001fec0003800000 */
.L_x_1822:
[----:B------:R-:W-:Y:S05]  /*b1f0*/  BSYNC B1 ;  /* 0x0000000000017941 */ /* 0x000fea0003800000 */
.L_x_1475:
[----:B------:R-:W-:Y:S01]  /*b200*/  BSSY B1, `(.L_x_1477) ;  /* 0x00000cf000017945 */ /* 0x000fe20003800000 */
[----:B------:R-:W-:Y:S02]  /*b210*/  PRMT R96, R4, 0x7610, R96 ;  /* 0x0000761004607816 */ /* 0x000fe40000000060 */
[----:B------:R-:W-:Y:S01]  /*b220*/  PRMT R97, R6, 0x7610, R97 ;  /* 0x0000761006617816 */ /* 0x000fe20000000061 */
[----:B------:R-:W-:Y:S06]  /*b230*/  @P1 BRA `(.L_x_1478) ;  /* 0x0000000c002c1947 */ /* 0x000fec0003800000 */
[----:B------:R-:W2:Y:S01]  /*b240*/  LDL R141, [R1+0x8] ;  /* 0x00000800018d7983 */ /* 0x000ea20000100800 */
[----:B0-----:R-:W0:Y:S03]  /*b250*/  LDC R5, c[0x0][0x3d4] ;  /* 0x0000f500ff057b82 */ /* 0x001e260000000800 */
[----:B------:R-:W3:Y:S04]  /*b260*/  LDL R140, [R1+0x4] ;  /* 0x00000400018c7983 */ /* 0x000ee80000100800 */
[----:B------:R-:W4:Y:S04]  /*b270*/  LDL R7, [R1+0xc] ;  /* 0x00000c0001077983 */ /* 0x000f280000100800 */
[----:B------:R1:W5:Y:S01]  /*b280*/  LDL R144, [R1+0x4c] ;  /* 0x00004c0001907983 */ /* 0x0003620000100800 */
[----:B------:R-:W-:Y:S01]  /*b290*/  BSSY B2, `(.L_x_1479) ;  /* 0x0000034000027945 */ /* 0x000fe20003800000 */
[----:B0-----:R-:W-:-:S02]  /*b2a0*/  ISETP.GE.AND P1, PT, R208, R5, PT ;  /* 0x00000005d000720c */ /* 0x001fc40003f26270 */
[-C--:B--2---:R-:W-:Y:S02]  /*b2b0*/  ISETP.GE.AND P4, PT, R141, R5.reuse, PT ;  /* 0x000000058d00720c */ /* 0x084fe40003f86270 */
[-C--:B---3--:R-:W-:Y:S02]  /*b2c0*/  ISETP.GE.AND P5, PT, R140, R5.reuse, PT ;  /* 0x000000058c00720c */ /* 0x088fe40003fa6270 */
[----:B----4-:R-:W-:-:S07]  /*b2d0*/  ISETP.GE.AND P6, PT, R7, R5, PT ;  /* 0x000000050700720c */ /* 0x010fce0003fc6270 */
[----:B-1----:R-:W-:Y:S06]  /*b2e0*/  @P1 BRA `(.L_x_1480) ;  /* 0x0000000000b81947 */ /* 0x002fec0003800000 */
[----:B-----5:R-:W0:Y:S01]  /*b2f0*/  LDS.128 R4, [R144] ;  /* 0x0000000090047984 */ /* 0x020e220000000c00 */
[--C-:B------:R-:W-:Y:S02]  /*b300*/  SHF.R.U64 R141, R82, 0x10, R83.reuse ;  /* 0x00000010528d7819 */ /* 0x100fe40000001253 */
[----:B------:R-:W-:Y:S02]  /*b310*/  SHF.R.U32.HI R82, RZ, 0x10, R83 ;  /* 0x00000010ff527819 */ /* 0x000fe40000011653 */
[--C-:B------:R-:W-:Y:S02]  /*b320*/  SHF.R.U64 R83, R80, 0x10, R81.reuse ;  /* 0x0000001050537819 */ /* 0x100fe40000001251 */
[----:B------:R-:W-:Y:S02]  /*b330*/  SHF.R.U32.HI R80, RZ, 0x10, R81 ;  /* 0x00000010ff507819 */ /* 0x000fe40000011651 */
[----:B------:R-:W-:Y:S02]  /*b340*/  PRMT R137, R137, 0x5410, R82 ;  /* 0x0000541089897816 */ /* 0x000fe40000000052 */
[----:B------:R-:W-:-:S02]  /*b350*/  PRMT R139, R139, 0x5410, R80 ;  /* 0x000054108b8b7816 */ /* 0x000fc40000000050 */
[----:B------:R-:W-:Y:S02]  /*b360*/  PRMT R136, R136, 0x5410, R141 ;  /* 0x0000541088887816 */ /* 0x000fe4000000008d */
[----:B------:R-:W-:Y:S01]  /*b370*/  PRMT R140, R138, 0x5410, R83 ;  /* 0x000054108a8c7816 */ /* 0x000fe20000000053 */
[C---:B------:R-:W-:Y:S01]  /*b380*/  IMAD.U32 R141, R139.reuse, 0x10000, RZ ;  /* 0x000100008b8d7824 */ /* 0x040fe200078e00ff */
[----:B------:R-:W-:Y:S01]  /*b390*/  LOP3.LUT R139, R139, 0xffff0000, RZ, 0xc0, !PT ;  /* 0xffff00008b8b7812 */ /* 0x000fe200078ec0ff */
[C---:B------:R-:W-:Y:S01]  /*b3a0*/  IMAD.U32 R138, R137.reuse, 0x10000, RZ ;  /* 0x00010000898a7824 */ /* 0x040fe200078e00ff */
[----:B------:R-:W-:Y:S02]  /*b3b0*/  LOP3.LUT R137, R137, 0xffff0000, RZ, 0xc0, !PT ;  /* 0xffff000089897812 */ /* 0x000fe400078ec0ff */
[C---:B0-----:R-:W-:Y:S01]  /*b3c0*/  LOP3.LUT R81, R6.reuse, 0xffff0000, RZ, 0xc0, !PT ;  /* 0xffff000006517812 */ /* 0x041fe200078ec0ff */
[----:B------:R-:W-:Y:S01]  /*b3d0*/  IMAD.U32 R80, R6, 0x10000, RZ ;  /* 0x0001000006507824 */ /* 0x000fe200078e00ff */
[C---:B------:R-:W-:Y:S01]  /*b3e0*/  LOP3.LUT R83, R7.reuse, 0xffff0000, RZ, 0xc0, !PT ;  /* 0xffff000007537812 */ /* 0x040fe200078ec0ff */
[----:B------:R-:W-:-:S02]  /*b3f0*/  IMAD.U32 R82, R7, 0x10000, RZ ;  /* 0x0001000007527824 */ /* 0x000fc400078e00ff */
[C---:B------:R-:W-:Y:S01]  /*b400*/  FMUL.FTZ R143, R81.reuse, R141 ;  /* 0x0000008d518f7220 */ /* 0x040fe20000410000 */
[-C--:B------:R-:W-:Y:S01]  /*b410*/  FMUL.FTZ R142, R81, R138.reuse ;  /* 0x0000008a518e7220 */ /* 0x080fe20000410000 */
[C---:B------:R-:W-:Y:S01]  /*b420*/  FMUL.FTZ R81, R83.reuse, R139 ;  /* 0x0000008b53517220 */ /* 0x040fe20000410000 */
[----:B------:R-:W-:Y:S02]  /*b430*/  IMAD.U32 R6, R4, 0x10000, RZ ;  /* 0x0001000004067824 */ /* 0x000fe400078e00ff */
[C---:B------:R-:W-:Y:S01]  /*b440*/  FFMA.FTZ R143, R80.reuse, R138, -R143 ;  /* 0x0000008a508f7223 */ /* 0x040fe2000001088f */
[----:B------:R-:W-:Y:S01]  /*b450*/  FFMA.FTZ R142, R80, R141, R142 ;  /* 0x0000008d508e7223 */ /* 0x000fe2000001008e */
[-C--:B------:R-:W-:Y:S01]  /*b460*/  FMUL.FTZ R141, R83, R137.reuse ;  /* 0x00000089538d7220 */ /* 0x080fe20000410000 */
[----:B------:R-:W-:Y:S01]  /*b470*/  FFMA.FTZ R138, R82, R137, -R81 ;  /* 0x00000089528a7223 */ /* 0x000fe20000010851 */
[C---:B------:R-:W-:Y:S01]  /*b480*/  IMAD.U32 R7, R5.reuse, 0x10000, RZ ;  /* 0x0001000005077824 */ /* 0x040fe200078e00ff */
        /* <DEDUP_REMOVED lines=8> */
[----:B------:R-:W-:Y:S01]  /*b510*/  FMUL.FTZ R80, R4, R81 ;  /* 0x0000005104507220 */ /* 0x000fe20000410000 */
[----:B------:R-:W-:-:S02]  /*b520*/  FMUL.FTZ R82, R5, R140 ;  /* 0x0000008c05527220 */ /* 0x000fc40000410000 */
[-C--:B------:R-:W-:Y:S01]  /*b530*/  FMUL.FTZ R139, R5, R136.reuse ;  /* 0x00000088058b7220 */ /* 0x080fe20000410000 */
[C---:B------:R-:W-:Y:S01]  /*b540*/  FFMA.FTZ R4, R6.reuse, R81, -R137 ;  /* 0x0000005106047223 */ /* 0x040fe20000010889 */
[----:B------:R-:W-:Y:S01]  /*b550*/  FFMA.FTZ R83, R6, R83, R80 ;  /* 0x0000005306537223 */ /* 0x000fe20000010050 */
[C---:B------:R-:W-:Y:S01]  /*b560*/  FFMA.FTZ R5, R7.reuse, R136, -R82 ;  /* 0x0000008807057223 */ /* 0x040fe20000010852 */
[----:B------:R-:W-:Y:S01]  /*b570*/  FFMA.FTZ R140, R7, R140, R139 ;  /* 0x0000008c078c7223 */ /* 0x000fe2000001008b */
[----:B------:R-:W-:Y:S02]  /*b580*/  F2FP.BF16.F32.PACK_AB R6, R142, R143 ;  /* 0x0000008f8e06723e */ /* 0x000fe400000010ff */
[----:B------:R-:W-:Y:S02]  /*b590*/  F2FP.BF16.F32.PACK_AB R7, R141, R138 ;  /* 0x0000008a8d07723e */ /* 0x000fe400000010ff */
[----:B------:R-:W-:Y:S02]  /*b5a0*/  F2FP.BF16.F32.PACK_AB R4, R83, R4 ;  /* 0x000000045304723e */ /* 0x000fe400000010ff */
[----:B------:R-:W-:-:S05]  /*b5b0*/  F2FP.BF16.F32.PACK_AB R5, R140, R5 ;  /* 0x000000058c05723e */ /* 0x000fca00000010ff */
[----:B------:R0:W-:Y:S02]  /*b5c0*/  STS.128 [R144], R4 ;  /* 0x0000000490007388 */ /* 0x0001e40000000c00 */
.L_x_1480:
[----:B------:R-:W-:Y:S05]  /*b5d0*/  BSYNC B2 ;  /* 0x0000000000027941 */ /* 0x000fea0003800000 */
.L_x_1479:
[----:B------:R-:W-:Y:S04]  /*b5e0*/  BSSY B2, `(.L_x_1481) ;  /* 0x0000030000027945 */ /* 0x000fe80003800000 */
[----:B------:R-:W-:Y:S05]  /*b5f0*/  @P4 BRA `(.L_x_1482) ;  /* 0x0000000000b84947 */ /* 0x000fea0003800000 */
[----:B0----5:R-:W0:Y:S01]  /*b600*/  LDS.128 R4, [R144+0x4000] ;  /* 0x0040000090047984 */ /* 0x021e220000000c00 */
[----:B------:R-:W-:Y:S02]  /*b610*/  SHF.R.U64 R78, R78, 0x10, R79 ;  /* 0x000000104e4e7819 */ /* 0x000fe4000000124f */
[----:B------:R-:W-:Y:S02]  /*b620*/  SHF.R.U64 R76, R76, 0x10, R77 ;  /* 0x000000104c4c7819 */ /* 0x000fe4000000124d */
[----:B------:R-:W-:Y:S02]  /*b630*/  SHF.R.U32.HI R79, RZ, 0x10, R79 ;  /* 0x00000010ff4f7819 */ /* 0x000fe4000001164f */
[----:B------:R-:W-:Y:S02]  /*b640*/  SHF.R.U32.HI R77, RZ, 0x10, R77 ;  /* 0x00000010ff4d7819 */ /* 0x000fe4000001164d */
[----:B------:R-:W-:Y:S02]  /*b650*/  PRMT R134, R134, 0x5410, R79 ;  /* 0x0000541086867816 */ /* 0x000fe4000000004f */
[----:B------:R-:W-:-:S02]  /*b660*/  PRMT R132, R132, 0x5410, R77 ;  /* 0x0000541084847816 */ /* 0x000fc4000000004d */
[----:B------:R-:W-:Y:S01]  /*b670*/  PRMT R133, R133, 0x5410, R76 ;  /* 0x0000541085857816 */ /* 0x000fe2000000004c */
[C---:B------:R-:W-:Y:S01]  /*b680*/  IMAD.U32 R80, R134.reuse, 0x10000, RZ ;  /* 0x0001000086507824 */ /* 0x040fe200078e00ff */
[----:B------:R-:W-:Y:S01]  /*b690*/  LOP3.LUT R134, R134, 0xffff0000, RZ, 0xc0, !PT ;  /* 0xffff000086867812 */ /* 0x000fe200078ec0ff */
[C---:B------:R-:W-:Y:S01]  /*b6a0*/  IMAD.U32 R81, R132.reuse, 0x10000, RZ ;  /* 0x0001000084517824 */ /* 0x040fe200078e00ff */
[----:B------:R-:W-:Y:S02]  /*b6b0*/  LOP3.LUT R132, R132, 0xffff0000, RZ, 0xc0, !PT ;  /* 0xffff000084847812 */ /* 0x000fe400078ec0ff */
[----:B------:R-:W-:Y:S02]  /*b6c0*/  PRMT R135, R135, 0x5410, R78 ;  /* 0x0000541087877816 */ /* 0x000fe4000000004e */
[C---:B0-----:R-:W-:Y:S01]  /*b6d0*/  LOP3.LUT R77, R6.reuse, 0xffff0000, RZ, 0xc0, !PT ;  /* 0xffff0000064d7812 */ /* 0x041fe200078ec0ff */
[----:B------:R-:W-:Y:S01]  /*b6e0*/  IMAD.U32 R76, R6, 0x10000, RZ ;  /* 0x00010000064c7824 */ /* 0x000fe200078e00ff */
[C---:B------:R-:W-:Y:S01]  /*b6f0*/  LOP3.LUT R79, R7.reuse, 0xffff0000, RZ, 0xc0, !PT ;  /* 0xffff0000074f7812 */ /* 0x040fe200078ec0ff */
[----:B------:R-:W-:-:S02]  /*b700*/  IMAD.U32 R78, R7, 0x10000, RZ ;  /* 0x00010000074e7824 */ /* 0x000fc400078e00ff */
[C---:B------:R-:W-:Y:S01]  /*b710*/  FMUL.FTZ R82, R77.reuse, R80 ;  /* 0x000000504d527220 */ /* 0x040fe20000410000 */
[-C--:B------:R-:W-:Y:S01]  /*b720*/  FMUL.FTZ R83, R77, R81.reuse ;  /* 0x000000514d537220 */ /* 0x080fe20000410000 */
[----:B------:R-:W-:Y:S01]  /*b730*/  FMUL.FTZ R77, R79, R132 ;  /* 0x000000844f4d7220 */ /* 0x000fe20000410000 */
[----:B------:R-:W-:Y:S02]  /*b740*/  IMAD.U32 R6, R4, 0x10000, RZ ;  /* 0x0001000004067824 */ /* 0x000fe400078e00ff */
[C---:B------:R-:W-:Y:S01]  /*b750*/  FFMA.FTZ R137, R76.reuse, R81, R82 ;  /* 0x000000514c897223 */ /* 0x040fe20000010052 */
[----:B------:R-:W-:Y:S02]  /*b760*/  IMAD.U32 R7, R5, 0x10000, RZ ;  /* 0x0001000005077824 */ /* 0x000fe400078e00ff */
[----:B------:R-:W-:Y:S01]  /*b770*/  FFMA.FTZ R136, R76, R80, -R83 ;  /* 0x000000504c887223 */ /* 0x000fe20000010853 */
[-C--:B------:R-:W-:Y:S01]  /*b780*/  FMUL.FTZ R81, R79, R134.reuse ;  /* 0x000000864f517220 */ /* 0x080fe20000410000 */
[----:B------:R-:W-:Y:S01]  /*b790*/  LOP3.LUT R4, R4, 0xffff0000, RZ, 0xc0, !PT ;  /* 0xffff000004047812 */ /* 0x000fe200078ec0ff */
[C---:B------:R-:W-:Y:S01]  /*b7a0*/  FFMA.FTZ R134, R78.reuse, R134, -R77 ;  /* 0x000000864e867223 */ /* 0x040fe2000001084d */
[----:B------:R-:W-:Y:S01]  /*b7b0*/  LOP3.LUT R5, R5, 0xffff0000, RZ, 0xc0, !PT ;  /* 0xffff000005057812 */ /* 0x000fe200078ec0ff */
[C---:B------:R-:W-:Y:S01]  /*b7c0*/  IMAD.U32 R79, R133.reuse, 0x10000, RZ ;  /* 0x00010000854f7824 */ /* 0x040fe200078e00ff */
[----:B------:R-:W-:Y:S01]  /*b7d0*/  LOP3.LUT R80, R133, 0xffff0000, RZ, 0xc0, !PT ;  /* 0xffff000085507812 */ /* 0x000fe200078ec0ff */
[C---:B------:R-:W-:Y:S01]  /*b7e0*/  IMAD.U32 R77, R135.reuse, 0x10000, RZ ;  /* 0x00010000874d7824 */ /* 0x040fe200078e00ff */
[----:B------:R-:W-:Y:S01]  /*b7f0*/  LOP3.LUT R76, R135, 0xffff0000, RZ, 0xc0, !PT ;  /* 0xffff0000874c7812 */ /* 0x000fe200078ec0ff */
        /* <DEDUP_REMOVED lines=14> */
.L_x_1482:
[----:B------:R-:W-:Y:S05]  /*b8e0*/  BSYNC B2 ;  /* 0x0000000000027941 */ /* 0x000fea0003800000 */
.L_x_1481:
[----:B------:R-:W-:Y:S04]  /*b8f0*/  BSSY B2, `(.L_x_1483) ;  /* 0x0000030000027945 */ /* 0x000fe80003800000 */
[----:B------:R-:W-:Y:S05]  /*b900*/  @P5 BRA `(.L_x_1484) ;  /* 0x0000000000b85947 */ /* 0x000fea0003800000 */
[----:B01---5:R-:W0:Y:S01]  /*b910*/  LDS.128 R4, [R144+0x8000] ;  /* 0x0080000090047984 */ /* 0x023e220000000c00 */
[--C-:B------:R-:W-:Y:S02]  /*b920*/  SHF.R.U64 R77, R74, 0x10, R75.reuse ;  /* 0x000000104a4d7819 */ /* 0x100fe4000000124b */
[----:B------:R-:W-:Y:S02]  /*b930*/  SHF.R.U32.HI R74, RZ, 0x10, R75 ;  /* 0x00000010ff4a7819 */ /* 0x000fe4000001164b */
[--C-:B------:R-:W-:Y:S02]  /*b940*/  SHF.R.U64 R75, R72, 0x10, R73.reuse ;  /* 0x00000010484b7819 */ /* 0x100fe40000001249 */
[----:B------:R-:W-:Y:S02]  /*b950*/  SHF.R.U32.HI R72, RZ, 0x10, R73 ;  /* 0x00000010ff487819 */ /* 0x000fe40000011649 */
[----:B------:R-:W-:Y:S02]  /*b960*/  PRMT R125, R125, 0x5410, R74 ;  /* 0x000054107d7d7816 */ /* 0x000fe4000000004a */
[----:B------:R-:W-:-:S02]  /*b970*/  PRMT R127, R127, 0x5410, R72 ;  /* 0x000054107f7f7816 */ /* 0x000fc40000000048 */
[----:B------:R-:W-:Y:S01]  /*b980*/  PRMT R124, R124, 0x5410, R77 ;  /* 0x000054107c7c7816 */ /* 0x000fe2000000004d */
[----:B------:R-:W-:Y:S01]  /*b990*/  IMAD.U32 R76, R125, 0x10000, RZ ;  /* 0x000100007d4c7824 */ /* 0x000fe200078e00ff */
[----:B------:R-:W-:Y:S01]  /*b9a0*/  PRMT R126, R126, 0x5410, R75 ;  /* 0x000054107e7e7816 */ /* 0x000fe2000000004b */
[C---:B------:R-:W-:Y:S01]  /*b9b0*/  IMAD.U32 R77, R127.reuse, 0x10000, RZ ;  /* 0x000100007f4d7824 */ /* 0x040fe200078e00ff */
[----:B------:R-:W-:Y:S02]  /*b9c0*/  LOP3.LUT R127, R127, 0xffff0000, RZ, 0xc0, !PT ;  /* 0xffff00007f7f7812 */ /* 0x000fe400078ec0ff */
[----:B------:R-:W-:Y:S02]  /*b9d0*/  LOP3.LUT R125, R125, 0xffff0000, RZ, 0xc0, !PT ;  /* 0xffff00007d7d7812 */ /* 0x000fe400078ec0ff */
[C---:B0-----:R-:W-:Y:S01]  /*b9e0*/  LOP3.LUT R73, R6.reuse, 0xffff0000, RZ, 0xc0, !PT ;  /* 0xffff000006497812 */ /* 0x041fe200078ec0ff */
[----:B------:R-:W-:Y:S01]  /*b9f0*/  IMAD.U32 R72, R6, 0x10000, RZ ;  /* 0x0001000006487824 */ /* 0x000fe200078e00ff */
[C---:B------:R-:W-:Y:S01]  /*ba00*/  LOP3.LUT R75, R7.reuse, 0xffff0000, RZ, 0xc0, !PT ;  /* 0xffff0000074b7812 */ /* 0x040fe200078ec0ff */
[----:B------:R-:W-:-:S02]  /*ba10*/  IMAD.U32 R74, R7, 0x10000, RZ ;  /* 0x00010000074a7824 */ /* 0x000fc400078e00ff */
[CC--:B------:R-:W-:Y:S01]  /*ba20*/  FMUL.FTZ R78, R73.reuse, R76.reuse ;  /* 0x0000004c494e7220 */ /* 0x0c0fe20000410000 */
[----:B------:R-:W-:Y:S01]  /*ba30*/  FMUL.FTZ R79, R73, R77 ;  /* 0x0000004d494f7220 */ /* 0x000fe20000410000 */
[C---:B------:R-:W-:Y:S01]  /*ba40*/  FMUL.FTZ R73, R75.reuse, R127 ;  /* 0x0000007f4b497220 */ /* 0x040fe20000410000 */
[----:B------:R-:W-:Y:S02]  /*ba50*/  IMAD.U32 R6, R4, 0x10000, RZ ;  /* 0x0001000004067824 */ /* 0x000fe400078e00ff */
        /* <DEDUP_REMOVED lines=9> */
[----:B------:R-:W-:Y:S01]  /*baf0*/  FFMA.FTZ R76, R72, R76, -R79 ;  /* 0x0000004c484c7223 */ /* 0x000fe2000001084f */
        /* <DEDUP_REMOVED lines=15> */
.L_x_1484:
[----:B------:R-:W-:Y:S05]  /*bbf0*/  BSYNC B2 ;  /* 0x0000000000027941 */ /* 0x000fea0003800000 */
.L_x_1483:
[----:B------:R-:W-:Y:S05]  /*bc00*/  @P6 BRA `(.L_x_1478) ;  /* 0x0000000000b86947 */ /* 0x000fea0003800000 */
[----:B012--5:R-:W0:Y:S01]  /*bc10*/  LDS.128 R4, [R144+0xc000] ;  /* 0x00c0000090047984 */ /* 0x027e220000000c00 */
        /* <DEDUP_REMOVED lines=45> */
.L_x_1478:
[----:B------:R-:W-:Y:S05]  /*bef0*/  BSYNC B1 ;  /* 0x0000000000017941 */ /* 0x000fea0003800000 */
.L_x_1477:
[----:B------:R-:W-:Y:S04]  /*bf00*/  BSSY B1, `(.L_x_1485) ;  /* 0x00000cd000017945 */ /* 0x000fe80003800000 */
[----:B------:R-:W-:Y:S05]  /*bf10*/  @P2 BRA `(.L_x_1486) ;  /* 0x0000000c002c2947 */ /* 0x000fea0003800000 */
[----:B0123--:R-:W2:Y:S01]  /*bf20*/  LDL R7, [R1+0x8] ;  /* 0x0000080001077983 */ /* 0x00fea20000100800 */
[----:B------:R-:W0:Y:S03]  /*bf30*/  LDC R5, c[0x0][0x3d4] ;  /* 0x0000f500ff057b82 */ /* 0x000e260000000800 */
        /* <DEDUP_REMOVED lines=9> */
[----:B-----5:R-:W0:Y:S01]  /*bfd0*/  LDS.128 R4, [R72+0x1000] ;  /* 0x0010000048047984 */ /* 0x020e220000000c00 */
        /* <DEDUP_REMOVED lines=45> */
.L_x_1488:
[----:B------:R-:W-:Y:S05]  /*c2b0*/  BSYNC B2 ;  /* 0x0000000000027941 */ /* 0x000fea0003800000 */
.L_x_1487:
[----:B------:R-:W-:Y:S04]  /*c2c0*/  BSSY B2, `(.L_x_1489) ;  /* 0x0000030000027945 */ /* 0x000fe80003800000 */
[----:B------:R-:W-:Y:S05]  /*c2d0*/  @P2 BRA `(.L_x_1490) ;  /* 0x0000000000b82947 */ /* 0x000fea0003800000 */
[----:B0----5:R-:W0:Y:S01]  /*c2e0*/  LDS.128 R4, [R72+0x5000] ;  /* 0x0050000048047984 */ /* 0x021e220000000c00 */
        /* <DEDUP_REMOVED lines=45> */
.L_x_1490:
[----:B------:R-:W-:Y:S05]  /*c5c0*/  BSYNC B2 ;  /* 0x0000000000027941 */ /* 0x000fea0003800000 */
.L_x_1489:
        /* <DEDUP_REMOVED lines=48> */
.L_x_1492:
[----:B------:R-:W-:Y:S05]  /*c8d0*/  BSYNC B2 ;  /* 0x0000000000027941 */ /* 0x000fea0003800000 */
.L_x_1491:
        /* <DEDUP_REMOVED lines=22> */
[C---:B------:R-:W-:Y:S01]  /*ca40*/  FFMA.FTZ R61, R52.reuse, R57, R60 ;  /* 0x00000039343d7223 */ /* 0x040fe2000001003c */
[-C--:B------:R-:W-:Y:S01]  /*ca50*/  FMUL.FTZ R57, R55, R107.reuse ;  /* 0x0000006b37397220 */ /* 0x080fe20000410000 */
[C---:B------:R-:W-:Y:S02]  /*ca60*/  IMAD.U32 R7, R5.reuse, 0x10000, RZ ;  /* 0x0001000005077824 */ /* 0x040fe400078e00ff */
[----:B------:R-:W-:Y:S01]  /*ca70*/  FFMA.FTZ R58, R52, R56, -R59 ;  /* 0x00000038343a7223 */ /* 0x000fe2000001083b */
[----:B------:R-:W-:Y:S01]  /*ca80*/  IMAD.U32 R55, R108, 0x10000, RZ ;  /* 0x000100006c377824 */ /* 0x000fe200078e00ff */
[----:B------:R-:W-:Y:S01]  /*ca90*/  LOP3.LUT R4, R4, 0xffff0000, RZ, 0xc0, !PT ;  /* 0xffff000004047812 */ /* 0x000fe200078ec0ff */
[----:B------:R-:W-:Y:S01]  /*caa0*/  FFMA.FTZ R107, R54, R107, -R53 ;  /* 0x0000006b366b7223 */ /* 0x000fe20000010835 */
[----:B------:R-:W-:Y:S01]  /*cab0*/  LOP3.LUT R5, R5, 0xffff0000, RZ, 0xc0, !PT ;  /* 0xffff000005057812 */ /* 0x000fe200078ec0ff */
[C---:B------:R-:W-:Y:S01]  /*cac0*/  IMAD.U32 R53, R101.reuse, 0x10000, RZ ;  /* 0x0001000065357824 */ /* 0x040fe200078e00ff */
        /* <DEDUP_REMOVED lines=15> */
[----:B------:R4:W-:Y:S02]  /*cbc0*/  STS.128 [R72+0xd000], R4 ;  /* 0x00d0000448007388 */ /* 0x0009e40000000c00 */
.L_x_1486:
[----:B------:R-:W-:Y:S05]  /*cbd0*/  BSYNC B1 ;  /* 0x0000000000017941 */ /* 0x000fea0003800000 */
.L_x_1485:
[----:B------:R-:W-:Y:S04]  /*cbe0*/  BSSY B1, `(.L_x_1493) ;  /* 0x00000cd000017945 */ /* 0x000fe80003800000 */
[----:B------:R-:W-:Y:S05]  /*cbf0*/  @P0 BRA `(.L_x_1494) ;  /* 0x0000000c002c0947 */ /* 0x000fea0003800000 */
[----:B01234-:R-:W2:Y:S01]  /*cc00*/  LDL R7, [R1+0x8] ;  /* 0x0000080001077983 */ /* 0x01fea20000100800 */
        /* <DEDUP_REMOVED lines=56> */
.L_x_1496:
[----:B------:R-:W-:Y:S05]  /*cf90*/  BSYNC B2 ;  /* 0x0000000000027941 */ /* 0x000fea0003800000 */
.L_x_1495:
        /* <DEDUP_REMOVED lines=23> */
[----:B------:R-:W-:Y:S01]  /*d110*/  FFMA.FTZ R53, R44, R49, R52 ;  /* 0x000000312c357223 */ /* 0x000fe20000010034 */
[-C--:B------:R-:W-:Y:S01]  /*d120*/  FMUL.FTZ R49, R47, R99.reuse ;  /* 0x000000632f317220 */ /* 0x080fe20000410000 */
[----:B------:R-:W-:Y:S01]  /*d130*/  FFMA.FTZ R99, R46, R99, -R45 ;  /* 0x000000632e637223 */ /* 0x000fe2000001082d */
[----:B------:R-:W-:Y:S02]  /*d140*/  IMAD.U32 R7, R5, 0x10000, RZ ;  /* 0x0001000005077824 */ /* 0x000fe400078e00ff */
[----:B------:R-:W-:Y:S01]  /*d150*/  FFMA.FTZ R50, R44, R48, -R51 ;  /* 0x000000302c327223 */ /* 0x000fe20000010833 */
[----:B------:R-:W-:Y:S01]  /*d160*/  IMAD.U32 R45, R98, 0x10000, RZ ;  /* 0x00010000622d7824 */ /* 0x000fe200078e00ff */
[----:B------:R-:W-:Y:S01]  /*d170*/  LOP3.LUT R4, R4, 0xffff0000, RZ, 0xc0, !PT ;  /* 0xffff000004047812 */ /* 0x000fe200078ec0ff */
[----:B------:R-:W-:Y:S01]  /*d180*/  IMAD.U32 R47, R105, 0x10000, RZ ;  /* 0x00010000692f7824 */ /* 0x000fe200078e00ff */
[----:B------:R-:W-:Y:S01]  /*d190*/  LOP3.LUT R5, R5, 0xffff0000, RZ, 0xc0, !PT ;  /* 0xffff000005057812 */ /* 0x000fe200078ec0ff */
[----:B------:R-:W-:Y:S01]  /*d1a0*/  FFMA.FTZ R106, R46, R106, R49 ;  /* 0x0000006a2e6a7223 */ /* 0x000fe20000010031 */
[----:B------:R-:W-:Y:S01]  /*d1b0*/  LOP3.LUT R44, R105, 0xffff0000, RZ, 0xc0, !PT ;  /* 0xffff0000692c7812 */ /* 0x000fe200078ec0ff */
[----:B------:R-:W-:Y:S01]  /*d1c0*/  FMUL.FTZ R49, R4, R47 ;  /* 0x0000002f04317220 */ /* 0x000fe20000410000 */
[----:B------:R-:W-:Y:S01]  /*d1d0*/  LOP3.LUT R98, R98, 0xffff0000, RZ, 0xc0, !PT ;  /* 0xffff000062627812 */ /* 0x000fe200078ec0ff */
[----:B------:R-:W-:-:S02]  /*d1e0*/  FMUL.FTZ R46, R4, R45 ;  /* 0x0000002d042e7220 */ /* 0x000fc40000410000 */
[C---:B------:R-:W-:Y:S01]  /*d1f0*/  FMUL.FTZ R48, R5.reuse, R44 ;  /* 0x0000002c05307220 */ /* 0x040fe20000410000 */
[C---:B------:R-:W-:Y:S01]  /*d200*/  FFMA.FTZ R4, R6.reuse, R45, -R49 ;  /* 0x0000002d06047223 */ /* 0x040fe20000010831 */
[-C--:B------:R-:W-:Y:S01]  /*d210*/  FMUL.FTZ R51, R5, R98.reuse ;  /* 0x0000006205337220 */ /* 0x080fe20000410000 */
[----:B------:R-:W-:Y:S01]  /*d220*/  FFMA.FTZ R47, R6, R47, R46 ;  /* 0x0000002f062f7223 */ /* 0x000fe2000001002e */
[----:B------:R-:W-:Y:S01]  /*d230*/  FFMA.FTZ R5, R7, R98, -R48 ;  /* 0x0000006207057223 */ /* 0x000fe20000010830 */
[----:B------:R-:W-:Y:S01]  /*d240*/  F2FP.BF16.F32.PACK_AB R6, R53, R50 ;  /* 0x000000323506723e */ /* 0x000fe200000010ff */
[----:B------:R-:W-:Y:S01]  /*d250*/  FFMA.FTZ R44, R7, R44, R51 ;  /* 0x0000002c072c7223 */ /* 0x000fe20000010033 */
[----:B------:R-:W-:Y:S02]  /*d260*/  F2FP.BF16.F32.PACK_AB R7, R106, R99 ;  /* 0x000000636a07723e */ /* 0x000fe400000010ff */
[----:B------:R-:W-:Y:S02]  /*d270*/  F2FP.BF16.F32.PACK_AB R4, R47, R4 ;  /* 0x000000042f04723e */ /* 0x000fe400000010ff */
[----:B------:R-:W-:-:S05]  /*d280*/  F2FP.BF16.F32.PACK_AB R5, R44, R5 ;  /* 0x000000052c05723e */ /* 0x000fca00000010ff */
[----:B------:R1:W-:Y:S02]  /*d290*/  STS.128 [R56+0x6000], R4 ;  /* 0x0060000438007388 */ /* 0x0003e40000000c00 */
.L_x_1498:
[----:B------:R-:W-:Y:S05]  /*d2a0*/  BSYNC B2 ;  /* 0x0000000000027941 */ /* 0x000fea0003800000 */
.L_x_1497:
[----:B------:R-:W-:Y:S04]  /*d2b0*/  BSSY B2, `(.L_x_1499) ;  /* 0x0000030000027945 */ /* 0x000fe80003800000 */
[----:B------:R-:W-:Y:S05]  /*d2c0*/  @P2 BRA `(.L_x_1500) ;  /* 0x0000000000b82947 */ /* 0x000fea0003800000 */
[----:B01---5:R-:W0:Y:S01]  /*d2d0*/  LDS.128 R4, [R56+0xa000] ;  /* 0x00a0000038047984 */ /* 0x023e220000000c00 */
        /* <DEDUP_REMOVED lines=45> */
.L_x_1500:
[----:B------:R-:W-:Y:S05]  /*d5b0*/  BSYNC B2 ;  /* 0x0000000000027941 */ /* 0x000fea0003800000 */
.L_x_1499:
[----:B------:R-:W-:Y:S05]  /*d5c0*/  @P4 BRA `(.L_x_1494) ;  /* 0x0000000000b84947 */ /* 0x000fea0003800000 */
[----:B012--5:R-:W0:Y:S01]  /*d5d0*/  LDS.128 R4, [R56+0xe000] ;  /* 0x00e0000038047984 */ /* 0x027e220000000c00 */
[----:B------:R-:W-:Y:S02]  /*d5e0*/  SHF.R.U64 R41, R36, 0x10, R37 ;  /* 0x0000001024297819 */ /* 0x000fe40000001225 */
[----:B------:R-:W-:Y:S02]  /*d5f0*/  SHF.R.U32.HI R40, RZ, 0x10, R39 ;  /* 0x00000010ff287819 */ /* 0x000fe40000011627 */
[----:B------:R-:W-:Y:S02]  /*d600*/  SHF.R.U32.HI R36, RZ, 0x10, R37 ;  /* 0x00000010ff247819 */ /* 0x000fe40000011625 */
[----:B------:R-:W-:Y:S02]  /*d610*/  PRMT R40, R23, 0x5410, R40 ;  /* 0x0000541017287816 */ /* 0x000fe40000000028 */
[----:B------:R-:W-:Y:S02]  /*d620*/  PRMT R87, R87, 0x5410, R36 ;  /* 0x0000541057577816 */ /* 0x000fe40000000024 */
[----:B------:R-:W-:Y:S01]  /*d630*/  PRMT R88, R88, 0x5410, R41 ;  /* 0x0000541058587816 */ /* 0x000fe20000000029 */
[----:B------:R-:W-:Y:S01]  /*d640*/  IMAD.U32 R41, R40, 0x10000, RZ ;  /* 0x0001000028297824 */ /* 0x000fe200078e00ff */
[----:B------:R-:W-:Y:S01]  /*d650*/  SHF.R.U64 R37, R38, 0x10, R39 ;  /* 0x0000001026257819 */ /* 0x000fe20000001227 */
[----:B------:R-:W-:Y:S01]  /*d660*/  IMAD.U32 R39, R87, 0x10000, RZ ;  /* 0x0001000057277824 */ /* 0x000fe200078e00ff */
[----:B------:R-:W-:-:S02]  /*d670*/  LOP3.LUT R40, R40, 0xffff0000, RZ, 0xc0, !PT ;  /* 0xffff000028287812 */ /* 0x000fc400078ec0ff */
[----:B------:R-:W-:Y:S02]  /*d680*/  PRMT R86, R86, 0x5410, R37 ;  /* 0x0000541056567816 */ /* 0x000fe40000000025 */
[----:B------:R-:W-:Y:S02]  /*d690*/  LOP3.LUT R87, R87, 0xffff0000, RZ, 0xc0, !PT ;  /* 0xffff000057577812 */ /* 0x000fe400078ec0ff */
[C---:B0-----:R-:W-:Y:S01]  /*d6a0*/  LOP3.LUT R36, R6.reuse, 0xffff0000, RZ, 0xc0, !PT ;  /* 0xffff000006247812 */ /* 0x041fe200078ec0ff */
[----:B------:R-:W-:Y:S01]  /*d6b0*/  IMAD.U32 R23, R6, 0x10000, RZ ;  /* 0x0001000006177824 */ /* 0x000fe200078e00ff */
[C---:B------:R-:W-:Y:S01]  /*d6c0*/  LOP3.LUT R38, R7.reuse, 0xffff0000, RZ, 0xc0, !PT ;  /* 0xffff000007267812 */ /* 0x040fe200078ec0ff */
[----:B------:R-:W-:Y:S02]  /*d6d0*/  IMAD.U32 R37, R7, 0x10000, RZ ;  /* 0x0001000007257824 */ /* 0x000fe400078e00ff */
[C---:B------:R-:W-:Y:S01]  /*d6e0*/  FMUL.FTZ R42, R36.reuse, R41 ;  /* 0x00000029242a7220 */ /* 0x040fe20000410000 */
[----:B------:R-:W-:Y:S01]  /*d6f0*/  FMUL.FTZ R36, R36, R39 ;  /* 0x0000002724247220 */ /* 0x000fe20000410000 */
[----:B------:R-:W-:-:S02]  /*d700*/  IMAD.U32 R6, R4, 0x10000, RZ ;  /* 0x0001000004067824 */ /* 0x000fc400078e00ff */
[-C--:B------:R-:W-:Y:S01]  /*d710*/  FMUL.FTZ R44, R38, R40.reuse ;  /* 0x00000028262c7220 */ /* 0x080fe20000410000 */
[C---:B------:R-:W-:Y:S01]  /*d720*/  FFMA.FTZ R42, R23.reuse, R39, -R42 ;  /* 0x00000027172a7223 */ /* 0x040fe2000001082a */
[----:B------:R-:W-:Y:S01]  /*d730*/  FFMA.FTZ R43, R23, R41, R36 ;  /* 0x00000029172b7223 */ /* 0x000fe20000010024 */
[C---:B------:R-:W-:Y:S01]  /*d740*/  IMAD.U32 R7, R5.reuse, 0x10000, RZ ;  /* 0x0001000005077824 */ /* 0x040fe200078e00ff */
[----:B------:R-:W-:Y:S01]  /*d750*/  LOP3.LUT R4, R4, 0xffff0000, RZ, 0xc0, !PT ;  /* 0xffff000004047812 */ /* 0x000fe200078ec0ff */
[----:B------:R-:W-:Y:S01]  /*d760*/  IMAD.U32 R39, R86, 0x10000, RZ ;  /* 0x0001000056277824 */ /* 0x000fe200078e00ff */
[----:B------:R-:W-:Y:S01]  /*d770*/  LOP3.LUT R5, R5, 0xffff0000, RZ, 0xc0, !PT ;  /* 0xffff000005057812 */ /* 0x000fe200078ec0ff */
[----:B------:R-:W-:Y:S02]  /*d780*/  IMAD.U32 R23, R88, 0x10000, RZ ;  /* 0x0001000058177824 */ /* 0x000fe400078e00ff */
[-C--:B------:R-:W-:Y:S01]  /*d790*/  FMUL.FTZ R38, R38, R87.reuse ;  /* 0x0000005726267220 */ /* 0x080fe20000410000 */
[----:B------:R-:W-:Y:S01]  /*d7a0*/  LOP3.LUT R86, R86, 0xffff0000, RZ, 0xc0, !PT ;  /* 0xffff000056567812 */ /* 0x000fe200078ec0ff */
[C---:B------:R-:W-:Y:S01]  /*d7b0*/  FFMA.FTZ R44, R37.reuse, R87, -R44 ;  /* 0x00000057252c7223 */ /* 0x040fe2000001082c */
        /* <DEDUP_REMOVED lines=15> */
.L_x_1494:
[----:B------:R-:W-:Y:S05]  /*d8b0*/  BSYNC B1 ;  /* 0x0000000000017941 */ /* 0x000fea0003800000 */
.L_x_1493:
        /* <DEDUP_REMOVED lines=31> */
[----:B------:R-:W-:Y:S02]  /*dab0*/  IMAD.U32 R6, R4, 0x10000, RZ ;  /* 0x0001000004067824 */ /* 0x000fe400078e00ff */
[----:B------:R-:W-:Y:S01]  /*dac0*/  FMUL.FTZ R32, R34, R97 ;  /* 0x0000006122207220 */ /* 0x000fe20000410000 */
[C---:B------:R-:W-:Y:S01]  /*dad0*/  FFMA.FTZ R38, R23.reuse, R35, -R38 ;  /* 0x0000002317267223 */ /* 0x040fe20000010826 */
[----:B------:R-:W-:Y:S01]  /*dae0*/  FFMA.FTZ R39, R23, R36, R37 ;  /* 0x0000002417277223 */ /* 0x000fe20000010025 */
[C---:B------:R-:W-:Y:S01]  /*daf0*/  IMAD.U32 R7, R5.reuse, 0x10000, RZ ;  /* 0x0001000005077824 */ /* 0x040fe200078e00ff */
[----:B------:R-:W-:Y:S01]  /*db00*/  LOP3.LUT R4, R4, 0xffff0000, RZ, 0xc0, !PT ;  /* 0xffff000004047812 */ /* 0x000fe200078ec0ff */
[----:B------:R-:W-:Y:S01]  /*db10*/  IMAD.U32 R35, R96, 0x10000, RZ ;  /* 0x0001000060237824 */ /* 0x000fe200078e00ff */
[----:B------:R-:W-:Y:S01]  /*db20*/  LOP3.LUT R5, R5, 0xffff0000, RZ, 0xc0, !PT ;  /* 0xffff000005057812 */ /* 0x000fe200078ec0ff */
[----:B------:R-:W-:-:S02]  /*db30*/  IMAD.U32 R23, R94, 0x10000, RZ ;  /* 0x000100005e177824 */ /* 0x000fc400078e00ff */
        /* <DEDUP_REMOVED lines=18> */
.L_x_1503:
[----:B------:R-:W-:Y:S05]  /*dc60*/  BSYNC B1 ;  /* 0x0000000000017941 */ /* 0x000fea0003800000 */
.L_x_1502:
        /* <DEDUP_REMOVED lines=21> */
[----:B------:R-:W-:Y:S02]  /*ddc0*/  IMAD.U32 R6, R4, 0x10000, RZ ;  /* 0x0001000004067824 */ /* 0x000fe400078e00ff */
[----:B------:R-:W-:Y:S01]  /*ddd0*/  FMUL.FTZ R36, R26, R90 ;  /* 0x0000005a1a247220 */ /* 0x000fe20000410000 */
[C---:B------:R-:W-:Y:S02]  /*dde0*/  IMAD.U32 R7, R5.reuse, 0x10000, RZ ;  /* 0x0001000005077824 */ /* 0x040fe400078e00ff */
[C---:B------:R-:W-:Y:S01]  /*ddf0*/  FFMA.FTZ R35, R8.reuse, R32, R9 ;  /* 0x0000002008237223 */ /* 0x040fe20000010009 */
[----:B------:R-:W-:Y:S01]  /*de00*/  FFMA.FTZ R34, R8, R27, -R33 ;  /* 0x0000001b08227223 */ /* 0x000fe20000010821 */
[----:B------:R-:W-:Y:S01]  /*de10*/  IMAD.U32 R9, R84, 0x10000, RZ ;  /* 0x0001000054097824 */ /* 0x000fe200078e00ff */
        /* <DEDUP_REMOVED lines=21> */
.L_x_1505:
[----:B------:R-:W-:Y:S05]  /*df70*/  BSYNC B1 ;  /* 0x0000000000017941 */ /* 0x000fea0003800000 */
.L_x_1504:
[----:B------:R-:W-:Y:S04]  /*df80*/  BSSY B1, `(.L_x_1506) ;  /* 0x0000030000017945 */ /* 0x000fe80003800000 */
[----:B------:R-:W-:Y:S05]  /*df90*/  @P2 BRA `(.L_x_1507) ;  /* 0x0000000000b82947 */ /* 0x000fea0003800000 */
[----:B01---5:R-:W0:Y:S01]  /*dfa0*/  LDS.128 R4, [R40+0xb000] ;  /* 0x00b0000028047984 */ /* 0x023e220000000c00 */
[----:B------:R-:W-:Y:S02]  /*dfb0*/  SHF.R.U64 R9, R28, 0x10, R29 ;  /* 0x000000101c097819 */ /* 0x000fe4000000121d */
[----:B------:R-:W-:Y:S02]  /*dfc0*/  SHF.R.U32.HI R8, RZ, 0x10, R21 ;  /* 0x00000010ff087819 */ /* 0x000fe40000011615 */
[----:B------:R-:W-:Y:S02]  /*dfd0*/  SHF.R.U32.HI R28, RZ, 0x10, R29 ;  /* 0x00000010ff1c7819 */ /* 0x000fe4000001161d */
[----:B------:R-:W-:Y:S02]  /*dfe0*/  SHF.R.U64 R23, R20, 0x10, R21 ;  /* 0x0000001014177819 */ /* 0x000fe40000001215 */
[----:B------:R-:W-:Y:S02]  /*dff0*/  PRMT R15, R15, 0x5410, R8 ;  /* 0x000054100f0f7816 */ /* 0x000fe40000000008 */
[----:B------:R-:W-:-:S02]  /*e000*/  PRMT R21, R13, 0x5410, R28 ;  /* 0x000054100d157816 */ /* 0x000fc4000000001c */
[----:B------:R-:W-:Y:S01]  /*e010*/  PRMT R20, R12, 0x5410, R9 ;  /* 0x000054100c147816 */ /* 0x000fe20000000009 */
[----:B------:R-:W-:Y:S01]  /*e020*/  IMAD.U32 R26, R15, 0x10000, RZ ;  /* 0x000100000f1a7824 */ /* 0x000fe200078e00ff */
[----:B------:R-:W-:Y:S01]  /*e030*/  PRMT R23, R14, 0x5410, R23 ;  /* 0x000054100e177816 */ /* 0x000fe20000000017 */
[----:B------:R-:W-:Y:S01]  /*e040*/  IMAD.U32 R14, R21, 0x10000, RZ ;  /* 0x00010000150e7824 */ /* 0x000fe200078e00ff */
[----:B------:R-:W-:Y:S02]  /*e050*/  LOP3.LUT R15, R15, 0xffff0000, RZ, 0xc0, !PT ;  /* 0xffff00000f0f7812 */ /* 0x000fe400078ec0ff */
[----:B------:R-:W-:Y:S02]  /*e060*/  LOP3.LUT R21, R21, 0xffff0000, RZ, 0xc0, !PT ;  /* 0xffff000015157812 */ /* 0x000fe400078ec0ff */
[C---:B0-----:R-:W-:Y:S01]  /*e070*/  LOP3.LUT R9, R6.reuse, 0xffff0000, RZ, 0xc0, !PT ;  /* 0xffff000006097812 */ /* 0x041fe200078ec0ff */
[----:B------:R-:W-:Y:S01]  /*e080*/  IMAD.U32 R8, R6, 0x10000, RZ ;  /* 0x0001000006087824 */ /* 0x000fe200078e00ff */
[C---:B------:R-:W-:Y:S01]  /*e090*/  LOP3.LUT R13, R7.reuse, 0xffff0000, RZ, 0xc0, !PT ;  /* 0xffff0000070d7812 */ /* 0x040fe200078ec0ff */
[----:B------:R-:W-:-:S02]  /*e0a0*/  IMAD.U32 R12, R7, 0x10000, RZ ;  /* 0x00010000070c7824 */ /* 0x000fc400078e00ff */
[C---:B------:R-:W-:Y:S01]  /*e0b0*/  FMUL.FTZ R27, R9.reuse, R26 ;  /* 0x0000001a091b7220 */ /* 0x040fe20000410000 */
[----:B------:R-:W-:Y:S01]  /*e0c0*/  FMUL.FTZ R9, R9, R14 ;  /* 0x0000000e09097220 */ /* 0x000fe20000410000 */
[C---:B------:R-:W-:Y:S01]  /*e0d0*/  IMAD.U32 R6, R4.reuse, 0x10000, RZ ;  /* 0x0001000004067824 */ /* 0x040fe200078e00ff */
[----:B------:R-:W-:Y:S01]  /*e0e0*/  LOP3.LUT R4, R4, 0xffff0000, RZ, 0xc0, !PT ;  /* 0xffff000004047812 */ /* 0x000fe200078ec0ff */
[C---:B------:R-:W-:Y:S02]  /*e0f0*/  IMAD.U32 R7, R5.reuse, 0x10000, RZ ;  /* 0x0001000005077824 */ /* 0x040fe400078e00ff */
[C---:B------:R-:W-:Y:S01]  /*e100*/  FFMA.FTZ R26, R8.reuse, R26, R9 ;  /* 0x0000001a081a7223 */ /* 0x040fe20000010009 */
[----:B------:R-:W-:Y:S01]  /*e110*/  FFMA.FTZ R27, R8, R14, -R27 ;  /* 0x0000000e081b7223 */ /* 0x000fe2000001081b */
[C---:B------:R-:W-:Y:S01]  /*e120*/  IMAD.U32 R9, R20.reuse, 0x10000, RZ ;  /* 0x0001000014097824 */ /* 0x040fe200078e00ff */
[----:B------:R-:W-:Y:S01]  /*e130*/  LOP3.LUT R5, R5, 0xffff0000, RZ, 0xc0, !PT ;  /* 0xffff000005057812 */ /* 0x000fe200078ec0ff */
[C---:B------:R-:W-:Y:S01]  /*e140*/  FMUL.FTZ R29, R13.reuse, R15 ;  /* 0x0000000f0d1d7220 */ /* 0x040fe20000410000 */
[-C--:B------:R-:W-:Y:S01]  /*e150*/  FMUL.FTZ R33, R13, R21.reuse ;  /* 0x000000150d217220 */ /* 0x080fe20000410000 */
[C---:B------:R-:W-:Y:S01]  /*e160*/  LOP3.LUT R8, R23.reuse, 0xffff0000, RZ, 0xc0, !PT ;  /* 0xffff000017087812 */ /* 0x040fe200078ec0ff */
[----:B------:R-:W-:Y:S01]  /*e170*/  IMAD.U32 R13, R23, 0x10000, RZ ;  /* 0x00010000170d7824 */ /* 0x000fe200078e00ff */
[----:B------:R-:W-:Y:S01]  /*e180*/  LOP3.LUT R20, R20, 0xffff0000, RZ, 0xc0, !PT ;  /* 0xffff000014147812 */ /* 0x000fe200078ec0ff */
        /* <DEDUP_REMOVED lines=15> */
.L_x_1507:
[----:B------:R-:W-:Y:S05]  /*e280*/  BSYNC B1 ;  /* 0x0000000000017941 */ /* 0x000fea0003800000 */
.L_x_1506:
[----:B------:R-:W-:Y:S05]  /*e290*/  @P3 BRA `(.L_x_1501) ;  /* 0x0000005000383947 */ /* 0x000fea0003800000 */
[----:B012--5:R-:W0:Y:S01]  /*e2a0*/  LDS.128 R4, [R40+0xf000] ;  /* 0x00f0000028047984 */ /* 0x027e220000000c00 */
[----:B------:R-:W-:Y:S02]  /*e2b0*/  SHF.R.U64 R9, R24, 0x10, R25 ;  /* 0x0000001018097819 */ /* 0x000fe40000001219 */
[----:B------:R-:W-:Y:S02]  /*e2c0*/  SHF.R.U64 R13, R30, 0x10, R31 ;  /* 0x000000101e0d7819 */ /* 0x000fe4000000121f */
[----:B------:R-:W-:Y:S02]  /*e2d0*/  SHF.R.U32.HI R24, RZ, 0x10, R25 ;  /* 0x00000010ff187819 */ /* 0x000fe40000011619 */
[----:B------:R-:W-:Y:S02]  /*e2e0*/  SHF.R.U32.HI R30, RZ, 0x10, R31 ;  /* 0x00000010ff1e7819 */ /* 0x000fe4000001161f */
[----:B------:R-:W-:Y:S02]  /*e2f0*/  PRMT R14, R10, 0x5410, R9 ;  /* 0x000054100a0e7816 */ /* 0x000fe40000000009 */
[----:B------:R-:W-:-:S02]  /*e300*/  PRMT R12, R0, 0x5410, R13 ;  /* 0x00005410000c7816 */ /* 0x000fc4000000000d */
[----:B------:R-:W-:Y:S02]  /*e310*/  PRMT R10, R11, 0x5410, R24 ;  /* 0x000054100b0a7816 */ /* 0x000fe40000000018 */
[----:B------:R-:W-:Y:S02]  /*e320*/  PRMT R13, R3, 0x5410, R30 ;  /* 0x00005410030d7816 */ /* 0x000fe4000000001e */
[C---:B------:R-:W-:Y:S01]  /*e330*/  LOP3.LUT R20, R10.reuse, 0xffff0000, RZ, 0xc0, !PT ;  /* 0xffff00000a147812 */ /* 0x040fe200078ec0ff */
[----:B------:R-:W-:Y:S01]  /*e340*/  IMAD.U32 R15, R10, 0x10000, RZ ;  /* 0x000100000a0f7824 */ /* 0x000fe200078e00ff */
[C---:B------:R-:W-:Y:S01]  /*e350*/  LOP3.LUT R10, R13.reuse, 0xffff0000, RZ, 0xc0, !PT ;  /* 0xffff00000d0a7812 */ /* 0x040fe200078ec0ff */
[----:B------:R-:W-:Y:S02]  /*e360*/  IMAD.U32 R11, R13, 0x10000, RZ ;  /* 0x000100000d0b7824 */ /* 0x000fe400078e00ff */
        /* <DEDUP_REMOVED lines=11> */
[----:B------:R-:W-:Y:S01]  /*e420*/  FFMA.FTZ R24, R8, R15, R6 ;  /* 0x0000000f08187223 */ /* 0x000fe20000010006 */
[-C--:B------:R-:W-:Y:S01]  /*e430*/  FMUL.FTZ R8, R7, R10.reuse ;  /* 0x0000000a07087220 */ /* 0x080fe20000410000 */
[----:B------:R-:W-:Y:S01]  /*e440*/  IMAD.U32 R7, R14, 0x10000, RZ ;  /* 0x000100000e077824 */ /* 0x000fe200078e00ff */
[----:B------:R-:W-:Y:S01]  /*e450*/  LOP3.LUT R5, R5, 0xffff0000, RZ, 0xc0, !PT ;  /* 0xffff000005057812 */ /* 0x000fe200078ec0ff */
[----:B------:R-:W-:Y:S01]  /*e460*/  IMAD.U32 R6, R12, 0x10000, RZ ;  /* 0x000100000c067824 */ /* 0x000fe200078e00ff */
[----:B------:R-:W-:Y:S01]  /*e470*/  LOP3.LUT R14, R14, 0xffff0000, RZ, 0xc0, !PT ;  /* 0xffff00000e0e7812 */ /* 0x000fe200078ec0ff */
[C---:B------:R-:W-:Y:S01]  /*e480*/  FFMA.FTZ R26, R9.reuse, R10, -R26 ;  /* 0x0000000a091a7223 */ /* 0x040fe2000001081a */
[----:B------:R-:W-:Y:S01]  /*e490*/  LOP3.LUT R12, R12, 0xffff0000, RZ, 0xc0, !PT ;  /* 0xffff00000c0c7812 */ /* 0x000fe200078ec0ff */
[----:B------:R-:W-:Y:S01]  /*e4a0*/  FFMA.FTZ R11, R9, R20, R8 ;  /* 0x00000014090b7223 */ /* 0x000fe20000010008 */
[CC--:B------:R-:W-:Y:S01]  /*e4b0*/  FMUL.FTZ R9, R3.reuse, R7.reuse ;  /* 0x0000000703097220 */ /* 0x0c0fe20000410000 */
        /* <DEDUP_REMOVED lines=11> */
[----:B------:R0:W-:Y:S01]  /*e570*/  STS.128 [R40+0xf000], R4 ;  /* 0x00f0000428007388 */ /* 0x0001e20000000c00 */
[----:B------:R-:W-:Y:S05]  /*e580*/  BRA `(.L_x_1501) ;  /* 0x0000004c007c7947 */ /* 0x000fea0003800000 */
.L_x_1450:
[----:B------:R-:W2:Y:S01]  /*e590*/  LDL R0, [R1+0x70] ;  /* 0x0000700001007983 */ /* 0x000ea20000100800 */
[-C--:B------:R-:W-:Y:S01]  /*e5a0*/  ISETP.GE.AND P0, PT, R18, R9.reuse, PT ;  /* 0x000000091200720c */ /* 0x080fe20003f06270 */
[----:B------:R-:W-:Y:S01]  /*e5b0*/  BSSY B1, `(.L_x_1508) ;  /* 0x0000031000017945 */ /* 0x000fe20003800000 */
[-C--:B------:R-:W-:Y:S01]  /*e5c0*/  ISETP.GE.AND P1, PT, R234, R9.reuse, PT ;  /* 0x00000009ea00720c */ /* 0x080fe20003f26270 */
[----:B------:R-:W-:Y:S01]  /*e5d0*/  IMAD.MOV.U32 R87, RZ, RZ, R25 ;  /* 0x000000ffff577224 */ /* 0x000fe200078e0019 */
[----:B------:R-:W-:Y:S01]  /*e5e0*/  ISETP.GE.AND P2, PT, R20, R9, PT ;  /* 0x000000091400720c */ /* 0x000fe20003f46270 */
[----:B------:R-:W-:Y:S01]  /*e5f0*/  IMAD.MOV.U32 R8, RZ, RZ, R100 ;  /* 0x000000ffff087224 */ /* 0x000fe200078e0064 */
        /* <DEDUP_REMOVED lines=14> */
[----:B--2---:R-:W-:Y:S01]  /*e6e0*/  ISETP.GE.AND P3, PT, R0, R9, PT ;  /* 0x000000090000720c */ /* 0x004fe20003f66270 */
[----:B------:R-:W-:Y:S01]  /*e6f0*/  IMAD.MOV.U32 R9, RZ, RZ, R27 ;  /* 0x000000ffff097224 */ /* 0x000fe200078e001b */
[----:B------:R-:W-:Y:S01]  /*e700*/  CS2R R26, SRZ ;  /* 0x00000000001a7805 */ /* 0x000fe2000001ff00 */
[----:B------:R-:W-:Y:S10]  /*e710*/  @P0 BRA `(.L_x_1509) ;  /* 0x0000000000680947 */ /* 0x000ff40003800000 */
[----:B------:R-:W-:Y:S01]  /*e720*/  IADD3 R3, P4, R12, R93, RZ ;  /* 0x0000005d0c037210 */ /* 0x000fe20007f9e0ff */
[----:B------:R-:W-:Y:S01]  /*e730*/  ULDC.64 UR4, c[0x0][0x3c8] ;  /* 0x0000f20000047ab9 */ /* 0x000fe20000000a00 */
[----:B------:R-:W-:Y:S01]  /*e740*/  IADD3 R0, P5, R10, R91, RZ ;  /* 0x0000005b0a007210 */ /* 0x000fe20007fbe0ff */
[----:B------:R-:W-:Y:S01]  /*e750*/  ULDC.64 UR6, c[0x0][0x3e0] ;  /* 0x0000f80000067ab9 */ /* 0x000fe20000000a00 */
[----:B------:R-:W-:Y:S01]  /*e760*/  CS2R R28, SRZ ;  /* 0x00000000001c7805 */ /* 0x000fe2000001ff00 */
[----:B------:R-:W-:Y:S01]  /*e770*/  IMAD.X R4, R13, 0x1, R99, P4 ;  /* 0x000000010d047824 */ /* 0x000fe200020e0663 */
[----:B------:R-:W-:Y:S01]  /*e780*/  LEA R50, P4, R3, UR4, 0x1 ;  /* 0x0000000403327c11 */ /* 0x000fe2000f8808ff */
[----:B------:R-:W-:Y:S01]  /*e790*/  ULDC UR4, c[0x0][0x3d4] ;  /* 0x0000f50000047ab9 */ /* 0x000fe20000000800 */
[----:B------:R-:W-:Y:S02]  /*e7a0*/  CS2R R30, SRZ ;  /* 0x00000000001e7805 */ /* 0x000fe4000001ff00 */
[----:B------:R-:W-:-:S02]  /*e7b0*/  ISETP.GE.AND P6, PT, R226, UR4, PT ;  /* 0x00000004e2007c0c */ /* 0x000fc4000bfc6270 */
[----:B------:R-:W-:Y:S02]  /*e7c0*/  CS2R R44, SRZ ;  /* 0x00000000002c7805 */ /* 0x000fe4000001ff00 */
[----:B------:R-:W-:Y:S01]  /*e7d0*/  LEA.HI.X R51, R3, UR5, R4, 0x1, P4 ;  /* 0x0000000503337c11 */ /* 0x000fe2000a0f0c04 */
[----:B------:R-:W-:Y:S01]  /*e7e0*/  IMAD.X R3, R11, 0x1, R103, P5 ;  /* 0x000000010b037824 */ /* 0x000fe200028e0667 */
[----:B------:R-:W-:Y:S02]  /*e7f0*/  ISETP.GE.AND P5, PT, R229, UR4, PT ;  /* 0x00000004e5007c0c */ /* 0x000fe4000bfa6270 */
[----:B------:R-:W-:Y:S02]  /*e800*/  CS2R R46, SRZ ;  /* 0x00000000002e7805 */ /* 0x000fe4000001ff00 */
[----:B------:R-:W-:Y:S02]  /*e810*/  LEA R52, P4, R0, UR6, 0x1 ;  /* 0x0000000600347c11 */ /* 0x000fe4000f8808ff */
[----:B------:R-:W-:-:S02]  /*e820*/  CS2R R26, SRZ ;  /* 0x00000000001a7805 */ /* 0x000fc4000001ff00 */
[----:B------:R-:W-:Y:S02]  /*e830*/  CS2R R24, SRZ ;  /* 0x0000000000187805 */ /* 0x000fe4000001ff00 */
[----:B------:R-:W-:Y:S02]  /*e840*/  CS2R R6, SRZ ;  /* 0x0000000000067805 */ /* 0x000fe4000001ff00 */
[----:B------:R-:W-:Y:S02]  /*e850*/  CS2R R4, SRZ ;  /* 0x0000000000047805 */ /* 0x000fe4000001ff00 */
[----:B------:R-:W-:Y:S01]  /*e860*/  LEA.HI.X R53, R0, UR7, R3, 0x1, P4 ;  /* 0x0000000700357c11 */ /* 0x000fe2000a0f0c03 */
[----:B------:R-:W-:Y:S02]  /*e870*/  ULDC.64 UR8, c[0x0][0x208] ;  /* 0x0000820000087ab9 */ /* 0x000fe40000000a00 */
[----:B------:R0:W5:Y:S04]  /*e880*/  @!P6 LDG.E.128 R44, desc[UR8][R50.64+0x80] ;  /* 0x00008008322ce981 */ /* 0x000168000c1e1d00 */
[----:B------:R0:W5:Y:S04]  /*e890*/  @!P5 LDG.E.128 R28, desc[UR8][R50.64] ;  /* 0x00000008321cd981 */ /* 0x000168000c1e1d00 */
[----:B------:R0:W5:Y:S04]  /*e8a0*/  @!P5 LDG.E.128 R24, desc[UR8][R52.64] ;  /* 0x000000083418d981 */ /* 0x000168000c1e1d00 */
[----:B------:R0:W5:Y:S02]  /*e8b0*/  @!P6 LDG.E.128 R4, desc[UR8][R52.64+0x80] ;  /* 0x000080083404e981 */ /* 0x000164000c1e1d00 */
.L_x_1509:
[----:B------:R-:W-:Y:S05]  /*e8c0*/  BSYNC B1 ;  /* 0x0000000000017941 */ /* 0x000fea0003800000 */
.L_x_1508:
[----:B------:R-:W-:Y:S01]  /*e8d0*/  BSSY B1, `(.L_x_1510) ;  /* 0x000001f000017945 */ /* 0x000fe20003800000 */
[----:B-----5:R-:W-:Y:S01]  /*e8e0*/  IMAD.MOV.U32 R21, RZ, RZ, R6 ;  /* 0x000000ffff157224 */ /* 0x020fe200078e0006 */
[----:B0-----:R-:W-:Y:S01]  /*e8f0*/  CS2R R50, SRZ ;  /* 0x0000000000327805 */ /* 0x001fe2000001ff00 */
        /* <DEDUP_REMOVED lines=8> */
[----:B------:R-:W-:Y:S01]  /*e980*/  LEA R52, P4, R3, UR4, 0x1 ;  /* 0x0000000403347c11 */ /* 0x000fe2000f8808ff */
[----:B------:R-:W-:Y:S01]  /*e990*/  ULDC UR4, c[0x0][0x3d4] ;  /* 0x0000f50000047ab9 */ /* 0x000fe20000000800 */
[----:B------:R-:W-:-:S02]  /*e9a0*/  IADD3 R0, P5, P6, R91, R94, R10 ;  /* 0x0000005e5b007210 */ /* 0x000fc40007ebe00a */
[----:B------:R-:W-:Y:S02]  /*e9b0*/  CS2R R48, SRZ ;  /* 0x0000000000307805 */ /* 0x000fe4000001ff00 */
[----:B------:R-:W-:Y:S02]  /*e9c0*/  LEA.HI.X R53, R3, UR5, R32, 0x1, P4 ;  /* 0x0000000503357c11 */ /* 0x000fe4000a0f0c20 */
[----:B------:R-:W-:Y:S02]  /*e9d0*/  CS2R R50, SRZ ;  /* 0x0000000000327805 */ /* 0x000fe4000001ff00 */
[----:B------:R-:W-:Y:S02]  /*e9e0*/  IADD3.X R3, R103, R92, R11, P5, P6 ;  /* 0x0000005c67037210 */ /* 0x000fe40002fec40b */
[----:B------:R-:W-:Y:S02]  /*e9f0*/  CS2R R32, SRZ ;  /* 0x0000000000207805 */ /* 0x000fe4000001ff00 */
[----:B------:R-:W-:-:S02]  /*ea00*/  ISETP.GE.AND P5, PT, R229, UR4, PT ;  /* 0x00000004e5007c0c */ /* 0x000fc4000bfa6270 */
[----:B------:R-:W-:Y:S02]  /*ea10*/  CS2R R34, SRZ ;  /* 0x0000000000227805 */ /* 0x000fe4000001ff00 */
[----:B------:R-:W-:Y:S02]  /*ea20*/  ISETP.GE.AND P6, PT, R226, UR4, PT ;  /* 0x00000004e2007c0c */ /* 0x000fe4000bfc6270 */
[----:B------:R-:W-:Y:S02]  /*ea30*/  CS2R R36, SRZ ;  /* 0x0000000000247805 */ /* 0x000fe4000001ff00 */
[C---:B------:R-:W-:Y:S02]  /*ea40*/  LEA R54, P4, R0.reuse, UR6, 0x1 ;  /* 0x0000000600367c11 */ /* 0x040fe4000f8808ff */
[----:B------:R-:W-:Y:S01]  /*ea50*/  CS2R R38, SRZ ;  /* 0x0000000000267805 */ /* 0x000fe2000001ff00 */
[----:B------:R-:W-:Y:S01]  /*ea60*/  ULDC.64 UR8, c[0x0][0x208] ;  /* 0x0000820000087ab9 */ /* 0x000fe20000000a00 */
[----:B------:R-:W-:Y:S01]  /*ea70*/  LEA.HI.X R55, R0, UR7, R3, 0x1, P4 ;  /* 0x0000000700377c11 */ /* 0x000fe2000a0f0c03 */
[----:B------:R0:W5:Y:S04]  /*ea80*/  @!P5 LDG.E.128 R40, desc[UR8][R52.64] ;  /* 0x000000083428d981 */ /* 0x000168000c1e1d00 */
[----:B------:R0:W5:Y:S04]  /*ea90*/  @!P6 LDG.E.128 R48, desc[UR8][R52.64+0x80] ;  /* 0x000080083430e981 */ /* 0x000168000c1e1d00 */
[----:B------:R0:W5:Y:S04]  /*eaa0*/  @!P5 LDG.E.128 R32, desc[UR8][R54.64] ;  /* 0x000000083620d981 */ /* 0x000168000c1e1d00 */
[----:B------:R0:W5:Y:S02]  /*eab0*/  @!P6 LDG.E.128 R36, desc[UR8][R54.64+0x80] ;  /* 0x000080083624e981 */ /* 0x000164000c1e1d00 */
.L_x_1511:
[----:B------:R-:W-:Y:S05]  /*eac0*/  BSYNC B1 ;  /* 0x0000000000017941 */ /* 0x000fea0003800000 */
.L_x_1510:
[----:B------:R-:W-:Y:S01]  /*ead0*/  IMAD.MOV.U32 R0, RZ, RZ, R4 ;  /* 0x000000ffff007224 */ /* 0x000fe200078e0004 */
[----:B------:R-:W-:Y:S01]  /*eae0*/  PRMT R125, R23, 0x7610, R125 ;  /* 0x00007610177d7816 */ /* 0x000fe2000000007d */
[----:B------:R-:W-:Y:S01]  /*eaf0*/  IMAD.MOV.U32 R3, RZ, RZ, R5 ;  /* 0x000000ffff037224 */ /* 0x000fe200078e0005 */
[----:B------:R-:W1:Y:S01]  /*eb00*/  LDC R96, c[0x0][0x428] ;  /* 0x00010a00ff607b82 */ /* 0x000e620000000800 */
[----:B0-----:R-:W-:Y:S01]  /*eb10*/  IMAD.MOV.U32 R52, RZ, RZ, R29 ;  /* 0x000000ffff347224 */ /* 0x001fe200078e001d */
        /* <DEDUP_REMOVED lines=22> */
[----:B------:R-:W-:Y:S01]  /*ec80*/  BSSY B1, `(.L_x_1512) ;  /* 0x0000038000017945 */ /* 0x000fe20003800000 */
[----:B------:R-:W-:-:S02]  /*ec90*/  PRMT R115, R52, 0x7610, R115 ;  /* 0x0000761034737816 */ /* 0x000fc40000000073 */
[----:B------:R-:W-:Y:S02]  /*eca0*/  CS2R R64, SRZ ;  /* 0x0000000000407805 */ /* 0x000fe4000001ff00 */
[----:B------:R-:W-:Y:S01]  /*ecb0*/  PRMT R128, R0, 0x7610, R128 ;  /* 0x0000761000807816 */ /* 0x000fe20000000080 */
[----:B------:R-:W-:Y:S01]  /*ecc0*/  IMAD.MOV.U32 R0, RZ, RZ, R47 ;  /* 0x000000ffff007224 */ /* 0x000fe200078e002f */
[----:B------:R-:W-:Y:S01]  /*ecd0*/  PRMT R130, R3, 0x7610, R130 ;  /* 0x0000761003827816 */ /* 0x000fe20000000082 */
[----:B------:R-:W-:Y:S01]  /*ece0*/  IMAD.MOV.U32 R3, RZ, RZ, R32 ;  /* 0x000000ffff037224 */ /* 0x000fe200078e0020 */
[----:B------:R-:W-:Y:S02]  /*ecf0*/  PRMT R21, R21, 0x5410, R21 ;  /* 0x0000541015157816 */ /* 0x000fe40000000015 */
[----:B------:R-:W-:Y:S02]  /*ed00*/  CS2R R52, SRZ ;  /* 0x0000000000347805 */ /* 0x000fe4000001ff00 */
[----:B------:R-:W-:-:S02]  /*ed10*/  PRMT R131, R0, 0x7610, R131 ;  /* 0x0000761000837816 */ /* 0x000fc40000000083 */
[----:B------:R-:W-:Y:S02]  /*ed20*/  CS2R R54, SRZ ;  /* 0x0000000000367805 */ /* 0x000fe4000001ff00 */
[----:B------:R-:W-:Y:S02]  /*ed30*/  PRMT R114, R3, 0x7610, R114 ;  /* 0x0000761003727816 */ /* 0x000fe40000000072 */
        /* <DEDUP_REMOVED lines=13> */
[----:B-1----:R-:W-:Y:S06]  /*ee10*/  @P2 BRA `(.L_x_1513) ;  /* 0x0000000000782947 */ /* 0x002fec0003800000 */
[----:B------:R-:W-:Y:S01]  /*ee20*/  LEA R0, P4, R84, R12, 0x6 ;  /* 0x0000000c54007211 */ /* 0x000fe200078830ff */
[----:B------:R-:W-:Y:S01]  /*ee30*/  ULDC.64 UR4, c[0x0][0x3c8] ;  /* 0x0000f20000047ab9 */ /* 0x000fe20000000a00 */
[----:B------:R-:W-:Y:S01]  /*ee40*/  ULDC.64 UR6, c[0x0][0x3e0] ;  /* 0x0000f80000067ab9 */ /* 0x000fe20000000a00 */
[----:B------:R-:W-:Y:S02]  /*ee50*/  CS2R R60, SRZ ;  /* 0x00000000003c7805 */ /* 0x000fe4000001ff00 */
[----:B------:R-:W-:Y:S02]  /*ee60*/  IADD3 R3, P5, R0, R93, RZ ;  /* 0x0000005d00037210 */ /* 0x000fe40007fbe0ff */
[----:B------:R-:W-:Y:S02]  /*ee70*/  CS2R R62, SRZ ;  /* 0x00000000003e7805 */ /* 0x000fe4000001ff00 */
[----:B------:R-:W-:Y:S02]  /*ee80*/  LEA.HI.X R52, R84, R13, R85, 0x6, P4 ;  /* 0x0000000d54347211 */ /* 0x000fe400020f3455 */
[----:B------:R-:W-:-:S02]  /*ee90*/  CS2R R80, SRZ ;  /* 0x0000000000507805 */ /* 0x000fc4000001ff00 */
[----:B------:R-:W-:Y:S02]  /*eea0*/  LEA R0, P4, R14, R10, 0x6 ;  /* 0x0000000a0e007211 */ /* 0x000fe400078830ff */
[----:B------:R-:W-:Y:S02]  /*eeb0*/  CS2R R82, SRZ ;  /* 0x0000000000527805 */ /* 0x000fe4000001ff00 */
[----:B------:R-:W-:Y:S01]  /*eec0*/  CS2R R56, SRZ ;  /* 0x0000000000387805 */ /* 0x000fe2000001ff00 */
[----:B------:R-:W-:Y:S01]  /*eed0*/  IMAD.X R52, R52, 0x1, R99, P5 ;  /* 0x0000000134347824 */ /* 0x000fe200028e0663 */
[----:B------:R-:W-:Y:S01]  /*eee0*/  LEA R88, P5, R3, UR4, 0x1 ;  /* 0x0000000403587c11 */ /* 0x000fe2000f8a08ff */
[----:B------:R-:W-:Y:S01]  /*eef0*/  ULDC UR4, c[0x0][0x3d4] ;  /* 0x0000f50000047ab9 */ /* 0x000fe20000000800 */
[----:B------:R-:W-:Y:S02]  /*ef00*/  IADD3 R0, P6, R0, R91, RZ ;  /* 0x0000005b00007210 */ /* 0x000fe40007fde0ff */
[----:B------:R-:W-:-:S02]  /*ef10*/  CS2R R58, SRZ ;  /* 0x00000000003a7805 */ /* 0x000fc4000001ff00 */
[----:B------:R-:W-:Y:S01]  /*ef20*/  LEA.HI.X R54, R14, R11, R15, 0x6, P4 ;  /* 0x0000000b0e367211 */ /* 0x000fe200020f340f */
[----:B------:R-:W-:Y:S01]  /*ef30*/  ULDC.64 UR8, c[0x0][0x208] ;  /* 0x0000820000087ab9 */ /* 0x000fe20000000a00 */
[----:B------:R-:W-:Y:S02]  /*ef40*/  LEA.HI.X R89, R3, UR5, R52, 0x1, P5 ;  /* 0x0000000503597c11 */ /* 0x000fe4000a8f0c34 */
[----:B------:R-:W-:Y:S02]  /*ef50*/  CS2R R52, SRZ ;  /* 0x0000000000347805 */ /* 0x000fe4000001ff00 */
[----:B------:R-:W-:Y:S01]  /*ef60*/  ISETP.GE.AND P5, PT, R229, UR4, PT ;  /* 0x00000004e5007c0c */ /* 0x000fe2000bfa6270 */
[----:B------:R-:W-:Y:S01]  /*ef70*/  IMAD.X R3, R54, 0x1, R103, P6 ;  /* 0x0000000136037824 */ /* 0x000fe200030e0667 */
[----:B------:R-:W-:Y:S02]  /*ef80*/  ISETP.GE.AND P6, PT, R226, UR4, PT ;  /* 0x00000004e2007c0c */ /* 0x000fe4000bfc6270 */
[----:B------:R-:W-:-:S02]  /*ef90*/  CS2R R54, SRZ ;  /* 0x0000000000367805 */ /* 0x000fc4000001ff00 */
[----:B------:R-:W-:-:S04]  /*efa0*/  LEA R94, P4, R0, UR6, 0x1 ;  /* 0x00000006005e7c11 */ /* 0x000fc8000f8808ff */
[----:B------:R-:W-:-:S03]  /*efb0*/  LEA.HI.X R95, R0, UR7, R3, 0x1, P4 ;  /* 0x00000007005f7c11 */ /* 0x000fc6000a0f0c03 */
[----:B------:R0:W5:Y:S04]  /*efc0*/  @!P5 LDG.E.128 R60, desc[UR8][R88.64] ;  /* 0x00000008583cd981 */ /* 0x000168000c1e1d00 */
[----:B------:R0:W5:Y:S04]  /*efd0*/  @!P6 LDG.E.128 R80, desc[UR8][R88.64+0x80] ;  /* 0x000080085850e981 */ /* 0x000168000c1e1d00 */
[----:B------:R0:W5:Y:S04]  /*efe0*/  @!P5 LDG.E.128 R52, desc[UR8][R94.64] ;  /* 0x000000085e34d981 */ /* 0x000168000c1e1d00 */
[----:B------:R0:W5:Y:S02]  /*eff0*/  @!P6 LDG.E.128 R56, desc[UR8][R94.64+0x80] ;  /* 0x000080085e38e981 */ /* 0x000164000c1e1d00 */
.L_x_1513:
[----:B------:R-:W-:Y:S05]  /*f000*/  BSYNC B1 ;  /* 0x0000000000017941 */ /* 0x000fea0003800000 */
.L_x_1512:
[----:B------:R-:W-:Y:S04]  /*f010*/  BSSY B1, `(.L_x_1514) ;  /* 0x0000020000017945 */ /* 0x000fe80003800000 */
[----:B------:R-:W-:Y:S05]  /*f020*/  @P3 BRA `(.L_x_1515) ;  /* 0x0000000000783947 */ /* 0x000fea0003800000 */
[----:B------:R-:W-:Y:S01]  /*f030*/  IMAD.WIDE.U32 R12, R84, 0x60, R12 ;  /* 0x00000060540c7825 */ /* 0x000fe200078e000c */
[----:B------:R-:W-:Y:S01]  /*f040*/  ULDC.64 UR4, c[0x0][0x3c8] ;  /* 0x0000f20000047ab9 */ /* 0x000fe20000000a00 */
[----:B------:R-:W-:Y:S01]  /*f050*/  ULDC.64 UR6, c[0x0][0x3e0] ;  /* 0x0000f80000067ab9 */ /* 0x000fe20000000a00 */
[----:B------:R-:W-:Y:S01]  /*f060*/  CS2R R72, SRZ ;  /* 0x0000000000487805 */ /* 0x000fe2000001ff00 */
[----:B------:R-:W-:Y:S01]  /*f070*/  IMAD.WIDE.U32 R10, R14, 0x60, R10 ;  /* 0x000000600e0a7825 */ /* 0x000fe200078e000a */
[----:B------:R-:W-:Y:S02]  /*f080*/  IADD3 R93, P4, R93, R12, RZ ;  /* 0x0000000c5d5d7210 */ /* 0x000fe40007f9e0ff */
[----:B------:R-:W-:Y:S02]  /*f090*/  CS2R R74, SRZ ;  /* 0x00000000004a7805 */ /* 0x000fe4000001ff00 */
[----:B------:R-:W-:Y:S01]  /*f0a0*/  CS2R R76, SRZ ;  /* 0x00000000004c7805 */ /* 0x000fe2000001ff00 */
[----:B------:R-:W-:Y:S01]  /*f0b0*/  IMAD R0, R85, 0x60, RZ ;  /* 0x0000006055007824 */ /* 0x000fe200078e02ff */
[----:B------:R-:W-:Y:S01]  /*f0c0*/  IADD3 R91, P5, R91, R10, RZ ;  /* 0x0000000a5b5b7210 */ /* 0x000fe20007fbe0ff */
[----:B------:R-:W-:Y:S01]  /*f0d0*/  IMAD R3, R15, 0x60, RZ ;  /* 0x000000600f037824 */ /* 0x000fe200078e02ff */
[----:B------:R-:W-:-:S02]  /*f0e0*/  CS2R R78, SRZ ;  /* 0x00000000004e7805 */ /* 0x000fc4000001ff00 */
[----:B------:R-:W-:Y:S02]  /*f0f0*/  CS2R R64, SRZ ;  /* 0x0000000000407805 */ /* 0x000fe4000001ff00 */
[----:B------:R-:W-:Y:S02]  /*f100*/  IADD3.X R12, R99, R13, R0, P4, !PT ;  /* 0x0000000d630c7210 */ /* 0x000fe400027fe400 */
[----:B------:R-:W-:Y:S02]  /*f110*/  CS2R R66, SRZ ;  /* 0x0000000000427805 */ /* 0x000fe4000001ff00 */
[----:B------:R-:W-:Y:S01]  /*f120*/  LEA R10, P4, R93, UR4, 0x1 ;  /* 0x000000045d0a7c11 */ /* 0x000fe2000f8808ff */
[----:B------:R-:W-:Y:S01]  /*f130*/  ULDC UR4, c[0x0][0x3d4] ;  /* 0x0000f50000047ab9 */ /* 0x000fe20000000800 */
[----:B------:R-:W-:Y:S02]  /*f140*/  IADD3.X R0, R103, R11, R3, P5, !PT ;  /* 0x0000000b67007210 */ /* 0x000fe40002ffe403 */
[----:B------:R-:W-:-:S02]  /*f150*/  CS2R R68, SRZ ;  /* 0x0000000000447805 */ /* 0x000fc4000001ff00 */
[----:B------:R-:W-:Y:S02]  /*f160*/  ISETP.GE.AND P5, PT, R229, UR4, PT ;  /* 0x00000004e5007c0c */ /* 0x000fe4000bfa6270 */
[----:B------:R-:W-:Y:S02]  /*f170*/  CS2R R70, SRZ ;  /* 0x0000000000467805 */ /* 0x000fe4000001ff00 */
[----:B------:R-:W-:Y:S01]  /*f180*/  ISETP.GE.AND P6, PT, R226, UR4, PT ;  /* 0x00000004e2007c0c */ /* 0x000fe2000bfc6270 */
[----:B------:R-:W-:Y:S01]  /*f190*/  ULDC.64 UR8, c[0x0][0x208] ;  /* 0x0000820000087ab9 */ /* 0x000fe20000000a00 */
[----:B------:R-:W-:Y:S02]  /*f1a0*/  LEA.HI.X R11, R93, UR5, R12, 0x1, P4 ;  /* 0x000000055d0b7c11 */ /* 0x000fe4000a0f0c0c */
[----:B------:R-:W-:-:S04]  /*f1b0*/  LEA R12, P4, R91, UR6, 0x1 ;  /* 0x000000065b0c7c11 */ /* 0x000fc8000f8808ff */
[----:B------:R-:W-:Y:S01]  /*f1c0*/  LEA.HI.X R13, R91, UR7, R0, 0x1, P4 ;  /* 0x000000075b0d7c11 */ /* 0x000fe2000a0f0c00 */
[----:B------:R1:W5:Y:S04]  /*f1d0*/  @!P5 LDG.E.128 R72, desc[UR8][R10.64] ;  /* 0x000000080a48d981 */ /* 0x000368000c1e1d00 */
[----:B------:R1:W5:Y:S04]  /*f1e0*/  @!P6 LDG.E.128 R76, desc[UR8][R10.64+0x80] ;  /* 0x000080080a4ce981 */ /* 0x000368000c1e1d00 */
[----:B------:R1:W5:Y:S04]  /*f1f0*/  @!P5 LDG.E.128 R64, desc[UR8][R12.64] ;  /* 0x000000080c40d981 */ /* 0x000368000c1e1d00 */
[----:B------:R1:W5:Y:S02]  /*f200*/  @!P6 LDG.E.128 R68, desc[UR8][R12.64+0x80] ;  /* 0x000080080c44e981 */ /* 0x000364000c1e1d00 */
.L_x_1515:
[----:B------:R-:W-:Y:S05]  /*f210*/  BSYNC B1 ;  /* 0x0000000000017941 */ /* 0x000fea0003800000 */
.L_x_1514:
[----:B------:R-:W2:Y:S04]  /*f220*/  LDL R93, [R1+0x14] ;  /* 0x00001400015d7983 */ /* 0x000ea80000100800 */
[----:B0-----:R-:W3:Y:S01]  /*f230*/  LDL R88, [R1+0x28] ;  /* 0x0000280001587983 */ /* 0x001ee20000100800 */
[----:B------:R-:W-:Y:S01]  /*f240*/  IMAD.MOV.U32 R3, RZ, RZ, R35 ;  /* 0x000000ffff037224 */ /* 0x000fe200078e0023 */
[----:B------:R-:W-:Y:S01]  /*f250*/  ISETP.NE.AND P4, PT, R96, 0x1, PT ;  /* 0x000000016000780c */ /* 0x000fe20003f85270 */
[----:B-1----:R-:W-:Y:S01]  /*f260*/  IMAD.MOV.U32 R11, RZ, RZ, R37 ;  /* 0x000000ffff0b7224 */ /* 0x002fe200078e0025 */
[----:B------:R-:W-:Y:S01]  /*f270*/  ULDC.64 UR4, c[0x0][0x3c8] ;  /* 0x0000f20000047ab9 */ /* 0x000fe20000000a00 */
        /* <DEDUP_REMOVED lines=15> */
[----:B------:R-:W-:Y:S01]  /*f370*/  PRMT R116, R10, 0x7610, R116 ;  /* 0x000076100a747816 */ /* 0x000fe20000000074 */
[----:B------:R-:W-:Y:S01]  /*f380*/  IMAD.MOV.U32 R10, RZ, RZ, R40 ;  /* 0x000000ffff0a7224 */ /* 0x000fe200078e0028 */
[----:B------:R-:W-:Y:S01]  /*f390*/  PRMT R120, R11, 0x7610, R120 ;  /* 0x000076100b787816 */ /* 0x000fe20000000078 */
[----:B-----5:R-:W-:Y:S01]  /*f3a0*/  IMAD.MOV.U32 R13, RZ, RZ, R52 ;  /* 0x000000ffff0d7224 */ /* 0x020fe200078e0034 */
[----:B------:R-:W-:Y:S01]  /*f3b0*/  ULDC.64 UR6, c[0x0][0x3e0] ;  /* 0x0000f80000067ab9 */ /* 0x000fe20000000a00 */
[----:B------:R-:W-:Y:S01]  /*f3c0*/  IMAD.MOV.U32 R12, RZ, RZ, R49 ;  /* 0x000000ffff0c7224 */ /* 0x000fe200078e0031 */
[----:B------:R-:W-:Y:S01]  /*f3d0*/  PRMT R134, R10, 0x7610, R134 ;  /* 0x000076100a867816 */ /* 0x000fe20000000086 */
[----:B------:R-:W1:Y:S01]  /*f3e0*/  @P4 LDC R11, c[0x0][0x430] ;  /* 0x00010c00ff0b4b82 */ /* 0x000e620000000800 */
[----:B------:R-:W-:Y:S01]  /*f3f0*/  IMAD.MOV.U32 R10, RZ, RZ, R43 ;  /* 0x000000ffff0a7224 */ /* 0x000fe200078e002b */
[----:B------:R-:W-:-:S02]  /*f400*/  PRMT R105, R13, 0x7610, R105 ;  /* 0x000076100d697816 */ /* 0x000fc40000000069 */
[----:B------:R-:W-:Y:S02]  /*f410*/  PRMT R121, R12, 0x7610, R121 ;  /* 0x000076100c797816 */ /* 0x000fe40000000079 */
[----:B------:R-:W-:Y:S01]  /*f420*/  PRMT R137, R10, 0x7610, R137 ;  /* 0x000076100a897816 */ /* 0x000fe20000000089 */
[----:B------:R-:W-:Y:S02]  /*f430*/  IMAD.MOV.U32 R10, RZ, RZ, R50 ;  /* 0x000000ffff0a7224 */ /* 0x000fe400078e0032 */
[----:B--2---:R-:W-:-:S03]  /*f440*/  IMAD R3, R93, 0x80, R18 ;  /* 0x000000805d037824 */ /* 0x004fc600078e0212 */
[----:B------:R-:W-:Y:S01]  /*f450*/  PRMT R122, R10, 0x7610, R122 ;  /* 0x000076100a7a7816 */ /* 0x000fe2000000007a */
[----:B------:R-:W2:Y:S01]  /*f460*/  LDL R93, [R1+0x68] ;  /* 0x00006800015d7983 */ /* 0x000ea20000100800 */
[----:B------:R-:W-:Y:S02]  /*f470*/  IMAD.MOV.U32 R10, RZ, RZ, R53 ;  /* 0x000000ffff0a7224 */ /* 0x000fe400078e0035 */
[----:B---3--:R-:W-:Y:S02]  /*f480*/  IMAD R3, R88, 0x20, R3 ;  /* 0x0000002058037824 */ /* 0x008fe400078e0203 */
[----:B------:R-:W-:Y:S01]  /*f490*/  IMAD.MOV.U32 R13, RZ, RZ, R55 ;  /* 0x000000ffff0d7224 */ /* 0x000fe200078e0037 */
[----:B------:R-:W-:Y:S01]  /*f4a0*/  PRMT R106, R10, 0x7610, R106 ;  /* 0x000076100a6a7816 */ /* 0x000fe2000000006a */
[----:B------:R-:W-:Y:S02]  /*f4b0*/  IMAD.MOV.U32 R12, RZ, RZ, R51 ;  /* 0x000000ffff0c7224 */ /* 0x000fe400078e0033 */
[----:B0-----:R-:W-:Y:S01]  /*f4c0*/  @P4 IMAD.HI.U32 R0, R3, R0, RZ ;  /* 0x0000000003004227 */ /* 0x001fe200078e00ff */
[----:B------:R-:W-:-:S02]  /*f4d0*/  PRMT R108, R13, 0x7610, R108 ;  /* 0x000076100d6c7816 */ /* 0x000fc4000000006c */
[----:B------:R-:W-:Y:S01]  /*f4e0*/  PRMT R123, R12, 0x7610, R123 ;  /* 0x000076100c7b7816 */ /* 0x000fe2000000007b */
[----:B------:R-:W-:Y:S02]  /*f4f0*/  IMAD.MOV.U32 R10, RZ, RZ, R57 ;  /* 0x000000ffff0a7224 */ /* 0x000fe400078e0039 */
[----:B------:R-:W-:Y:S01]  /*f500*/  IMAD.MOV.U32 R13, RZ, RZ, R59 ;  /* 0x000000ffff0d7224 */ /* 0x000fe200078e003b */
[----:B-1----:R-:W-:Y:S01]  /*f510*/  @P4 SHF.R.U32.HI R3, RZ, R11, R0 ;  /* 0x0000000bff034219 */ /* 0x002fe20000011600 */
[----:B------:R-:W-:Y:S01]  /*f520*/  IMAD.MOV.U32 R12, RZ, RZ, R54 ;  /* 0x000000ffff0c7224 */ /* 0x000fe200078e0036 */
[----:B------:R-:W-:Y:S01]  /*f530*/  PRMT R90, R10, 0x7610, R90 ;  /* 0x000076100a5a7816 */ /* 0x000fe2000000005a */
[----:B------:R-:W-:Y:S01]  /*f540*/  IMAD.MOV.U32 R10, RZ, RZ, R62 ;  /* 0x000000ffff0a7224 */ /* 0x000fe200078e003e */
[----:B------:R-:W-:Y:S01]  /*f550*/  PRMT R92, R13, 0x7610, R92 ;  /* 0x000076100d5c7816 */ /* 0x000fe2000000005c */
[----:B------:R-:W-:Y:S01]  /*f560*/  IMAD.MOV.U32 R11, RZ, RZ, R63 ;  /* 0x000000ffff0b7224 */ /* 0x000fe200078e003f */
[----:B------:R-:W-:Y:S01]  /*f570*/  SHF.R.S32.HI R13, RZ, 0x1f, R3 ;  /* 0x0000001fff0d7819 */ /* 0x000fe20000011403 */
[----:B------:R-:W-:Y:S01]  /*f580*/  IMAD.MOV.U32 R0, RZ, RZ, R61 ;  /* 0x000000ffff007224 */ /* 0x000fe200078e003d */
[----:B------:R-:W-:Y:S01]  /*f590*/  PRMT R107, R12, 0x7610, R107 ;  /* 0x000076100c6b7816 */ /* 0x000fe2000000006b */
[----:B------:R-:W-:Y:S01]  /*f5a0*/  IMAD.MOV.U32 R12, RZ, RZ, R58 ;  /* 0x000000ffff0c7224 */ /* 0x000fe200078e003a */
[----:B------:R-:W-:-:S02]  /*f5b0*/  PRMT R111, R10, 0x7610, R111 ;  /* 0x000076100a6f7816 */ /* 0x000fc4000000006f */
        /* <DEDUP_REMOVED lines=8> */
[----:B------:R-:W-:Y:S02]  /*f640*/  IMAD R3, R3, R15, R0 ;  /* 0x0000000f03037224 */ /* 0x000fe400078e0200 */
[----:B------:R-:W-:Y:S01]  /*f650*/  IMAD.MOV.U32 R88, RZ, RZ, R56 ;  /* 0x000000ffff587224 */ /* 0x000fe200078e0038 */
[----:B------:R-:W-:Y:S01]  /*f660*/  LEA R8, P4, R10, UR4, 0x1 ;  /* 0x000000040a087c11 */ /* 0x000fe2000f8808ff */
[----:B------:R-:W-:Y:S01]  /*f670*/  IMAD.IADD R9, R11, 0x1, R9 ;  /* 0x000000010b097824 */ /* 0x000fe200078e0209 */
[----:B------:R-:W-:Y:S01]  /*f680*/  LEA R0, P5, R12, UR6, 0x1 ;  /* 0x000000060c007c11 */ /* 0x000fe2000f8a08ff */
[----:B------:R-:W-:Y:S01]  /*f690*/  IMAD.IADD R3, R13, 0x1, R3 ;  /* 0x000000010d037824 */ /* 0x000fe200078e0203 */
[----:B------:R-:W-:Y:S01]  /*f6a0*/  PRMT R89, R88, 0x7610, R89 ;  /* 0x0000761058597816 */ /* 0x000fe20000000059 */
[----:B------:R-:W-:Y:S01]  /*f6b0*/  IMAD.MOV.U32 R88, RZ, RZ, R60 ;  /* 0x000000ffff587224 */ /* 0x000fe200078e003c */
[----:B------:R-:W-:Y:S01]  /*f6c0*/  UMOV UR4, 0xffffffff ;  /* 0xffffffff00047882 */ /* 0x000fe20000000000 */
[----:B------:R-:W-:-:S02]  /*f6d0*/  IMAD.MOV.U32 R86, RZ, RZ, R80 ;  /* 0x000000ffff567224 */ /* 0x000fc400078e0050 */
[----:B------:R-:W-:Y:S02]  /*f6e0*/  IMAD.MOV.U32 R14, RZ, RZ, R81 ;  /* 0x000000ffff0e7224 */ /* 0x000fe400078e0051 */
[----:B------:R-:W-:Y:S01]  /*f6f0*/  IMAD.MOV.U32 R15, RZ, RZ, R82 ;  /* 0x000000ffff0f7224 */ /* 0x000fe200078e0052 */
[----:B------:R-:W-:Y:S02]  /*f700*/  LEA.HI.X R9, R10, UR5, R9, 0x1, P4 ;  /* 0x000000050a097c11 */ /* 0x000fe4000a0f0c09 */
[----:B------:R-:W-:Y:S02]  /*f710*/  LEA.HI.X R3, R12, UR7, R3, 0x1, P5 ;  /* 0x000000070c037c11 */ /* 0x000fe4000a8f0c03 */
[----:B------:R-:W-:Y:S02]  /*f720*/  PRMT R109, R88, 0x7610, R109 ;  /* 0x00007610586d7816 */ /* 0x000fe4000000006d */
[----:B------:R-:W-:Y:S02]  /*f730*/  PRMT R103, R86, 0x7610, R103 ;  /* 0x0000761056677816 */ /* 0x000fe40000000067 */
[----:B------:R-:W-:-:S02]  /*f740*/  PRMT R102, R14, 0x7610, R102 ;  /* 0x000076100e667816 */ /* 0x000fc40000000066 */
[----:B------:R-:W-:Y:S02]  /*f750*/  PRMT R101, R15, 0x7610, R101 ;  /* 0x000076100f657816 */ /* 0x000fe40000000065 */
[----:B--2---:R-:W-:Y:S01]  /*f760*/  LEA.HI R10, R93, R93, RZ, 0x1 ;  /* 0x0000005d5d0a7211 */ /* 0x004fe200078f08ff */
[----:B------:R-:W-:Y:S06]  /*f770*/  BRA.DIV UR4, `(.L_x_1516) ;  /* 0x0000019604ec7947 */ /* 0x000fec000b800000 */
.L_x_1825:
[----:B------:R-:W-:-:S03]  /*f780*/  UMOV UR4, 0xffffffff ;  /* 0xffffffff00047882 */ /* 0x000fc60000000000 */
[----:B------:R-:W-:Y:S05]  /*f790*/  BRA.DIV UR4, `(.L_x_1517) ;  /* 0x0000019a040c7947 */ /* 0x000fea000b800000 */
.L_x_1828:
[----:B------:R-:W-:-:S03]  /*f7a0*/  UMOV UR4, 0xffffffff ;  /* 0xffffffff00047882 */ /* 0x000fc60000000000 */
[----:B------:R-:W-:Y:S05]  /*f7b0*/  BRA.DIV UR4, `(.L_x_1518) ;  /* 0x0000019a042c7947 */ /* 0x000fea000b800000 */
.L_x_1831:
[----:B------:R-:W-:-:S03]  /*f7c0*/  UMOV UR4, 0xffffffff ;  /* 0xffffffff00047882 */ /* 0x000fc60000000000 */
[----:B------:R-:W-:Y:S05]  /*f7d0*/  BRA.DIV UR4, `(.L_x_1519) ;  /* 0x0000019a044c7947 */ /* 0x000fea000b800000 */
.L_x_1834:
[----:B------:R-:W-:-:S03]  /*f7e0*/  UMOV UR4, 0xffffffff ;  /* 0xffffffff00047882 */ /* 0x000fc60000000000 */
[----:B------:R-:W-:Y:S05]  /*f7f0*/  BRA.DIV UR4, `(.L_x_1520) ;  /* 0x0000019a046c7947 */ /* 0x000fea000b800000 */
.L_x_1837:
[----:B------:R-:W-:-:S03]  /*f800*/  UMOV UR4, 0xffffffff ;  /* 0xffffffff00047882 */ /* 0x000fc60000000000 */
[----:B------:R-:W-:Y:S05]  /*f810*/  BRA.DIV UR4, `(.L_x_1521) ;  /* 0x0000019a048c7947 */ /* 0x000fea000b800000 */
.L_x_1840:
[----:B------:R-:W-:-:S03]  /*f820*/  UMOV UR4, 0xffffffff ;  /* 0xffffffff00047882 */ /* 0x000fc60000000000 */
[----:B------:R-:W-:Y:S05]  /*f830*/  BRA.DIV UR4, `(.L_x_1522) ;  /* 0x0000019a04ac7947 */ /* 0x000fea000b800000 */
.L_x_1843:
[----:B------:R-:W-:-:S03]  /*f840*/  UMOV UR4, 0xffffffff ;  /* 0xffffffff00047882 */ /* 0x000fc60000000000 */
[----:B------:R-:W-:Y:S05]  /*f850*/  BRA.DIV UR4, `(.L_x_1523) ;  /* 0x0000019a04cc7947 */ /* 0x000fea000b800000 */
.L_x_1846:
[----:B------:R-:W-:-:S03]  /*f860*/  UMOV UR4, 0xffffffff ;  /* 0xffffffff00047882 */ /* 0x000fc60000000000 */
[----:B------:R-:W-:Y:S05]  /*f870*/  BRA.DIV UR4, `(.L_x_1524) ;  /* 0x0000019a04ec7947 */ /* 0x000fea000b800000 */
.L_x_1849:
[----:B------:R-:W-:-:S03]  /*f880*/  UMOV UR4, 0xffffffff ;  /* 0xffffffff00047882 */ /* 0x000fc60000000000 */
[----:B------:R-:W-:Y:S05]  /*f890*/  BRA.DIV UR4, `(.L_x_1525) ;  /* 0x0000019e040c7947 */ /* 0x000fea000b800000 */
.L_x_1852:
[----:B------:R-:W-:-:S03]  /*f8a0*/  UMOV UR4, 0xffffffff ;  /* 0xffffffff00047882 */ /* 0x000fc60000000000 */
[----:B------:R-:W-:Y:S05]  /*f8b0*/  BRA.DIV UR4, `(.L_x_1526) ;  /* 0x0000019e042c7947 */ /* 0x000fea000b800000 */
.L_x_1855:
[----:B------:R-:W-:-:S03]  /*f8c0*/  UMOV UR4, 0xffffffff ;  /* 0xffffffff00047882 */ /* 0x000fc60000000000 */
[----:B------:R-:W-:Y:S05]  /*f8d0*/  BRA.DIV UR4, `(.L_x_1527) ;  /* 0x0000019e044c7947 */ /* 0x000fea000b800000 */
.L_x_1858:
[----:B------:R-:W-:-:S03]  /*f8e0*/  UMOV UR4, 0xffffffff ;  /* 0xffffffff00047882 */ /* 0x000fc60000000000 */
[----:B------:R-:W-:Y:S05]  /*f8f0*/  BRA.DIV UR4, `(.L_x_1528) ;  /* 0x0000019e046c7947 */ /* 0x000fea000b800000 */
.L_x_1861:
[----:B------:R-:W-:Y:S01]  /*f900*/  UMOV UR4, 0xffffffff ;  /* 0xffffffff00047882 */ /* 0x000fe20000000000 */
[----:B------:R-:W-:Y:S02]  /*f910*/  LOP3.LUT R10, R10, 0xfffffffe, RZ, 0xc0, !PT ;  /* 0xfffffffe0a0a7812 */ /* 0x000fe400078ec0ff */
[----:B------:R-:W-:Y:S05]  /*f920*/  BRA.DIV UR4, `(.L_x_1529) ;  /* 0x0000019e04887947 */ /* 0x000fea000b800000 */
.L_x_1864:
[----:B------:R-:W-:Y:S01]  /*f930*/  UMOV UR4, 0xffffffff ;  /* 0xffffffff00047882 */ /* 0x000fe20000000000 */
[----:B------:R-:W-:Y:S02]  /*f940*/  IMAD.IADD R9, R93, 0x1, -R10 ;  /* 0x000000015d097824 */ /* 0x000fe400078e0a0a */
[----:B------:R-:W-:Y:S05]  /*f950*/  BRA.DIV UR4, `(.L_x_1530) ;  /* 0x0000019e04a47947 */ /* 0x000fea000b800000 */
.L_x_1867:
[----:B------:R-:W-:Y:S01]  /*f960*/  UMOV UR4, 0xffffffff ;  /* 0xffffffff00047882 */ /* 0x000fe20000000000 */
[----:B------:R-:W-:Y:S01]  /*f970*/  SHF.L.U32 R9, R9, 0x1f, RZ ;  /* 0x0000001f09097819 */ /* 0x000fe200000006ff */
[----:B------:R-:W-:Y:S01]  /*f980*/  IMAD.MOV.U32 R3, RZ, RZ, R83 ;  /* 0x000000ffff037224 */ /* 0x000fe200078e0053 */
[----:B------:R-:W-:Y:S06]  /*f990*/  BRA.DIV UR4, `(.L_x_1531) ;  /* 0x0000019e04bc7947 */ /* 0x000fec000b800000 */
.L_x_1870:
[----:B------:R-:W0:Y:S01]  /*f9a0*/  SYNCS.PHASECHK.TRANS64.TRYWAIT P4, [R16+URZ+0x30800], R9 ;  /* 0x03080009100075a7 */ /* 0x000e22000808017f */
[----:B------:R-:W-:Y:S01]  /*f9b0*/  IMAD.MOV.U32 R0, RZ, RZ, R64 ;  /* 0x000000ffff007224 */ /* 0x000fe200078e0040 */
[----:B------:R-:W-:Y:S01]  /*f9c0*/  PRMT R113, R3, 0x7610, R113 ;  /* 0x0000761003717816 */ /* 0x000fe20000000071 */
[----:B------:R-:W-:Y:S01]  /*f9d0*/  IMAD.MOV.U32 R8, RZ, RZ, R66 ;  /* 0x000000ffff087224 */ /* 0x000fe200078e0042 */
[----:B------:R-:W-:Y:S01]  /*f9e0*/  BSSY B1, `(.L_x_1532) ;  /* 0x0000021000017945 */ /* 0x000fe20003800000 */
        /* <DEDUP_REMOVED lines=25> */
[----:B------:R-:W-:-:S02]  /*fb80*/  SHF.R.S32.HI R11, RZ, 0x1f, R226 ;  /* 0x0000001fff0b7819 */ /* 0x000fc400000114e2 */
[----:B------:R-:W-:Y:S02]  /*fb90*/  PRMT R85, R0, 0x7610, R85 ;  /* 0x0000761000557816 */ /* 0x000fe40000000055 */
[----:B------:R-:W-:Y:S01]  /*fba0*/  PRMT R86, R8, 0x7610, R86 ;  /* 0x0000761008567816 */ /* 0x000fe20000000056 */
[----:B------:R-:W-:Y:S01]  /*fbb0*/  IMAD.MOV.U32 R8, RZ, RZ, R79 ;  /* 0x000000ffff087224 */ /* 0x000fe200078e004f */
[----:B------:R-:W-:Y:S02]  /*fbc0*/  PRMT R87, R10, 0x7610, R87 ;  /* 0x000076100a577816 */ /* 0x000fe40000000057 */
[----:B------:R-:W-:Y:S01]  /*fbd0*/  LEA.HI R0, R11, R226, RZ, 0x3 ;  /* 0x000000e20b007211 */ /* 0x000fe200078f18ff */
[----:B0-----:R-:W-:Y:S06]  /*fbe0*/  @!P4 BRA `(.L_x_1533) ;  /* 0x0000019c0050c947 */ /* 0x001fec0003800000 */
.L_x_1871:
[----:B------:R-:W-:Y:S05]  /*fbf0*/  BSYNC B1 ;  /* 0x0000000000017941 */ /* 0x000fea0003800000 */
.L_x_1532:
[----:B------:R-:W-:Y:S01]  /*fc00*/  BSSY B1, `(.L_x_1534) ;  /* 0x00000df000017945 */ /* 0x000fe20003800000 */
[----:B------:R-:W-:Y:S02]  /*fc10*/  PRMT R88, R8, 0x7610, R88 ;  /* 0x0000761008587816 */ /* 0x000fe40000000058 */
[----:B------:R-:W-:Y:S01]  /*fc20*/  SHF.R.S32.HI R0, RZ, 0x3, R0 ;  /* 0x00000003ff007819 */ /* 0x000fe20000011400 */
[----:B------:R-:W-:Y:S06]  /*fc30*/  @P0 BRA `(.L_x_1535) ;  /* 0x0000000c006c0947 */ /* 0x000fec0003800000 */
[----:B------:R1:W5:Y:S01]  /*fc40*/  LDL R156, [R1+0x38] ;  /* 0x00003800019c7983 */ /* 0x0003620000100800 */
[----:B------:R-:W2:Y:S03]  /*fc50*/  LDC R139, c[0x0][0x3d4] ;  /* 0x0000f500ff8b7b82 */ /* 0x000ea60000000800 */
[----:B------:R1:W5:Y:S04]  /*fc60*/  LDL R154, [R1+0x44] ;  /* 0x00004400019a7983 */ /* 0x0003680000100800 */
[----:B------:R1:W5:Y:S01]  /*fc70*/  LDL R152, [R1+0x48] ;  /* 0x0000480001987983 */ /* 0x0003620000100800 */
[----:B------:R-:W-:Y:S01]  /*fc80*/  BSSY B2, `(.L_x_1536) ;  /* 0x000006d000027945 */ /* 0x000fe20003800000 */
[----:B--2---:R-:W-:-:S02]  /*fc90*/  ISETP.GE.AND P0, PT, R229, R139, PT ;  /* 0x0000008be500720c */ /* 0x004fc40003f06270 */
[----:B------:R-:W-:-:S11]  /*fca0*/  ISETP.GE.AND P4, PT, R226, R139, PT ;  /* 0x0000008be200720c */ /* 0x000fd60003f86270 */
[----:B-1----:R-:W-:Y:S05]  /*fcb0*/  @P0 BRA `(.L_x_1537) ;  /* 0x0000000400a40947 */ /* 0x002fea0003800000 */
[----:B------:R-:W2:Y:S04]  /*fcc0*/  LDL R10, [R1+0x28] ;  /* 0x00002800010a7983 */ /* 0x000ea80000100800 */
[----:B------:R-:W3:Y:S01]  /*fcd0*/  LDL R157, [R1+0x4c] ;  /* 0x00004c00019d7983 */ /* 0x000ee20000100800 */
[----:B------:R-:W-:Y:S02]  /*fce0*/  SHF.R.U32.HI R149, RZ, 0x10, R29 ;  /* 0x00000010ff957819 */ /* 0x000fe4000001161d */
[----:B------:R-:W-:Y:S02]  /*fcf0*/  SHF.R.U64 R145, R30, 0x10, R31 ;  /* 0x000000101e917819 */ /* 0x000fe4000000121f */
[----:B------:R-:W-:Y:S02]  /*fd00*/  SHF.R.U64 R30, R24, 0x10, R25 ;  /* 0x00000010181e7819 */ /* 0x000fe40000001219 */
[----:B------:R-:W-:-:S02]  /*fd10*/  SHF.R.U64 R144, R28, 0x10, R29 ;  /* 0x000000101c907819 */ /* 0x000fc4000000121d */
[----:B------:R-:W-:Y:S02]  /*fd20*/  PRMT R148, R142, 0x5410, R149 ;  /* 0x000054108e947816 */ /* 0x000fe40000000095 */
[----:B------:R-:W-:Y:S02]  /*fd30*/  SHF.R.U32.HI R29, RZ, 0x10, R25 ;  /* 0x00000010ff1d7819 */ /* 0x000fe40000011619 */
[----:B------:R-:W-:Y:S02]  /*fd40*/  PRMT R149, R141, 0x5410, R30 ;  /* 0x000054108d957816 */ /* 0x000fe4000000001e */
[----:B------:R-:W-:Y:S02]  /*fd50*/  PRMT R147, R143, 0x5410, R144 ;  /* 0x000054108f937816 */ /* 0x000fe40000000090 */
[----:B------:R-:W-:Y:S02]  /*fd60*/  SHF.R.U32.HI R31, RZ, 0x10, R31 ;  /* 0x00000010ff1f7819 */ /* 0x000fe4000001161f */
[----:B------:R-:W-:-:S02]  /*fd70*/  SHF.R.U64 R28, R26, 0x10, R27 ;  /* 0x000000101a1c7819 */ /* 0x000fc4000000121b */
[----:B------:R-:W-:Y:S02]  /*fd80*/  PRMT R150, R140, 0x5410, R29 ;  /* 0x000054108c967816 */ /* 0x000fe4000000001d */
[----:B------:R-:W-:Y:S02]  /*fd90*/  SHF.R.U32.HI R26, RZ, 0x10, R27 ;  /* 0x00000010ff1a7819 */ /* 0x000fe4000001161b */
[----:B------:R-:W-:Y:S01]  /*fda0*/  PRMT R24, R90, 0x5432, R31 ;  /* 0x000054325a187816 */ /* 0x000fe2000000001f */
[----:B------:R-:W-:Y:S01]  /*fdb0*/  IMAD.U32 R151, R150, 0x10000, RZ ;  /* 0x0001000096977824 */ /* 0x000fe200078e00ff */
[----:B------:R-:W-:Y:S02]  /*fdc0*/  PRMT R27, R23, 0x5432, R28 ;  /* 0x00005432171b7816 */ /* 0x000fe4000000001c */
[----:B------:R-:W-:Y:S02]  /*fdd0*/  PRMT R26, R21, 0x5432, R26 ;  /* 0x00005432151a7816 */ /* 0x000fe4000000001a */
[----:B------:R-:W-:-:S02]  /*fde0*/  PRMT R25, R92, 0x5432, R145 ;  /* 0x000054325c197816 */ /* 0x000fc40000000091 */
[----:B------:R-:W-:Y:S02]  /*fdf0*/  LOP3.LUT R150, R150, 0xffff0000, RZ, 0xc0, !PT ;  /* 0xffff000096967812 */ /* 0x000fe400078ec0ff */
[----:B--2---:R-:W-:-:S04]  /*fe00*/  LEA.HI R8, R139, R10, RZ, 0x1d ;  /* 0x0000000a8b087211 */ /* 0x004fc800078fe8ff */
[----:B------:R-:W-:Y:S01]  /*fe10*/  SHF.R.S32.HI R11, RZ, 0x1f, R8 ;  /* 0x0000001fff0b7819 */ /* 0x000fe20000011408 */
[----:B0-----:R-:W-:-:S03]  /*fe20*/  IMAD.SHL.U32 R9, R8, 0x8, RZ ;  /* 0x0000000808097824 */ /* 0x001fc600078e00ff */
[----:B------:R-:W-:Y:S02]  /*fe30*/  LEA.HI R11, R11, R8, RZ, 0x3 ;  /* 0x000000080b0b7211 */ /* 0x000fe400078f18ff */
[----:B------:R-:W-:-:S03]  /*fe40*/  LOP3.LUT R9, R9, 0x38, RZ, 0xc0, !PT ;  /* 0x0000003809097812 */ /* 0x000fc600078ec0ff */
[----:B------:R-:W-:Y:S01]  /*fe50*/  IMAD.SHL.U32 R11, R11, 0x400, RZ ;  /* 0x000004000b0b7824 */ /* 0x000fe200078e00ff */
[----:B-----5:R-:W-:-:S04]  /*fe60*/  LOP3.LUT R9, R9, 0x1c0, R156, 0xf8, !PT ;  /* 0x000001c009097812 */ /* 0x020fc800078ef89c */
[----:B------:R-:W-:Y:S02]  /*fe70*/  LOP3.LUT R8, R9, R154, RZ, 0x3c, !PT ;  /* 0x0000009a09087212 */ /* 0x000fe400078e3cff */
[----:B------:R-:W-:-:S04]  /*fe80*/  LOP3.LUT R11, R11, 0x7fffe000, RZ, 0xc0, !PT ;  /* 0x7fffe0000b0b7812 */ /* 0x000fc800078ec0ff */
[----:B------:R-:W-:Y:S02]  /*fe90*/  IADD3 R13, R8, R11, R152 ;  /* 0x0000000b080d7210 */ /* 0x000fe40007ffe098 */
[----:B---3--:R-:W0:Y:S03]  /*fea0*/  LDS.128 R8, [R157] ;  /* 0x000000009d087984 */ /* 0x008e260000000c00 */
        /* <DEDUP_REMOVED lines=14> */
[----:B------:R-:W-:Y:S01]  /*ff90*/  IMAD.U32 R13, R149, 0x10000, RZ ;  /* 0x00010000950d7824 */ /* 0x000fe200078e00ff */
[C---:B------:R-:W-:Y:S01]  /*ffa0*/  LOP3.LUT R11, R14.reuse, 0xffff0000, RZ, 0xc0, !PT ;  /* 0xffff00000e0b7812 */ /* 0x040fe200078ec0ff */
[----:B------:R-:W-:Y:S01]  /*ffb0*/  IMAD.U32 R12, R147, 0x10000, RZ ;  /* 0x00010000930c7824 */ /* 0x000fe200078e00ff */
[----:B------:R-:W-:Y:S01]  /*ffc0*/  LOP3.LUT R149, R149, 0xffff0000, RZ, 0xc0, !PT ;  /* 0xffff000095957812 */ /* 0x000fe200078ec0ff */
[----:B------:R-:W-:Y:S01]  /*ffd0*/  FMUL.FTZ R153, R141, R13 ;  /* 0x0000000d8d997220 */ /* 0x000fe20000410000 */
[----:B------:R-:W-:-:S02]  /*ffe0*/  IMAD.U32 R145, R14, 0x10000, RZ ;  /* 0x000100000e917824 */ /* 0x000fc400078e00ff */
[-C--:B------:R-:W-:Y:S01]  /*fff0*/  FMUL.FTZ R141, R141, R12.reuse ;  /* 0x0000000c8d8d7220 */ /* 0x080fe20000410000 */
[C---:B------:R-:W-:Y:S01]  /*10000*/  IMAD.U32 R146, R15.reuse, 0x10000, RZ ;  /* 0x000100000f927824 */ /* 0x040fe200078e00ff */
[----:B------:R-:W-:Y:S01]  /*10010*/  LOP3.LUT R14, R15, 0xffff0000, RZ, 0xc0, !PT ;  /* 0xffff00000f0e7812 */ /* 0x000fe200078ec0ff */
[----:B------:R-:W-:Y:S01]  /*10020*/  FFMA.FTZ R12, R28, R12, -R153 ;  /* 0x0000000c1c0c7223 */ /* 0x000fe20000010899 */
[----:B------:R-:W-:Y:S02]  /*10030*/  IMAD.U32 R15, R148, 0x10000, RZ ;  /* 0x00010000940f7824 */ /* 0x000fe400078e00ff */
[----:B------:R-:W-:Y:S01]  /*10040*/  FMUL.FTZ R155, R143, R151 ;  /* 0x000000978f9b7220 */ /* 0x000fe20000410000 */
[----:B------:R-:W-:Y:S02]  /*10050*/  IMAD.U32 R153, R26, 0x10000, RZ ;  /* 0x000100001a997824 */ /* 0x000fe400078e00ff */
[----:B------:R-:W-:Y:S01]  /*10060*/  FFMA.FTZ R13, R28, R13, R141 ;  /* 0x0000000d1c0d7223 */ /* 0x000fe2000001008d */
[----:B------:R-:W-:Y:S01]  /*10070*/  LOP3.LUT R147, R147, 0xffff0000, RZ, 0xc0, !PT ;  /* 0xffff000093937812 */ /* 0x000fe200078ec0ff */
[----:B------:R-:W-:-:S02]  /*10080*/  IMAD.U32 R141, R24, 0x10000, RZ ;  /* 0x00010000188d7824 */ /* 0x000fc400078e00ff */
[-C--:B------:R-:W-:Y:S01]  /*10090*/  FMUL.FTZ R143, R143, R15.reuse ;  /* 0x0000000f8f8f7220 */ /* 0x080fe20000410000 */
[----:B------:R-:W-:Y:S01]  /*100a0*/  FFMA.FTZ R155, R30, R15, -R155 ;  /* 0x0000000f1e9b7223 */ /* 0x000fe2000001089b */
[----:B------:R-:W-:Y:S01]  /*100b0*/  FMUL.FTZ R28, R142, R149 ;  /* 0x000000958e1c7220 */ /* 0x000fe20000410000 */
[----:B------:R-:W-:Y:S01]  /*100c0*/  FMUL.FTZ R15, R146, R153 ;  /* 0x00000099920f7220 */ /* 0x000fe20000410000 */
[----:B------:R-:W-:Y:S01]  /*100d0*/  LOP3.LUT R148, R148, 0xffff0000, RZ, 0xc0, !PT ;  /* 0xffff000094947812 */ /* 0x000fe200078ec0ff */
[----:B------:R-:W-:Y:S01]  /*100e0*/  FMUL.FTZ R146, R146, R141 ;  /* 0x0000008d92927220 */ /* 0x000fe20000410000 */
[----:B------:R-:W-:Y:S01]  /*100f0*/  FMUL.FTZ R142, R142, R147 ;  /* 0x000000938e8e7220 */ /* 0x000fe20000410000 */
[----:B------:R-:W-:Y:S01]  /*10100*/  FFMA.FTZ R143, R30, R151, R143 ;  /* 0x000000971e8f7223 */ /* 0x000fe2000001008f */
[----:B------:R-:W-:Y:S01]  /*10110*/  FFMA.FTZ R147, R29, R147, -R28 ;  /* 0x000000931d937223 */ /* 0x000fe2000001081c */
[----:B------:R-:W-:Y:S01]  /*10120*/  FFMA.FTZ R141, R140, R141, -R15 ;  /* 0x0000008d8c8d7223 */ /* 0x000fe2000001080f */
[----:B------:R-:W-:-:S02]  /*10130*/  IMAD.U32 R30, R27, 0x10000, RZ ;  /* 0x000100001b1e7824 */ /* 0x000fc400078e00ff */
[----:B------:R-:W-:Y:S01]  /*10140*/  FMUL.FTZ R15, R144, R148 ;  /* 0x00000094900f7220 */ /* 0x000fe20000410000 */
[----:B------:R-:W-:Y:S02]  /*10150*/  IMAD.U32 R28, R25, 0x10000, RZ ;  /* 0x00010000191c7824 */ /* 0x000fe400078e00ff */
[----:B------:R-:W-:Y:S01]  /*10160*/  FFMA.FTZ R153, R140, R153, R146 ;  /* 0x000000998c997223 */ /* 0x000fe20000010092 */
[----:B------:R-:W-:Y:S01]  /*10170*/  FMUL.FTZ R140, R144, R150 ;  /* 0x00000096908c7220 */ /* 0x000fe20000410000 */
[----:B------:R-:W-:Y:S01]  /*10180*/  FFMA.FTZ R142, R29, R149, R142 ;  /* 0x000000951d8e7223 */ /* 0x000fe2000001008e */
[C---:B------:R-:W-:Y:S01]  /*10190*/  FMUL.FTZ R144, R145.reuse, R30 ;  /* 0x0000001e91907220 */ /* 0x040fe20000410000 */
[----:B------:R-:W-:Y:S01]  /*101a0*/  FMUL.FTZ R146, R145, R28 ;  /* 0x0000001c91927220 */ /* 0x000fe20000410000 */
[----:B------:R-:W-:Y:S01]  /*101b0*/  LOP3.LUT R27, R27, 0xffff0000, RZ, 0xc0, !PT ;  /* 0xffff00001b1b7812 */ /* 0x000fe200078ec0ff */
[----:B------:R-:W-:Y:S01]  /*101c0*/  FFMA.FTZ R150, R31, R150, R15 ;  /* 0x000000961f967223 */ /* 0x000fe2000001000f */
[----:B------:R-:W-:Y:S01]  /*101d0*/  LOP3.LUT R25, R25, 0xffff0000, RZ, 0xc0, !PT ;  /* 0xffff000019197812 */ /* 0x000fe200078ec0ff */
[C---:B------:R-:W-:Y:S01]  /*101e0*/  FFMA.FTZ R144, R9.reuse, R28, -R144 ;  /* 0x0000001c09907223 */ /* 0x040fe20000010890 */
[----:B------:R-:W-:Y:S01]  /*101f0*/  LOP3.LUT R29, R26, 0xffff0000, RZ, 0xc0, !PT ;  /* 0xffff00001a1d7812 */ /* 0x000fe200078ec0ff */
[----:B------:R-:W-:Y:S01]  /*10200*/  FFMA.FTZ R146, R9, R30, R146 ;  /* 0x0000001e09927223 */ /* 0x000fe20000010092 */
[----:B------:R-:W-:Y:S01]  /*10210*/  LOP3.LUT R15, R24, 0xffff0000, RZ, 0xc0, !PT ;  /* 0xffff0000180f7812 */ /* 0x000fe200078ec0ff */
[C---:B------:R-:W-:Y:S01]  /*10220*/  FMUL.FTZ R9, R11.reuse, R27 ;  /* 0x0000001b0b097220 */ /* 0x040fe20000410000 */
[----:B------:R-:W-:Y:S01]  /*10230*/  FMUL.FTZ R24, R11, R25 ;  /* 0x000000190b187220 */ /* 0x000fe20000410000 */
[C---:B------:R-:W-:Y:S01]  /*10240*/  FMUL.FTZ R11, R14.reuse, R29 ;  /* 0x0000001d0e0b7220 */ /* 0x040fe20000410000 */
[----:B------:R-:W-:Y:S01]  /*10250*/  FFMA.FTZ R140, R31, R148, -R140 ;  /* 0x000000941f8c7223 */ /* 0x000fe2000001088c */
[----:B------:R-:W-:Y:S01]  /*10260*/  FMUL.FTZ R14, R14, R15 ;  /* 0x0000000f0e0e7220 */ /* 0x000fe20000410000 */
[C---:B------:R-:W-:Y:S01]  /*10270*/  FFMA.FTZ R27, R8.reuse, R27, R24 ;  /* 0x0000001b081b7223 */ /* 0x040fe20000010018 */
[----:B------:R-:W-:Y:S01]  /*10280*/  FFMA.FTZ R25, R8, R25, -R9 ;  /* 0x0000001908197223 */ /* 0x000fe20000010809 */
[C---:B------:R-:W-:Y:S01]  /*10290*/  FFMA.FTZ R24, R10.reuse, R15, -R11 ;  /* 0x0000000f0a187223 */ /* 0x040fe2000001080b */
        /* <DEDUP_REMOVED lines=11> */
.L_x_1537:
[----:B------:R-:W-:Y:S05]  /*10350*/  BSYNC B2 ;  /* 0x0000000000027941 */ /* 0x000fea0003800000 */
.L_x_1536:
[----:B------:R-:W-:Y:S05]  /*10360*/  @P4 BRA `(.L_x_1535) ;  /* 0x0000000400a04947 */ /* 0x000fea0003800000 */
[----:B-1----:R-:W2:Y:S01]  /*10370*/  LDL R138, [R1+0x94] ;  /* 0x00009400018a7983 */ /* 0x002ea20000100800 */
[----:B------:R-:W-:Y:S02]  /*10380*/  LEA.HI R139, R139, R0, RZ, 0x1d ;  /* 0x000000008b8b7211 */ /* 0x000fe400078fe8ff */
[----:B------:R-:W-:Y:S02]  /*10390*/  SHF.R.U64 R25, R4, 0x10, R5 ;  /* 0x0000001004197819 */ /* 0x000fe40000001205 */
[----:B------:R-:W-:Y:S01]  /*103a0*/  SHF.R.S32.HI R10, RZ, 0x1f, R139 ;  /* 0x0000001fff0a7819 */ /* 0x000fe2000001148b */
[----:B------:R-:W-:Y:S01]  /*103b0*/  IMAD.SHL.U32 R8, R139, 0x8, RZ ;  /* 0x000000088b087824 */ /* 0x000fe200078e00ff */
[----:B------:R-:W-:Y:S02]  /*103c0*/  SHF.R.U32.HI R4, RZ, 0x10, R5 ;  /* 0x00000010ff047819 */ /* 0x000fe40000011605 */
[----:B------:R-:W-:Y:S02]  /*103d0*/  LEA.HI R10, R10, R139, RZ, 0x3 ;  /* 0x0000008b0a0a7211 */ /* 0x000fe400078f18ff */
[----:B------:R-:W-:-:S02]  /*103e0*/  LOP3.LUT R8, R8, 0x38, RZ, 0xc0, !PT ;  /* 0x0000003808087812 */ /* 0x000fc400078ec0ff */
[--C-:B------:R-:W-:Y:S01]  /*103f0*/  SHF.R.U64 R5, R6, 0x10, R7.reuse ;  /* 0x0000001006057819 */ /* 0x100fe20000001207 */
[----:B------:R-:W-:Y:S01]  /*10400*/  IMAD.SHL.U32 R10, R10, 0x400, RZ ;  /* 0x000004000a0a7824 */ /* 0x000fe200078e00ff */
[----:B-----5:R-:W-:Y:S02]  /*10410*/  LOP3.LUT R8, R8, 0x1c0, R156, 0xf8, !PT ;  /* 0x000001c008087812 */ /* 0x020fe400078ef89c */
[----:B------:R-:W-:Y:S02]  /*10420*/  SHF.R.U32.HI R6, RZ, 0x10, R7 ;  /* 0x00000010ff067819 */ /* 0x000fe40000011607 */
[----:B0-----:R-:W-:Y:S02]  /*10430*/  LOP3.LUT R9, R8, R154, RZ, 0x3c, !PT ;  /* 0x0000009a08097212 */ /* 0x001fe400078e3cff */
[----:B------:R-:W-:Y:S02]  /*10440*/  LOP3.LUT R10, R10, 0x7fffe000, RZ, 0xc0, !PT ;  /* 0x7fffe0000a0a7812 */ /* 0x000fe400078ec0ff */
[----:B------:R-:W-:-:S02]  /*10450*/  SHF.R.U64 R29, R44, 0x10, R45 ;  /* 0x000000102c1d7819 */ /* 0x000fc4000000122d */
[----:B------:R-:W-:Y:S02]  /*10460*/  IADD3 R13, R9, R10, R152 ;  /* 0x0000000a090d7210 */ /* 0x000fe40007ffe098 */
[----:B------:R-:W-:Y:S02]  /*10470*/  PRMT R126, R126, 0x5410, R25 ;  /* 0x000054107e7e7816 */ /* 0x000fe40000000019 */
[----:B------:R-:W-:Y:S01]  /*10480*/  PRMT R127, R127, 0x5410, R4 ;  /* 0x000054107f7f7816 */ /* 0x000fe20000000004 */
[----:B------:R-:W-:Y:S01]  /*10490*/  IMAD R24, R13, 0x2, R16 ;  /* 0x000000020d187824 */ /* 0x000fe200078e0210 */
[----:B------:R-:W-:Y:S01]  /*104a0*/  PRMT R124, R124, 0x5410, R5 ;  /* 0x000054107c7c7816 */ /* 0x000fe20000000005 */
[----:B------:R-:W-:Y:S01]  /*104b0*/  IMAD.U32 R30, R126, 0x10000, RZ ;  /* 0x000100007e1e7824 */ /* 0x000fe200078e00ff */
[----:B------:R-:W-:Y:S01]  /*104c0*/  PRMT R125, R125, 0x5410, R6 ;  /* 0x000054107d7d7816 */ /* 0x000fe20000000006 */
[----:B------:R-:W-:Y:S01]  /*104d0*/  IMAD.U32 R31, R127, 0x10000, RZ ;  /* 0x000100007f1f7824 */ /* 0x000fe200078e00ff */
[----:B------:R-:W0:Y:S01]  /*104e0*/  LDS.128 R12, [R24+0x10400] ;  /* 0x01040000180c7984 */ /* 0x000e220000000c00 */
[----:B------:R-:W-:-:S02]  /*104f0*/  PRMT R128, R128, 0x5410, R29 ;  /* 0x0000541080807816 */ /* 0x000fc4000000001d */
[----:B------:R-:W-:Y:S02]  /*10500*/  SHF.R.U32.HI R44, RZ, 0x10, R45 ;  /* 0x00000010ff2c7819 */ /* 0x000fe4000001162d */
[--C-:B------:R-:W-:Y:S01]  /*10510*/  SHF.R.U64 R27, R46, 0x10, R47.reuse ;  /* 0x000000102e1b7819 */ /* 0x100fe2000000122f */
[----:B------:R-:W-:Y:S01]  /*10520*/  IMAD.U32 R29, R128, 0x10000, RZ ;  /* 0x00010000801d7824 */ /* 0x000fe200078e00ff */
[----:B------:R-:W-:Y:S02]  /*10530*/  PRMT R129, R129, 0x5410, R44 ;  /* 0x0000541081817816 */ /* 0x000fe4000000002c */
[----:B------:R-:W-:Y:S02]  /*10540*/  SHF.R.U32.HI R46, RZ, 0x10, R47 ;  /* 0x00000010ff2e7819 */ /* 0x000fe4000001162f */
[----:B------:R-:W-:Y:S02]  /*10550*/  LOP3.LUT R126, R126, 0xffff0000, RZ, 0xc0, !PT ;  /* 0xffff00007e7e7812 */ /* 0x000fe400078ec0ff */
[----:B------:R-:W-:-:S02]  /*10560*/  PRMT R131, R131, 0x5410, R46 ;  /* 0x0000541083837816 */ /* 0x000fc4000000002e */
[----:B------:R-:W-:Y:S02]  /*10570*/  LOP3.LUT R128, R128, 0xffff0000, RZ, 0xc0, !PT ;  /* 0xffff000080807812 */ /* 0x000fe400078ec0ff */
[----:B------:R-:W-:Y:S02]  /*10580*/  LOP3.LUT R127, R127, 0xffff0000, RZ, 0xc0, !PT ;  /* 0xffff00007f7f7812 */ /* 0x000fe400078ec0ff */
[----:B------:R-:W-:Y:S01]  /*10590*/  PRMT R130, R130, 0x5410, R27 ;  /* 0x0000541082827816 */ /* 0x000fe2000000001b */
[C---:B0-----:R-:W-:Y:S01]  /*105a0*/  IMAD.U32 R26, R13.reuse, 0x10000, RZ ;  /* 0x000100000d1a7824 */ /* 0x041fe200078e00ff */
[----:B------:R-:W-:Y:S01]  /*105b0*/  LOP3.LUT R13, R13, 0xffff0000, RZ, 0xc0, !PT ;  /* 0xffff00000d0d7812 */ /* 0x000fe200078ec0ff */
[C---:B------:R-:W-:Y:S01]  /*105c0*/  IMAD.U32 R28, R15.reuse, 0x10000, RZ ;  /* 0x000100000f1c7824 */ /* 0x040fe200078e00ff */
[----:B------:R-:W-:Y:S01]  /*105d0*/  LOP3.LUT R15, R15, 0xffff0000, RZ, 0xc0, !PT ;  /* 0xffff00000f0f7812 */ /* 0x000fe200078ec0ff */
[----:B------:R-:W-:Y:S01]  /*105e0*/  FMUL.FTZ R139, R26, R31 ;  /* 0x0000001f1a8b7220 */ /* 0x000fe20000410000 */
[C---:B------:R-:W-:Y:S01]  /*105f0*/  IMAD.U32 R27, R14.reuse, 0x10000, RZ ;  /* 0x000100000e1b7824 */ /* 0x040fe200078e00ff */
[----:B------:R-:W-:Y:S01]  /*10600*/  LOP3.LUT R14, R14, 0xffff0000, RZ, 0xc0, !PT ;  /* 0xffff00000e0e7812 */ /* 0x000fe200078ec0ff */
[----:B--2---:R-:W0:Y:S02]  /*10610*/  LDS.128 R8, [R138] ;  /* 0x000000008a087984 */ /* 0x004e240000000c00 */
        /* <DEDUP_REMOVED lines=8> */
[C---:B------:R-:W-:Y:S01]  /*106a0*/  IMAD.U32 R11, R12.reuse, 0x10000, RZ ;  /* 0x000100000c0b7824 */ /* 0x040fe200078e00ff */
[----:B------:R-:W-:-:S03]  /*106b0*/  LOP3.LUT R12, R12, 0xffff0000, RZ, 0xc0, !PT ;  /* 0xffff00000c0c7812 */ /* 0x000fc600078ec0ff */
[CC--:B------:R-:W-:Y:S01]  /*106c0*/  FMUL.FTZ R45, R11.reuse, R30.reuse ;  /* 0x0000001e0b2d7220 */ /* 0x0c0fe20000410000 */
[-C--:B------:R-:W-:Y:S01]  /*106d0*/  FMUL.FTZ R47, R11, R29.reuse ;  /* 0x0000001d0b2f7220 */ /* 0x080fe20000410000 */
[C---:B------:R-:W-:Y:S01]  /*106e0*/  IMAD.U32 R11, R129.reuse, 0x10000, RZ ;  /* 0x00010000810b7824 */ /* 0x040fe200078e00ff */
[----:B------:R-:W-:Y:S01]  /*106f0*/  LOP3.LUT R129, R129, 0xffff0000, RZ, 0xc0, !PT ;  /* 0xffff000081817812 */ /* 0x000fe200078ec0ff */
[C---:B------:R-:W-:Y:S01]  /*10700*/  FFMA.FTZ R45, R4.reuse, R29, -R45 ;  /* 0x0000001d042d7223 */ /* 0x040fe2000001082d */
[----:B------:R-:W-:Y:S02]  /*10710*/  IMAD.U32 R29, R125, 0x10000, RZ ;  /* 0x000100007d1d7824 */ /* 0x000fe400078e00ff */
[----:B------:R-:W-:Y:S01]  /*10720*/  FFMA.FTZ R47, R4, R30, R47 ;  /* 0x0000001e042f7223 */ /* 0x000fe2000001002f */
[----:B------:R-:W-:Y:S01]  /*10730*/  FMUL.FTZ R141, R26, R11 ;  /* 0x0000000b1a8d7220 */ /* 0x000fe20000410000 */
[----:B------:R-:W-:Y:S02]  /*10740*/  IMAD.U32 R4, R131, 0x10000, RZ ;  /* 0x0001000083047824 */ /* 0x000fe400078e00ff */
[----:B------:R-:W-:Y:S01]  /*10750*/  FMUL.FTZ R26, R28, R29 ;  /* 0x0000001d1c1a7220 */ /* 0x000fe20000410000 */
[C---:B------:R-:W-:Y:S01]  /*10760*/  FFMA.FTZ R139, R6.reuse, R11, -R139 ;  /* 0x0000000b068b7223 */ /* 0x040fe2000001088b */
[----:B------:R-:W-:Y:S01]  /*10770*/  FFMA.FTZ R141, R6, R31, R141 ;  /* 0x0000001f068d7223 */ /* 0x000fe2000001008d */
[-C--:B------:R-:W-:Y:S01]  /*10780*/  FMUL.FTZ R28, R28, R4.reuse ;  /* 0x000000041c1c7220 */ /* 0x080fe20000410000 */
[C---:B------:R-:W-:Y:S01]  /*10790*/  FFMA.FTZ R31, R25.reuse, R4, -R26 ;  /* 0x00000004191f7223 */ /* 0x040fe2000001081a */
[C---:B------:R-:W-:Y:S01]  /*107a0*/  FMUL.FTZ R4, R12.reuse, R126 ;  /* 0x0000007e0c047220 */ /* 0x040fe20000410000 */
[----:B------:R-:W-:Y:S01]  /*107b0*/  FMUL.FTZ R12, R12, R128 ;  /* 0x000000800c0c7220 */ /* 0x000fe20000410000 */
[----:B------:R-:W-:Y:S01]  /*107c0*/  FFMA.FTZ R25, R25, R29, R28 ;  /* 0x0000001d19197223 */ /* 0x000fe2000001001c */
[----:B------:R-:W-:-:S02]  /*107d0*/  IMAD.U32 R6, R124, 0x10000, RZ ;  /* 0x000100007c067824 */ /* 0x000fc400078e00ff */
[----:B------:R-:W-:Y:S01]  /*107e0*/  FFMA.FTZ R128, R5, R128, -R4 ;  /* 0x0000008005807223 */ /* 0x000fe20000010804 */
[C---:B------:R-:W-:Y:S01]  /*107f0*/  FMUL.FTZ R11, R13.reuse, R127 ;  /* 0x0000007f0d0b7220 */ /* 0x040fe20000410000 */
[-C--:B------:R-:W-:Y:S01]  /*10800*/  FMUL.FTZ R28, R13, R129.reuse ;  /* 0x000000810d1c7220 */ /* 0x080fe20000410000 */
[C---:B------:R-:W-:Y:S01]  /*10810*/  IMAD.U32 R4, R130.reuse, 0x10000, RZ ;  /* 0x0001000082047824 */ /* 0x040fe200078e00ff */
[----:B------:R-:W-:Y:S01]  /*10820*/  LOP3.LUT R130, R130, 0xffff0000, RZ, 0xc0, !PT ;  /* 0xffff000082827812 */ /* 0x000fe200078ec0ff */
[C---:B------:R-:W-:Y:S01]  /*10830*/  FMUL.FTZ R30, R27.reuse, R6 ;  /* 0x000000061b1e7220 */ /* 0x040fe20000410000 */
[C---:B------:R-:W-:Y:S01]  /*10840*/  FFMA.FTZ R26, R8.reuse, R129, -R11 ;  /* 0x00000081081a7223 */ /* 0x040fe2000001080b */
[----:B------:R-:W-:Y:S01]  /*10850*/  FFMA.FTZ R28, R8, R127, R28 ;  /* 0x0000007f081c7223 */ /* 0x000fe2000001001c */
[----:B------:R-:W-:Y:S01]  /*10860*/  LOP3.LUT R124, R124, 0xffff0000, RZ, 0xc0, !PT ;  /* 0xffff00007c7c7812 */ /* 0x000fe200078ec0ff */
[----:B------:R-:W-:Y:S01]  /*10870*/  FMUL.FTZ R8, R27, R4 ;  /* 0x000000041b087220 */ /* 0x000fe20000410000 */
[----:B------:R-:W-:Y:S01]  /*10880*/  LOP3.LUT R125, R125, 0xffff0000, RZ, 0xc0, !PT ;  /* 0xffff00007d7d7812 */ /* 0x000fe200078ec0ff */
[----:B------:R-:W-:Y:S01]  /*10890*/  FFMA.FTZ R12, R5, R126, R12 ;  /* 0x0000007e050c7223 */ /* 0x000fe2000001000c */
[----:B------:R-:W-:Y:S01]  /*108a0*/  LOP3.LUT R131, R131, 0xffff0000, RZ, 0xc0, !PT ;  /* 0xffff000083837812 */ /* 0x000fe200078ec0ff */
[C---:B------:R-:W-:Y:S01]  /*108b0*/  FFMA.FTZ R30, R7.reuse, R4, -R30 ;  /* 0x00000004071e7223 */ /* 0x040fe2000001081e */
[C---:B------:R-:W-:Y:S01]  /*108c0*/  FMUL.FTZ R5, R14.reuse, R130 ;  /* 0x000000820e057220 */ /* 0x040fe20000410000 */
[----:B------:R-:W-:Y:S01]  /*108d0*/  FFMA.FTZ R7, R7, R6, R8 ;  /* 0x0000000607077223 */ /* 0x000fe20000010008 */
[-C--:B------:R-:W-:Y:S01]  /*108e0*/  FMUL.FTZ R4, R14, R124.reuse ;  /* 0x0000007c0e047220 */ /* 0x080fe20000410000 */
[C---:B------:R-:W-:Y:S01]  /*108f0*/  FMUL.FTZ R13, R15.reuse, R125 ;  /* 0x0000007d0f0d7220 */ /* 0x040fe20000410000 */
[-C--:B------:R-:W-:Y:S01]  /*10900*/  FMUL.FTZ R6, R15, R131.reuse ;  /* 0x000000830f067220 */ /* 0x080fe20000410000 */
        /* <DEDUP_REMOVED lines=14> */
.L_x_1535:
[----:B------:R-:W-:Y:S05]  /*109f0*/  BSYNC B1 ;  /* 0x0000000000017941 */ /* 0x000fea0003800000 */
.L_x_1534:
[----:B------:R-:W-:Y:S04]  /*10a00*/  BSSY B1, `(.L_x_1538) ;  /* 0x00000db000017945 */ /* 0x000fe80003800000 */
[----:B------:R-:W-:Y:S05]  /*10a10*/  @P1 BRA `(.L_x_1539) ;  /* 0x0000000c00641947 */ /* 0x000fea0003800000 */
[----:B------:R3:W5:Y:S01]  /*10a20*/  LDL R46, [R1+0x34] ;  /* 0x00003400012e7983 */ /* 0x0007620000100800 */
[----:B-1----:R-:W1:Y:S03]  /*10a30*/  LDC R13, c[0x0][0x3d4] ;  /* 0x0000f500ff0d7b82 */ /* 0x002e660000000800 */
[----:B------:R3:W5:Y:S04]  /*10a40*/  LDL R45, [R1+0x3c] ;  /* 0x00003c00012d7983 */ /* 0x0007680000100800 */
[----:B------:R3:W5:Y:S01]  /*10a50*/  LDL R44, [R1+0x40] ;  /* 0x00004000012c7983 */ /* 0x0007620000100800 */
[----:B------:R-:W-:Y:S01]  /*10a60*/  BSSY B2, `(.L_x_1540) ;  /* 0x000006c000027945 */ /* 0x000fe20003800000 */
[----:B-1----:R-:W-:-:S02]  /*10a70*/  ISETP.GE.AND P0, PT, R229, R13, PT ;  /* 0x0000000de500720c */ /* 0x002fc40003f06270 */
[----:B------:R-:W-:-:S11]  /*10a80*/  ISETP.GE.AND P1, PT, R226, R13, PT ;  /* 0x0000000de200720c */ /* 0x000fd60003f26270 */
[----:B---3--:R-:W-:Y:S05]  /*10a90*/  @P0 BRA `(.L_x_1541) ;  /* 0x0000000400a00947 */ /* 0x008fea0003800000 */
[----:B--2---:R-:W2:Y:S04]  /*10aa0*/  LDL R4, [R1+0x28] ;  /* 0x0000280001047983 */ /* 0x004ea80000100800 */
[----:B------:R-:W3:Y:S01]  /*10ab0*/  LDL R47, [R1+0x90] ;  /* 0x00009000012f7983 */ /* 0x000ee20000100800 */
[----:B------:R-:W-:Y:S02]  /*10ac0*/  SHF.R.U64 R29, R40, 0x10, R41 ;  /* 0x00000010281d7819 */ /* 0x000fe40000001229 */
[--C-:B------:R-:W-:Y:S02]  /*10ad0*/  SHF.R.U64 R25, R32, 0x10, R33.reuse ;  /* 0x0000001020197819 */ /* 0x100fe40000001221 */
[----:B------:R-:W-:Y:S02]  /*10ae0*/  SHF.R.U32.HI R32, RZ, 0x10, R33 ;  /* 0x00000010ff207819 */ /* 0x000fe40000011621 */
[----:B------:R-:W-:-:S02]  /*10af0*/  PRMT R134, R134, 0x5410, R29 ;  /* 0x0000541086867816 */ /* 0x000fc4000000001d */
[----:B------:R-:W-:Y:S02]  /*10b00*/  PRMT R114, R114, 0x5410, R25 ;  /* 0x0000541072727816 */ /* 0x000fe40000000019 */
[----:B------:R-:W-:Y:S01]  /*10b10*/  SHF.R.U32.HI R40, RZ, 0x10, R41 ;  /* 0x00000010ff287819 */ /* 0x000fe20000011629 */
[----:B------:R-:W-:Y:S01]  /*10b20*/  IMAD.U32 R31, R134, 0x10000, RZ ;  /* 0x00010000861f7824 */ /* 0x000fe200078e00ff */
[----:B------:R-:W-:Y:S01]  /*10b30*/  SHF.R.U64 R27, R42, 0x10, R43 ;  /* 0x000000102a1b7819 */ /* 0x000fe2000000122b */
[----:B------:R-:W-:Y:S01]  /*10b40*/  IMAD.U32 R33, R114, 0x10000, RZ ;  /* 0x0001000072217824 */ /* 0x000fe200078e00ff */
[--C-:B------:R-:W-:Y:S02]  /*10b50*/  SHF.R.U64 R15, R34, 0x10, R35.reuse ;  /* 0x00000010220f7819 */ /* 0x100fe40000001223 */
[----:B------:R-:W-:Y:S02]  /*10b60*/  PRMT R115, R115, 0x5410, R32 ;  /* 0x0000541073737816 */ /* 0x000fe40000000020 */
[----:B------:R-:W-:-:S02]  /*10b70*/  SHF.R.U32.HI R34, RZ, 0x10, R35 ;  /* 0x00000010ff227819 */ /* 0x000fc40000011623 */
[----:B------:R-:W-:Y:S01]  /*10b80*/  SHF.R.U32.HI R42, RZ, 0x10, R43 ;  /* 0x00000010ff2a7819 */ /* 0x000fe2000001162b */
[----:B------:R-:W-:Y:S01]  /*10b90*/  IMAD.U32 R30, R115, 0x10000, RZ ;  /* 0x00010000731e7824 */ /* 0x000fe200078e00ff */
[----:B------:R-:W-:Y:S02]  /*10ba0*/  PRMT R135, R135, 0x5410, R40 ;  /* 0x0000541087877816 */ /* 0x000fe40000000028 */
[----:B------:R-:W-:Y:S02]  /*10bb0*/  PRMT R136, R136, 0x5410, R27 ;  /* 0x0000541088887816 */ /* 0x000fe4000000001b */
[----:B------:R-:W-:Y:S02]  /*10bc0*/  PRMT R133, R133, 0x5410, R34 ;  /* 0x0000541085857816 */ /* 0x000fe40000000022 */
[----:B------:R-:W-:Y:S02]  /*10bd0*/  PRMT R137, R137, 0x5410, R42 ;  /* 0x0000541089897816 */ /* 0x000fe4000000002a */
[----:B------:R-:W-:Y:S01]  /*10be0*/  PRMT R132, R132, 0x5410, R15 ;  /* 0x0000541084847816 */ /* 0x000fe2000000000f */
[----:B------:R-:W-:Y:S01]  /*10bf0*/  IMAD.U32 R32, R133, 0x10000, RZ ;  /* 0x0001000085207824 */ /* 0x000fe200078e00ff */
[----:B--2---:R-:W-:-:S04]  /*10c00*/  LEA.HI R4, R13, R4, RZ, 0x1d ;  /* 0x000000040d047211 */ /* 0x004fc800078fe8ff */
[----:B------:R-:W-:Y:S01]  /*10c10*/  SHF.R.S32.HI R7, RZ, 0x1f, R4 ;  /* 0x0000001fff077819 */ /* 0x000fe20000011404 */
[----:B------:R-:W-:-:S03]  /*10c20*/  IMAD.SHL.U32 R5, R4, 0x8, RZ ;  /* 0x0000000804057824 */ /* 0x000fc600078e00ff */
[----:B------:R-:W-:Y:S02]  /*10c30*/  LEA.HI R7, R7, R4, RZ, 0x3 ;  /* 0x0000000407077211 */ /* 0x000fe400078f18ff */
[----:B-----5:R-:W-:-:S03]  /*10c40*/  LOP3.LUT R4, R46, 0x38, R5, 0xf8, !PT ;  /* 0x000000382e047812 */ /* 0x020fc600078ef805 */
[----:B------:R-:W-:Y:S01]  /*10c50*/  IMAD.SHL.U32 R7, R7, 0x400, RZ ;  /* 0x0000040007077824 */ /* 0x000fe200078e00ff */
[----:B------:R-:W-:-:S04]  /*10c60*/  LOP3.LUT R4, R4, R45, RZ, 0x3c, !PT ;  /* 0x0000002d04047212 */ /* 0x000fc800078e3cff */
[----:B------:R-:W-:-:S04]  /*10c70*/  LOP3.LUT R7, R7, 0x7fffe000, RZ, 0xc0, !PT ;  /* 0x7fffe00007077812 */ /* 0x000fc800078ec0ff */
[----:B0-----:R-:W-:Y:S02]  /*10c80*/  IADD3 R9, R4, R7, R44 ;  /* 0x0000000704097210 */ /* 0x001fe40007ffe02c */
        /* <DEDUP_REMOVED lines=17> */
[----:B------:R-:W-:-:S02]  /*10da0*/  IMAD.U32 R26, R135, 0x10000, RZ ;  /* 0x00010000871a7824 */ /* 0x000fc400078e00ff */
[----:B------:R-:W-:Y:S01]  /*10db0*/  FMUL.FTZ R34, R27, R30 ;  /* 0x0000001e1b227220 */ /* 0x000fe20000410000 */
[----:B------:R-:W-:Y:S02]  /*10dc0*/  IMAD.U32 R29, R11, 0x10000, RZ ;  /* 0x000100000b1d7824 */ /* 0x000fe400078e00ff */
[C---:B------:R-:W-:Y:S01]  /*10dd0*/  FFMA.FTZ R35, R14.reuse, R31, -R35 ;  /* 0x0000001f0e237223 */ /* 0x040fe20000010823 */
[----:B------:R-:W-:Y:S01]  /*10de0*/  FFMA.FTZ R41, R14, R33, R41 ;  /* 0x000000210e297223 */ /* 0x000fe20000010029 */
[----:B------:R-:W-:Y:S02]  /*10df0*/  IMAD.U32 R14, R137, 0x10000, RZ ;  /* 0x00010000890e7824 */ /* 0x000fe400078e00ff */
[-C--:B------:R-:W-:Y:S01]  /*10e00*/  FMUL.FTZ R40, R27, R26.reuse ;  /* 0x0000001a1b287220 */ /* 0x080fe20000410000 */
[----:B------:R-:W-:Y:S01]  /*10e10*/  FFMA.FTZ R34, R15, R26, -R34 ;  /* 0x0000001a0f227223 */ /* 0x000fe20000010822 */
[C---:B------:R-:W-:Y:S01]  /*10e20*/  FMUL.FTZ R26, R29.reuse, R32 ;  /* 0x000000201d1a7220 */ /* 0x040fe20000410000 */
[----:B------:R-:W-:Y:S01]  /*10e30*/  LOP3.LUT R27, R114, 0xffff0000, RZ, 0xc0, !PT ;  /* 0xffff0000721b7812 */ /* 0x000fe200078ec0ff */
[----:B------:R-:W-:Y:S01]  /*10e40*/  FMUL.FTZ R29, R29, R14 ;  /* 0x0000000e1d1d7220 */ /* 0x000fe20000410000 */
[----:B------:R-:W-:Y:S01]  /*10e50*/  FFMA.FTZ R40, R15, R30, R40 ;  /* 0x0000001e0f287223 */ /* 0x000fe20000010028 */
[C---:B------:R-:W-:Y:S01]  /*10e60*/  FFMA.FTZ R42, R25.reuse, R14, -R26 ;  /* 0x0000000e192a7223 */ /* 0x040fe2000001081a */
[----:B------:R-:W-:Y:S01]  /*10e70*/  LOP3.LUT R15, R134, 0xffff0000, RZ, 0xc0, !PT ;  /* 0xffff0000860f7812 */ /* 0x000fe200078ec0ff */
[----:B------:R-:W-:Y:S01]  /*10e80*/  FFMA.FTZ R43, R25, R32, R29 ;  /* 0x00000020192b7223 */ /* 0x000fe2000001001d */
[----:B------:R-:W-:Y:S01]  /*10e90*/  LOP3.LUT R26, R115, 0xffff0000, RZ, 0xc0, !PT ;  /* 0xffff0000731a7812 */ /* 0x000fe200078ec0ff */
[C---:B------:R-:W-:Y:S01]  /*10ea0*/  FMUL.FTZ R25, R8.reuse, R27 ;  /* 0x0000001b08197220 */ /* 0x040fe20000410000 */
[----:B------:R-:W-:Y:S01]  /*10eb0*/  LOP3.LUT R14, R135, 0xffff0000, RZ, 0xc0, !PT ;  /* 0xffff0000870e7812 */ /* 0x000fe200078ec0ff */
[----:B------:R-:W-:Y:S01]  /*10ec0*/  FMUL.FTZ R29, R8, R15 ;  /* 0x0000000f081d7220 */ /* 0x000fe20000410000 */
[----:B------:R-:W-:-:S02]  /*10ed0*/  IMAD.U32 R28, R10, 0x10000, RZ ;  /* 0x000100000a1c7824 */ /* 0x000fc400078e00ff */
[C---:B------:R-:W-:Y:S01]  /*10ee0*/  FMUL.FTZ R8, R9.reuse, R26 ;  /* 0x0000001a09087220 */ /* 0x040fe20000410000 */
[----:B------:R-:W-:Y:S01]  /*10ef0*/  FFMA.FTZ R30, R4, R15, -R25 ;  /* 0x0000000f041e7223 */ /* 0x000fe20000010819 */
[-C--:B------:R-:W-:Y:S01]  /*10f00*/  FMUL.FTZ R9, R9, R14.reuse ;  /* 0x0000000e09097220 */ /* 0x080fe20000410000 */
[----:B------:R-:W-:Y:S02]  /*10f10*/  IMAD.U32 R25, R132, 0x10000, RZ ;  /* 0x0001000084197824 */ /* 0x000fe400078e00ff */
[----:B------:R-:W-:Y:S01]  /*10f20*/  FFMA.FTZ R32, R4, R27, R29 ;  /* 0x0000001b04207223 */ /* 0x000fe2000001001d */
[----:B------:R-:W-:Y:S02]  /*10f30*/  IMAD.U32 R15, R136, 0x10000, RZ ;  /* 0x00010000880f7824 */ /* 0x000fe400078e00ff */
[C---:B------:R-:W-:Y:S01]  /*10f40*/  FFMA.FTZ R27, R5.reuse, R14, -R8 ;  /* 0x0000000e051b7223 */ /* 0x040fe20000010808 */
[----:B------:R-:W-:Y:S01]  /*10f50*/  FFMA.FTZ R29, R5, R26, R9 ;  /* 0x0000001a051d7223 */ /* 0x000fe20000010009 */
[----:B------:R-:W-:Y:S01]  /*10f60*/  LOP3.LUT R10, R10, 0xffff0000, RZ, 0xc0, !PT ;  /* 0xffff00000a0a7812 */ /* 0x000fe200078ec0ff */
[C---:B------:R-:W-:Y:S01]  /*10f70*/  FMUL.FTZ R31, R28.reuse, R25 ;  /* 0x000000191c1f7220 */ /* 0x040fe20000410000 */
[----:B------:R-:W-:Y:S01]  /*10f80*/  LOP3.LUT R11, R11, 0xffff0000, RZ, 0xc0, !PT ;  /* 0xffff00000b0b7812 */ /* 0x000fe200078ec0ff */
[-C--:B------:R-:W-:Y:S01]  /*10f90*/  FMUL.FTZ R33, R28, R15.reuse ;  /* 0x0000000f1c217220 */ /* 0x080fe20000410000 */
[----:B------:R-:W-:Y:S01]  /*10fa0*/  LOP3.LUT R9, R132, 0xffff0000, RZ, 0xc0, !PT ;  /* 0xffff000084097812 */ /* 0x000fe200078ec0ff */
[C---:B------:R-:W-:Y:S01]  /*10fb0*/  FFMA.FTZ R31, R24.reuse, R15, -R31 ;  /* 0x0000000f181f7223 */ /* 0x040fe2000001081f */
[----:B------:R-:W-:Y:S01]  /*10fc0*/  LOP3.LUT R8, R133, 0xffff0000, RZ, 0xc0, !PT ;  /* 0xffff000085087812 */ /* 0x000fe200078ec0ff */
[----:B------:R-:W-:Y:S01]  /*10fd0*/  FFMA.FTZ R33, R24, R25, R33 ;  /* 0x0000001918217223 */ /* 0x000fe20000010021 */
[----:B------:R-:W-:Y:S01]  /*10fe0*/  LOP3.LUT R5, R136, 0xffff0000, RZ, 0xc0, !PT ;  /* 0xffff000088057812 */ /* 0x000fe200078ec0ff */
[----:B------:R-:W-:Y:S01]  /*10ff0*/  FMUL.FTZ R15, R10, R9 ;  /* 0x000000090a0f7220 */ /* 0x000fe20000410000 */
[----:B------:R-:W-:Y:S01]  /*11000*/  LOP3.LUT R4, R137, 0xffff0000, RZ, 0xc0, !PT ;  /* 0xffff000089047812 */ /* 0x000fe200078ec0ff */
[----:B------:R-:W-:-:S02]  /*11010*/  FMUL.FTZ R24, R11, R8 ;  /* 0x000000080b187220 */ /* 0x000fc40000410000 */
[-C--:B------:R-:W-:Y:S01]  /*11020*/  FMUL.FTZ R14, R10, R5.reuse ;  /* 0x000000050a0e7220 */ /* 0x080fe20000410000 */
[C---:B------:R-:W-:Y:S01]  /*11030*/  FFMA.FTZ R10, R6.reuse, R5, -R15 ;  /* 0x00000005060a7223 */ /* 0x040fe2000001080f */
[-C--:B------:R-:W-:Y:S01]  /*11040*/  FMUL.FTZ R25, R11, R4.reuse ;  /* 0x000000040b197220 */ /* 0x080fe20000410000 */
[C---:B------:R-:W-:Y:S01]  /*11050*/  FFMA.FTZ R11, R7.reuse, R4, -R24 ;  /* 0x00000004070b7223 */ /* 0x040fe20000010818 */
[----:B------:R-:W-:Y:S01]  /*11060*/  FFMA.FTZ R14, R6, R9, R14 ;  /* 0x00000009060e7223 */ /* 0x000fe2000001000e */
[----:B------:R-:W-:Y:S01]  /*11070*/  F2FP.BF16.F32.PACK_AB R4, R30, R35 ;  /* 0x000000231e04723e */ /* 0x000fe200000010ff */
[----:B------:R-:W-:Y:S01]  /*11080*/  FFMA.FTZ R24, R7, R8, R25 ;  /* 0x0000000807187223 */ /* 0x000fe20000010019 */
[----:B------:R-:W-:Y:S02]  /*11090*/  F2FP.BF16.F32.PACK_AB R5, R27, R34 ;  /* 0x000000221b05723e */ /* 0x000fe400000010ff */
[----:B------:R-:W-:Y:S02]  /*110a0*/  F2FP.BF16.F32.PACK_AB R6, R10, R31 ;  /* 0x0000001f0a06723e */ /* 0x000fe400000010ff */
[----:B------:R-:W-:-:S02]  /*110b0*/  F2FP.BF16.F32.PACK_AB R7, R11, R42 ;  /* 0x0000002a0b07723e */ /* 0x000fc400000010ff */
[----:B------:R-:W-:Y:S02]  /*110c0*/  F2FP.BF16.F32.PACK_AB R8, R32, R41 ;  /* 0x000000292008723e */ /* 0x000fe400000010ff */
[----:B------:R-:W-:Y:S01]  /*110d0*/  F2FP.BF16.F32.PACK_AB R9, R29, R40 ;  /* 0x000000281d09723e */ /* 0x000fe200000010ff */
[----:B------:R1:W-:Y:S01]  /*110e0*/  STS.128 [R47], R4 ;  /* 0x000000042f007388 */ /* 0x0003e20000000c00 */
[----:B------:R-:W-:Y:S02]  /*110f0*/  F2FP.BF16.F32.PACK_AB R10, R14, R33 ;  /* 0x000000210e0a723e */ /* 0x000fe400000010ff */
[----:B------:R-:W-:-:S05]  /*11100*/  F2FP.BF16.F32.PACK_AB R11, R24, R43 ;  /* 0x0000002b180b723e */ /* 0x000fca00000010ff */
[----:B------:R1:W-:Y:S02]  /*11110*/  STS.128 [R12+0x10400], R8 ;  /* 0x010400080c007388 */ /* 0x0003e40000000c00 */
.L_x_1541:
[----:B------:R-:W-:Y:S05]  /*11120*/  BSYNC B2 ;  /* 0x0000000000027941 */ /* 0x000fea0003800000 */
.L_x_1540:
[----:B------:R-:W-:Y:S05]  /*11130*/  @P1 BRA `(.L_x_1539) ;  /* 0x00000004009c1947 */ /* 0x000fea0003800000 */
[----:B------:R-:W3:Y:S01]  /*11140*/  LDL R40, [R1+0x8c] ;  /* 0x00008c0001287983 */ /* 0x000ee20000100800 */
[----:B------:R-:W-:Y:S02]  /*11150*/  LEA.HI R13, R13, R0, RZ, 0x1d ;  /* 0x000000000d0d7211 */ /* 0x000fe400078fe8ff */
[----:B------:R-:W-:Y:S02]  /*11160*/  SHF.R.U64 R27, R48, 0x10, R49 ;  /* 0x00000010301b7819 */ /* 0x000fe40000001231 */
[----:B-12---:R-:W-:Y:S01]  /*11170*/  SHF.R.S32.HI R6, RZ, 0x1f, R13 ;  /* 0x0000001fff067819 */ /* 0x006fe2000001140d */
[----:B------:R-:W-:Y:S01]  /*11180*/  IMAD.SHL.U32 R4, R13, 0x8, RZ ;  /* 0x000000080d047824 */ /* 0x000fe200078e00ff */
[----:B------:R-:W-:Y:S02]  /*11190*/  SHF.R.U64 R15, R36, 0x10, R37 ;  /* 0x00000010240f7819 */ /* 0x000fe40000001225 */
[----:B------:R-:W-:Y:S02]  /*111a0*/  LEA.HI R6, R6, R13, RZ, 0x3 ;  /* 0x0000000d06067211 */ /* 0x000fe400078f18ff */
[----:B-----5:R-:W-:-:S02]  /*111b0*/  LOP3.LUT R4, R46, 0x38, R4, 0xf8, !PT ;  /* 0x000000382e047812 */ /* 0x020fc400078ef804 */
[----:B------:R-:W-:Y:S01]  /*111c0*/  SHF.R.U64 R25, R50, 0x10, R51 ;  /* 0x0000001032197819 */ /* 0x000fe20000001233 */
[----:B------:R-:W-:Y:S01]  /*111d0*/  IMAD.SHL.U32 R6, R6, 0x400, RZ ;  /* 0x0000040006067824 */ /* 0x000fe200078e00ff */
[----:B------:R-:W-:Y:S02]  /*111e0*/  LOP3.LUT R4, R4, R45, RZ, 0x3c, !PT ;  /* 0x0000002d04047212 */ /* 0x000fe400078e3cff */
[----:B------:R-:W-:Y:S02]  /*111f0*/  PRMT R120, R120, 0x5410, R27 ;  /* 0x0000541078787816 */ /* 0x000fe4000000001b */
[----:B0-----:R-:W-:Y:S02]  /*11200*/  LOP3.LUT R9, R6, 0x7fffe000, RZ, 0xc0, !PT ;  /* 0x7fffe00006097812 */ /* 0x001fe400078ec0ff */
[----:B------:R-:W-:Y:S01]  /*11210*/  PRMT R116, R116, 0x5410, R15 ;  /* 0x0000541074747816 */ /* 0x000fe2000000000f */
[----:B------:R-:W-:Y:S01]  /*11220*/  IMAD.U32 R30, R120, 0x10000, RZ ;  /* 0x00010000781e7824 */ /* 0x000fe200078e00ff */
[----:B------:R-:W-:-:S02]  /*11230*/  IADD3 R9, R4, R9, R44 ;  /* 0x0000000904097210 */ /* 0x000fc40007ffe02c */
[----:B------:R-:W-:Y:S01]  /*11240*/  SHF.R.U64 R13, R38, 0x10, R39 ;  /* 0x00000010260d7819 */ /* 0x000fe20000001227 */
[----:B------:R-:W-:Y:S01]  /*11250*/  IMAD.U32 R32, R116, 0x10000, RZ ;  /* 0x0001000074207824 */ /* 0x000fe200078e00ff */
[----:B------:R-:W-:Y:S01]  /*11260*/  SHF.R.U32.HI R36, RZ, 0x10, R37 ;  /* 0x00000010ff247819 */ /* 0x000fe20000011625 */
[----:B------:R-:W-:Y:S01]  /*11270*/  IMAD R12, R9, 0x2, R16 ;  /* 0x00000002090c7824 */ /* 0x000fe200078e0210 */
[----:B------:R-:W-:Y:S02]  /*11280*/  SHF.R.U32.HI R38, RZ, 0x10, R39 ;  /* 0x00000010ff267819 */ /* 0x000fe40000011627 */
[----:B------:R-:W-:Y:S02]  /*11290*/  PRMT R122, R122, 0x5410, R25 ;  /* 0x000054107a7a7816 */ /* 0x000fe40000000019 */
[----:B------:R-:W0:Y:S01]  /*112a0*/  LDS.128 R8, [R12+0x10400] ;  /* 0x010400000c087984 */ /* 0x000e220000000c00 */
[----:B------:R-:W-:Y:S02]  /*112b0*/  SHF.R.U32.HI R50, RZ, 0x10, R51 ;  /* 0x00000010ff327819 */ /* 0x000fe40000011633 */
[----:B------:R-:W-:-:S02]  /*112c0*/  SHF.R.U32.HI R48, RZ, 0x10, R49 ;  /* 0x00000010ff307819 */ /* 0x000fc40000011631 */
[----:B------:R-:W-:Y:S02]  /*112d0*/  PRMT R117, R117, 0x5410, R36 ;  /* 0x0000541075757816 */ /* 0x000fe40000000024 */
[----:B------:R-:W-:Y:S02]  /*112e0*/  PRMT R119, R119, 0x5410, R38 ;  /* 0x0000541077777816 */ /* 0x000fe40000000026 */
[----:B------:R-:W-:Y:S01]  /*112f0*/  PRMT R118, R118, 0x5410, R13 ;  /* 0x0000541076767816 */ /* 0x000fe2000000000d */
[----:B------:R-:W-:Y:S01]  /*11300*/  IMAD.U32 R29, R117, 0x10000, RZ ;  /* 0x00010000751d7824 */ /* 0x000fe200078e00ff */
[----:B------:R-:W-:Y:S01]  /*11310*/  PRMT R123, R123, 0x5410, R50 ;  /* 0x000054107b7b7816 */ /* 0x000fe20000000032 */
[----:B------:R-:W-:Y:S01]  /*11320*/  IMAD.U32 R31, R119, 0x10000, RZ ;  /* 0x00010000771f7824 */ /* 0x000fe200078e00ff */
[----:B------:R-:W-:Y:S01]  /*11330*/  PRMT R121, R121, 0x5410, R48 ;  /* 0x0000541079797816 */ /* 0x000fe20000000030 */
[C---:B0-----:R-:W-:Y:S01]  /*11340*/  IMAD.U32 R25, R8.reuse, 0x10000, RZ ;  /* 0x0001000008197824 */ /* 0x041fe200078e00ff */
[----:B------:R-:W-:Y:S01]  /*11350*/  LOP3.LUT R8, R8, 0xffff0000, RZ, 0xc0, !PT ;  /* 0xffff000008087812 */ /* 0x000fe200078ec0ff */
[C---:B------:R-:W-:Y:S01]  /*11360*/  IMAD.U32 R26, R9.reuse, 0x10000, RZ ;  /* 0x00010000091a7824 */ /* 0x040fe200078e00ff */
[----:B------:R-:W-:Y:S01]  /*11370*/  LOP3.LUT R9, R9, 0xffff0000, RZ, 0xc0, !PT ;  /* 0xffff000009097812 */ /* 0x000fe200078ec0ff */
[C---:B------:R-:W-:Y:S01]  /*11380*/  FMUL.FTZ R34, R25.reuse, R32 ;  /* 0x0000002019227220 */ /* 0x040fe20000410000 */
[----:B------:R-:W-:Y:S01]  /*11390*/  FMUL.FTZ R36, R25, R30 ;  /* 0x0000001e19247220 */ /* 0x000fe20000410000 */
[----:B------:R-:W-:-:S02]  /*113a0*/  IMAD.U32 R28, R11, 0x10000, RZ ;  /* 0x000100000b1c7824 */ /* 0x000fc400078e00ff */
[----:B------:R-:W-:Y:S01]  /*113b0*/  FMUL.FTZ R33, R26, R29 ;  /* 0x0000001d1a217220 */ /* 0x000fe20000410000 */
[----:B------:R-:W-:Y:S01]  /*113c0*/  IMAD.U32 R25, R121, 0x10000, RZ ;  /* 0x0001000079197824 */ /* 0x000fe200078e00ff */
[----:B------:R-:W-:Y:S01]  /*113d0*/  LOP3.LUT R11, R11, 0xffff0000, RZ, 0xc0, !PT ;  /* 0xffff00000b0b7812 */ /* 0x000fe200078ec0ff */
[----:B------:R-:W-:Y:S01]  /*113e0*/  FMUL.FTZ R37, R28, R31 ;  /* 0x0000001f1c257220 */ /* 0x000fe20000410000 */
[----:B------:R-:W-:Y:S02]  /*113f0*/  IMAD.U32 R27, R10, 0x10000, RZ ;  /* 0x000100000a1b7824 */ /* 0x000fe400078e00ff */
[----:B------:R-:W-:Y:S01]  /*11400*/  FMUL.FTZ R35, R26, R25 ;  /* 0x000000191a237220 */ /* 0x000fe20000410000 */
[----:B------:R-:W-:Y:S01]  /*11410*/  IMAD.U32 R26, R118, 0x10000, RZ ;  /* 0x00010000761a7824 */ /* 0x000fe200078e00ff */
[----:B------:R-:W-:Y:S01]  /*11420*/  LOP3.LUT R10, R10, 0xffff0000, RZ, 0xc0, !PT ;  /* 0xffff00000a0a7812 */ /* 0x000fe200078ec0ff */
[----:B---3--:R-:W0:Y:S02]  /*11430*/  LDS.128 R4, [R40] ;  /* 0x0000000028047984 */ /* 0x008e240000000c00 */
[C---:B0-----:R-:W-:Y:S01]  /*11440*/  IMAD.U32 R13, R4.reuse, 0x10000, RZ ;  /* 0x00010000040d7824 */ /* 0x041fe200078e00ff */
[----:B------:R-:W-:Y:S01]  /*11450*/  LOP3.LUT R4, R4, 0xffff0000, RZ, 0xc0, !PT ;  /* 0xffff000004047812 */ /* 0x000fe200078ec0ff */
[C---:B------:R-:W-:Y:S01]  /*11460*/  IMAD.U32 R14, R5.reuse, 0x10000, RZ ;  /* 0x00010000050e7824 */ /* 0x040fe200078e00ff */
[----:B------:R-:W-:Y:S01]  /*11470*/  LOP3.LUT R5, R5, 0xffff0000, RZ, 0xc0, !PT ;  /* 0xffff000005057812 */ /* 0x000fe200078ec0ff */
[C---:B------:R-:W-:Y:S01]  /*11480*/  FFMA.FTZ R34, R13.reuse, R30, -R34 ;  /* 0x0000001e0d227223 */ /* 0x040fe20000010822 */
[----:B------:R-:W-:Y:S01]  /*11490*/  FFMA.FTZ R36, R13, R32, R36 ;  /* 0x000000200d247223 */ /* 0x000fe20000010024 */
[----:B------:R-:W-:-:S02]  /*114a0*/  IMAD.U32 R13, R123, 0x10000, RZ ;  /* 0x000100007b0d7824 */ /* 0x000fc400078e00ff */
[----:B------:R-:W-:Y:S01]  /*114b0*/  FFMA.FTZ R33, R14, R25, -R33 ;  /* 0x000000190e217223 */ /* 0x000fe20000010821 */
[----:B------:R-:W-:Y:S01]  /*114c0*/  IMAD.U32 R24, R7, 0x10000, RZ ;  /* 0x0001000007187824 */ /* 0x000fe200078e00ff */
[----:B------:R-:W-:Y:S01]  /*114d0*/  LOP3.LUT R25, R116, 0xffff0000, RZ, 0xc0, !PT ;  /* 0xffff000074197812 */ /* 0x000fe200078ec0ff */
[----:B------:R-:W-:Y:S01]  /*114e0*/  FMUL.FTZ R28, R28, R13 ;  /* 0x0000000d1c1c7220 */ /* 0x000fe20000410000 */
[----:B------:R-:W-:Y:S01]  /*114f0*/  FFMA.FTZ R35, R14, R29, R35 ;  /* 0x0000001d0e237223 */ /* 0x000fe20000010023 */
[----:B------:R-:W-:Y:S01]  /*11500*/  FFMA.FTZ R37, R24, R13, -R37 ;  /* 0x0000000d18257223 */ /* 0x000fe20000010825 */
        /* <DEDUP_REMOVED lines=8> */
[C---:B------:R-:W-:Y:S01]  /*11590*/  FFMA.FTZ R29, R4.reuse, R13, -R29 ;  /* 0x0000000d041d7223 */ /* 0x040fe2000001081d */
[----:B------:R-:W-:Y:S01]  /*115a0*/  FMUL.FTZ R9, R9, R14 ;  /* 0x0000000e09097220 */ /* 0x000fe20000410000 */
[----:B------:R-:W-:Y:S01]  /*115b0*/  FFMA.FTZ R31, R4, R25, R31 ;  /* 0x00000019041f7223 */ /* 0x000fe2000001001f */
[----:B------:R-:W-:Y:S02]  /*115c0*/  IMAD.U32 R8, R122, 0x10000, RZ ;  /* 0x000100007a087824 */ /* 0x000fe400078e00ff */
[----:B------:R-:W-:Y:S01]  /*115d0*/  FMUL.FTZ R4, R27, R26 ;  /* 0x0000001a1b047220 */ /* 0x000fe20000410000 */
[C---:B------:R-:W-:Y:S01]  /*115e0*/  FFMA.FTZ R28, R5.reuse, R14, -R28 ;  /* 0x0000000e051c7223 */ /* 0x040fe2000001081c */
[----:B------:R-:W-:Y:S01]  /*115f0*/  FFMA.FTZ R24, R5, R24, R9 ;  /* 0x0000001805187223 */ /* 0x000fe20000010009 */
[-C--:B------:R-:W-:Y:S01]  /*11600*/  FMUL.FTZ R14, R27, R8.reuse ;  /* 0x000000081b0e7220 */ /* 0x080fe20000410000 */
[----:B------:R-:W-:Y:S01]  /*11610*/  FFMA.FTZ R13, R15, R8, -R4 ;  /* 0x000000080f0d7223 */ /* 0x000fe20000010804 */
[----:B------:R-:W-:-:S02]  /*11620*/  LOP3.LUT R9, R118, 0xffff0000, RZ, 0xc0, !PT ;  /* 0xffff000076097812 */ /* 0x000fc400078ec0ff */
[----:B------:R-:W-:Y:S01]  /*11630*/  LOP3.LUT R5, R122, 0xffff0000, RZ, 0xc0, !PT ;  /* 0xffff00007a057812 */ /* 0x000fe200078ec0ff */
[----:B------:R-:W-:Y:S01]  /*11640*/  FFMA.FTZ R14, R15, R26, R14 ;  /* 0x0000001a0f0e7223 */ /* 0x000fe2000001000e */
[----:B------:R-:W-:Y:S01]  /*11650*/  LOP3.LUT R8, R119, 0xffff0000, RZ, 0xc0, !PT ;  /* 0xffff000077087812 */ /* 0x000fe200078ec0ff */
[C---:B------:R-:W-:Y:S01]  /*11660*/  FMUL.FTZ R15, R10.reuse, R9 ;  /* 0x000000090a0f7220 */ /* 0x040fe20000410000 */
[----:B------:R-:W-:Y:S01]  /*11670*/  LOP3.LUT R4, R123, 0xffff0000, RZ, 0xc0, !PT ;  /* 0xffff00007b047812 */ /* 0x000fe200078ec0ff */
[-C--:B------:R-:W-:Y:S01]  /*11680*/  FMUL.FTZ R26, R10, R5.reuse ;  /* 0x000000050a1a7220 */ /* 0x080fe20000410000 */
[----:B------:R-:W-:Y:S01]  /*11690*/  LOP3.LUT R6, R6, 0xffff0000, RZ, 0xc0, !PT ;  /* 0xffff000006067812 */ /* 0x000fe200078ec0ff */
[----:B------:R-:W-:Y:S01]  /*116a0*/  FMUL.FTZ R32, R11, R8 ;  /* 0x000000080b207220 */ /* 0x000fe20000410000 */
[----:B------:R-:W-:Y:S01]  /*116b0*/  LOP3.LUT R7, R7, 0xffff0000, RZ, 0xc0, !PT ;  /* 0xffff000007077812 */ /* 0x000fe200078ec0ff */
[-C--:B------:R-:W-:Y:S02]  /*116c0*/  FMUL.FTZ R25, R11, R4.reuse ;  /* 0x000000040b197220 */ /* 0x080fe40000410000 */
[C---:B------:R-:W-:Y:S01]  /*116d0*/  FFMA.FTZ R10, R6.reuse, R5, -R15 ;  /* 0x00000005060a7223 */ /* 0x040fe2000001080f */
[----:B------:R-:W-:Y:S01]  /*116e0*/  FFMA.FTZ R11, R6, R9, R26 ;  /* 0x00000009060b7223 */ /* 0x000fe2000001001a */
        /* <DEDUP_REMOVED lines=12> */
.L_x_1539:
[----:B------:R-:W-:Y:S05]  /*117b0*/  BSYNC B1 ;  /* 0x0000000000017941 */ /* 0x000fea0003800000 */
.L_x_1538:
[----:B------:R-:W-:Y:S04]  /*117c0*/  BSSY B1, `(.L_x_1542) ;  /* 0x00000df000017945 */ /* 0x000fe80003800000 */
[----:B------:R-:W-:Y:S05]  /*117d0*/  @P2 BRA `(.L_x_1543) ;  /* 0x0000000c00742947 */ /* 0x000fea0003800000 */
[----:B------:R-:W4:Y:S01]  /*117e0*/  LDC R37, c[0x0][0x3d4] ;  /* 0x0000f500ff257b82 */ /* 0x000f220000000800 */
[----:B-123--:R-:W-:Y:S01]  /*117f0*/  SHF.R.S32.HI R5, RZ, 0x1f, R20 ;  /* 0x0000001fff057819 */ /* 0x00efe20000011414 */
[----:B------:R-:W-:Y:S01]  /*11800*/  IMAD.SHL.U32 R4, R20, 0x40, RZ ;  /* 0x0000004014047824 */ /* 0x000fe200078e00ff */
[----:B------:R-:W-:Y:S02]  /*11810*/  BSSY B2, `(.L_x_1544) ;  /* 0x0000071000027945 */ /* 0x000fe40003800000 */
[----:B------:R-:W-:Y:S02]  /*11820*/  LEA.HI R5, R5, R20, RZ, 0x3 ;  /* 0x0000001405057211 */ /* 0x000fe400078f18ff */
[----:B------:R-:W-:-:S03]  /*11830*/  LOP3.LUT R36, R4, 0x1c0, RZ, 0xc0, !PT ;  /* 0x000001c004247812 */ /* 0x000fc600078ec0ff */
[----:B------:R-:W-:Y:S01]  /*11840*/  IMAD.SHL.U32 R5, R5, 0x40, RZ ;  /* 0x0000004005057824 */ /* 0x000fe200078e00ff */
[----:B------:R-:W-:-:S04]  /*11850*/  SHF.R.U32.HI R39, RZ, 0x3, R36 ;  /* 0x00000003ff277819 */ /* 0x000fc80000011624 */
[----:B------:R-:W-:Y:S02]  /*11860*/  LOP3.LUT R12, R5, 0xfffffe00, RZ, 0xc0, !PT ;  /* 0xfffffe00050c7812 */ /* 0x000fe400078ec0ff */
[-C--:B----4-:R-:W-:Y:S02]  /*11870*/  ISETP.GE.AND P0, PT, R229, R37.reuse, PT ;  /* 0x00000025e500720c */ /* 0x090fe40003f06270 */
[----:B------:R-:W-:-:S11]  /*11880*/  ISETP.GE.AND P1, PT, R226, R37, PT ;  /* 0x00000025e200720c */ /* 0x000fd60003f26270 */
[----:B------:R-:W-:Y:S05]  /*11890*/  @P0 BRA `(.L_x_1545) ;  /* 0x0000000400a00947 */ /* 0x000fea0003800000 */
[----:B------:R-:W2:Y:S04]  /*118a0*/  LDL R6, [R1+0x28] ;  /* 0x0000280001067983 */ /* 0x000ea80000100800 */
[----:B------:R-:W3:Y:S01]  /*118b0*/  LDL R38, [R1+0x88] ;  /* 0x0000880001267983 */ /* 0x000ee20000100800 */
[----:B------:R-:W-:Y:S02]  /*118c0*/  SHF.R.U64 R20, R52, 0x10, R53 ;  /* 0x0000001034147819 */ /* 0x000fe40000001235 */
[----:B------:R-:W-:Y:S02]  /*118d0*/  SHF.R.U64 R26, R60, 0x10, R61 ;  /* 0x000000103c1a7819 */ /* 0x000fe4000000123d */
[----:B------:R-:W-:Y:S02]  /*118e0*/  SHF.R.U32.HI R53, RZ, 0x10, R53 ;  /* 0x00000010ff357819 */ /* 0x000fe40000011635 */
[----:B------:R-:W-:-:S02]  /*118f0*/  PRMT R105, R105, 0x5410, R20 ;  /* 0x0000541069697816 */ /* 0x000fc40000000014 */
[----:B------:R-:W-:Y:S02]  /*11900*/  PRMT R109, R109, 0x5410, R26 ;  /* 0x000054106d6d7816 */ /* 0x000fe4000000001a */
[----:B------:R-:W-:Y:S01]  /*11910*/  SHF.R.U32.HI R61, RZ, 0x10, R61 ;  /* 0x00000010ff3d7819 */ /* 0x000fe2000001163d */
[----:B------:R-:W-:Y:S01]  /*11920*/  IMAD.U32 R30, R105, 0x10000, RZ ;  /* 0x00010000691e7824 */ /* 0x000fe200078e00ff */
[----:B------:R-:W-:Y:S01]  /*11930*/  SHF.R.U64 R14, R54, 0x10, R55 ;  /* 0x00000010360e7819 */ /* 0x000fe20000001237 */
[----:B------:R-:W-:Y:S01]  /*11940*/  IMAD.U32 R29, R109, 0x10000, RZ ;  /* 0x000100006d1d7824 */ /* 0x000fe200078e00ff */
[----:B------:R-:W-:Y:S02]  /*11950*/  PRMT R106, R106, 0x5410, R53 ;  /* 0x000054106a6a7816 */ /* 0x000fe40000000035 */
[----:B------:R-:W-:Y:S02]  /*11960*/  SHF.R.U32.HI R55, RZ, 0x10, R55 ;  /* 0x00000010ff377819 */ /* 0x000fe40000011637 */
[----:B------:R-:W-:Y:S01]  /*11970*/  SHF.R.U64 R24, R62, 0x10, R63 ;  /* 0x000000103e187819 */ /* 0x000fe2000000123f */
[----:B------:R-:W-:Y:S01]  /*11980*/  IMAD.U32 R31, R106, 0x10000, RZ ;  /* 0x000100006a1f7824 */ /* 0x000fe200078e00ff */
[----:B------:R-:W-:-:S02]  /*11990*/  PRMT R110, R110, 0x5410, R61 ;  /* 0x000054106e6e7816 */ /* 0x000fc4000000003d */
[----:B------:R-:W-:Y:S02]  /*119a0*/  PRMT R107, R107, 0x5410, R14 ;  /* 0x000054106b6b7816 */ /* 0x000fe4000000000e */
[----:B------:R-:W-:Y:S02]  /*119b0*/  SHF.R.U32.HI R63, RZ, 0x10, R63 ;  /* 0x00000010ff3f7819 */ /* 0x000fe4000001163f */
[----:B------:R-:W-:Y:S02]  /*119c0*/  PRMT R108, R108, 0x5410, R55 ;  /* 0x000054106c6c7816 */ /* 0x000fe40000000037 */
[----:B------:R-:W-:Y:S02]  /*119d0*/  PRMT R112, R112, 0x5410, R63 ;  /* 0x0000541070707816 */ /* 0x000fe4000000003f */
[----:B------:R-:W-:Y:S02]  /*119e0*/  PRMT R111, R111, 0x5410, R24 ;  /* 0x000054106f6f7816 */ /* 0x000fe40000000018 */
[----:B------:R-:W-:-:S02]  /*119f0*/  LOP3.LUT R109, R109, 0xffff0000, RZ, 0xc0, !PT ;  /* 0xffff00006d6d7812 */ /* 0x000fc400078ec0ff */
[----:B------:R-:W-:Y:S02]  /*11a00*/  LOP3.LUT R105, R105, 0xffff0000, RZ, 0xc0, !PT ;  /* 0xffff000069697812 */ /* 0x000fe400078ec0ff */
[----:B------:R-:W-:Y:S02]  /*11a10*/  LOP3.LUT R106, R106, 0xffff0000, RZ, 0xc0, !PT ;  /* 0xffff00006a6a7812 */ /* 0x000fe400078ec0ff */
[----:B--2---:R-:W-:-:S04]  /*11a20*/  LEA.HI R4, R37, R6, RZ, 0x1d ;  /* 0x0000000625047211 */ /* 0x004fc800078fe8ff */
[----:B------:R-:W-:Y:S01]  /*11a30*/  SHF.R.S32.HI R7, RZ, 0x1f, R4 ;  /* 0x0000001fff077819 */ /* 0x000fe20000011404 */
[----:B------:R-:W-:-:S03]  /*11a40*/  IMAD.SHL.U32 R5, R4, 0x8, RZ ;  /* 0x0000000804057824 */ /* 0x000fc600078e00ff */
[----:B------:R-:W-:Y:S02]  /*11a50*/  LEA.HI R7, R7, R4, RZ, 0x3 ;  /* 0x0000000407077211 */ /* 0x000fe400078f18ff */
[----:B------:R-:W-:-:S03]  /*11a60*/  LOP3.LUT R4, R36, 0x38, R5, 0xf8, !PT ;  /* 0x0000003824047812 */ /* 0x000fc600078ef805 */
        /* <DEDUP_REMOVED lines=23> */
[----:B------:R-:W-:Y:S01]  /*11be0*/  FFMA.FTZ R32, R14, R29, -R33 ;  /* 0x0000001d0e207223 */ /* 0x000fe20000010821 */
[----:B------:R-:W-:Y:S02]  /*11bf0*/  IMAD.U32 R28, R11, 0x10000, RZ ;  /* 0x000100000b1c7824 */ /* 0x000fe400078e00ff */
[-C--:B------:R-:W-:Y:S01]  /*11c00*/  FMUL.FTZ R26, R26, R25.reuse ;  /* 0x000000191a1a7220 */ /* 0x080fe20000410000 */
[----:B------:R-:W-:Y:S02]  /*11c10*/  IMAD.U32 R33, R108, 0x10000, RZ ;  /* 0x000100006c217824 */ /* 0x000fe400078e00ff */
[----:B------:R-:W-:Y:S01]  /*11c20*/  FFMA.FTZ R34, R15, R25, -R34 ;  /* 0x000000190f227223 */ /* 0x000fe20000010822 */
[----:B------:R-:W-:Y:S02]  /*11c30*/  IMAD.U32 R29, R112, 0x10000, RZ ;  /* 0x00010000701d7824 */ /* 0x000fe400078e00ff */
[----:B------:R-:W-:Y:S01]  /*11c40*/  FFMA.FTZ R35, R14, R30, R35 ;  /* 0x0000001e0e237223 */ /* 0x000fe20000010023 */
[----:B------:R-:W-:Y:S01]  /*11c50*/  FMUL.FTZ R25, R28, R33 ;  /* 0x000000211c197220 */ /* 0x000fe20000410000 */
[----:B------:R-:W-:Y:S01]  /*11c60*/  LOP3.LUT R110, R110, 0xffff0000, RZ, 0xc0, !PT ;  /* 0xffff00006e6e7812 */ /* 0x000fe200078ec0ff */
[----:B------:R-:W-:Y:S01]  /*11c70*/  FMUL.FTZ R28, R28, R29 ;  /* 0x0000001d1c1c7220 */ /* 0x000fe20000410000 */
[----:B------:R-:W-:-:S02]  /*11c80*/  IMAD.U32 R27, R10, 0x10000, RZ ;  /* 0x000100000a1b7824 */ /* 0x000fc400078e00ff */
[----:B------:R-:W-:Y:S01]  /*11c90*/  FFMA.FTZ R30, R24, R29, -R25 ;  /* 0x0000001d181e7223 */ /* 0x000fe20000010819 */
[----:B------:R-:W-:Y:S01]  /*11ca0*/  FMUL.FTZ R25, R8, R109 ;  /* 0x0000006d08197220 */ /* 0x000fe20000410000 */
[----:B------:R-:W-:Y:S02]  /*11cb0*/  IMAD.U32 R14, R107, 0x10000, RZ ;  /* 0x000100006b0e7824 */ /* 0x000fe400078e00ff */
[----:B------:R-:W-:Y:S01]  /*11cc0*/  FFMA.FTZ R26, R15, R31, R26 ;  /* 0x0000001f0f1a7223 */ /* 0x000fe2000001001a */
[----:B------:R-:W-:Y:S01]  /*11cd0*/  FFMA.FTZ R33, R24, R33, R28 ;  /* 0x0000002118217223 */ /* 0x000fe2000001001c */
[-C--:B------:R-:W-:Y:S01]  /*11ce0*/  FMUL.FTZ R15, R8, R105.reuse ;  /* 0x00000069080f7220 */ /* 0x080fe20000410000 */
[----:B------:R-:W-:Y:S01]  /*11cf0*/  FFMA.FTZ R24, R4, R105, R25 ;  /* 0x0000006904187223 */ /* 0x000fe20000010019 */
[----:B------:R-:W-:Y:S01]  /*11d00*/  LOP3.LUT R10, R10, 0xffff0000, RZ, 0xc0, !PT ;  /* 0xffff00000a0a7812 */ /* 0x000fe200078ec0ff */
[----:B------:R-:W-:Y:S01]  /*11d10*/  IMAD.U32 R8, R111, 0x10000, RZ ;  /* 0x000100006f087824 */ /* 0x000fe200078e00ff */
[----:B------:R-:W-:Y:S01]  /*11d20*/  LOP3.LUT R11, R11, 0xffff0000, RZ, 0xc0, !PT ;  /* 0xffff00000b0b7812 */ /* 0x000fe200078ec0ff */
[C---:B------:R-:W-:Y:S01]  /*11d30*/  FMUL.FTZ R28, R9.reuse, R106 ;  /* 0x0000006a091c7220 */ /* 0x040fe20000410000 */
[----:B------:R-:W-:Y:S01]  /*11d40*/  FMUL.FTZ R29, R9, R110 ;  /* 0x0000006e091d7220 */ /* 0x000fe20000410000 */
[----:B------:R-:W-:Y:S01]  /*11d50*/  FMUL.FTZ R25, R27, R14 ;  /* 0x0000000e1b197220 */ /* 0x000fe20000410000 */
[----:B------:R-:W-:Y:S01]  /*11d60*/  LOP3.LUT R107, R107, 0xffff0000, RZ, 0xc0, !PT ;  /* 0xffff00006b6b7812 */ /* 0x000fe200078ec0ff */
[C---:B------:R-:W-:Y:S01]  /*11d70*/  FFMA.FTZ R9, R5.reuse, R110, -R28 ;  /* 0x0000006e05097223 */ /* 0x040fe2000001081c */
[----:B------:R-:W-:Y:S01]  /*11d80*/  LOP3.LUT R108, R108, 0xffff0000, RZ, 0xc0, !PT ;  /* 0xffff00006c6c7812 */ /* 0x000fe200078ec0ff */
[----:B------:R-:W-:Y:S01]  /*11d90*/  FFMA.FTZ R29, R5, R106, R29 ;  /* 0x0000006a051d7223 */ /* 0x000fe2000001001d */
[----:B------:R-:W-:Y:S01]  /*11da0*/  LOP3.LUT R111, R111, 0xffff0000, RZ, 0xc0, !PT ;  /* 0xffff00006f6f7812 */ /* 0x000fe200078ec0ff */
[-C--:B------:R-:W-:Y:S01]  /*11db0*/  FMUL.FTZ R27, R27, R8.reuse ;  /* 0x000000081b1b7220 */ /* 0x080fe20000410000 */
[----:B------:R-:W-:Y:S01]  /*11dc0*/  LOP3.LUT R112, R112, 0xffff0000, RZ, 0xc0, !PT ;  /* 0xffff000070707812 */ /* 0x000fe200078ec0ff */
[----:B------:R-:W-:Y:S01]  /*11dd0*/  FFMA.FTZ R25, R20, R8, -R25 ;  /* 0x0000000814197223 */ /* 0x000fe20000010819 */
[----:B------:R-:W-:Y:S01]  /*11de0*/  FFMA.FTZ R15, R4, R109, -R15 ;  /* 0x0000006d040f7223 */ /* 0x000fe2000001080f */
[C---:B------:R-:W-:Y:S01]  /*11df0*/  FMUL.FTZ R5, R10.reuse, R107 ;  /* 0x0000006b0a057220 */ /* 0x040fe20000410000 */
[C---:B------:R-:W-:Y:S01]  /*11e00*/  FMUL.FTZ R8, R11.reuse, R108 ;  /* 0x0000006c0b087220 */ /* 0x040fe20000410000 */
[-C--:B------:R-:W-:Y:S01]  /*11e10*/  FMUL.FTZ R4, R10, R111.reuse ;  /* 0x0000006f0a047220 */ /* 0x080fe20000410000 */
[----:B------:R-:W-:Y:S01]  /*11e20*/  FMUL.FTZ R31, R11, R112 ;  /* 0x000000700b1f7220 */ /* 0x000fe20000410000 */
[----:B------:R-:W-:Y:S01]  /*11e30*/  FFMA.FTZ R27, R20, R14, R27 ;  /* 0x0000000e141b7223 */ /* 0x000fe2000001001b */
[C---:B------:R-:W-:Y:S01]  /*11e40*/  FFMA.FTZ R10, R6.reuse, R111, -R5 ;  /* 0x0000006f060a7223 */ /* 0x040fe20000010805 */
[C---:B------:R-:W-:Y:S01]  /*11e50*/  FFMA.FTZ R11, R7.reuse, R112, -R8 ;  /* 0x00000070070b7223 */ /* 0x040fe20000010808 */
        /* <DEDUP_REMOVED lines=12> */
.L_x_1545:
[----:B------:R-:W-:Y:S05]  /*11f20*/  BSYNC B2 ;  /* 0x0000000000027941 */ /* 0x000fea0003800000 */
.L_x_1544:
[----:B------:R-:W-:Y:S05]  /*11f30*/  @P1 BRA `(.L_x_1543) ;  /* 0x00000004009c1947 */ /* 0x000fea0003800000 */
[----:B------:R-:W2:Y:S01]  /*11f40*/  LDL R33, [R1+0x84] ;  /* 0x0000840001217983 */ /* 0x000ea20000100800 */
[----:B------:R-:W-:Y:S02]  /*11f50*/  LEA.HI R37, R37, R0, RZ, 0x1d ;  /* 0x0000000025257211 */ /* 0x000fe400078fe8ff */
[----:B------:R-:W-:Y:S02]  /*11f60*/  SHF.R.U64 R20, R56, 0x10, R57 ;  /* 0x0000001038147819 */ /* 0x000fe40000001239 */
[----:B-1----:R-:W-:Y:S01]  /*11f70*/  SHF.R.S32.HI R6, RZ, 0x1f, R37 ;  /* 0x0000001fff067819 */ /* 0x002fe20000011425 */
[----:B------:R-:W-:Y:S01]  /*11f80*/  IMAD.SHL.U32 R4, R37, 0x8, RZ ;  /* 0x0000000825047824 */ /* 0x000fe200078e00ff */
[----:B------:R-:W-:Y:S02]  /*11f90*/  SHF.R.U64 R26, R80, 0x10, R81 ;  /* 0x00000010501a7819 */ /* 0x000fe40000001251 */
[----:B------:R-:W-:Y:S02]  /*11fa0*/  LEA.HI R6, R6, R37, RZ, 0x3 ;  /* 0x0000002506067211 */ /* 0x000fe400078f18ff */
[----:B------:R-:W-:-:S02]  /*11fb0*/  LOP3.LUT R4, R36, 0x38, R4, 0xf8, !PT ;  /* 0x0000003824047812 */ /* 0x000fc400078ef804 */
[----:B------:R-:W-:Y:S01]  /*11fc0*/  SHF.R.U64 R24, R82, 0x10, R83 ;  /* 0x0000001052187819 */ /* 0x000fe20000001253 */
[----:B------:R-:W-:Y:S01]  /*11fd0*/  IMAD.SHL.U32 R6, R6, 0x400, RZ ;  /* 0x0000040006067824 */ /* 0x000fe200078e00ff */
[----:B------:R-:W-:Y:S02]  /*11fe0*/  LOP3.LUT R5, R4, R39, RZ, 0x3c, !PT ;  /* 0x0000002704057212 */ /* 0x000fe400078e3cff */
[----:B------:R-:W-:Y:S02]  /*11ff0*/  PRMT R89, R89, 0x5410, R20 ;  /* 0x0000541059597816 */ /* 0x000fe40000000014 */
[----:B------:R-:W-:Y:S02]  /*12000*/  LOP3.LUT R6, R6, 0x7fffe000, RZ, 0xc0, !PT ;  /* 0x7fffe00006067812 */ /* 0x000fe400078ec0ff */
[----:B------:R-:W-:Y:S01]  /*12010*/  SHF.R.U64 R14, R58, 0x10, R59 ;  /* 0x000000103a0e7819 */ /* 0x000fe2000000123b */
[----:B------:R-:W-:Y:S01]  /*12020*/  IMAD.U32 R29, R89, 0x10000, RZ ;  /* 0x00010000591d7824 */ /* 0x000fe200078e00ff */
[----:B0-----:R-:W-:-:S02]  /*12030*/  IADD3 R9, R5, R6, R12 ;  /* 0x0000000605097210 */ /* 0x001fc40007ffe00c */
[----:B------:R-:W-:Y:S02]  /*12040*/  PRMT R103, R103, 0x5410, R26 ;  /* 0x0000541067677816 */ /* 0x000fe4000000001a */
[----:B------:R-:W-:Y:S01]  /*12050*/  PRMT R101, R101, 0x5410, R24 ;  /* 0x0000541065657816 */ /* 0x000fe20000000018 */
[----:B------:R-:W-:Y:S01]  /*12060*/  IMAD R12, R9, 0x2, R16 ;  /* 0x00000002090c7824 */ /* 0x000fe200078e0210 */
[----:B------:R-:W-:Y:S01]  /*12070*/  SHF.R.U32.HI R59, RZ, 0x10, R59 ;  /* 0x00000010ff3b7819 */ /* 0x000fe2000001163b */
[----:B------:R-:W-:Y:S01]  /*12080*/  IMAD.U32 R28, R103, 0x10000, RZ ;  /* 0x00010000671c7824 */ /* 0x000fe200078e00ff */
[----:B------:R-:W-:Y:S02]  /*12090*/  SHF.R.U32.HI R57, RZ, 0x10, R57 ;  /* 0x00000010ff397819 */ /* 0x000fe40000011639 */
[----:B------:R-:W0:Y:S01]  /*120a0*/  LDS.128 R8, [R12+0x10400] ;  /* 0x010400000c087984 */ /* 0x000e220000000c00 */
[----:B------:R-:W-:Y:S02]  /*120b0*/  SHF.R.U32.HI R81, RZ, 0x10, R81 ;  /* 0x00000010ff517819 */ /* 0x000fe40000011651 */
[----:B------:R-:W-:-:S02]  /*120c0*/  SHF.R.U32.HI R82, RZ, 0x10, R83 ;  /* 0x00000010ff527819 */ /* 0x000fc40000011653 */
[----:B------:R-:W-:Y:S02]  /*120d0*/  PRMT R92, R92, 0x5410, R59 ;  /* 0x000054105c5c7816 */ /* 0x000fe4000000003b */
[----:B------:R-:W-:Y:S02]  /*120e0*/  PRMT R90, R90, 0x5410, R57 ;  /* 0x000054105a5a7816 */ /* 0x000fe40000000039 */
[----:B------:R-:W-:Y:S02]  /*120f0*/  PRMT R102, R102, 0x5410, R81 ;  /* 0x0000541066667816 */ /* 0x000fe40000000051 */
[----:B------:R-:W-:Y:S01]  /*12100*/  PRMT R113, R113, 0x5410, R82 ;  /* 0x0000541071717816 */ /* 0x000fe20000000052 */
[----:B------:R-:W-:Y:S01]  /*12110*/  IMAD.U32 R30, R90, 0x10000, RZ ;  /* 0x000100005a1e7824 */ /* 0x000fe200078e00ff */
[----:B------:R-:W-:Y:S02]  /*12120*/  LOP3.LUT R89, R89, 0xffff0000, RZ, 0xc0, !PT ;  /* 0xffff000059597812 */ /* 0x000fe400078ec0ff */
[----:B------:R-:W-:-:S02]  /*12130*/  PRMT R91, R91, 0x5410, R14 ;  /* 0x000054105b5b7816 */ /* 0x000fc4000000000e */
[----:B------:R-:W-:Y:S02]  /*12140*/  LOP3.LUT R103, R103, 0xffff0000, RZ, 0xc0, !PT ;  /* 0xffff000067677812 */ /* 0x000fe400078ec0ff */
[----:B------:R-:W-:Y:S01]  /*12150*/  LOP3.LUT R90, R90, 0xffff0000, RZ, 0xc0, !PT ;  /* 0xffff00005a5a7812 */ /* 0x000fe200078ec0ff */
[C---:B0-----:R-:W-:Y:S01]  /*12160*/  IMAD.U32 R24, R8.reuse, 0x10000, RZ ;  /* 0x0001000008187824 */ /* 0x041fe200078e00ff */
[----:B------:R-:W-:Y:S01]  /*12170*/  LOP3.LUT R8, R8, 0xffff0000, RZ, 0xc0, !PT ;  /* 0xffff000008087812 */ /* 0x000fe200078ec0ff */
[C---:B------:R-:W-:Y:S01]  /*12180*/  IMAD.U32 R27, R11.reuse, 0x10000, RZ ;  /* 0x000100000b1b7824 */ /* 0x040fe200078e00ff */
[----:B------:R-:W-:Y:S01]  /*12190*/  LOP3.LUT R11, R11, 0xffff0000, RZ, 0xc0, !PT ;  /* 0xffff00000b0b7812 */ /* 0x000fe200078ec0ff */
[C---:B------:R-:W-:Y:S01]  /*121a0*/  FMUL.FTZ R32, R24.reuse, R29 ;  /* 0x0000001d18207220 */ /* 0x040fe20000410000 */
[----:B------:R-:W-:Y:S01]  /*121b0*/  FMUL.FTZ R34, R24, R28 ;  /* 0x0000001c18227220 */ /* 0x000fe20000410000 */
[C---:B------:R-:W-:Y:S01]  /*121c0*/  IMAD.U32 R25, R9.reuse, 0x10000, RZ ;  /* 0x0001000009197824 */ /* 0x040fe200078e00ff */
[----:B------:R-:W-:Y:S01]  /*121d0*/  LOP3.LUT R9, R9, 0xffff0000, RZ, 0xc0, !PT ;  /* 0xffff000009097812 */ /* 0x000fe200078ec0ff */
[C---:B------:R-:W-:Y:S01]  /*121e0*/  IMAD.U32 R24, R102.reuse, 0x10000, RZ ;  /* 0x0001000066187824 */ /* 0x040fe200078e00ff */
[----:B------:R-:W-:Y:S01]  /*121f0*/  LOP3.LUT R102, R102, 0xffff0000, RZ, 0xc0, !PT ;  /* 0xffff000066667812 */ /* 0x000fe200078ec0ff */
[----:B------:R-:W-:Y:S01]  /*12200*/  FMUL.FTZ R31, R25, R30 ;  /* 0x0000001e191f7220 */ /* 0x000fe20000410000 */
[----:B------:R-:W-:-:S02]  /*12210*/  IMAD.U32 R26, R10, 0x10000, RZ ;  /* 0x000100000a1a7824 */ /* 0x000fc400078e00ff */
[----:B------:R-:W-:Y:S01]  /*12220*/  FMUL.FTZ R25, R25, R24 ;  /* 0x0000001819197220 */ /* 0x000fe20000410000 */
[----:B------:R-:W-:Y:S01]  /*12230*/  LOP3.LUT R10, R10, 0xffff0000, RZ, 0xc0, !PT ;  /* 0xffff00000a0a7812 */ /* 0x000fe200078ec0ff */
[----:B--2---:R-:W0:Y:S02]  /*12240*/  LDS.128 R4, [R33] ;  /* 0x0000000021047984 */ /* 0x004e240000000c00 */
[C---:B0-----:R-:W-:Y:S01]  /*12250*/  IMAD.U32 R13, R4.reuse, 0x10000, RZ ;  /* 0x00010000040d7824 */ /* 0x041fe200078e00ff */
[----:B------:R-:W-:Y:S01]  /*12260*/  LOP3.LUT R4, R4, 0xffff0000, RZ, 0xc0, !PT ;  /* 0xffff000004047812 */ /* 0x000fe200078ec0ff */
[C---:B------:R-:W-:Y:S01]  /*12270*/  IMAD.U32 R20, R7.reuse, 0x10000, RZ ;  /* 0x0001000007147824 */ /* 0x040fe200078e00ff */
[----:B------:R-:W-:Y:S01]  /*12280*/  LOP3.LUT R7, R7, 0xffff0000, RZ, 0xc0, !PT ;  /* 0xffff000007077812 */ /* 0x000fe200078ec0ff */
[C---:B------:R-:W-:Y:S01]  /*12290*/  FFMA.FTZ R32, R13.reuse, R28, -R32 ;  /* 0x0000001c0d207223 */ /* 0x040fe20000010820 */
[C---:B------:R-:W-:Y:S02]  /*122a0*/  IMAD.U32 R28, R92.reuse, 0x10000, RZ ;  /* 0x000100005c1c7824 */ /* 0x040fe400078e00ff */
[----:B------:R-:W-:Y:S01]  /*122b0*/  FFMA.FTZ R34, R13, R29, R34 ;  /* 0x0000001d0d227223 */ /* 0x000fe20000010022 */
[----:B------:R-:W-:Y:S01]  /*122c0*/  IMAD.U32 R13, R113, 0x10000, RZ ;  /* 0x00010000710d7824 */ /* 0x000fe200078e00ff */
[----:B------:R-:W-:Y:S01]  /*122d0*/  LOP3.LUT R92, R92, 0xffff0000, RZ, 0xc0, !PT ;  /* 0xffff00005c5c7812 */ /* 0x000fe200078ec0ff */
[----:B------:R-:W-:Y:S01]  /*122e0*/  FMUL.FTZ R29, R27, R28 ;  /* 0x0000001c1b1d7220 */ /* 0x000fe20000410000 */
[----:B------:R-:W-:-:S02]  /*122f0*/  IMAD.U32 R14, R5, 0x10000, RZ ;  /* 0x00010000050e7824 */ /* 0x000fc400078e00ff */
[-C--:B------:R-:W-:Y:S01]  /*12300*/  FMUL.FTZ R27, R27, R13.reuse ;  /* 0x0000000d1b1b7220 */ /* 0x080fe20000410000 */
[----:B------:R-:W-:Y:S02]  /*12310*/  IMAD.U32 R15, R6, 0x10000, RZ ;  /* 0x00010000060f7824 */ /* 0x000fe400078e00ff */
[----:B------:R-:W-:Y:S01]  /*12320*/  FFMA.FTZ R29, R20, R13, -R29 ;  /* 0x0000000d141d7223 */ /* 0x000fe2000001081d */
[----:B------:R-:W-:Y:S01]  /*12330*/  FMUL.FTZ R13, R8, R89 ;  /* 0x00000059080d7220 */ /* 0x000fe20000410000 */
[C---:B------:R-:W-:Y:S01]  /*12340*/  FFMA.FTZ R31, R14.reuse, R24, -R31 ;  /* 0x000000180e1f7223 */ /* 0x040fe2000001081f */
[----:B------:R-:W-:Y:S01]  /*12350*/  FFMA.FTZ R14, R14, R30, R25 ;  /* 0x0000001e0e0e7223 */ /* 0x000fe20000010019 */
[-C--:B------:R-:W-:Y:S01]  /*12360*/  FMUL.FTZ R25, R8, R103.reuse ;  /* 0x0000006708197220 */ /* 0x080fe20000410000 */
[----:B------:R-:W-:Y:S01]  /*12370*/  FFMA.FTZ R103, R4, R103, -R13 ;  /* 0x0000006704677223 */ /* 0x000fe2000001080d */
[----:B------:R-:W-:Y:S02]  /*12380*/  IMAD.U32 R13, R91, 0x10000, RZ ;  /* 0x000100005b0d7824 */ /* 0x000fe400078e00ff */
[----:B------:R-:W-:Y:S01]  /*12390*/  FFMA.FTZ R27, R20, R28, R27 ;  /* 0x0000001c141b7223 */ /* 0x000fe2000001001b */
[----:B------:R-:W-:Y:S01]  /*123a0*/  FFMA.FTZ R25, R4, R89, R25 ;  /* 0x0000005904197223 */ /* 0x000fe20000010019 */
[----:B------:R-:W-:-:S02]  /*123b0*/  IMAD.U32 R8, R101, 0x10000, RZ ;  /* 0x0001000065087824 */ /* 0x000fc400078e00ff */
[C---:B------:R-:W-:Y:S01]  /*123c0*/  FMUL.FTZ R4, R26.reuse, R13 ;  /* 0x0000000d1a047220 */ /* 0x040fe20000410000 */
[----:B------:R-:W-:Y:S01]  /*123d0*/  LOP3.LUT R5, R5, 0xffff0000, RZ, 0xc0, !PT ;  /* 0xffff000005057812 */ /* 0x000fe200078ec0ff */
[C---:B------:R-:W-:Y:S01]  /*123e0*/  FMUL.FTZ R20, R9.reuse, R90 ;  /* 0x0000005a09147220 */ /* 0x040fe20000410000 */
[----:B------:R-:W-:Y:S01]  /*123f0*/  FMUL.FTZ R9, R9, R102 ;  /* 0x0000006609097220 */ /* 0x000fe20000410000 */
[----:B------:R-:W-:Y:S01]  /*12400*/  FFMA.FTZ R24, R15, R8, -R4 ;  /* 0x000000080f187223 */ /* 0x000fe20000010804 */
[----:B------:R-:W-:Y:S01]  /*12410*/  LOP3.LUT R91, R91, 0xffff0000, RZ, 0xc0, !PT ;  /* 0xffff00005b5b7812 */ /* 0x000fe200078ec0ff */
[----:B------:R-:W-:Y:S01]  /*12420*/  FFMA.FTZ R20, R5, R102, -R20 ;  /* 0x0000006605147223 */ /* 0x000fe20000010814 */
[----:B------:R-:W-:Y:S01]  /*12430*/  LOP3.LUT R101, R101, 0xffff0000, RZ, 0xc0, !PT ;  /* 0xffff000065657812 */ /* 0x000fe200078ec0ff */
[----:B------:R-:W-:Y:S01]  /*12440*/  FFMA.FTZ R9, R5, R90, R9 ;  /* 0x0000005a05097223 */ /* 0x000fe20000010009 */
[----:B------:R-:W-:Y:S01]  /*12450*/  LOP3.LUT R4, R113, 0xffff0000, RZ, 0xc0, !PT ;  /* 0xffff000071047812 */ /* 0x000fe200078ec0ff */
[----:B------:R-:W-:Y:S01]  /*12460*/  FMUL.FTZ R26, R26, R8 ;  /* 0x000000081a1a7220 */ /* 0x000fe20000410000 */
[----:B------:R-:W-:Y:S01]  /*12470*/  LOP3.LUT R6, R6, 0xffff0000, RZ, 0xc0, !PT ;  /* 0xffff000006067812 */ /* 0x000fe200078ec0ff */
[C---:B------:R-:W-:Y:S01]  /*12480*/  FMUL.FTZ R5, R10.reuse, R91 ;  /* 0x0000005b0a057220 */ /* 0x040fe20000410000 */
[C---:B------:R-:W-:Y:S01]  /*12490*/  FMUL.FTZ R8, R11.reuse, R92 ;  /* 0x0000005c0b087220 */ /* 0x040fe20000410000 */
[-C--:B------:R-:W-:Y:S01]  /*124a0*/  FMUL.FTZ R10, R10, R101.reuse ;  /* 0x000000650a0a7220 */ /* 0x080fe20000410000 */
[-C--:B------:R-:W-:Y:S01]  /*124b0*/  FMUL.FTZ R11, R11, R4.reuse ;  /* 0x000000040b0b7220 */ /* 0x080fe20000410000 */
[C---:B------:R-:W-:Y:S01]  /*124c0*/  FFMA.FTZ R101, R6.reuse, R101, -R5 ;  /* 0x0000006506657223 */ /* 0x040fe20000010805 */
[----:B------:R-:W-:Y:S01]  /*124d0*/  FFMA.FTZ R28, R7, R4, -R8 ;  /* 0x00000004071c7223 */ /* 0x000fe20000010808 */
[----:B------:R-:W-:Y:S01]  /*124e0*/  FFMA.FTZ R26, R15, R13, R26 ;  /* 0x0000000d0f1a7223 */ /* 0x000fe2000001001a */
        /* <DEDUP_REMOVED lines=12> */
.L_x_1543:
[----:B------:R-:W-:Y:S05]  /*125b0*/  BSYNC B1 ;  /* 0x0000000000017941 */ /* 0x000fea0003800000 */
.L_x_1542:
[----:B------:R-:W-:Y:S05]  /*125c0*/  @P3 BRA `(.L_x_1501) ;  /* 0x0000000c006c3947 */ /* 0x000fea0003800000 */
[----:B-1234-:R-:W2:Y:S01]  /*125d0*/  LDL R4, [R1+0x70] ;  /* 0x0000700001047983 */ /* 0x01eea20000100800 */
[----:B------:R-:W1:Y:S03]  /*125e0*/  LDC R33, c[0x0][0x3d4] ;  /* 0x0000f500ff217b82 */ /* 0x000e660000000800 */
[----:B------:R3:W5:Y:S01]  /*125f0*/  LDL R36, [R1+0x74] ;  /* 0x0000740001247983 */ /* 0x0007620000100800 */
[----:B------:R-:W-:Y:S01]  /*12600*/  BSSY B1, `(.L_x_1546) ;  /* 0x000006f000017945 */ /* 0x000fe20003800000 */
[-C--:B-1----:R-:W-:Y:S02]  /*12610*/  ISETP.GE.AND P0, PT, R229, R33.reuse, PT ;  /* 0x00000021e500720c */ /* 0x082fe40003f06270 */
[----:B------:R-:W-:Y:S01]  /*12620*/  ISETP.GE.AND P1, PT, R226, R33, PT ;  /* 0x00000021e200720c */ /* 0x000fe20003f26270 */
[----:B--2---:R-:W-:-:S05]  /*12630*/  IMAD.SHL.U32 R4, R4, 0x40, RZ ;  /* 0x0000004004047824 */ /* 0x004fca00078e00ff */
[----:B------:R-:W-:-:S04]  /*12640*/  LOP3.LUT R35, R4, 0x1c0, RZ, 0xc0, !PT ;  /* 0x000001c004237812 */ /* 0x000fc800078ec0ff */
[----:B------:R-:W-:Y:S01]  /*12650*/  SHF.R.U32.HI R37, RZ, 0x3, R35 ;  /* 0x00000003ff257819 */ /* 0x000fe20000011623 */
[----:B---3--:R-:W-:Y:S06]  /*12660*/  @P0 BRA `(.L_x_1547) ;  /* 0x0000000400a00947 */ /* 0x008fec0003800000 */
[----:B------:R-:W2:Y:S04]  /*12670*/  LDL R5, [R1+0x28] ;  /* 0x0000280001057983 */ /* 0x000ea80000100800 */
[----:B------:R-:W3:Y:S01]  /*12680*/  LDL R38, [R1+0x80] ;  /* 0x0000800001267983 */ /* 0x000ee20000100800 */
[----:B------:R-:W-:Y:S02]  /*12690*/  SHF.R.U64 R20, R64, 0x10, R65 ;  /* 0x0000001040147819 */ /* 0x000fe40000001241 */
[----:B------:R-:W-:Y:S02]  /*126a0*/  SHF.R.U64 R26, R72, 0x10, R73 ;  /* 0x00000010481a7819 */ /* 0x000fe40000001249 */
[----:B------:R-:W-:Y:S02]  /*126b0*/  SHF.R.U64 R24, R74, 0x10, R75 ;  /* 0x000000104a187819 */ /* 0x000fe4000000124b */
[----:B------:R-:W-:-:S02]  /*126c0*/  PRMT R93, R93, 0x5410, R20 ;  /* 0x000054105d5d7816 */ /* 0x000fc40000000014 */
[--C-:B------:R-:W-:Y:S02]  /*126d0*/  SHF.R.U64 R14, R66, 0x10, R67.reuse ;  /* 0x00000010420e7819 */ /* 0x100fe40000001243 */
[----:B------:R-:W-:Y:S01]  /*126e0*/  PRMT R97, R97, 0x5410, R26 ;  /* 0x0000541061617816 */ /* 0x000fe2000000001a */
[----:B------:R-:W-:Y:S01]  /*126f0*/  IMAD.U32 R29, R93, 0x10000, RZ ;  /* 0x000100005d1d7824 */ /* 0x000fe200078e00ff */
[----:B------:R-:W-:Y:S02]  /*12700*/  PRMT R99, R99, 0x5410, R24 ;  /* 0x0000541063637816 */ /* 0x000fe40000000018 */
[----:B------:R-:W-:Y:S01]  /*12710*/  SHF.R.U32.HI R67, RZ, 0x10, R67 ;  /* 0x00000010ff437819 */ /* 0x000fe20000011643 */
[----:B------:R-:W-:Y:S01]  /*12720*/  IMAD.U32 R28, R97, 0x10000, RZ ;  /* 0x00010000611c7824 */ /* 0x000fe200078e00ff */
[----:B------:R-:W-:Y:S02]  /*12730*/  SHF.R.U32.HI R65, RZ, 0x10, R65 ;  /* 0x00000010ff417819 */ /* 0x000fe40000011641 */
[----:B------:R-:W-:-:S02]  /*12740*/  SHF.R.U32.HI R73, RZ, 0x10, R73 ;  /* 0x00000010ff497819 */ /* 0x000fc40000011649 */
[----:B------:R-:W-:Y:S02]  /*12750*/  SHF.R.U32.HI R75, RZ, 0x10, R75 ;  /* 0x00000010ff4b7819 */ /* 0x000fe4000001164b */
[----:B------:R-:W-:Y:S02]  /*12760*/  PRMT R96, R96, 0x5410, R67 ;  /* 0x0000541060607816 */ /* 0x000fe40000000043 */
[----:B------:R-:W-:Y:S02]  /*12770*/  PRMT R94, R94, 0x5410, R65 ;  /* 0x000054105e5e7816 */ /* 0x000fe40000000041 */
[----:B------:R-:W-:Y:S02]  /*12780*/  PRMT R98, R98, 0x5410, R73 ;  /* 0x0000541062627816 */ /* 0x000fe40000000049 */
[----:B------:R-:W-:Y:S01]  /*12790*/  PRMT R100, R100, 0x5410, R75 ;  /* 0x0000541064647816 */ /* 0x000fe2000000004b */
[----:B------:R-:W-:Y:S01]  /*127a0*/  IMAD.U32 R30, R94, 0x10000, RZ ;  /* 0x000100005e1e7824 */ /* 0x000fe200078e00ff */
[----:B------:R-:W-:-:S02]  /*127b0*/  LOP3.LUT R93, R93, 0xffff0000, RZ, 0xc0, !PT ;  /* 0xffff00005d5d7812 */ /* 0x000fc400078ec0ff */
[----:B------:R-:W-:Y:S02]  /*127c0*/  PRMT R95, R95, 0x5410, R14 ;  /* 0x000054105f5f7816 */ /* 0x000fe4000000000e */
        /* <DEDUP_REMOVED lines=10> */
[----:B0----5:R-:W-:Y:S02]  /*12870*/  IADD3 R9, R4, R7, R36 ;  /* 0x0000000704097210 */ /* 0x021fe40007ffe024 */
        /* <DEDUP_REMOVED lines=16> */
[-C--:B------:R-:W-:Y:S01]  /*12980*/  FMUL.FTZ R34, R24, R28.reuse ;  /* 0x0000001c18227220 */ /* 0x080fe20000410000 */
[C---:B------:R-:W-:Y:S01]  /*12990*/  IMAD.U32 R25, R9.reuse, 0x10000, RZ ;  /* 0x0001000009197824 */ /* 0x040fe200078e00ff */
[----:B------:R-:W-:Y:S01]  /*129a0*/  LOP3.LUT R9, R9, 0xffff0000, RZ, 0xc0, !PT ;  /* 0xffff000009097812 */ /* 0x000fe200078ec0ff */
[----:B------:R-:W-:Y:S01]  /*129b0*/  FFMA.FTZ R32, R13, R28, -R32 ;  /* 0x0000001c0d207223 */ /* 0x000fe20000010820 */
[----:B------:R-:W-:-:S02]  /*129c0*/  IMAD.U32 R28, R96, 0x10000, RZ ;  /* 0x00010000601c7824 */ /* 0x000fc400078e00ff */
[----:B------:R-:W-:Y:S01]  /*129d0*/  FFMA.FTZ R34, R13, R29, R34 ;  /* 0x0000001d0d227223 */ /* 0x000fe20000010022 */
[----:B------:R-:W-:Y:S02]  /*129e0*/  IMAD.U32 R24, R98, 0x10000, RZ ;  /* 0x0001000062187824 */ /* 0x000fe400078e00ff */
[----:B------:R-:W-:Y:S01]  /*129f0*/  FMUL.FTZ R31, R25, R30 ;  /* 0x0000001e191f7220 */ /* 0x000fe20000410000 */
[----:B------:R-:W-:Y:S02]  /*12a00*/  IMAD.U32 R13, R100, 0x10000, RZ ;  /* 0x00010000640d7824 */ /* 0x000fe400078e00ff */
[----:B------:R-:W-:Y:S01]  /*12a10*/  FMUL.FTZ R29, R27, R28 ;  /* 0x0000001c1b1d7220 */ /* 0x000fe20000410000 */
[-C--:B------:R-:W-:Y:S01]  /*12a20*/  FMUL.FTZ R25, R25, R24.reuse ;  /* 0x0000001819197220 */ /* 0x080fe20000410000 */
[----:B------:R-:W-:Y:S01]  /*12a30*/  FFMA.FTZ R31, R14, R24, -R31 ;  /* 0x000000180e1f7223 */ /* 0x000fe2000001081f */
[-C--:B------:R-:W-:Y:S01]  /*12a40*/  FMUL.FTZ R27, R27, R13.reuse ;  /* 0x0000000d1b1b7220 */ /* 0x080fe20000410000 */
[----:B------:R-:W-:Y:S01]  /*12a50*/  FFMA.FTZ R29, R20, R13, -R29 ;  /* 0x0000000d141d7223 */ /* 0x000fe2000001081d */
[----:B------:R-:W-:Y:S01]  /*12a60*/  FMUL.FTZ R13, R8, R93 ;  /* 0x0000005d080d7220 */ /* 0x000fe20000410000 */
[----:B------:R-:W-:Y:S01]  /*12a70*/  FFMA.FTZ R14, R14, R30, R25 ;  /* 0x0000001e0e0e7223 */ /* 0x000fe20000010019 */
[-C--:B------:R-:W-:Y:S01]  /*12a80*/  FMUL.FTZ R25, R8, R97.reuse ;  /* 0x0000006108197220 */ /* 0x080fe20000410000 */
[----:B------:R-:W-:Y:S01]  /*12a90*/  LOP3.LUT R98, R98, 0xffff0000, RZ, 0xc0, !PT ;  /* 0xffff000062627812 */ /* 0x000fe200078ec0ff */
[----:B------:R-:W-:Y:S01]  /*12aa0*/  FFMA.FTZ R97, R4, R97, -R13 ;  /* 0x0000006104617223 */ /* 0x000fe2000001080d */
[----:B------:R-:W-:-:S02]  /*12ab0*/  IMAD.U32 R26, R10, 0x10000, RZ ;  /* 0x000100000a1a7824 */ /* 0x000fc400078e00ff */
[----:B------:R-:W-:Y:S01]  /*12ac0*/  FFMA.FTZ R27, R20, R28, R27 ;  /* 0x0000001c141b7223 */ /* 0x000fe2000001001b */
[----:B------:R-:W-:Y:S02]  /*12ad0*/  IMAD.U32 R13, R95, 0x10000, RZ ;  /* 0x000100005f0d7824 */ /* 0x000fe400078e00ff */
[----:B------:R-:W-:Y:S01]  /*12ae0*/  FMUL.FTZ R20, R9, R94 ;  /* 0x0000005e09147220 */ /* 0x000fe20000410000 */
[----:B------:R-:W-:Y:S01]  /*12af0*/  FFMA.FTZ R25, R4, R93, R25 ;  /* 0x0000005d04197223 */ /* 0x000fe20000010019 */
[----:B------:R-:W-:Y:S01]  /*12b00*/  LOP3.LUT R10, R10, 0xffff0000, RZ, 0xc0, !PT ;  /* 0xffff00000a0a7812 */ /* 0x000fe200078ec0ff */
[----:B------:R-:W-:Y:S02]  /*12b10*/  IMAD.U32 R8, R99, 0x10000, RZ ;  /* 0x0001000063087824 */ /* 0x000fe400078e00ff */
[-C--:B------:R-:W-:Y:S01]  /*12b20*/  FMUL.FTZ R9, R9, R98.reuse ;  /* 0x0000006209097220 */ /* 0x080fe20000410000 */
[----:B------:R-:W-:Y:S01]  /*12b30*/  FMUL.FTZ R4, R26, R13 ;  /* 0x0000000d1a047220 */ /* 0x000fe20000410000 */
[----:B------:R-:W-:Y:S01]  /*12b40*/  LOP3.LUT R95, R95, 0xffff0000, RZ, 0xc0, !PT ;  /* 0xffff00005f5f7812 */ /* 0x000fe200078ec0ff */
[C---:B------:R-:W-:Y:S01]  /*12b50*/  FFMA.FTZ R20, R5.reuse, R98, -R20 ;  /* 0x0000006205147223 */ /* 0x040fe20000010814 */
[----:B------:R-:W-:Y:S01]  /*12b60*/  LOP3.LUT R96, R96, 0xffff0000, RZ, 0xc0, !PT ;  /* 0xffff000060607812 */ /* 0x000fe200078ec0ff */
[----:B------:R-:W-:Y:S01]  /*12b70*/  FFMA.FTZ R9, R5, R94, R9 ;  /* 0x0000005e05097223 */ /* 0x000fe20000010009 */
[----:B------:R-:W-:Y:S01]  /*12b80*/  LOP3.LUT R99, R99, 0xffff0000, RZ, 0xc0, !PT ;  /* 0xffff000063637812 */ /* 0x000fe200078ec0ff */
[----:B------:R-:W-:Y:S01]  /*12b90*/  FFMA.FTZ R24, R15, R8, -R4 ;  /* 0x000000080f187223 */ /* 0x000fe20000010804 */
[----:B------:R-:W-:Y:S01]  /*12ba0*/  LOP3.LUT R100, R100, 0xffff0000, RZ, 0xc0, !PT ;  /* 0xffff000064647812 */ /* 0x000fe200078ec0ff */
[----:B------:R-:W-:Y:S01]  /*12bb0*/  FMUL.FTZ R5, R10, R95 ;  /* 0x0000005f0a057220 */ /* 0x000fe20000410000 */
[C---:B------:R-:W-:Y:S01]  /*12bc0*/  FMUL.FTZ R4, R11.reuse, R96 ;  /* 0x000000600b047220 */ /* 0x040fe20000410000 */
[----:B------:R-:W-:Y:S01]  /*12bd0*/  FMUL.FTZ R26, R26, R8 ;  /* 0x000000081a1a7220 */ /* 0x000fe20000410000 */
        /* <DEDUP_REMOVED lines=17> */
.L_x_1547:
[----:B------:R-:W-:Y:S05]  /*12cf0*/  BSYNC B1 ;  /* 0x0000000000017941 */ /* 0x000fea0003800000 */
.L_x_1546:
[----:B------:R-:W-:Y:S05]  /*12d00*/  @P1 BRA `(.L_x_1501) ;  /* 0x00000004009c1947 */ /* 0x000fea0003800000 */
[----:B------:R-:W2:Y:S01]  /*12d10*/  LDL R34, [R1+0x7c] ;  /* 0x00007c0001227983 */ /* 0x000ea20000100800 */
[----:B------:R-:W-:Y:S02]  /*12d20*/  LEA.HI R0, R33, R0, RZ, 0x1d ;  /* 0x0000000021007211 */ /* 0x000fe400078fe8ff */
[----:B-1----:R-:W-:Y:S02]  /*12d30*/  SHF.R.U64 R12, R68, 0x10, R69 ;  /* 0x00000010440c7819 */ /* 0x002fe40000001245 */
[----:B------:R-:W-:Y:S01]  /*12d40*/  SHF.R.S32.HI R5, RZ, 0x1f, R0 ;  /* 0x0000001fff057819 */ /* 0x000fe20000011400 */
[----:B------:R-:W-:Y:S01]  /*12d50*/  IMAD.SHL.U32 R4, R0, 0x8, RZ ;  /* 0x0000000800047824 */ /* 0x000fe200078e00ff */
[----:B------:R-:W-:Y:S02]  /*12d60*/  SHF.R.U64 R20, R76, 0x10, R77 ;  /* 0x000000104c147819 */ /* 0x000fe4000000124d */
[----:B------:R-:W-:Y:S02]  /*12d70*/  LEA.HI R5, R5, R0, RZ, 0x3 ;  /* 0x0000000005057211 */ /* 0x000fe400078f18ff */
[----:B------:R-:W-:-:S02]  /*12d80*/  LOP3.LUT R0, R35, 0x38, R4, 0xf8, !PT ;  /* 0x0000003823007812 */ /* 0x000fc400078ef804 */
[----:B------:R-:W-:Y:S01]  /*12d90*/  SHF.R.U32.HI R68, RZ, 0x10, R69 ;  /* 0x00000010ff447819 */ /* 0x000fe20000011645 */
[----:B------:R-:W-:Y:S01]  /*12da0*/  IMAD.SHL.U32 R5, R5, 0x400, RZ ;  /* 0x0000040005057824 */ /* 0x000fe200078e00ff */
[----:B------:R-:W-:Y:S02]  /*12db0*/  LOP3.LUT R0, R0, R37, RZ, 0x3c, !PT ;  /* 0x0000002500007212 */ /* 0x000fe400078e3cff */
[----:B------:R-:W-:Y:S02]  /*12dc0*/  PRMT R25, R3, 0x5410, R12 ;  /* 0x0000541003197816 */ /* 0x000fe4000000000c */
[----:B------:R-:W-:Y:S02]  /*12dd0*/  LOP3.LUT R5, R5, 0x7fffe000, RZ, 0xc0, !PT ;  /* 0x7fffe00005057812 */ /* 0x000fe400078ec0ff */
[----:B------:R-:W-:Y:S01]  /*12de0*/  PRMT R85, R85, 0x5410, R20 ;  /* 0x0000541055557816 */ /* 0x000fe20000000014 */
[----:B------:R-:W-:Y:S01]  /*12df0*/  IMAD.U32 R26, R25, 0x10000, RZ ;  /* 0x00010000191a7824 */ /* 0x000fe200078e00ff */
[----:B0----5:R-:W-:-:S02]  /*12e00*/  IADD3 R9, R0, R5, R36 ;  /* 0x0000000500097210 */ /* 0x021fc40007ffe024 */
[----:B------:R-:W-:Y:S01]  /*12e10*/  SHF.R.U32.HI R77, RZ, 0x10, R77 ;  /* 0x00000010ff4d7819 */ /* 0x000fe2000001164d */
[----:B------:R-:W-:Y:S01]  /*12e20*/  IMAD.U32 R24, R85, 0x10000, RZ ;  /* 0x0001000055187824 */ /* 0x000fe200078e00ff */
[----:B------:R-:W-:Y:S01]  /*12e30*/  SHF.R.U64 R28, R70, 0x10, R71 ;  /* 0x00000010461c7819 */ /* 0x000fe20000001247 */
[----:B------:R-:W-:Y:S01]  /*12e40*/  IMAD R0, R9, 0x2, R16 ;  /* 0x0000000209007824 */ /* 0x000fe200078e0210 */
[----:B------:R-:W-:Y:S02]  /*12e50*/  PRMT R27, R21, 0x5410, R68 ;  /* 0x00005410151b7816 */ /* 0x000fe40000000044 */
[----:B------:R-:W-:Y:S02]  /*12e60*/  SHF.R.U64 R14, R78, 0x10, R79 ;  /* 0x000000104e0e7819 */ /* 0x000fe4000000124f */
[----:B------:R-:W0:Y:S01]  /*12e70*/  LDS.128 R8, [R0+0x10400] ;  /* 0x0104000000087984 */ /* 0x000e220000000c00 */
[----:B------:R-:W-:Y:S01]  /*12e80*/  SHF.R.U32.HI R71, RZ, 0x10, R71 ;  /* 0x00000010ff477819 */ /* 0x000fe20000011647 */
[----:B------:R-:W-:Y:S01]  /*12e90*/  IMAD.U32 R29, R27, 0x10000, RZ ;  /* 0x000100001b1d7824 */ /* 0x000fe200078e00ff */
[----:B------:R-:W-:-:S02]  /*12ea0*/  SHF.R.U32.HI R79, RZ, 0x10, R79 ;  /* 0x00000010ff4f7819 */ /* 0x000fc4000001164f */
[----:B------:R-:W-:Y:S02]  /*12eb0*/  PRMT R86, R86, 0x5410, R77 ;  /* 0x0000541056567816 */ /* 0x000fe4000000004d */
[----:B------:R-:W-:Y:S02]  /*12ec0*/  PRMT R84, R84, 0x5410, R71 ;  /* 0x0000541054547816 */ /* 0x000fe40000000047 */
[----:B------:R-:W-:Y:S02]  /*12ed0*/  PRMT R88, R88, 0x5410, R79 ;  /* 0x0000541058587816 */ /* 0x000fe4000000004f */
[----:B------:R-:W-:Y:S02]  /*12ee0*/  PRMT R28, R23, 0x5410, R28 ;  /* 0x00005410171c7816 */ /* 0x000fe4000000001c */
[----:B------:R-:W-:Y:S02]  /*12ef0*/  PRMT R87, R87, 0x5410, R14 ;  /* 0x0000541057577816 */ /* 0x000fe4000000000e */
[----:B------:R-:W-:-:S02]  /*12f00*/  LOP3.LUT R25, R25, 0xffff0000, RZ, 0xc0, !PT ;  /* 0xffff000019197812 */ /* 0x000fc400078ec0ff */
[----:B------:R-:W-:Y:S01]  /*12f10*/  LOP3.LUT R85, R85, 0xffff0000, RZ, 0xc0, !PT ;  /* 0xffff000055557812 */ /* 0x000fe200078ec0ff */
[C---:B0-----:R-:W-:Y:S01]  /*12f20*/  IMAD.U32 R15, R8.reuse, 0x10000, RZ ;  /* 0x00010000080f7824 */ /* 0x041fe200078e00ff */
[----:B------:R-:W-:Y:S01]  /*12f30*/  LOP3.LUT R8, R8, 0xffff0000, RZ, 0xc0, !PT ;  /* 0xffff000008087812 */ /* 0x000fe200078ec0ff */
[C---:B------:R-:W-:Y:S01]  /*12f40*/  IMAD.U32 R20, R9.reuse, 0x10000, RZ ;  /* 0x0001000009147824 */ /* 0x040fe200078e00ff */
[----:B------:R-:W-:Y:S01]  /*12f50*/  LOP3.LUT R9, R9, 0xffff0000, RZ, 0xc0, !PT ;  /* 0xffff000009097812 */ /* 0x000fe200078ec0ff */
[C---:B------:R-:W-:Y:S01]  /*12f60*/  FMUL.FTZ R30, R15.reuse, R26 ;  /* 0x0000001a0f1e7220 */ /* 0x040fe20000410000 */
[----:B------:R-:W-:Y:S01]  /*12f70*/  FMUL.FTZ R32, R15, R24 ;  /* 0x000000180f207220 */ /* 0x000fe20000410000 */
[----:B------:R-:W-:Y:S02]  /*12f80*/  IMAD.U32 R15, R86, 0x10000, RZ ;  /* 0x00010000560f7824 */ /* 0x000fe400078e00ff */
[----:B------:R-:W-:Y:S01]  /*12f90*/  FMUL.FTZ R31, R20, R29 ;  /* 0x0000001d141f7220 */ /* 0x000fe20000410000 */
[----:B------:R-:W-:Y:S01]  /*12fa0*/  IMAD.U32 R23, R11, 0x10000, RZ ;  /* 0x000100000b177824 */ /* 0x000fe200078e00ff */
[----:B------:R-:W-:Y:S01]  /*12fb0*/  LOP3.LUT R86, R86, 0xffff0000, RZ, 0xc0, !PT ;  /* 0xffff000056567812 */ /* 0x000fe200078ec0ff */
[----:B------:R-:W-:Y:S01]  /*12fc0*/  FMUL.FTZ R33, R20, R15 ;  /* 0x0000000f14217220 */ /* 0x000fe20000410000 */
[C---:B------:R-:W-:Y:S01]  /*12fd0*/  IMAD.U32 R21, R10.reuse, 0x10000, RZ ;  /* 0x000100000a157824 */ /* 0x040fe200078e00ff */
[----:B------:R-:W-:-:S02]  /*12fe0*/  LOP3.LUT R10, R10, 0xffff0000, RZ, 0xc0, !PT ;  /* 0xffff00000a0a7812 */ /* 0x000fc400078ec0ff */
[----:B------:R-:W-:Y:S01]  /*12ff0*/  LOP3.LUT R11, R11, 0xffff0000, RZ, 0xc0, !PT ;  /* 0xffff00000b0b7812 */ /* 0x000fe200078ec0ff */
[----:B--2---:R-:W0:Y:S02]  /*13000*/  LDS.128 R4, [R34] ;  /* 0x0000000022047984 */ /* 0x004e240000000c00 */
[C---:B0-----:R-:W-:Y:S01]  /*13010*/  IMAD.U32 R3, R4.reuse, 0x10000, RZ ;  /* 0x0001000004037824 */ /* 0x041fe200078e00ff */
[----:B------:R-:W-:Y:S01]  /*13020*/  LOP3.LUT R4, R4, 0xffff0000, RZ, 0xc0, !PT ;  /* 0xffff000004047812 */ /* 0x000fe200078ec0ff */
[C---:B------:R-:W-:Y:S01]  /*13030*/  IMAD.U32 R12, R5.reuse, 0x10000, RZ ;  /* 0x00010000050c7824 */ /* 0x040fe200078e00ff */
[----:B------:R-:W-:Y:S01]  /*13040*/  LOP3.LUT R5, R5, 0xffff0000, RZ, 0xc0, !PT ;  /* 0xffff000005057812 */ /* 0x000fe200078ec0ff */
[C---:B------:R-:W-:Y:S01]  /*13050*/  FFMA.FTZ R30, R3.reuse, R24, -R30 ;  /* 0x00000018031e7223 */ /* 0x040fe2000001081e */
[----:B------:R-:W-:Y:S02]  /*13060*/  IMAD.U32 R24, R84, 0x10000, RZ ;  /* 0x0001000054187824 */ /* 0x000fe400078e00ff */
[----:B------:R-:W-:Y:S01]  /*13070*/  FFMA.FTZ R32, R3, R26, R32 ;  /* 0x0000001a03207223 */ /* 0x000fe20000010020 */
[----:B------:R-:W-:-:S02]  /*13080*/  IMAD.U32 R3, R88, 0x10000, RZ ;  /* 0x0001000058037824 */ /* 0x000fc400078e00ff */
[C---:B------:R-:W-:Y:S01]  /*13090*/  FFMA.FTZ R31, R12.reuse, R15, -R31 ;  /* 0x0000000f0c1f7223 */ /* 0x040fe2000001081f */
[----:B------:R-:W-:Y:S02]  /*130a0*/  IMAD.U32 R14, R7, 0x10000, RZ ;  /* 0x00010000070e7824 */ /* 0x000fe400078e00ff */
[CC--:B------:R-:W-:Y:S01]  /*130b0*/  FMUL.FTZ R15, R23.reuse, R24.reuse ;  /* 0x00000018170f7220 */ /* 0x0c0fe20000410000 */
[----:B------:R-:W-:Y:S01]  /*130c0*/  FMUL.FTZ R35, R23, R3 ;  /* 0x0000000317237220 */ /* 0x000fe20000410000 */
[----:B------:R-:W-:Y:S01]  /*130d0*/  FFMA.FTZ R33, R12, R29, R33 ;  /* 0x0000001d0c217223 */ /* 0x000fe20000010021 */
[----:B------:R-:W-:Y:S01]  /*130e0*/  LOP3.LUT R12, R27, 0xffff0000, RZ, 0xc0, !PT ;  /* 0xffff00001b0c7812 */ /* 0x000fe200078ec0ff */
[C---:B------:R-:W-:Y:S01]  /*130f0*/  FFMA.FTZ R23, R14.reuse, R3, -R15 ;  /* 0x000000030e177223 */ /* 0x040fe2000001080f */
[----:B------:R-:W-:Y:S01]  /*13100*/  FFMA.FTZ R35, R14, R24, R35 ;  /* 0x000000180e237223 */ /* 0x000fe20000010023 */
[C---:B------:R-:W-:Y:S01]  /*13110*/  FMUL.FTZ R3, R8.reuse, R25 ;  /* 0x0000001908037220 */ /* 0x040fe20000410000 */
[----:B------:R-:W-:Y:S01]  /*13120*/  FMUL.FTZ R15, R8, R85 ;  /* 0x00000055080f7220 */ /* 0x000fe20000410000 */
[----:B------:R-:W-:-:S02]  /*13130*/  IMAD.U32 R14, R28, 0x10000, RZ ;  /* 0x000100001c0e7824 */ /* 0x000fc400078e00ff */
[----:B------:R-:W-:Y:S01]  /*13140*/  FMUL.FTZ R20, R9, R12 ;  /* 0x0000000c09147220 */ /* 0x000fe20000410000 */
[C---:B------:R-:W-:Y:S01]  /*13150*/  FFMA.FTZ R85, R4.reuse, R85, -R3 ;  /* 0x0000005504557223 */ /* 0x040fe20000010803 */
[----:B------:R-:W-:Y:S02]  /*13160*/  IMAD.U32 R8, R87, 0x10000, RZ ;  /* 0x0001000057087824 */ /* 0x000fe400078e00ff */
[----:B------:R-:W-:Y:S01]  /*13170*/  FFMA.FTZ R15, R4, R25, R15 ;  /* 0x00000019040f7223 */ /* 0x000fe2000001000f */
[----:B------:R-:W-:Y:S02]  /*13180*/  IMAD.U32 R13, R6, 0x10000, RZ ;  /* 0x00010000060d7824 */ /* 0x000fe400078e00ff */
[----:B------:R-:W-:Y:S01]  /*13190*/  FMUL.FTZ R9, R9, R86 ;  /* 0x0000005609097220 */ /* 0x000fe20000410000 */
[C---:B------:R-:W-:Y:S01]  /*131a0*/  FMUL.FTZ R4, R21.reuse, R14 ;  /* 0x0000000e15047220 */ /* 0x040fe20000410000 */
[----:B------:R-:W-:Y:S01]  /*131b0*/  LOP3.LUT R3, R28, 0xffff0000, RZ, 0xc0, !PT ;  /* 0xffff00001c037812 */ /* 0x000fe200078ec0ff */
[----:B------:R-:W-:Y:S01]  /*131c0*/  FMUL.FTZ R24, R21, R8 ;  /* 0x0000000815187220 */ /* 0x000fe20000410000 */
[----:B------:R-:W-:Y:S01]  /*131d0*/  LOP3.LUT R84, R84, 0xffff0000, RZ, 0xc0, !PT ;  /* 0xffff000054547812 */ /* 0x000fe200078ec0ff */
[----:B------:R-:W-:Y:S01]  /*131e0*/  FFMA.FTZ R20, R5, R86, -R20 ;  /* 0x0000005605147223 */ /* 0x000fe20000010814 */
[----:B------:R-:W-:Y:S01]  /*131f0*/  LOP3.LUT R87, R87, 0xffff0000, RZ, 0xc0, !PT ;  /* 0xffff000057577812 */ /* 0x000fe200078ec0ff */
[----:B------:R-:W-:Y:S01]  /*13200*/  FFMA.FTZ R12, R5, R12, R9 ;  /* 0x0000000c050c7223 */ /* 0x000fe20000010009 */
[----:B------:R-:W-:Y:S01]  /*13210*/  LOP3.LUT R88, R88, 0xffff0000, RZ, 0xc0, !PT ;  /* 0xffff000058587812 */ /* 0x000fe200078ec0ff */
[----:B------:R-:W-:Y:S01]  /*13220*/  FFMA.FTZ R21, R13, R8, -R4 ;  /* 0x000000080d157223 */ /* 0x000fe20000010804 */
[----:B------:R-:W-:Y:S01]  /*13230*/  LOP3.LUT R6, R6, 0xffff0000, RZ, 0xc0, !PT ;  /* 0xffff000006067812 */ /* 0x000fe200078ec0ff */
[C---:B------:R-:W-:Y:S01]  /*13240*/  FMUL.FTZ R5, R10.reuse, R3 ;  /* 0x000000030a057220 */ /* 0x040fe20000410000 */
[----:B------:R-:W-:Y:S01]  /*13250*/  LOP3.LUT R7, R7, 0xffff0000, RZ, 0xc0, !PT ;  /* 0xffff000007077812 */ /* 0x000fe200078ec0ff */
        /* <DEDUP_REMOVED lines=18> */
.L_x_1501:
[----:B------:R-:W-:Y:S05]  /*13380*/  BSYNC B0 ;  /* 0x0000000000007941 */ /* 0x000fea0003800000 */
.L_x_1449:
[----:B------:R-:W-:Y:S01]  /*13390*/  @!PT LDS RZ, [RZ] ;  /* 0x00000000fffff984 */ /* 0x000fe20000000800 */
[----:B------:R-:W-:Y:S01]  /*133a0*/  @!PT LDS RZ, [RZ] ;  /* 0x00000000fffff984 */ /* 0x000fe20000000800 */
[----:B------:R-:W-:Y:S01]  /*133b0*/  @!PT LDS RZ, [RZ] ;  /* 0x00000000fffff984 */ /* 0x000fe20000000800 */
[----:B------:R-:W-:Y:S01]  /*133c0*/  @!PT LDS RZ, [RZ] ;  /* 0x00000000fffff984 */ /* 0x000fe20000000800 */
[----:B------:R1:W-:Y:S06]  /*133d0*/  MEMBAR.ALL.CTA ;  /* 0x0000000000007992 */ /* 0x0003ec0000008000 */
[----:B-1----:R-:W1:Y:S01]  /*133e0*/  FENCE.VIEW.ASYNC.S ;  /* 0x00000000000073c6 */ /* 0x002e620000000000 */
[----:B------:R-:W-:Y:S05]  /*133f0*/  WARPSYNC.ALL ;  /* 0x0000000000007948 */ /* 0x000fea0003800000 */
[----:B-1----:R-:W-:Y:S06]  /*13400*/  BAR.SYNC.DEFER_BLOCKING 0xd, 0x100 ;  /* 0x0344000000007b1d */ /* 0x002fec0000010000 */
.L_x_1446:
[----:B------:R-:W-:-:S13]  /*13410*/  ISETP.NE.AND P0, PT, R236, 0x3, PT ;  /* 0x00000003ec00780c */ /* 0x000fda0003f05270 */
[----:B------:R-:W-:Y:S05]  /*13420*/  @!P0 BRA `(.L_x_1548) ;  /* 0x0000000000048947 */ /* 0x000fea0003800000 */
[----:B------:R-:W-:Y:S01]  /*13430*/  BPT.TRAP 0x1 ;  /* 0x000000040000795c */ /* 0x000fe20000300000 */
.L_x_1548:
[----:B0-234-:R-:W-:Y:S01]  /*13440*/  IMAD R5, R22, 0x8, R16 ;  /* 0x0000000816057824 */ /* 0x01dfe200078e0210 */
[----:B------:R-:W-:-:S04]  /*13450*/  SHF.L.U32 R0, R205, 0x1f, RZ ;  /* 0x0000001fcd007819 */ /* 0x000fc800000006ff */
[----:B------:R0:W2:Y:S01]  /*13460*/  SYNCS.PHASECHK.TRANS64.TRYWAIT P2, [R5+URZ+0x30830], R0 ;  /* 0x03083000050075a7 */ /* 0x0000a2000804017f */
[----:B------:R-:W-:Y:S05]  /*13470*/  @!P0 BRA `(.L_x_1549) ;  /* 0x0000000000048947 */ /* 0x000fea0003800000 */
[----:B------:R-:W-:Y:S01]  /*13480*/  BPT.TRAP 0x1 ;  /* 0x000000040000795c */ /* 0x000fe20000300000 */
.L_x_1549:
[----:B-1----:R-:W1:Y:S02]  /*13490*/  S2R R3, SR_TID.X ;  /* 0x0000000000037919 */ /* 0x002e640000002100 */
[----:B-1----:R-:W-:-:S04]  /*134a0*/  LOP3.LUT R3, R3, 0x7f, RZ, 0xc0, !PT ;  /* 0x0000007f03037812 */ /* 0x002fc800078ec0ff */
[----:B------:R-:W-:Y:S01]  /*134b0*/  ISETP.NE.AND P1, PT, R3, RZ, PT ;  /* 0x000000ff0300720c */ /* 0x000fe20003f25270 */
[----:B--2---:R-:W-:-:S12]  /*134c0*/  @P2 BRA `(.L_x_1550) ;  /* 0x0000000000082947 */ /* 0x004fd80003800000 */
[----:B------:R-:W1:Y:S02]  /*134d0*/  SYNCS.PHASECHK.TRANS64.TRYWAIT P2, [R5+URZ+0x30830], R0 ;  /* 0x03083000050075a7 */ /* 0x000e64000804017f */
[----:B-1----:R-:W-:Y:S05]  /*134e0*/  @!P2 BRA `(.L_x_1551) ;  /* 0x000001640024a947 */ /* 0x002fea0003800000 */
.L_x_1550:
[----:B------:R-:W-:Y:S05]  /*134f0*/  WARPSYNC.ALL ;  /* 0x0000000000007948 */ /* 0x000fea0003800000 */
[----:B01----:R-:W-:Y:S01]  /*13500*/  VIADD R0, R16, 0x20400 ;  /* 0x0002040010007836 */ /* 0x003fe20000000000 */
[----:B------:R-:W-:Y:S01]  /*13510*/  LOP3.LUT R6, R2, 0x10000, RZ, 0xfc, !PT ;  /* 0x0001000002067812 */ /* 0x000fe200078efcff */
[----:B------:R-:W-:Y:S02]  /*13520*/  IMAD.MOV.U32 R7, RZ, RZ, 0x40000040 ;  /* 0x40000040ff077424 */ /* 0x000fe400078e00ff */
[----:B------:R-:W-:Y:S01]  /*13530*/  IMAD.MOV.U32 R3, RZ, RZ, 0x40000040 ;  /* 0x40000040ff037424 */ /* 0x000fe200078e00ff */
[----:B------:R-:W-:Y:S01]  /*13540*/  SHF.R.U32.HI R0, RZ, 0x4, R0 ;  /* 0x00000004ff007819 */ /* 0x000fe20000011600 */
[----:B-----5:R-:W-:Y:S01]  /*13550*/  WARPGROUP.ARRIVE ;  /* 0x00000000000079c5 */ /* 0x020fe20000000000 */
[----:B------:R-:W-:Y:S01]  /*13560*/  IMAD.MOV.U32 R223, RZ, RZ, 0x40000040 ;  /* 0x40000040ffdf7424 */ /* 0x000fe200078e00ff */
[----:B------:R-:W0:Y:S01]  /*13570*/  LDC.64 R56, c[0x0][0x9e0] ;  /* 0x00027800ff387b82 */ /* 0x000e220000000a00 */
[----:B------:R-:W-:-:S04]  /*13580*/  LOP3.LUT R0, R0, 0x3fff, RZ, 0xc0, !PT ;  /* 0x00003fff00007812 */ /* 0x000fc800078ec0ff */
[----:B------:R-:W-:-:S05]  /*13590*/  LOP3.LUT R4, R0, 0x10000, RZ, 0xfc, !PT ;  /* 0x0001000000047812 */ /* 0x000fca00078efcff */
[----:B------:R-:W-:Y:S01]  /*135a0*/  IMAD R2, R22, 0x800, R4 ;  /* 0x0000080016027824 */ /* 0x000fe200078e0204 */
[C---:B------:R-:W-:Y:S01]  /*135b0*/  R2UR UR4, R6.reuse ;  /* 0x00000000060472ca */ /* 0x040fe200000e0000 */
[----:B------:R-:W-:Y:S01]  /*135c0*/  VIADD R222, R6, 0x2 ;  /* 0x0000000206de7836 */ /* 0x000fe20000000000 */
[----:B------:R-:W-:Y:S01]  /*135d0*/  R2UR UR5, R7 ;  /* 0x00000000070572ca */ /* 0x000fe200000e0000 */
[----:B------:R-:W-:Y:S01]  /*135e0*/  IMAD.MOV.U32 R9, RZ, RZ, 0x40000040 ;  /* 0x40000040ff097424 */ /* 0x000fe200078e00ff */
[----:B------:R-:W-:Y:S02]  /*135f0*/  R2UR UR6, R2 ;  /* 0x00000000020672ca */ /* 0x000fe400000e0000 */
[----:B------:R-:W-:Y:S01]  /*13600*/  R2UR UR7, R3 ;  /* 0x00000000030772ca */ /* 0x000fe200000e0000 */
[----:B------:R-:W-:Y:S01]  /*13610*/  VIADD R220, R6, 0x4 ;  /* 0x0000000406dc7836 */ /* 0x000fe20000000000 */
[----:B------:R1:W-:Y:S01]  /*13620*/  STL [R1+0x18], R4 ;  /* 0x0000180401007387 */ /* 0x0003e20000100800 */
[----:B------:R-:W-:-:S02]  /*13630*/  VIADD R8, R2, 0x2 ;  /* 0x0000000202087836 */ /* 0x000fc40000000000 */
[----:B------:R-:W-:Y:S01]  /*13640*/  IMAD.MOV.U32 R221, RZ, RZ, 0x40000040 ;  /* 0x40000040ffdd7424 */ /* 0x000fe200078e00ff */
[----:B------:R-:W2:Y:S01]  /*13650*/  LDL R73, [R1+0x14] ;  /* 0x0000140001497983 */ /* 0x000ea20000100800 */
[C---:B------:R-:W-:Y:S02]  /*13660*/  VIADD R218, R6.reuse, 0x6 ;  /* 0x0000000606da7836 */ /* 0x040fe40000000000 */
[----:B------:R-:W-:Y:S02]  /*13670*/  IMAD.MOV.U32 R219, RZ, RZ, 0x40000040 ;  /* 0x40000040ffdb7424 */ /* 0x000fe400078e00ff */
[----:B------:R-:W-:Y:S01]  /*13680*/  VIADD R216, R6, 0x400 ;  /* 0x0000040006d87836 */ /* 0x000fe20000000000 */
[----:B-1----:R-:W2:Y:S01]  /*13690*/  LDL R4, [R1+0x54] ;  /* 0x0000540001047983 */ /* 0x002ea20000100800 */
[----:B------:R-:W-:Y:S01]  /*136a0*/  HGMMA.64x64x16.F32.BF16 R24, gdesc[UR4], RZ, !UPT, gsb0 ;  /* 0x00e00000041879f0 */ /* 0x000fe2000c0018ff */
[----:B------:R-:W-:Y:S02]  /*136b0*/  R2UR UR4, R222 ;  /* 0x00000000de0472ca */ /* 0x000fe400000e0000 */
[----:B------:R-:W-:-:S02]  /*136c0*/  R2UR UR5, R223 ;  /* 0x00000000df0572ca */ /* 0x000fc400000e0000 */
[----:B------:R-:W-:Y:S02]  /*136d0*/  R2UR UR6, R8 ;  /* 0x00000000080672ca */ /* 0x000fe400000e0000 */
[----:B------:R-:W-:Y:S01]  /*136e0*/  R2UR UR7, R9 ;  /* 0x00000000090772ca */ /* 0x000fe200000e0000 */
[----:B------:R-:W-:Y:S02]  /*136f0*/  WARPGROUP.DEPBAR.LE gsb0, 0x0 ;  /* 0x00008000000079c5 */ /* 0x000fe40000010000 */
[----:B------:R-:W-:-:S10]  /*13700*/  WARPGROUP.ARRIVE ;  /* 0x00000000000079c5 */ /* 0x000fd40000000000 */
[----:B------:R-:W-:Y:S01]  /*13710*/  HGMMA.64x64x16.F32.BF16 R24, gdesc[UR4], R24, gsb0 ;  /* 0x00e00000041879f0 */ /* 0x000fe20008001818 */
[----:B------:R-:W-:Y:S02]  /*13720*/  VIADD R8, R2, 0x4 ;  /* 0x0000000402087836 */ /* 0x000fe40000000000 */
[----:B------:R-:W-:Y:S01]  /*13730*/  IMAD.MOV.U32 R9, RZ, RZ, 0x40000040 ;  /* 0x40000040ff097424 */ /* 0x000fe200078e00ff */
[----:B------:R-:W-:Y:S02]  /*13740*/  R2UR UR4, R220 ;  /* 0x00000000dc0472ca */ /* 0x000fe400000e0000 */
[----:B------:R-:W-:Y:S02]  /*13750*/  R2UR UR5, R221 ;  /* 0x00000000dd0572ca */ /* 0x000fe400000e0000 */
[----:B------:R-:W-:Y:S02]  /*13760*/  R2UR UR6, R8 ;  /* 0x00000000080672ca */ /* 0x000fe400000e0000 */
[----:B------:R-:W-:Y:S01]  /*13770*/  R2UR UR7, R9 ;  /* 0x00000000090772ca */ /* 0x000fe200000e0000 */
[----:B------:R-:W-:-:S02]  /*13780*/  WARPGROUP.DEPBAR.LE gsb0, 0x0 ;  /* 0x00008000000079c5 */ /* 0x000fc40000010000 */
        /* <DEDUP_REMOVED lines=12> */
[----:B------:R-:W-:Y:S02]  /*13850*/  IMAD.MOV.U32 R217, RZ, RZ, 0x40000040 ;  /* 0x40000040ffd97424 */ /* 0x000fe400078e00ff */
[----:B------:R-:W-:Y:S01]  /*13860*/  IMAD.MOV.U32 R9, RZ, RZ, 0x40000040 ;  /* 0x40000040ff097424 */ /* 0x000fe200078e00ff */
[----:B------:R-:W-:Y:S02]  /*13870*/  R2UR UR4, R216 ;  /* 0x00000000d80472ca */ /* 0x000fe400000e0000 */
[----:B------:R-:W-:Y:S02]  /*13880*/  R2UR UR5, R217 ;  /* 0x00000000d90572ca */ /* 0x000fe400000e0000 */
[----:B------:R-:W-:-:S02]  /*13890*/  R2UR UR6, R8 ;  /* 0x00000000080672ca */ /* 0x000fc400000e0000 */
[----:B------:R-:W-:Y:S01]  /*138a0*/  R2UR UR7, R9 ;  /* 0x00000000090772ca */ /* 0x000fe200000e0000 */
[----:B------:R-:W-:Y:S02]  /*138b0*/  WARPGROUP.DEPBAR.LE gsb0, 0x0 ;  /* 0x00008000000079c5 */ /* 0x000fe40000010000 */
[----:B------:R-:W-:-:S10]  /*138c0*/  WARPGROUP.ARRIVE ;  /* 0x00000000000079c5 */ /* 0x000fd40000000000 */
[----:B------:R-:W-:Y:S01]  /*138d0*/  HGMMA.64x64x16.F32.BF16 R24, gdesc[UR4], R24, gsb0 ;  /* 0x00e00000041879f0 */ /* 0x000fe20008001818 */
[----:B------:R-:W-:Y:S02]  /*138e0*/  VIADD R214, R6, 0x402 ;  /* 0x0000040206d67836 */ /* 0x000fe40000000000 */
[----:B------:R-:W-:Y:S02]  /*138f0*/  VIADD R8, R2, 0x202 ;  /* 0x0000020202087836 */ /* 0x000fe40000000000 */
[----:B------:R-:W-:Y:S02]  /*13900*/  IMAD.MOV.U32 R215, RZ, RZ, 0x40000040 ;  /* 0x40000040ffd77424 */ /* 0x000fe400078e00ff */
[----:B------:R-:W-:Y:S01]  /*13910*/  IMAD.MOV.U32 R9, RZ, RZ, 0x40000040 ;  /* 0x40000040ff097424 */ /* 0x000fe200078e00ff */
        /* <DEDUP_REMOVED lines=117> */
[----:B------:R-:W-:Y:S01]  /*14070*/  IMAD.MOV.U32 R3, RZ, RZ, -0x40 ;  /* 0xffffffc0ff037424 */ /* 0x000fe200078e00ff */
[----:B------:R-:W-:Y:S01]  /*14080*/  ULDC UR4, c[0x0][0x9dc] ;  /* 0x0002770000047ab9 */ /* 0x000fe20000000800 */
[----:B------:R-:W-:Y:S02]  /*14090*/  @!P1 VIADD R0, R5, 0x30840 ;  /* 0x0003084005009836 */ /* 0x000fe40000000000 */
[----:B------:R-:W-:-:S03]  /*140a0*/  IMAD R59, R104, R3, 0x40 ;  /* 0x00000040683b7424 */ /* 0x000fc600078e0203 */
[----:B------:R-:W-:Y:S01]  /*140b0*/  @!P1 PRMT R0, RZ, 0x654, R0 ;  /* 0x00000654ff009816 */ /* 0x000fe20000000000 */
[----:B------:R-:W-:Y:S01]  /*140c0*/  IMAD.IADD R2, R224, 0x1, R59 ;  /* 0x00000001e0027824 */ /* 0x000fe200078e023b */
[----:B0-----:R-:W-:Y:S01]  /*140d0*/  ISETP.GE.AND P2, PT, R57, 0x1, PT ;  /* 0x000000013900780c */ /* 0x001fe20003f46270 */
[----:B------:R-:W-:Y:S02]  /*140e0*/  IMAD.U32 R232, RZ, RZ, UR4 ;  /* 0x00000004ffe87e24 */ /* 0x000fe4000f8e00ff */
[----:B--2---:R-:W-:Y:S02]  /*140f0*/  IMAD R23, R73, 0x80, R4 ;  /* 0x0000008049177824 */ /* 0x004fe400078e0204 */
[--C-:B------:R-:W-:Y:S01]  /*14100*/  IMAD R60, R235, -0x2, R2.reuse ;  /* 0xfffffffeeb3c7824 */ /* 0x100fe200078e0202 */
[----:B------:R-:W-:Y:S01]  /*14110*/  LEA R58, R104, 0xffffffc0, 0x6 ;  /* 0xffffffc0683a7811 */ /* 0x000fe200078e30ff */
[----:B------:R-:W-:Y:S02]  /*14120*/  WARPGROUP.DEPBAR.LE gsb0, 0x0 ;  /* 0x00008000000079c5 */ /* 0x000fe40000010000 */
[----:B------:R0:W-:Y:S02]  /*14130*/  @!P1 SYNCS.ARRIVE.TRANS64.RED.A1T0 RZ, [R0+URZ], RZ ;  /* 0x000000ff00ff99a7 */ /* 0x0001e4000810043f */
[----:B0-----:R-:W-:-:S05]  /*14140*/  IADD3 R0, -R225, 0x1, R2 ;  /* 0x00000001e1007810 */ /* 0x001fca0007ffe102 */
[----:B------:R-:W-:Y:S01]  /*14150*/  IMAD R3, R235, -0x2, R0 ;  /* 0xfffffffeeb037824 */ /* 0x000fe200078e0200 */
[----:B------:R-:W-:-:S03]  /*14160*/  LOP3.LUT R0, RZ, R232, RZ, 0x33, !PT ;  /* 0x000000e8ff007212 */ /* 0x000fc600078e33ff */
[C---:B------:R-:W-:Y:S02]  /*14170*/  IMAD.IADD R61, R3.reuse, 0x1, R56 ;  /* 0x00000001033d7824 */ /* 0x040fe400078e0238 */
[----:B------:R-:W-:-:S03]  /*14180*/  IMAD.IADD R62, R3, 0x1, R0 ;  /* 0x00000001033e7824 */ /* 0x000fc600078e0200 */
[----:B------:R-:W-:Y:S01]  /*14190*/  VIADDMNMX R0, R23, R61, R60, PT ;  /* 0x0000003d17007246 */ /* 0x000fe2000380013c */
[----:B------:R-:W-:Y:S01]  /*141a0*/  IMAD.IADD R3, R62, 0x1, R23 ;  /* 0x000000013e037824 */ /* 0x000fe200078e0217 */
[----:B------:R-:W-:Y:S06]  /*141b0*/  @!P2 BRA `(.L_x_1552) ;  /* 0x000000000050a947 */ /* 0x000fec0003800000 */
[----:B------:R-:W-:Y:S01]  /*141c0*/  IADD3 R2, -R225, R224, R23 ;  /* 0x000000e0e1027210 */ /* 0x000fe20007ffe117 */
[----:B------:R-:W-:Y:S03]  /*141d0*/  BSSY B0, `(.L_x_1553) ;  /* 0x000000e000007945 */ /* 0x000fe60003800000 */
        /* <DEDUP_REMOVED lines=9> */
.L_x_1554:
[----:B------:R-:W-:-:S13]  /*14270*/  ISETP.NE.AND P3, PT, R57, 0x1, PT ;  /* 0x000000013900780c */ /* 0x000fda0003f65270 */
[----:B------:R-:W0:Y:S02]  /*14280*/  @P3 LDC.64 R4, c[0x0][0x9e8] ;  /* 0x00027a00ff043b82 */ /* 0x000e240000000a00 */
[----:B0-----:R-:W-:-:S05]  /*14290*/  @P3 IMAD.HI.U32 R4, R2, R4, RZ ;  /* 0x0000000402043227 */ /* 0x001fca00078e00ff */
[----:B------:R-:W-:-:S07]  /*142a0*/  @P3 SHF.R.U32.HI R2, RZ, R5, R4 ;  /* 0x00000005ff023219 */ /* 0x000fce0000011604 */
.L_x_1555:
[----:B------:R-:W-:Y:S05]  /*142b0*/  BSYNC B0 ;  /* 0x0000000000007941 */ /* 0x000fea0003800000 */
.L_x_1553:
[----:B------:R-:W-:-:S04]  /*142c0*/  IMAD R2, R2, R57, -R58 ;  /* 0x0000003902027224 */ /* 0x000fc800078e0a3a */
[----:B------:R-:W-:-:S05]  /*142d0*/  IMAD R2, R235, -0x2, R2 ;  /* 0xfffffffeeb027824 */ /* 0x000fca00078e0202 */
[----:B------:R-:W-:Y:S02]  /*142e0*/  VIMNMX R3, R3, R2, !PT ;  /* 0x0000000203037248 */ /* 0x000fe40007fe0100 */
[----:B------:R-:W-:-:S07]  /*142f0*/  VIADDMNMX R0, R2, R57, R0, PT ;  /* 0x0000003902007246 */ /* 0x000fce0003800100 */
.L_x_1552:
[C---:B------:R-:W-:Y:S02]  /*14300*/  ISETP.GE.AND P3, PT, R59.reuse, 0x2, PT ;  /* 0x000000023b00780c */ /* 0x040fe40003f66270 */
[----:B------:R-:W-:Y:S02]  /*14310*/  ISETP.GE.AND P4, PT, R59, 0x9, PT ;  /* 0x000000093b00780c */ /* 0x000fe40003f86270 */
[C---:B------:R-:W-:Y:S02]  /*14320*/  ISETP.GT.AND P6, PT, R3.reuse, 0x1, !P3 ;  /* 0x000000010300780c */ /* 0x040fe40005fc4270 */
[----:B------:R-:W-:Y:S02]  /*14330*/  ISETP.GT.AND P5, PT, R3, 0x8, !P4 ;  /* 0x000000080300780c */ /* 0x000fe400067a4270 */
[C---:B------:R-:W-:Y:S02]  /*14340*/  ISETP.LT.OR P6, PT, R0.reuse, 0x2, P6 ;  /* 0x000000020000780c */ /* 0x040fe400037c1670 */
[----:B------:R-:W-:-:S02]  /*14350*/  ISETP.LT.OR P5, PT, R0, 0x9, P5 ;  /* 0x000000090000780c */ /* 0x000fc40002fa1670 */
[----:B------:R-:W-:Y:S02]  /*14360*/  FSEL R66, R25, -INF , !P6 ;  /* 0xff80000019427808 */ /* 0x000fe40007000000 */
        /* <DEDUP_REMOVED lines=55> */
[----:B------:R-:W-:Y:S02]  /*146e0*/  IADD3 R25, R62, 0x8, R23 ;  /* 0x000000083e197810 */ /* 0x000fe40007ffe017 */
        /* <DEDUP_REMOVED lines=12> */
[----:B------:R-:W-:Y:S01]  /*147b0*/  ISETP.GT.AND P6, PT, R3, 0x39, !P6 ;  /* 0x000000390300780c */ /* 0x000fe200077c4270 */
[----:B------:R-:W-:-:S03]  /*147c0*/  VIADD R3, R23, 0x8 ;  /* 0x0000000817037836 */ /* 0x000fc60000000000 */
[----:B------:R-:W-:Y:S02]  /*147d0*/  ISETP.LT.OR P6, PT, R0, 0x3a, P6 ;  /* 0x0000003a0000780c */ /* 0x000fe400037c1670 */
[----:B------:R-:W-:Y:S02]  /*147e0*/  VIADDMNMX R24, R3, R61, R60, PT ;  /* 0x0000003d03187246 */ /* 0x000fe4000380013c */
[----:B------:R-:W-:Y:S01]  /*147f0*/  FSEL R0, R53, -INF , !P6 ;  /* 0xff80000035007808 */ /* 0x000fe20007000000 */
[----:B------:R-:W-:Y:S08]  /*14800*/  @!P2 BRA `(.L_x_1556) ;  /* 0x000000000054a947 */ /* 0x000ff00003800000 */
[----:B------:R-:W-:Y:S01]  /*14810*/  IADD3 R28, R224, 0x8, R23 ;  /* 0x00000008e01c7810 */ /* 0x000fe20007ffe017 */
[----:B------:R-:W-:Y:S04]  /*14820*/  BSSY B0, `(.L_x_1557) ;  /* 0x000000f000007945 */ /* 0x000fe80003800000 */
[----:B------:R-:W-:-:S05]  /*14830*/  IMAD.IADD R28, R28, 0x1, -R225 ;  /* 0x000000011c1c7824 */ /* 0x000fca00078e0ae1 */
        /* <DEDUP_REMOVED lines=9> */
.L_x_1558:
[----:B------:R-:W-:-:S13]  /*148d0*/  ISETP.NE.AND P6, PT, R57, 0x1, PT ;  /* 0x000000013900780c */ /* 0x000fda0003fc5270 */
[----:B------:R-:W0:Y:S02]  /*148e0*/  @P6 LDC.64 R32, c[0x0][0x9e8] ;  /* 0x00027a00ff206b82 */ /* 0x000e240000000a00 */
[----:B0-----:R-:W-:-:S05]  /*148f0*/  @P6 IMAD.HI.U32 R32, R28, R32, RZ ;  /* 0x000000201c206227 */ /* 0x001fca00078e00ff */
[----:B------:R-:W-:-:S07]  /*14900*/  @P6 SHF.R.U32.HI R28, RZ, R33, R32 ;  /* 0x00000021ff1c6219 */ /* 0x000fce0000011620 */
.L_x_1559:
[----:B------:R-:W-:Y:S05]  /*14910*/  BSYNC B0 ;  /* 0x0000000000007941 */ /* 0x000fea0003800000 */
.L_x_1557:
[----:B------:R-:W-:-:S04]  /*14920*/  IMAD R28, R28, R57, -R58 ;  /* 0x000000391c1c7224 */ /* 0x000fc800078e0a3a */
[----:B------:R-:W-:-:S05]  /*14930*/  IMAD R28, R235, -0x2, R28 ;  /* 0xfffffffeeb1c7824 */ /* 0x000fca00078e021c */
[----:B------:R-:W-:Y:S02]  /*14940*/  VIMNMX R25, R25, R28, !PT ;  /* 0x0000001c19197248 */ /* 0x000fe40007fe0100 */
[----:B------:R-:W-:-:S07]  /*14950*/  VIADDMNMX R24, R28, R57, R24, PT ;  /* 0x000000391c187246 */ /* 0x000fce0003800118 */
.L_x_1556:
[----:B------:R-:W-:Y:S01]  /*14960*/  ISETP.GT.AND P3, PT, R25, 0x1, !P3 ;  /* 0x000000011900780c */ /* 0x000fe20005f64270 */
[----:B------:R-:W-:Y:S01]  /*14970*/  ULDC UR4, c[0x0][0x988] ;  /* 0x0002620000047ab9 */ /* 0x000fe20000000800 */
[----:B------:R-:W-:Y:S01]  /*14980*/  FMNMX.FTZ R3, R64, R66, !PT ;  /* 0x0000004240037209 */ /* 0x000fe20007810000 */
[----:B------:R-:W-:Y:S01]  /*14990*/  IMAD.IADD R152, R224, 0x1, -R225 ;  /* 0x00000001e0987824 */ /* 0x000fe200078e0ae1 */
[----:B------:R-:W-:Y:S01]  /*149a0*/  ISETP.LT.OR P3, PT, R24, 0x2, P3 ;  /* 0x000000021800780c */ /* 0x000fe20001f61670 */
[----:B------:R-:W-:Y:S01]  /*149b0*/  VIADD R204, R104, 0xfffffffe ;  /* 0xfffffffe68cc7836 */ /* 0x000fe20000000000 */
[----:B------:R-:W-:Y:S02]  /*149c0*/  FMNMX.FTZ R3, R68, R3, !PT ;  /* 0x0000000344037209 */ /* 0x000fe40007810000 */
[----:B------:R-:W-:Y:S01]  /*149d0*/  FSEL R27, R27, -INF , !P3 ;  /* 0xff8000001b1b7808 */ /* 0x000fe20005800000 */
[----:B------:R-:W-:Y:S01]  /*149e0*/  STL [R1+0x1c], R152 ;  /* 0x00001c9801007387 */ /* 0x000fe20000100800 */
        /* <DEDUP_REMOVED lines=29> */
[----:B------:R-:W-:Y:S01]  /*14bc0*/  FMNMX.FTZ R31, R0, R3, !PT ;  /* 0x00000003001f7209 */ /* 0x000fe20007810000 */
[----:B------:R-:W-:Y:S01]  /*14bd0*/  IMAD.U32 R3, RZ, RZ, UR4 ;  /* 0x00000004ff037e24 */ /* 0x000fe2000f8e00ff */
[----:B------:R-:W-:-:S02]  /*14be0*/  ISETP.GT.AND P3, PT, R25, 0x19, !P3 ;  /* 0x000000191900780c */ /* 0x000fc40005f64270 */
[----:B------:R-:W-:Y:S01]  /*14bf0*/  ISETP.NE.AND P6, PT, R5, RZ, PT ;  /* 0x000000ff0500720c */ /* 0x000fe20003fc5270 */
[----:B------:R-:W0:Y:S01]  /*14c00*/  SHFL.BFLY PT, R60, R31, 0x2, 0x1f ;  /* 0x0c401f001f3c7f89 */ /* 0x000e2200000e0000 */
[C---:B------:R-:W-:Y:S02]  /*14c10*/  ISETP.LT.OR P3, PT, R24.reuse, 0x1a, P3 ;  /* 0x0000001a1800780c */ /* 0x040fe40001f61670 */
[----:B------:R-:W-:Y:S02]  /*14c20*/  ISETP.GT.AND P4, PT, R25, 0x8, !P4 ;  /* 0x000000081900780c */ /* 0x000fe40006784270 */
[----:B------:R-:W-:Y:S02]  /*14c30*/  FSEL R36, R39, -INF , !P3 ;  /* 0xff80000027247808 */ /* 0x000fe40005800000 */
[----:B------:R-:W-:Y:S02]  /*14c40*/  ISETP.NE.AND P3, PT, R37, RZ, PT ;  /* 0x000000ff2500720c */ /* 0x000fe40003f65270 */
[----:B------:R-:W-:-:S02]  /*14c50*/  ISETP.LT.OR P4, PT, R24, 0x9, P4 ;  /* 0x000000091800780c */ /* 0x000fc40002781670 */
[----:B------:R-:W-:Y:S02]  /*14c60*/  ISETP.GT.AND P3, PT, R25, 0x20, !P3 ;  /* 0x000000201900780c */ /* 0x000fe40005f64270 */
[----:B------:R-:W-:Y:S02]  /*14c70*/  FSEL R30, R30, -INF , !P4 ;  /* 0xff8000001e1e7808 */ /* 0x000fe40006000000 */
[----:B------:R-:W-:Y:S02]  /*14c80*/  ISETP.LT.OR P3, PT, R24, 0x21, P3 ;  /* 0x000000211800780c */ /* 0x000fe40001f61670 */
[----:B------:R-:W-:Y:S02]  /*14c90*/  ISETP.NE.AND P4, PT, R69, RZ, PT ;  /* 0x000000ff4500720c */ /* 0x000fe40003f85270 */
[----:B------:R-:W-:Y:S02]  /*14ca0*/  FSEL R42, R42, -INF , !P3 ;  /* 0xff8000002a2a7808 */ /* 0x000fe40005800000 */
[----:B------:R-:W-:-:S02]  /*14cb0*/  ISETP.NE.AND P3, PT, R40, RZ, PT ;  /* 0x000000ff2800720c */ /* 0x000fc40003f65270 */
[C---:B------:R-:W-:Y:S02]  /*14cc0*/  ISETP.GT.AND P5, PT, R25.reuse, 0x38, !P5 ;  /* 0x000000381900780c */ /* 0x040fe40006fa4270 */
[----:B------:R-:W-:Y:S02]  /*14cd0*/  ISETP.GT.AND P3, PT, R25, 0x21, !P3 ;  /* 0x000000211900780c */ /* 0x000fe40005f64270 */
[----:B0-----:R-:W-:Y:S02]  /*14ce0*/  FMNMX.FTZ R60, R31, R60, !PT ;  /* 0x0000003c1f3c7209 */ /* 0x001fe40007810000 */
[C---:B------:R-:W-:Y:S02]  /*14cf0*/  ISETP.LT.OR P3, PT, R24.reuse, 0x22, P3 ;  /* 0x000000221800780c */ /* 0x040fe40001f61670 */
[----:B------:R-:W-:Y:S01]  /*14d00*/  ISETP.LT.OR P5, PT, R24, 0x39, P5 ;  /* 0x000000391800780c */ /* 0x000fe20002fa1670 */
[----:B------:R-:W0:Y:S01]  /*14d10*/  SHFL.BFLY PT, R5, R60, 0x1, 0x1f ;  /* 0x0c201f003c057f89 */ /* 0x000e2200000e0000 */
[----:B------:R-:W-:-:S02]  /*14d20*/  FSEL R40, R43, -INF , !P3 ;  /* 0xff8000002b287808 */ /* 0x000fc40005800000 */
[----:B------:R-:W-:Y:S02]  /*14d30*/  ISETP.NE.AND P3, PT, R41, RZ, PT ;  /* 0x000000ff2900720c */ /* 0x000fe40003f65270 */
[----:B------:R-:W-:Y:S02]  /*14d40*/  FSEL R54, R54, -INF , !P5 ;  /* 0xff80000036367808 */ /* 0x000fe40006800000 */
[----:B------:R-:W-:-:S04]  /*14d50*/  ISETP.GT.AND P3, PT, R25, 0x28, !P3 ;  /* 0x000000281900780c */ /* 0x000fc80005f64270 */
[----:B------:R-:W-:-:S04]  /*14d60*/  ISETP.LT.OR P3, PT, R24, 0x29, P3 ;  /* 0x000000291800780c */ /* 0x000fc80001f61670 */
[----:B------:R-:W-:Y:S02]  /*14d70*/  FSEL R46, R46, -INF , !P3 ;  /* 0xff8000002e2e7808 */ /* 0x000fe40005800000 */
[----:B------:R-:W-:Y:S02]  /*14d80*/  ISETP.GT.AND P3, PT, R25, 0x29, !P4 ;  /* 0x000000291900780c */ /* 0x000fe40006764270 */
[----:B------:R-:W-:Y:S02]  /*14d90*/  ISETP.NE.AND P4, PT, R71, RZ, PT ;  /* 0x000000ff4700720c */ /* 0x000fe40003f85270 */
[----:B------:R-:W-:Y:S02]  /*14da0*/  ISETP.LT.OR P3, PT, R24, 0x2a, P3 ;  /* 0x0000002a1800780c */ /* 0x000fe40001f61670 */
[----:B------:R-:W-:Y:S02]  /*14db0*/  ISETP.GT.AND P4, PT, R25, 0x31, !P4 ;  /* 0x000000311900780c */ /* 0x000fe40006784270 */
[----:B------:R-:W-:-:S02]  /*14dc0*/  FSEL R58, R47, -INF , !P3 ;  /* 0xff8000002f3a7808 */ /* 0x000fc40005800000 */
[----:B------:R-:W-:Y:S02]  /*14dd0*/  ISETP.GT.AND P3, PT, R25, RZ, !P6 ;  /* 0x000000ff1900720c */ /* 0x000fe40007764270 */
[----:B0-----:R-:W-:Y:S02]  /*14de0*/  FMNMX.FTZ R5, R60, R5, !PT ;  /* 0x000000053c057209 */ /* 0x001fe40007810000 */
[----:B------:R-:W-:Y:S02]  /*14df0*/  ISETP.LT.OR P3, PT, R24, 0x1, P3 ;  /* 0x000000011800780c */ /* 0x000fe40001f61670 */
[----:B------:R-:W-:Y:S01]  /*14e00*/  ISETP.NE.AND P6, PT, R49, RZ, PT ;  /* 0x000000ff3100720c */ /* 0x000fe20003fc5270 */
[C---:B------:R-:W-:Y:S01]  /*14e10*/  FMUL.FTZ R29, R5.reuse, R3 ;  /* 0x00000003051d7220 */ /* 0x040fe20000410000 */
[----:B------:R-:W-:Y:S02]  /*14e20*/  FSEL R26, R26, -INF , !P3 ;  /* 0xff8000001a1a7808 */ /* 0x000fe40005800000 */
[----:B------:R-:W-:-:S02]  /*14e30*/  FSETP.NEU.FTZ.AND P3, PT, R5, -INF , PT ;  /* 0xff8000000500780b */ /* 0x000fc40003f7d000 */
[----:B------:R-:W-:Y:S02]  /*14e40*/  ISETP.LT.OR P4, PT, R24, 0x32, P4 ;  /* 0x000000321800780c */ /* 0x000fe40002781670 */
[----:B------:R-:W-:Y:S02]  /*14e50*/  FSEL R33, R29, RZ, P3 ;  /* 0x000000ff1d217208 */ /* 0x000fe40001800000 */
[----:B------:R-:W-:Y:S02]  /*14e60*/  FMNMX.FTZ R29, R26, R27, !PT ;  /* 0x0000001b1a1d7209 */ /* 0x000fe40007810000 */
[----:B------:R-:W-:Y:S01]  /*14e70*/  ISETP.NE.AND P3, PT, R45, RZ, PT ;  /* 0x000000ff2d00720c */ /* 0x000fe20003f65270 */
[--C-:B------:R-:W-:Y:S01]  /*14e80*/  FFMA.FTZ R39, R74, R3, -R33.reuse ;  /* 0x000000034a277223 */ /* 0x100fe20000010821 */
[----:B------:R-:W-:Y:S01]  /*14e90*/  FMNMX.FTZ R29, R30, R29, !PT ;  /* 0x0000001d1e1d7209 */ /* 0x000fe20007810000 */
[--C-:B------:R-:W-:Y:S01]  /*14ea0*/  FFMA.FTZ R31, R66, R3, -R33.reuse ;  /* 0x00000003421f7223 */ /* 0x100fe20000010821 */
[C---:B------:R-:W-:Y:S01]  /*14eb0*/  ISETP.GT.AND P3, PT, R25.reuse, 0x30, !P3 ;  /* 0x000000301900780c */ /* 0x040fe20005f64270 */
[----:B------:R0:W-:Y:S01]  /*14ec0*/  MUFU.EX2 R192, R39 ;  /* 0x0000002700c07308 */ /* 0x0001e20000000800 */
[----:B------:R-:W-:Y:S01]  /*14ed0*/  FMNMX.FTZ R29, R28, R29, !PT ;  /* 0x0000001d1c1d7209 */ /* 0x000fe20007810000 */
[-CC-:B------:R-:W-:Y:S01]  /*14ee0*/  FFMA.FTZ R35, R70, R3.reuse, -R33.reuse ;  /* 0x0000000346237223 */ /* 0x180fe20000010821 */
[----:B------:R-:W-:Y:S01]  /*14ef0*/  ISETP.LT.OR P3, PT, R24, 0x31, P3 ;  /* 0x000000311800780c */ /* 0x000fe20001f61670 */
[--C-:B------:R-:W-:Y:S01]  /*14f00*/  FFMA.FTZ R37, R72, R3, -R33.reuse ;  /* 0x0000000348257223 */ /* 0x100fe20000010821 */
[----:B------:R-:W-:Y:S01]  /*14f10*/  FMNMX.FTZ R29, R34, R29, !PT ;  /* 0x0000001d221d7209 */ /* 0x000fe20007810000 */
[--C-:B------:R-:W-:Y:S01]  /*14f20*/  FFMA.FTZ R41, R76, R3, -R33.reuse ;  /* 0x000000034c297223 */ /* 0x100fe20000010821 */
[----:B------:R-:W-:Y:S01]  /*14f30*/  FSEL R50, R50, -INF , !P3 ;  /* 0xff80000032327808 */ /* 0x000fe20005800000 */
[----:B------:R-:W-:Y:S01]  /*14f40*/  MUFU.EX2 R31, R31 ;  /* 0x0000001f001f7308 */ /* 0x000fe20000000800 */
[----:B------:R-:W-:Y:S01]  /*14f50*/  FMNMX.FTZ R29, R32, R29, !PT ;  /* 0x0000001d201d7209 */ /* 0x000fe20007810000 */
[-CC-:B0-----:R-:W-:Y:S01]  /*14f60*/  FFMA.FTZ R39, R4, R3.reuse, -R33.reuse ;  /* 0x0000000304277223 */ /* 0x181fe20000010821 */
[----:B------:R-:W-:Y:S01]  /*14f70*/  ISETP.GT.AND P6, PT, R25, 0x39, !P6 ;  /* 0x000000391900780c */ /* 0x000fe200077c4270 */
[--C-:B------:R-:W-:Y:S01]  /*14f80*/  FFMA.FTZ R25, R64, R3, -R33.reuse ;  /* 0x0000000340197223 */ /* 0x100fe20000010821 */
[----:B------:R-:W-:Y:S01]  /*14f90*/  FMNMX.FTZ R29, R38, R29, !PT ;  /* 0x0000001d261d7209 */ /* 0x000fe20007810000 */
[--C-:B------:R-:W-:Y:S01]  /*14fa0*/  FFMA.FTZ R43, R78, R3, -R33.reuse ;  /* 0x000000034e2b7223 */ /* 0x100fe20000010821 */
[----:B------:R-:W-:Y:S01]  /*14fb0*/  FSEL R60, R51, -INF , !P4 ;  /* 0xff800000333c7808 */ /* 0x000fe20006000000 */
[----:B------:R0:W1:Y:S01]  /*14fc0*/  MUFU.EX2 R196, R25 ;  /* 0x0000001900c47308 */ /* 0x0000620000000800 */
        /* <DEDUP_REMOVED lines=10> */
[-CC-:B------:R-:W-:Y:S01]  /*15070*/  FFMA.FTZ R2, R2, R3.reuse, -R33.reuse ;  /* 0x0000000302027223 */ /* 0x180fe20000010821 */
[--C-:B------:R-:W-:Y:S01]  /*15080*/  FFMA.FTZ R52, R52, R3, -R33.reuse ;  /* 0x0000000334347223 */ /* 0x100fe20000010821 */
[----:B------:R-:W-:Y:S01]  /*15090*/  FMNMX.FTZ R29, R46, R29, !PT ;  /* 0x0000001d2e1d7209 */ /* 0x000fe20007810000 */
[----:B------:R-:W-:-:S02]  /*150a0*/  FFMA.FTZ R0, R0, R3, -R33 ;  /* 0x0000000300007223 */ /* 0x000fc40000010821 */
[----:B------:R0:W-:Y:S01]  /*150b0*/  MUFU.EX2 R198, R25 ;  /* 0x0000001900c67308 */ /* 0x0001e20000000800 */
[----:B------:R-:W-:-:S04]  /*150c0*/  FMNMX.FTZ R29, R58, R29, !PT ;  /* 0x0000001d3a1d7209 */ /* 0x000fc80007810000 */
[----:B------:R-:W-:-:S03]  /*150d0*/  FMNMX.FTZ R29, R50, R29, !PT ;  /* 0x0000001d321d7209 */ /* 0x000fc60007810000 */
[----:B------:R-:W-:Y:S01]  /*150e0*/  MUFU.EX2 R37, R37 ;  /* 0x0000002500257308 */ /* 0x000fe20000000800 */
[----:B------:R-:W-:-:S04]  /*150f0*/  FMNMX.FTZ R29, R60, R29, !PT ;  /* 0x0000001d3c1d7209 */ /* 0x000fc80007810000 */
[----:B------:R-:W-:-:S03]  /*15100*/  FMNMX.FTZ R29, R54, R29, !PT ;  /* 0x0000001d361d7209 */ /* 0x000fc60007810000 */
[----:B------:R-:W-:Y:S01]  /*15110*/  MUFU.EX2 R41, R41 ;  /* 0x0000002900297308 */ /* 0x000fe20000000800 */
[----:B------:R-:W-:-:S05]  /*15120*/  FMNMX.FTZ R29, R24, R29, !PT ;  /* 0x0000001d181d7209 */ /* 0x000fca0007810000 */
[----:B------:R-:W2:Y:S02]  /*15130*/  SHFL.BFLY PT, R62, R29, 0x2, 0x1f ;  /* 0x0c401f001d3e7f89 */ /* 0x000ea400000e0000 */
[----:B------:R-:W-:Y:S08]  /*15140*/  MUFU.EX2 R194, R43 ;  /* 0x0000002b00c27308 */ /* 0x000ff00000000800 */
[----:B------:R-:W-:Y:S08]  /*15150*/  MUFU.EX2 R45, R45 ;  /* 0x0000002d002d7308 */ /* 0x000ff00000000800 */
[----:B------:R-:W-:Y:S01]  /*15160*/  MUFU.EX2 R43, R2 ;  /* 0x00000002002b7308 */ /* 0x000fe20000000800 */
[----:B--2---:R-:W-:Y:S01]  /*15170*/  FMNMX.FTZ R62, R29, R62, !PT ;  /* 0x0000003e1d3e7209 */ /* 0x004fe20007810000 */
[----:B------:R-:W-:Y:S01]  /*15180*/  FFMA.FTZ R29, R82, R3, -R33 ;  /* 0x00000003521d7223 */ /* 0x000fe20000010821 */
[----:B-1----:R-:W-:-:S05]  /*15190*/  FADD.FTZ R33, R196, R31 ;  /* 0x0000001fc4217221 */ /* 0x002fca0000010000 */
[----:B------:R-:W-:Y:S01]  /*151a0*/  MUFU.EX2 R44, R44 ;  /* 0x0000002c002c7308 */ /* 0x000fe20000000800 */
[----:B------:R-:W-:Y:S01]  /*151b0*/  F2FP.BF16.F32.PACK_AB R196, R31, R196 ;  /* 0x000000c41fc4723e */ /* 0x000fe200000010ff */
[----:B0-----:R-:W0:Y:S06]  /*151c0*/  SHFL.BFLY PT, R25, R62, 0x1, 0x1f ;  /* 0x0c201f003e197f89 */ /* 0x001e2c00000e0000 */
[----:B------:R-:W-:Y:S08]  /*151d0*/  MUFU.EX2 R188, R29 ;  /* 0x0000001d00bc7308 */ /* 0x000ff00000000800 */
[----:B------:R-:W1:Y:S08]  /*151e0*/  MUFU.EX2 R39, R39 ;  /* 0x0000002700277308 */ /* 0x000e700000000800 */
[----:B------:R-:W-:Y:S01]  /*151f0*/  MUFU.EX2 R48, R48 ;  /* 0x0000003000307308 */ /* 0x000fe20000000800 */
[----:B0-----:R-:W-:-:S04]  /*15200*/  FMNMX.FTZ R4, R62, R25, !PT ;  /* 0x000000193e047209 */ /* 0x001fc80007810000 */
[C---:B------:R-:W-:Y:S01]  /*15210*/  FSETP.NEU.FTZ.AND P3, PT, R4.reuse, -INF , PT ;  /* 0xff8000000400780b */ /* 0x040fe20003f7d000 */
[----:B------:R-:W-:Y:S02]  /*15220*/  FMUL.FTZ R25, R4, R3 ;  /* 0x0000000304197220 */ /* 0x000fe40000410000 */
[----:B------:R-:W-:Y:S01]  /*15230*/  MUFU.EX2 R52, R52 ;  /* 0x0000003400347308 */ /* 0x000fe20000000800 */
[----:B-1----:R-:W-:Y:S02]  /*15240*/  F2FP.BF16.F32.PACK_AB R190, R39, R44 ;  /* 0x0000002c27be723e */ /* 0x002fe400000010ff */
[----:B------:R-:W-:-:S05]  /*15250*/  FSEL R29, R25, RZ, P3 ;  /* 0x000000ff191d7208 */ /* 0x000fca0001800000 */
[----:B------:R0:W1:Y:S01]  /*15260*/  MUFU.EX2 R25, R0 ;  /* 0x0000000000197308 */ /* 0x0000620000000800 */
[-CC-:B------:R-:W-:Y:S01]  /*15270*/  FFMA.FTZ R26, R26, R3.reuse, -R29.reuse ;  /* 0x000000031a1a7223 */ /* 0x180fe2000001081d */
[-CC-:B------:R-:W-:Y:S01]  /*15280*/  FFMA.FTZ R27, R27, R3.reuse, -R29.reuse ;  /* 0x000000031b1b7223 */ /* 0x180fe2000001081d */
[-CC-:B------:R-:W-:Y:S01]  /*15290*/  FFMA.FTZ R30, R30, R3.reuse, -R29.reuse ;  /* 0x000000031e1e7223 */ /* 0x180fe2000001081d */
[-CC-:B------:R-:W-:Y:S01]  /*152a0*/  FFMA.FTZ R28, R28, R3.reuse, -R29.reuse ;  /* 0x000000031c1c7223 */ /* 0x180fe2000001081d */
[-CC-:B------:R-:W-:Y:S01]  /*152b0*/  FFMA.FTZ R34, R34, R3.reuse, -R29.reuse ;  /* 0x0000000322227223 */ /* 0x180fe2000001081d */
[-CC-:B------:R-:W-:Y:S01]  /*152c0*/  FFMA.FTZ R32, R32, R3.reuse, -R29.reuse ;  /* 0x0000000320207223 */ /* 0x180fe2000001081d */
[-C--:B------:R-:W-:Y:S01]  /*152d0*/  FFMA.FTZ R38, R38, R3.reuse, -R29 ;  /* 0x0000000326267223 */ /* 0x080fe2000001081d */
[----:B------:R-:W-:Y:S01]  /*152e0*/  MUFU.EX2 R26, R26 ;  /* 0x0000001a001a7308 */ /* 0x000fe20000000800 */
[----:B0-----:R-:W-:Y:S01]  /*152f0*/  FADD.FTZ R0, R198, R33 ;  /* 0x00000021c6007221 */ /* 0x001fe20000010000 */
[-CC-:B------:R-:W-:Y:S01]  /*15300*/  FFMA.FTZ R36, R36, R3.reuse, -R29.reuse ;  /* 0x0000000324247223 */ /* 0x180fe2000001081d */
[-CC-:B------:R-:W-:Y:S01]  /*15310*/  FFMA.FTZ R42, R42, R3.reuse, -R29.reuse ;  /* 0x000000032a2a7223 */ /* 0x180fe2000001081d */
[-CC-:B------:R-:W-:Y:S01]  /*15320*/  FFMA.FTZ R40, R40, R3.reuse, -R29.reuse ;  /* 0x0000000328287223 */ /* 0x180fe2000001081d */
[----:B------:R-:W-:Y:S01]  /*15330*/  FADD.FTZ R0, R35, R0 ;  /* 0x0000000023007221 */ /* 0x000fe20000010000 */
[-CC-:B------:R-:W-:Y:S01]  /*15340*/  FFMA.FTZ R46, R46, R3.reuse, -R29.reuse ;  /* 0x000000032e2e7223 */ /* 0x180fe2000001081d */
[-CC-:B------:R-:W-:Y:S01]  /*15350*/  FFMA.FTZ R58, R58, R3.reuse, -R29.reuse ;  /* 0x000000033a3a7223 */ /* 0x180fe2000001081d */
[----:B------:R-:W0:Y:S01]  /*15360*/  MUFU.EX2 R27, R27 ;  /* 0x0000001b001b7308 */ /* 0x000e220000000800 */
[----:B------:R-:W-:Y:S01]  /*15370*/  FADD.FTZ R47, R37, R0 ;  /* 0x00000000252f7221 */ /* 0x000fe20000010000 */
[-CC-:B------:R-:W-:Y:S01]  /*15380*/  FFMA.FTZ R50, R50, R3.reuse, -R29.reuse ;  /* 0x0000000332327223 */ /* 0x180fe2000001081d */
[-CC-:B------:R-:W-:Y:S01]  /*15390*/  FFMA.FTZ R60, R60, R3.reuse, -R29.reuse ;  /* 0x000000033c3c7223 */ /* 0x180fe2000001081d */
[-C--:B------:R-:W-:Y:S01]  /*153a0*/  FFMA.FTZ R54, R54, R3.reuse, -R29 ;  /* 0x0000000336367223 */ /* 0x080fe2000001081d */
[----:B------:R-:W-:Y:S01]  /*153b0*/  FADD.FTZ R2, R192, R47 ;  /* 0x0000002fc0027221 */ /* 0x000fe20000010000 */
[----:B------:R-:W-:Y:S01]  /*153c0*/  FFMA.FTZ R24, R24, R3, -R29 ;  /* 0x0000000318187223 */ /* 0x000fe2000001081d */
[----:B-1----:R-:W-:Y:S01]  /*153d0*/  F2FP.BF16.F32.PACK_AB R186, R25, R52 ;  /* 0x0000003419ba723e */ /* 0x002fe200000010ff */
[----:B------:R-:W1:Y:S01]  /*153e0*/  MUFU.EX2 R30, R30 ;  /* 0x0000001e001e7308 */ /* 0x000e620000000800 */
[----:B------:R-:W-:Y:S01]  /*153f0*/  FADD.FTZ R47, R41, R2 ;  /* 0x00000002292f7221 */ /* 0x000fe20000010000 */
[----:B------:R-:W-:-:S02]  /*15400*/  F2FP.BF16.F32.PACK_AB R198, R35, R198 ;  /* 0x000000c623c6723e */ /* 0x000fc400000010ff */
[----:B------:R-:W-:Y:S01]  /*15410*/  F2FP.BF16.F32.PACK_AB R192, R192, R37 ;  /* 0x00000025c0c0723e */ /* 0x000fe200000010ff */
[C---:B------:R-:W-:Y:S01]  /*15420*/  FADD.FTZ R2, R194.reuse, R47 ;  /* 0x0000002fc2027221 */ /* 0x040fe20000010000 */
[----:B------:R-:W-:Y:S02]  /*15430*/  F2FP.BF16.F32.PACK_AB R194, R194, R41 ;  /* 0x00000029c2c2723e */ /* 0x000fe400000010ff */
[----:B------:R-:W2:Y:S01]  /*15440*/  MUFU.EX2 R199, R28 ;  /* 0x0000001c00c77308 */ /* 0x000ea20000000800 */
[----:B0-----:R-:W-:Y:S01]  /*15450*/  FADD.FTZ R33, R26, R27 ;  /* 0x0000001b1a217221 */ /* 0x001fe20000010000 */
[----:B------:R-:W-:Y:S01]  /*15460*/  FADD.FTZ R47, R45, R2 ;  /* 0x000000022d2f7221 */ /* 0x000fe20000010000 */
[----:B------:R-:W-:Y:S02]  /*15470*/  F2FP.BF16.F32.PACK_AB R184, R43, R48 ;  /* 0x000000302bb8723e */ /* 0x000fe400000010ff */
[----:B------:R-:W-:Y:S01]  /*15480*/  F2FP.BF16.F32.PACK_AB R197, R27, R26 ;  /* 0x0000001a1bc5723e */ /* 0x000fe200000010ff */
[C---:B------:R-:W-:Y:S01]  /*15490*/  FADD.FTZ R47, R188.reuse, R47 ;  /* 0x0000002fbc2f7221 */ /* 0x040fe20000010000 */
[----:B------:R-:W-:Y:S01]  /*154a0*/  F2FP.BF16.F32.PACK_AB R188, R188, R45 ;  /* 0x0000002dbcbc723e */ /* 0x000fe200000010ff */
[----:B------:R-:W0:Y:S01]  /*154b0*/  MUFU.EX2 R34, R34 ;  /* 0x0000002200227308 */ /* 0x000e220000000800 */
[----:B-1----:R-:W-:Y:S01]  /*154c0*/  FADD.FTZ R0, R30, R33 ;  /* 0x000000211e007221 */ /* 0x002fe20000010000 */
[----:B------:R-:W-:-:S04]  /*154d0*/  FADD.FTZ R2, R44, R47 ;  /* 0x0000002f2c027221 */ /* 0x000fc80000010000 */
[----:B------:R-:W-:Y:S02]  /*154e0*/  FADD.FTZ R31, R39, R2 ;  /* 0x00000002271f7221 */ /* 0x000fe40000010000 */
[----:B------:R-:W1:Y:S01]  /*154f0*/  MUFU.EX2 R193, R32 ;  /* 0x0000002000c17308 */ /* 0x000e620000000800 */
[C---:B--2---:R-:W-:Y:S01]  /*15500*/  FADD.FTZ R33, R199.reuse, R0 ;  /* 0x00000000c7217221 */ /* 0x044fe20000010000 */
[----:B------:R-:W-:Y:S01]  /*15510*/  FADD.FTZ R2, R48, R31 ;  /* 0x0000001f30027221 */ /* 0x000fe20000010000 */
[----:B------:R-:W-:-:S03]  /*15520*/  F2FP.BF16.F32.PACK_AB R199, R199, R30 ;  /* 0x0000001ec7c7723e */ /* 0x000fc600000010ff */
[----:B------:R-:W-:Y:S02]  /*15530*/  FADD.FTZ R31, R43, R2 ;  /* 0x000000022b1f7221 */ /* 0x000fe40000010000 */
[----:B------:R-:W2:Y:S01]  /*15540*/  MUFU.EX2 R38, R38 ;  /* 0x0000002600267308 */ /* 0x000ea20000000800 */
[----:B0-----:R-:W-:Y:S01]  /*15550*/  FADD.FTZ R0, R34, R33 ;  /* 0x0000002122007221 */ /* 0x001fe20000010000 */
[----:B------:R-:W-:-:S04]  /*15560*/  FADD.FTZ R228, R52, R31 ;  /* 0x0000001f34e47221 */ /* 0x000fc80000010000 */
[----:B------:R-:W-:Y:S02]  /*15570*/  FADD.FTZ R228, R25, R228 ;  /* 0x000000e419e47221 */ /* 0x000fe40000010000 */
        /* <DEDUP_REMOVED lines=22> */
[----:B------:R-:W-:-:S03]  /*156e0*/  F2FP.BF16.F32.PACK_AB R185, R185, R50 ;  /* 0x00000032b9b9723e */ /* 0x000fc600000010ff */
[----:B-1----:R-:W-:Y:S01]  /*156f0*/  FADD.FTZ R0, R54, R25 ;  /* 0x0000001936007221 */ /* 0x002fe20000010000 */
[----:B------:R-:W-:-:S04]  /*15700*/  IMAD R25, R73, 0x80, R152 ;  /* 0x0000008049197824 */ /* 0x000fc800078e0298 */
[----:B------:R-:W-:Y:S02]  /*15710*/  IMAD.IADD R56, R25, 0x1, R56 ;  /* 0x0000000119387824 */ /* 0x000fe400078e0238 */
[C---:B--2---:R-:W-:Y:S01]  /*15720*/  FADD.FTZ R227, R187.reuse, R0 ;  /* 0x00000000bbe37221 */ /* 0x044fe20000010000 */
[----:B------:R-:W-:Y:S01]  /*15730*/  F2FP.BF16.F32.PACK_AB R187, R187, R54 ;  /* 0x00000036bbbb723e */ /* 0x000fe200000010ff */
[----:B------:R-:W-:Y:S06]  /*15740*/  @!P2 BRA `(.L_x_1560) ;  /* 0x000000000048a947 */ /* 0x000fec0003800000 */
        /* <DEDUP_REMOVED lines=11> */
.L_x_1562:
[----:B------:R-:W-:-:S13]  /*15800*/  ISETP.NE.AND P3, PT, R57, 0x1, PT ;  /* 0x000000013900780c */ /* 0x000fda0003f65270 */
[----:B------:R-:W0:Y:S02]  /*15810*/  @P3 LDC.64 R24, c[0x0][0x9e8] ;  /* 0x00027a00ff183b82 */ /* 0x000e240000000a00 */
[----:B0-----:R-:W-:-:S05]  /*15820*/  @P3 IMAD.HI.U32 R2, R0, R24, RZ ;  /* 0x0000001800023227 */ /* 0x001fca00078e00ff */
[----:B------:R-:W-:-:S07]  /*15830*/  @P3 SHF.R.U32.HI R0, RZ, R25, R2 ;  /* 0x00000019ff003219 */ /* 0x000fce0000011602 */
.L_x_1563:
[----:B------:R-:W-:Y:S05]  /*15840*/  BSYNC B0 ;  /* 0x0000000000007941 */ /* 0x000fea0003800000 */
.L_x_1561:
[----:B------:R-:W-:-:S05]  /*15850*/  IMAD R57, R0, R57, R57 ;  /* 0x0000003900397224 */ /* 0x000fca00078e0239 */
[----:B------:R-:W-:-:S07]  /*15860*/  VIMNMX R56, R56, R57, PT ;  /* 0x0000003938387248 */ /* 0x000fce0003fe0100 */
.L_x_1560:
[----:B------:R-:W2:Y:S01]  /*15870*/  LDL R24, [R1+0x50] ;  /* 0x0000500001187983 */ /* 0x000ea20000100800 */
[----:B------:R-:W-:Y:S01]  /*15880*/  SHF.R.S32.HI R25, RZ, 0x1f, R56 ;  /* 0x0000001fff197819 */ /* 0x000fe20000011438 */
[----:B------:R-:W-:Y:S01]  /*15890*/  BSSY B1, `(.L_x_1564) ;  /* 0x00002fe000017945 */ /* 0x000fe20003800000 */
[----:B------:R-:W-:Y:S01]  /*158a0*/  IMAD.MOV.U32 R2, RZ, RZ, 0x3f800000 ;  /* 0x3f800000ff027424 */ /* 0x000fe200078e00ff */
[----:B------:R-:W-:Y:S02]  /*158b0*/  CS2R R150, SRZ ;  /* 0x0000000000967805 */ /* 0x000fe4000001ff00 */
[----:B------:R-:W-:Y:S01]  /*158c0*/  LEA.HI R25, R25, R56, RZ, 0x6 ;  /* 0x0000003819197211 */ /* 0x000fe200078f30ff */
[----:B------:R-:W-:Y:S01]  /*158d0*/  IMAD.MOV.U32 R0, RZ, RZ, 0x3f800000 ;  /* 0x3f800000ff007424 */ /* 0x000fe200078e00ff */
[----:B------:R-:W-:Y:S02]  /*158e0*/  CS2R R148, SRZ ;  /* 0x0000000000947805 */ /* 0x000fe4000001ff00 */
[----:B------:R-:W-:-:S02]  /*158f0*/  CS2R R146, SRZ ;  /* 0x0000000000927805 */ /* 0x000fc4000001ff00 */
[----:B------:R-:W-:Y:S02]  /*15900*/  SHF.R.S32.HI R25, RZ, 0x6, R25 ;  /* 0x00000006ff197819 */ /* 0x000fe40000011419 */
        /* <DEDUP_REMOVED lines=60> */
[----:B--2---:R-:W-:-:S04]  /*15cd0*/  VIMNMX R24, R24, R25, !PT ;  /* 0x0000001918187248 */ /* 0x004fc80007fe0100 */
[----:B------:R-:W-:Y:S01]  /*15ce0*/  ISETP.GE.AND P3, PT, R204, R24, PT ;  /* 0x00000018cc00720c */ /* 0x000fe20003f66270 */
[----:B------:R0:W-:Y:S02]  /*15cf0*/  STL [R1+0x30], R24 ;  /* 0x0000301801007387 */ /* 0x0001e40000100800 */
[----:B0-----:R-:W-:-:S10]  /*15d00*/  CS2R R24, SRZ ;  /* 0x0000000000187805 */ /* 0x001fd4000001ff00 */
[----:B------:R-:W-:Y:S05]  /*15d10*/  @!P3 BRA `(.L_x_1565) ;  /* 0x0000002800d4b947 */ /* 0x000fea0003800000 */
[----:B------:R-:W-:Y:S01]  /*15d20*/  IMAD.IADD R3, R23, 0x1, R152 ;  /* 0x0000000117037824 */ /* 0x000fe200078e0298 */
[----:B------:R-:W-:Y:S01]  /*15d30*/  BSSY B0, `(.L_x_1566) ;  /* 0x00002af000007945 */ /* 0x000fe20003800000 */
[----:B------:R-:W-:Y:S02]  /*15d40*/  IMAD.MOV.U32 R2, RZ, RZ, 0x3f800000 ;  /* 0x3f800000ff027424 */ /* 0x000fe400078e00ff */
[----:B------:R-:W-:Y:S01]  /*15d50*/  IMAD.MOV.U32 R151, RZ, RZ, RZ ;  /* 0x000000ffff977224 */ /* 0x000fe200078e00ff */
[----:B------:R0:W-:Y:S01]  /*15d60*/  STL [R1+0x2c], R3 ;  /* 0x00002c0301007387 */ /* 0x0001e20000100800 */
[----:B------:R-:W-:-:S07]  /*15d70*/  VIADD R231, R3, 0x8 ;  /* 0x0000000803e77836 */ /* 0x000fce0000000000 */
.L_x_1585:
[----:B------:R-:W-:-:S05]  /*15d80*/  VIADD R230, R22, 0x1 ;  /* 0x0000000116e67836 */ /* 0x000fca0000000000 */
[----:B------:R-:W-:-:S04]  /*15d90*/  ISETP.NE.AND P3, PT, R230, 0x2, PT ;  /* 0x00000002e600780c */ /* 0x000fc80003f65270 */
[----:B------:R-:W-:Y:S02]  /*15da0*/  SEL R233, RZ, 0x1, P3 ;  /* 0x00000001ffe97807 */ /* 0x000fe40001800000 */
[----:B------:R-:W-:Y:S02]  /*15db0*/  SEL R230, R230, RZ, P3 ;  /* 0x000000ffe6e67207 */ /* 0x000fe40001800000 */
[----:B------:R-:W-:Y:S01]  /*15dc0*/  LOP3.LUT R233, R205, R233, RZ, 0x3c, !PT ;  /* 0x000000e9cde97212 */ /* 0x000fe200078e3cff */
[----:B------:R-:W-:Y:S06]  /*15dd0*/  @!P0 BRA `(.L_x_1567) ;  /* 0x0000000000048947 */ /* 0x000fec0003800000 */
[----:B------:R-:W-:Y:S01]  /*15de0*/  BPT.TRAP 0x1 ;  /* 0x000000040000795c */ /* 0x000fe20000300000 */
.L_x_1567:
[----:B------:R-:W-:Y:S01]  /*15df0*/  IMAD R232, R230, 0x8, R16 ;  /* 0x00000008e6e87824 */ /* 0x000fe200078e0210 */
[----:B------:R-:W-:-:S04]  /*15e00*/  SHF.L.U32 R152, R233, 0x1f, RZ ;  /* 0x0000001fe9987819 */ /* 0x000fc800000006ff */
[----:B------:R1:W2:Y:S01]  /*15e10*/  SYNCS.PHASECHK.TRANS64.TRYWAIT P3, [R232+URZ+0x30830], R152 ;  /* 0x03083098e80075a7 */ /* 0x0002a2000806017f */
[----:B------:R-:W-:Y:S05]  /*15e20*/  @!P0 BRA `(.L_x_1568) ;  /* 0x0000000000048947 */ /* 0x000fea0003800000 */
[----:B------:R-:W-:Y:S01]  /*15e30*/  BPT.TRAP 0x1 ;  /* 0x000000040000795c */ /* 0x000fe20000300000 */
.L_x_1568:
[----:B0-----:R-:W3:Y:S01]  /*15e40*/  LDL R3, [R1+0x18] ;  /* 0x0000180001037983 */ /* 0x001ee20000100800 */
[----:B------:R-:W-:Y:S01]  /*15e50*/  BSSY B2, `(.L_x_1569) ;  /* 0x0000007000027945 */ /* 0x000fe20003800000 */
[----:B---3--:R-:W-:-:S04]  /*15e60*/  IMAD R3, R230, 0x800, R3 ;  /* 0x00000800e6037824 */ /* 0x008fc800078e0203 */
[C---:B------:R-:W-:Y:S02]  /*15e70*/  VIADD R156, R3.reuse, 0x2 ;  /* 0x00000002039c7836 */ /* 0x040fe40000000000 */
[----:B------:R-:W-:Y:S01]  /*15e80*/  VIADD R155, R3, 0x4 ;  /* 0x00000004039b7836 */ /* 0x000fe20000000000 */
[----:B--2---:R-:W-:Y:S06]  /*15e90*/  @P3 BRA `(.L_x_1570) ;  /* 0x0000000000083947 */ /* 0x004fec0003800000 */
[----:B------:R-:W0:Y:S02]  /*15ea0*/  SYNCS.PHASECHK.TRANS64.TRYWAIT P3, [R232+URZ+0x30830], R152 ;  /* 0x03083098e80075a7 */ /* 0x000e24000806017f */
[----:B0-----:R-:W-:Y:S05]  /*15eb0*/  @!P3 BRA `(.L_x_1571) ;  /* 0x0000013800c4b947 */ /* 0x001fea0003800000 */
.L_x_1570:
[----:B------:R-:W-:Y:S05]  /*15ec0*/  BSYNC B2 ;  /* 0x0000000000027941 */ /* 0x000fea0003800000 */
.L_x_1569:
[----:B01----:R-:W-:Y:S01]  /*15ed0*/  IMAD.MOV.U32 R152, RZ, RZ, R3 ;  /* 0x000000ffff987224 */ /* 0x003fe200078e0003 */
[----:B------:R-:W-:Y:S01]  /*15ee0*/  R2UR UR12, R216 ;  /* 0x00000000d80c72ca */ /* 0x000fe200000e0000 */
[----:B------:R-:W-:Y:S01]  /*15ef0*/  VIADD R154, R3, 0x6 ;  /* 0x00000006039a7836 */ /* 0x000fe20000000000 */
[----:B------:R-:W-:Y:S01]  /*15f00*/  R2UR UR13, R217 ;  /* 0x00000000d90d72ca */ /* 0x000fe200000e0000 */
[----:B------:R-:W-:Y:S01]  /*15f10*/  IMAD.MOV.U32 R153, RZ, RZ, 0x40000040 ;  /* 0x40000040ff997424 */ /* 0x000fe200078e00ff */
[----:B------:R-:W-:Y:S01]  /*15f20*/  R2UR UR6, R152 ;  /* 0x00000000980672ca */ /* 0x000fe200000e0000 */
[----:B------:R-:W-:Y:S01]  /*15f30*/  IMAD.MOV.U32 R152, RZ, RZ, R156 ;  /* 0x000000ffff987224 */ /* 0x000fe200078e009c */
[----:B------:R-:W-:Y:S01]  /*15f40*/  R2UR UR10, R154 ;  /* 0x000000009a0a72ca */ /* 0x000fe200000e0000 */
[----:B------:R-:W-:Y:S01]  /*15f50*/  VIADD R156, R3, 0x204 ;  /* 0x00000204039c7836 */ /* 0x000fe20000000000 */
[----:B------:R-:W-:Y:S01]  /*15f60*/  R2UR UR5, R153 ;  /* 0x00000000990572ca */ /* 0x000fe200000e0000 */
[C---:B------:R-:W-:Y:S01]  /*15f70*/  VIADD R154, R3.reuse, 0x202 ;  /* 0x00000202039a7836 */ /* 0x040fe20000000000 */
[----:B------:R-:W-:Y:S01]  /*15f80*/  R2UR UR4, R152 ;  /* 0x00000000980472ca */ /* 0x000fe200000e0000 */
[----:B------:R-:W-:Y:S01]  /*15f90*/  IMAD.MOV.U32 R152, RZ, RZ, R155 ;  /* 0x000000ffff987224 */ /* 0x000fe200078e009b */
[----:B------:R-:W-:Y:S01]  /*15fa0*/  R2UR UR22, R156 ;  /* 0x000000009c1672ca */ /* 0x000fe200000e0000 */
[----:B------:R-:W-:Y:S01]  /*15fb0*/  IMAD.MOV.U32 R155, RZ, RZ, 0x40000040 ;  /* 0x40000040ff9b7424 */ /* 0x000fe200078e00ff */
[----:B------:R-:W-:Y:S01]  /*15fc0*/  R2UR UR18, R154 ;  /* 0x000000009a1272ca */ /* 0x000fe200000e0000 */
[C---:B------:R-:W-:Y:S01]  /*15fd0*/  VIADD R156, R3.reuse, 0x400 ;  /* 0x00000400039c7836 */ /* 0x040fe20000000000 */
[----:B------:R-:W-:Y:S01]  /*15fe0*/  R2UR UR8, R152 ;  /* 0x00000000980872ca */ /* 0x000fe200000e0000 */
[----:B------:R-:W-:Y:S01]  /*15ff0*/  VIADD R152, R3, 0x200 ;  /* 0x0000020003987836 */ /* 0x000fe20000000000 */
[----:B------:R-:W-:Y:S01]  /*16000*/  R2UR UR11, R155 ;  /* 0x000000009b0b72ca */ /* 0x000fe200000e0000 */
[C---:B------:R-:W-:Y:S01]  /*16010*/  VIADD R154, R3.reuse, 0x402 ;  /* 0x00000402039a7836 */ /* 0x040fe20000000000 */
[----:B------:R-:W-:Y:S01]  /*16020*/  R2UR UR30, R156 ;  /* 0x000000009c1e72ca */ /* 0x000fe200000e0000 */
[C---:B------:R-:W-:Y:S01]  /*16030*/  VIADD R156, R3.reuse, 0x406 ;  /* 0x00000406039c7836 */ /* 0x040fe20000000000 */
[----:B------:R-:W-:Y:S01]  /*16040*/  R2UR UR14, R152 ;  /* 0x00000000980e72ca */ /* 0x000fe200000e0000 */
[----:B------:R-:W-:Y:S01]  /*16050*/  VIADD R152, R3, 0x206 ;  /* 0x0000020603987836 */ /* 0x000fe20000000000 */
[----:B------:R-:W-:Y:S01]  /*16060*/  MOV R237, UR10 ;  /* 0x0000000a00ed7c02 */ /* 0x000fe20008000f00 */
[----:B------:R-:W-:Y:S01]  /*16070*/  UMOV UR10, UR4 ;  /* 0x00000004000a7c82 */ /* 0x000fe20008000000 */
[----:B------:R-:W-:Y:S01]  /*16080*/  R2UR UR7, R153 ;  /* 0x00000000990772ca */ /* 0x000fe200000e0000 */
[----:B------:R-:W-:Y:S01]  /*16090*/  IMAD.MOV.U32 R157, RZ, RZ, 0x40000040 ;  /* 0x40000040ff9d7424 */ /* 0x000fe200078e00ff */
[----:B------:R-:W-:Y:S01]  /*160a0*/  R2UR UR26, R152 ;  /* 0x00000000981a72ca */ /* 0x000fe200000e0000 */
[C---:B------:R-:W-:Y:S01]  /*160b0*/  VIADD R152, R3.reuse, 0x404 ;  /* 0x0000040403987836 */ /* 0x040fe20000000000 */
[----:B------:R-:W-:Y:S01]  /*160c0*/  R2UR UR34, R154 ;  /* 0x000000009a2272ca */ /* 0x000fe200000e0000 */
[C---:B------:R-:W-:Y:S01]  /*160d0*/  VIADD R154, R3.reuse, 0x604 ;  /* 0x00000604039a7836 */ /* 0x040fe20000000000 */
[----:B------:R-:W-:Y:S01]  /*160e0*/  MOV R158, UR11 ;  /* 0x0000000b009e7c02 */ /* 0x000fe20008000f00 */
[----:B------:R-:W-:Y:S01]  /*160f0*/  UMOV UR11, UR5 ;  /* 0x00000005000b7c82 */ /* 0x000fe20008000000 */
[----:B------:R-:W-:Y:S01]  /*16100*/  R2UR UR38, R152 ;  /* 0x00000000982672ca */ /* 0x000fe200000e0000 */
[C---:B------:R-:W-:Y:S01]  /*16110*/  VIADD R152, R3.reuse, 0x600 ;  /* 0x0000060003987836 */ /* 0x040fe20000000000 */
[----:B------:R-:W-:Y:S01]  /*16120*/  R2UR UR42, R156 ;  /* 0x000000009c2a72ca */ /* 0x000fe200000e0000 */
[C---:B------:R-:W-:Y:S01]  /*16130*/  VIADD R156, R3.reuse, 0x602 ;  /* 0x00000602039c7836 */ /* 0x040fe20000000000 */
[----:B------:R-:W-:Y:S01]  /*16140*/  R2UR UR4, R6 ;  /* 0x00000000060472ca */ /* 0x000fe200000e0000 */
[-C--:B------:R-:W-:Y:S01]  /*16150*/  FMUL.FTZ R24, R24, R0.reuse ;  /* 0x0000000018187220 */ /* 0x080fe20000410000 */
[----:B------:R-:W-:Y:S01]  /*16160*/  R2UR UR46, R152 ;  /* 0x00000000982e72ca */ /* 0x000fe200000e0000 */
[----:B------:R-:W-:Y:S01]  /*16170*/  VIADD R152, R3, 0x606 ;  /* 0x0000060603987836 */ /* 0x000fe20000000000 */
[----:B------:R-:W-:Y:S01]  /*16180*/  R2UR UR5, R7 ;  /* 0x00000000070572ca */ /* 0x000fe200000e0000 */
[----:B------:R-:W-:Y:S01]  /*16190*/  IMAD.MOV.U32 R3, RZ, RZ, R158 ;  /* 0x000000ffff037224 */ /* 0x000fe200078e009e */
[----:B------:R-:W-:Y:S01]  /*161a0*/  R2UR UR9, R153 ;  /* 0x00000000990972ca */ /* 0x000fe200000e0000 */
[-C--:B------:R-:W-:Y:S01]  /*161b0*/  FMUL.FTZ R25, R25, R0.reuse ;  /* 0x0000000019197220 */ /* 0x080fe20000410000 */
        /* <DEDUP_REMOVED lines=30> */
[----:B------:R-:W-:Y:S01]  /*163a0*/  WARPGROUP.ARRIVE ;  /* 0x00000000000079c5 */ /* 0x000fe20000000000 */
[----:B------:R-:W-:Y:S01]  /*163b0*/  R2UR UR16, R214 ;  /* 0x00000000d61072ca */ /* 0x000fe200000e0000 */
[-C--:B------:R-:W-:Y:S01]  /*163c0*/  FMUL.FTZ R57, R57, R0.reuse ;  /* 0x0000000039397220 */ /* 0x080fe20000410000 */
[----:B------:R-:W-:Y:S01]  /*163d0*/  R2UR UR17, R215 ;  /* 0x00000000d71172ca */ /* 0x000fe200000e0000 */
[-C--:B------:R-:W-:Y:S01]  /*163e0*/  FMUL.FTZ R60, R60, R0.reuse ;  /* 0x000000003c3c7220 */ /* 0x080fe20000410000 */
[----:B------:R-:W-:Y:S01]  /*163f0*/  R2UR UR20, R212 ;  /* 0x00000000d41472ca */ /* 0x000fe200000e0000 */
[----:B------:R-:W-:Y:S01]  /*16400*/  HGMMA.64x64x16.F32.BF16 R152, gdesc[UR4], RZ, !UPT, gsb0 ;  /* 0x00e00000049879f0 */ /* 0x000fe2000c0018ff */
[----:B------:R-:W-:Y:S01]  /*16410*/  UMOV UR6, UR8 ;  /* 0x0000000800067c82 */ /* 0x000fe20008000000 */
[----:B------:R-:W-:Y:S01]  /*16420*/  UMOV UR7, UR9 ;  /* 0x0000000900077c82 */ /* 0x000fe20008000000 */
        /* <DEDUP_REMOVED lines=80> */
[----:B------:R-:W-:Y:S01]  /*16930*/  HGMMA.64x64x16.F32.BF16 R152, gdesc[UR8], R152, gsb0 ;  /* 0x00e00000089879f0 */ /* 0x000fe20008001898 */
        /* <DEDUP_REMOVED lines=103> */
.L_x_1572:
[----:B------:R-:W-:Y:S01]  /*16fb0*/  SHF.L.U32 R2, R205, 0x1f, RZ ;  /* 0x0000001fcd027819 */ /* 0x000fe200000006ff */
[----:B------:R-:W-:-:S04]  /*16fc0*/  IMAD R0, R22, 0x8, R16 ;  /* 0x0000000816007824 */ /* 0x000fc800078e0210 */
[----:B------:R0:W1:Y:S01]  /*16fd0*/  SYNCS.PHASECHK.TRANS64.TRYWAIT P3, [R0+URZ+0x30850], R2 ;  /* 0x03085002000075a7 */ /* 0x000062000806017f */
[----:B------:R-:W-:Y:S05]  /*16fe0*/  @!P0 BRA `(.L_x_1573) ;  /* 0x0000000000048947 */ /* 0x000fea0003800000 */
[----:B------:R-:W-:Y:S01]  /*16ff0*/  BPT.TRAP 0x1 ;  /* 0x000000040000795c */ /* 0x000fe20000300000 */
.L_x_1573:
[----:B------:R-:W-:Y:S04]  /*17000*/  BSSY B2, `(.L_x_1574) ;  /* 0x0000004000027945 */ /* 0x000fe80003800000 */
[----:B-1----:R-:W-:Y:S05]  /*17010*/  @P3 BRA `(.L_x_1575) ;  /* 0x0000000000083947 */ /* 0x002fea0003800000 */
[----:B------:R-:W1:Y:S02]  /*17020*/  SYNCS.PHASECHK.TRANS64.TRYWAIT P3, [R0+URZ+0x30850], R2 ;  /* 0x03085002000075a7 */ /* 0x000e64000806017f */
[----:B-1----:R-:W-:Y:S05]  /*17030*/  @!P3 BRA `(.L_x_1576) ;  /* 0x000001280078b947 */ /* 0x002fea0003800000 */
.L_x_1575:
[----:B------:R-:W-:Y:S05]  /*17040*/  BSYNC B2 ;  /* 0x0000000000027941 */ /* 0x000fea0003800000 */
.L_x_1574:
[----:B01----:R-:W-:Y:S01]  /*17050*/  VIADD R2, R16, 0x400 ;  /* 0x0000040010027836 */ /* 0x003fe20000000000 */
[----:B------:R-:W-:Y:S01]  /*17060*/  WARPGROUP.ARRIVE ;  /* 0x00000000000079c5 */ /* 0x000fe20000000000 */
[----:B------:R-:W-:Y:S01]  /*17070*/  IMAD.MOV.U32 R3, RZ, RZ, 0x40000040 ;  /* 0x40000040ff037424 */ /* 0x000fe200078e00ff */
[----:B------:R-:W-:Y:S01]  /*17080*/  ULDC UR4, c[0x0][0x9dc] ;  /* 0x0002770000047ab9 */ /* 0x000fe20000000800 */
[----:B------:R-:W-:Y:S01]  /*17090*/  @!P1 VIADD R232, R232, 0x30840 ;  /* 0x00030840e8e89836 */ /* 0x000fe20000000000 */
[----:B------:R-:W-:Y:S02]  /*170a0*/  SHF.R.U32.HI R2, RZ, 0x4, R2 ;  /* 0x00000004ff027819 */ /* 0x000fe40000011602 */
[----:B------:R-:W-:Y:S01]  /*170b0*/  R2UR UR7, R3 ;  /* 0x00000000030772ca */ /* 0x000fe200000e0000 */
[----:B------:R-:W-:Y:S01]  /*170c0*/  IMAD.MOV.U32 R3, RZ, RZ, 0x40000040 ;  /* 0x40000040ff037424 */ /* 0x000fe200078e00ff */
[----:B------:R-:W-:Y:S02]  /*170d0*/  LOP3.LUT R2, R2, 0x3fff, RZ, 0xc0, !PT ;  /* 0x00003fff02027812 */ /* 0x000fe400078ec0ff */
[----:B------:R-:W-:-:S02]  /*170e0*/  @!P1 PRMT R232, RZ, 0x654, R232 ;  /* 0x00000654ffe89816 */ /* 0x000fc400000000e8 */
[----:B------:R-:W-:-:S05]  /*170f0*/  LOP3.LUT R2, R2, 0x2000000, RZ, 0xfc, !PT ;  /* 0x0200000002027812 */ /* 0x000fca00078efcff */
[----:B------:R-:W-:Y:S02]  /*17100*/  IMAD R2, R22, 0x800, R2 ;  /* 0x0000080016027824 */ /* 0x000fe400078e0202 */
[----:B------:R-:W-:-:S03]  /*17110*/  IMAD.SHL.U32 R22, R204, 0x40, RZ ;  /* 0x00000040cc167824 */ /* 0x000fc600078e00ff */
[----:B------:R-:W-:-:S13]  /*17120*/  R2UR UR6, R2 ;  /* 0x00000000020672ca */ /* 0x000fda00000e0000 */
[----:B------:R-:W-:Y:S03]  /*17130*/  HGMMA.64x256x16.F32.BF16 R24, R196, gdesc[UR4].tnspB, R24, gsb0 ;  /* 0x43e00004c4187df0 */ /* 0x000fe60008001818 */
[----:B------:R-:W-:Y:S02]  /*17140*/  WARPGROUP.DEPBAR.LE gsb0, 0x0 ;  /* 0x00008000000079c5 */ /* 0x000fe40000010000 */
[----:B------:R-:W-:Y:S01]  /*17150*/  VIADD R196, R2, 0x80 ;  /* 0x0000008002c47836 */ /* 0x000fe20000000000 */
[----:B------:R-:W-:Y:S01]  /*17160*/  WARPGROUP.ARRIVE ;  /* 0x00000000000079c5 */ /* 0x000fe20000000000 */
[----:B------:R-:W-:-:S03]  /*17170*/  IMAD.MOV.U32 R197, RZ, RZ, 0x40000040 ;  /* 0x40000040ffc57424 */ /* 0x000fc600078e00ff */
[----:B------:R-:W-:Y:S02]  /*17180*/  R2UR UR6, R196 ;  /* 0x00000000c40672ca */ /* 0x000fe400000e0000 */
[----:B------:R-:W-:-:S15]  /*17190*/  R2UR UR7, R197 ;  /* 0x00000000c50772ca */ /* 0x000fde00000e0000 */
[----:B------:R-:W-:-:S01]  /*171a0*/  NOP ;  /* 0x0000000000007918 */ /* 0x000fc20000000000 */
[----:B------:R-:W-:Y:S03]  /*171b0*/  HGMMA.64x256x16.F32.BF16 R24, R192, gdesc[UR4].tnspB, R24, gsb0 ;  /* 0x43e00004c0187df0 */ /* 0x000fe60008001818 */
[----:B------:R-:W-:Y:S02]  /*171c0*/  WARPGROUP.DEPBAR.LE gsb0, 0x0 ;  /* 0x00008000000079c5 */ /* 0x000fe40000010000 */
[C---:B------:R-:W-:Y:S01]  /*171d0*/  VIADD R192, R2.reuse, 0x100 ;  /* 0x0000010002c07836 */ /* 0x040fe20000000000 */
[----:B------:R-:W-:Y:S01]  /*171e0*/  WARPGROUP.ARRIVE ;  /* 0x00000000000079c5 */ /* 0x000fe20000000000 */
[----:B------:R-:W-:Y:S02]  /*171f0*/  IMAD.MOV.U32 R193, RZ, RZ, 0x40000040 ;  /* 0x40000040ffc17424 */ /* 0x000fe400078e00ff */
[----:B------:R-:W-:Y:S01]  /*17200*/  VIADD R2, R2, 0x180 ;  /* 0x0000018002027836 */ /* 0x000fe20000000000 */
[----:B------:R-:W-:-:S02]  /*17210*/  R2UR UR6, R192 ;  /* 0x00000000c00672ca */ /* 0x000fc400000e0000 */
[----:B------:R-:W-:-:S15]  /*17220*/  R2UR UR7, R193 ;  /* 0x00000000c10772ca */ /* 0x000fde00000e0000 */
[----:B------:R-:W-:-:S01]  /*17230*/  NOP ;  /* 0x0000000000007918 */ /* 0x000fc20000000000 */
[----:B------:R-:W-:Y:S01]  /*17240*/  HGMMA.64x256x16.F32.BF16 R24, R188, gdesc[UR4].tnspB, R24, gsb0 ;  /* 0x43e00004bc187df0 */ /* 0x000fe20008001818 */
[----:B------:R-:W-:Y:S02]  /*17250*/  R2UR UR6, R2 ;  /* 0x00000000020672ca */ /* 0x000fe400000e0000 */
[----:B------:R-:W-:Y:S01]  /*17260*/  R2UR UR7, R3 ;  /* 0x00000000030772ca */ /* 0x000fe200000e0000 */
[----:B------:R-:W-:Y:S02]  /*17270*/  WARPGROUP.DEPBAR.LE gsb0, 0x0 ;  /* 0x00008000000079c5 */ /* 0x000fe40000010000 */
[----:B------:R-:W-:-:S15]  /*17280*/  WARPGROUP.ARRIVE ;  /* 0x00000000000079c5 */ /* 0x000fde0000000000 */
[----:B------:R-:W-:-:S07]  /*17290*/  NOP ;  /* 0x0000000000007918 */ /* 0x000fce0000000000 */
[----:B------:R-:W-:Y:S03]  /*172a0*/  HGMMA.64x256x16.F32.BF16 R24, R184, gdesc[UR4].tnspB, R24, gsb0 ;  /* 0x43e00004b8187df0 */ /* 0x000fe60008001818 */
[----:B------:R-:W-:Y:S02]  /*172b0*/  WARPGROUP.DEPBAR.LE gsb0, 0x0 ;  /* 0x00008000000079c5 */ /* 0x000fe40000010000 */
[----:B------:R-:W-:Y:S01]  /*172c0*/  IADD3 R186, R224, 0x1, -R22 ;  /* 0x00000001e0ba7810 */ /* 0x000fe20007ffe816 */
[----:B------:R0:W-:Y:S04]  /*172d0*/  @!P1 SYNCS.ARRIVE.TRANS64.RED.A1T0 RZ, [R232+URZ], RZ ;  /* 0x000000ffe8ff99a7 */ /* 0x0001e8000810043f */
[----:B------:R-:W-:-:S02]  /*172e0*/  IMAD.IADD R186, R186, 0x1, -R225 ;  /* 0x00000001baba7824 */ /* 0x000fc400078e0ae1 */
[----:B0-----:R-:W-:Y:S01]  /*172f0*/  IMAD.U32 R232, RZ, RZ, UR4 ;  /* 0x00000004ffe87e24 */ /* 0x001fe2000f8e00ff */
[----:B------:R-:W-:Y:S01]  /*17300*/  ULDC UR4, c[0x0][0x9e0] ;  /* 0x0002780000047ab9 */ /* 0x000fe20000000800 */
[----:B------:R-:W-:-:S03]  /*17310*/  IMAD R186, R235, -0x2, R186 ;  /* 0xfffffffeebba7824 */ /* 0x000fc600078e02ba */
[----:B------:R-:W-:-:S05]  /*17320*/  LOP3.LUT R187, RZ, R232, RZ, 0x33, !PT ;  /* 0x000000e8ffbb7212 */ /* 0x000fca00078e33ff */
[----:B------:R-:W-:Y:S02]  /*17330*/  IMAD.IADD R187, R187, 0x1, R186 ;  /* 0x00000001bbbb7824 */ /* 0x000fe400078e02ba */
[----:B------:R-:W-:Y:S02]  /*17340*/  VIADD R186, R186, UR4 ;  /* 0x00000004baba7c36 */ /* 0x000fe40008000000 */
[C---:B------:R-:W-:Y:S02]  /*17350*/  IMAD.IADD R184, R23.reuse, 0x1, R187 ;  /* 0x0000000117b87824 */ /* 0x040fe400078e02bb */
[----:B------:R-:W-:Y:S01]  /*17360*/  IMAD.IADD R185, R23, 0x1, R186 ;  /* 0x0000000117b97824 */ /* 0x000fe200078e02ba */
[----:B------:R-:W-:Y:S06]  /*17370*/  @!P2 BRA `(.L_x_1577) ;  /* 0x000000000064a947 */ /* 0x000fec0003800000 */
[----:B------:R-:W2:Y:S01]  /*17380*/  LDL R205, [R1+0x1c] ;  /* 0x00001c0001cd7983 */ /* 0x000ea20000100800 */
[----:B------:R-:W-:Y:S01]  /*17390*/  BSSY B2, `(.L_x_1578) ;  /* 0x0000013000027945 */ /* 0x000fe20003800000 */
[----:B--2---:R-:W-:-:S05]  /*173a0*/  IMAD.IADD R188, R23, 0x1, R205 ;  /* 0x0000000117bc7824 */ /* 0x004fca00078e02cd */
[----:B------:R-:W-:-:S13]  /*173b0*/  ISETP.GT.AND P3, PT, R188, -0x1, PT ;  /* 0xffffffffbc00780c */ /* 0x000fda0003f64270 */
[----:B------:R-:W-:Y:S05]  /*173c0*/  @P3 BRA `(.L_x_1579) ;  /* 0x0000000000243947 */ /* 0x000fea0003800000 */
[----:B------:R-:W-:Y:S01]  /*173d0*/  ULDC UR4, c[0x0][0x9e4] ;  /* 0x0002790000047ab9 */ /* 0x000fe20000000800 */
[----:B------:R-:W-:Y:S01]  /*173e0*/  LOP3.LUT R188, RZ, R188, RZ, 0x33, !PT ;  /* 0x000000bcffbc7212 */ /* 0x000fe200078e33ff */
[----:B------:R-:W-:-:S05]  /*173f0*/  IMAD.U32 R189, RZ, RZ, UR4 ;  /* 0x00000004ffbd7e24 */ /* 0x000fca000f8e00ff */
[----:B------:R-:W-:-:S13]  /*17400*/  ISETP.NE.AND P3, PT, R189, 0x1, PT ;  /* 0x00000001bd00780c */ /* 0x000fda0003f65270 */
[----:B------:R-:W0:Y:S02]  /*17410*/  @P3 LDC.64 R2, c[0x0][0x9e8] ;  /* 0x00027a00ff023b82 */ /* 0x000e240000000a00 */
[----:B0-----:R-:W-:-:S05]  /*17420*/  @P3 IMAD.HI.U32 R2, R188, R2, RZ ;  /* 0x00000002bc023227 */ /* 0x001fca00078e00ff */
[----:B------:R-:W-:-:S04]  /*17430*/  @P3 SHF.R.U32.HI R188, RZ, R3, R2 ;  /* 0x00000003ffbc3219 */ /* 0x000fc80000011602 */
[----:B------:R-:W-:Y:S01]  /*17440*/  LOP3.LUT R188, RZ, R188, RZ, 0x33, !PT ;  /* 0x000000bcffbc7212 */ /* 0x000fe200078e33ff */
[----:B------:R-:W-:Y:S06]  /*17450*/  BRA `(.L_x_1580) ;  /* 0x0000000000187947 */ /* 0x000fec0003800000 */
.L_x_1579:
[----:B------:R-:W-:Y:S02]  /*17460*/  ULDC UR4, c[0x0][0x9e4] ;  /* 0x0002790000047ab9 */ /* 0x000fe40000000800 */
[----:B------:R-:W-:-:S05]  /*17470*/  IMAD.U32 R189, RZ, RZ, UR4 ;  /* 0x00000004ffbd7e24 */ /* 0x000fca000f8e00ff */
[----:B------:R-:W-:-:S13]  /*17480*/  ISETP.NE.AND P3, PT, R189, 0x1, PT ;  /* 0x00000001bd00780c */ /* 0x000fda0003f65270 */
[----:B------:R-:W0:Y:S02]  /*17490*/  @P3 LDC.64 R2, c[0x0][0x9e8] ;  /* 0x00027a00ff023b82 */ /* 0x000e240000000a00 */
[----:B0-----:R-:W-:-:S05]  /*174a0*/  @P3 IMAD.HI.U32 R2, R188, R2, RZ ;  /* 0x00000002bc023227 */ /* 0x001fca00078e00ff */
[----:B------:R-:W-:-:S07]  /*174b0*/  @P3 SHF.R.U32.HI R188, RZ, R3, R2 ;  /* 0x00000003ffbc3219 */ /* 0x000fce0000011602 */
.L_x_1580:
[----:B------:R-:W-:Y:S05]  /*174c0*/  BSYNC B2 ;  /* 0x0000000000027941 */ /* 0x000fea0003800000 */
.L_x_1578:
[----:B------:R-:W-:-:S04]  /*174d0*/  IMAD R188, R188, R189, -R22 ;  /* 0x000000bdbcbc7224 */ /* 0x000fc800078e0a16 */
[----:B------:R-:W-:-:S05]  /*174e0*/  IMAD R188, R235, -0x2, R188 ;  /* 0xfffffffeebbc7824 */ /* 0x000fca00078e02bc */
[----:B------:R-:W-:Y:S02]  /*174f0*/  VIMNMX R184, R184, R188, !PT ;  /* 0x000000bcb8b87248 */ /* 0x000fe40007fe0100 */
[----:B------:R-:W-:-:S07]  /*17500*/  VIADDMNMX R185, R188, R189, R185, PT ;  /* 0x000000bdbcb97246 */ /* 0x000fce00038001b9 */
.L_x_1577:
[----:B------:R-:W-:Y:S02]  /*17510*/  ISETP.GT.AND P3, PT, R204, -0x1, PT ;  /* 0xffffffffcc00780c */ /* 0x000fe40003f64270 */
[----:B------:R-:W-:Y:S02]  /*17520*/  IADD3 R186, R186, 0x8, R23 ;  /* 0x00000008baba7810 */ /* 0x000fe40007ffe017 */
[C---:B------:R-:W-:Y:S02]  /*17530*/  ISETP.GT.AND P4, PT, R184.reuse, RZ, P3 ;  /* 0x000000ffb800720c */ /* 0x040fe40001f84270 */
[C---:B------:R-:W-:Y:S02]  /*17540*/  ISETP.GT.AND P6, PT, R184.reuse, 0x1, P3 ;  /* 0x00000001b800780c */ /* 0x040fe40001fc4270 */
        /* <DEDUP_REMOVED lines=51> */
[----:B------:R-:W2:Y:S01]  /*17880*/  LDL R189, [R1+0x2c] ;  /* 0x00002c0001bd7983 */ /* 0x000ea20000100800 */
[----:B------:R-:W-:Y:S02]  /*17890*/  ULDC UR4, c[0x0][0x9e4] ;  /* 0x0002790000047ab9 */ /* 0x000fe40000000800 */
[----:B------:R-:W-:-:S05]  /*178a0*/  IMAD.U32 R164, RZ, RZ, UR4 ;  /* 0x00000004ffa47e24 */ /* 0x000fca000f8e00ff */
[----:B------:R-:W-:-:S13]  /*178b0*/  ISETP.NE.AND P4, PT, R164, 0x1, PT ;  /* 0x00000001a400780c */ /* 0x000fda0003f85270 */
[----:B------:R-:W0:Y:S01]  /*178c0*/  @P4 LDC.64 R2, c[0x0][0x9e8] ;  /* 0x00027a00ff024b82 */ /* 0x000e220000000a00 */
[----:B--2---:R-:W-:-:S05]  /*178d0*/  VIADD R184, R189, 0x8 ;  /* 0x00000008bdb87836 */ /* 0x004fca0000000000 */
[----:B------:R-:W-:-:S05]  /*178e0*/  LOP3.LUT R184, RZ, R184, RZ, 0x33, !PT ;  /* 0x000000b8ffb87212 */ /* 0x000fca00078e33ff */
[----:B0-----:R-:W-:-:S05]  /*178f0*/  @P4 IMAD.HI.U32 R2, R184, R2, RZ ;  /* 0x00000002b8024227 */ /* 0x001fca00078e00ff */
[----:B------:R-:W-:-:S04]  /*17900*/  @P4 SHF.R.U32.HI R184, RZ, R3, R2 ;  /* 0x00000003ffb84219 */ /* 0x000fc80000011602 */
[----:B------:R-:W-:Y:S01]  /*17910*/  LOP3.LUT R184, RZ, R184, RZ, 0x33, !PT ;  /* 0x000000b8ffb87212 */ /* 0x000fe200078e33ff */
[----:B------:R-:W-:Y:S06]  /*17920*/  BRA `(.L_x_1584) ;  /* 0x00000000001c7947 */ /* 0x000fec0003800000 */
.L_x_1583:
[----:B------:R-:W-:Y:S01]  /*17930*/  ULDC UR4, c[0x0][0x9e4] ;  /* 0x0002790000047ab9 */ /* 0x000fe20000000800 */
[----:B------:R-:W-:Y:S02]  /*17940*/  IMAD.MOV.U32 R184, RZ, RZ, R231 ;  /* 0x000000ffffb87224 */ /* 0x000fe400078e00e7 */
[----:B------:R-:W-:-:S05]  /*17950*/  IMAD.U32 R164, RZ, RZ, UR4 ;  /* 0x00000004ffa47e24 */ /* 0x000fca000f8e00ff */
[----:B------:R-:W-:-:S13]  /*17960*/  ISETP.NE.AND P4, PT, R164, 0x1, PT ;  /* 0x00000001a400780c */ /* 0x000fda0003f85270 */
[----:B------:R-:W0:Y:S02]  /*17970*/  @P4 LDC.64 R2, c[0x0][0x9e8] ;  /* 0x00027a00ff024b82 */ /* 0x000e240000000a00 */
[----:B0-----:R-:W-:-:S05]  /*17980*/  @P4 IMAD.HI.U32 R2, R231, R2, RZ ;  /* 0x00000002e7024227 */ /* 0x001fca00078e00ff */
[----:B------:R-:W-:-:S07]  /*17990*/  @P4 SHF.R.U32.HI R184, RZ, R3, R2 ;  /* 0x00000003ffb84219 */ /* 0x000fce0000011602 */
.L_x_1584:
[----:B------:R-:W-:Y:S05]  /*179a0*/  BSYNC B2 ;  /* 0x0000000000027941 */ /* 0x000fea0003800000 */
.L_x_1582:
[----:B------:R-:W-:-:S04]  /*179b0*/  IMAD R22, R184, R164, -R22 ;  /* 0x000000a4b8167224 */ /* 0x000fc800078e0a16 */
[----:B------:R-:W-:-:S05]  /*179c0*/  IMAD R22, R235, -0x2, R22 ;  /* 0xfffffffeeb167824 */ /* 0x000fca00078e0216 */
[----:B------:R-:W-:Y:S02]  /*179d0*/  VIMNMX R187, R187, R22, !PT ;  /* 0x00000016bbbb7248 */ /* 0x000fe40007fe0100 */
[----:B------:R-:W-:-:S07]  /*179e0*/  VIADDMNMX R186, R22, R164, R186, PT ;  /* 0x000000a416ba7246 */ /* 0x000fce00038001ba */
.L_x_1581:
[----:B------:R-:W-:Y:S01]  /*179f0*/  @!P1 VIADD R0, R0, 0x30860 ;  /* 0x0003086000009836 */ /* 0x000fe20000000000 */
[----:B------:R-:W2:Y:S01]  /*17a00*/  LDL R205, [R1+0x30] ;  /* 0x0000300001cd7983 */ /* 0x000ea20000100800 */
[C---:B------:R-:W-:Y:S01]  /*17a10*/  ISETP.GT.AND P6, PT, R187.reuse, 0x9, P3 ;  /* 0x00000009bb00780c */ /* 0x040fe20001fc4270 */
[----:B------:R-:W-:Y:S01]  /*17a20*/  ULDC UR4, c[0x0][0x988] ;  /* 0x0002620000047ab9 */ /* 0x000fe20000000800 */
[----:B------:R-:W-:Y:S01]  /*17a30*/  ISETP.GT.AND P5, PT, R187, 0x1, P3 ;  /* 0x00000001bb00780c */ /* 0x000fe20001fa4270 */
[----:B------:R-:W-:Y:S01]  /*17a40*/  IMAD.U32 R3, RZ, RZ, UR4 ;  /* 0x00000004ff037e24 */ /* 0x000fe2000f8e00ff */
[----:B------:R-:W-:Y:S02]  /*17a50*/  @!P1 PRMT R0, RZ, 0x654, R0 ;  /* 0x00000654ff009816 */ /* 0x000fe40000000000 */
[C---:B------:R-:W-:Y:S02]  /*17a60*/  ISETP.LT.OR P6, PT, R186.reuse, 0xa, P6 ;  /* 0x0000000aba00780c */ /* 0x040fe400037c1670 */
[----:B------:R0:W-:Y:S01]  /*17a70*/  @!P1 SYNCS.ARRIVE.TRANS64.RED.A1T0 RZ, [R0+URZ], RZ ;  /* 0x000000ff00ff99a7 */ /* 0x0001e2000810043f */
[----:B------:R-:W-:-:S02]  /*17a80*/  ISETP.LT.OR P5, PT, R186, 0x2, P5 ;  /* 0x00000002ba00780c */ /* 0x000fc40002fa1670 */
[----:B------:R-:W-:Y:S02]  /*17a90*/  FSEL R159, R159, -INF , !P6 ;  /* 0xff8000009f9f7808 */ /* 0x000fe40007000000 */
[----:B------:R-:W-:Y:S02]  /*17aa0*/  ISETP.GT.AND P6, PT, R187, 0x18, P3 ;  /* 0x00000018bb00780c */ /* 0x000fe40001fc4270 */
[----:B------:R-:W-:Y:S02]  /*17ab0*/  FSEL R155, R155, -INF , !P5 ;  /* 0xff8000009b9b7808 */ /* 0x000fe40006800000 */
[----:B0-----:R-:W-:Y:S02]  /*17ac0*/  FMNMX.FTZ R0, R152, R5, !PT ;  /* 0x0000000598007209 */ /* 0x001fe40007810000 */
[----:B------:R-:W-:Y:S02]  /*17ad0*/  ISETP.LT.OR P6, PT, R186, 0x19, P6 ;  /* 0x00000019ba00780c */ /* 0x000fe400037c1670 */
[----:B------:R-:W-:-:S02]  /*17ae0*/  FMNMX.FTZ R0, R153, R0, !PT ;  /* 0x0000000099007209 */ /* 0x000fc40007810000 */
[----:B------:R-:W-:Y:S02]  /*17af0*/  FSEL R166, R166, -INF , !P6 ;  /* 0xff800000a6a67808 */ /* 0x000fe40007000000 */
[----:B------:R-:W-:Y:S02]  /*17b00*/  FMNMX.FTZ R0, R156, R0, !PT ;  /* 0x000000009c007209 */ /* 0x000fe40007810000 */
[----:B------:R-:W-:Y:S02]  /*17b10*/  ISETP.GT.AND P6, PT, R187, 0x21, P3 ;  /* 0x00000021bb00780c */ /* 0x000fe40001fc4270 */
[----:B------:R-:W-:Y:S02]  /*17b20*/  FMNMX.FTZ R0, R157, R0, !PT ;  /* 0x000000009d007209 */ /* 0x000fe40007810000 */
[----:B------:R-:W-:Y:S02]  /*17b30*/  ISETP.LT.OR P6, PT, R186, 0x22, P6 ;  /* 0x00000022ba00780c */ /* 0x000fe400037c1670 */
[----:B------:R-:W-:-:S02]  /*17b40*/  FMNMX.FTZ R0, R160, R0, !PT ;  /* 0x00000000a0007209 */ /* 0x000fc40007810000 */
[----:B------:R-:W-:Y:S02]  /*17b50*/  FSEL R171, R171, -INF , !P6 ;  /* 0xff800000abab7808 */ /* 0x000fe40007000000 */
[----:B------:R-:W-:Y:S02]  /*17b60*/  FMNMX.FTZ R0, R161, R0, !PT ;  /* 0x00000000a1007209 */ /* 0x000fe40007810000 */
[----:B------:R-:W-:Y:S02]  /*17b70*/  ISETP.GT.AND P6, PT, R187, RZ, P3 ;  /* 0x000000ffbb00720c */ /* 0x000fe40001fc4270 */
[----:B------:R-:W-:Y:S02]  /*17b80*/  FMNMX.FTZ R0, R188, R0, !PT ;  /* 0x00000000bc007209 */ /* 0x000fe40007810000 */
        /* <DEDUP_REMOVED lines=19> */
[----:B------:R-:W-:Y:S01]  /*17cc0*/  ISETP.GT.AND P6, PT, R187, 0x38, P3 ;  /* 0x00000038bb00780c */ /* 0x000fe20001fc4270 */
[----:B------:R-:W0:Y:S01]  /*17cd0*/  SHFL.BFLY PT, R2, R0, 0x2, 0x1f ;  /* 0x0c401f0000027f89 */ /* 0x000e2200000e0000 */
[----:B------:R-:W-:-:S02]  /*17ce0*/  FSEL R174, R174, -INF , !P5 ;  /* 0xff800000aeae7808 */ /* 0x000fc40006800000 */
[----:B------:R-:W-:Y:S02]  /*17cf0*/  ISETP.GT.AND P5, PT, R187, 0x30, P3 ;  /* 0x00000030bb00780c */ /* 0x000fe40001fa4270 */
[C---:B------:R-:W-:Y:S02]  /*17d00*/  ISETP.LT.OR P6, PT, R186.reuse, 0x39, P6 ;  /* 0x00000039ba00780c */ /* 0x040fe400037c1670 */
[----:B------:R-:W-:Y:S02]  /*17d10*/  ISETP.LT.OR P5, PT, R186, 0x31, P5 ;  /* 0x00000031ba00780c */ /* 0x000fe40002fa1670 */
[----:B------:R-:W-:Y:S02]  /*17d20*/  FSEL R182, R182, -INF , !P6 ;  /* 0xff800000b6b67808 */ /* 0x000fe40007000000 */
[----:B------:R-:W-:Y:S02]  /*17d30*/  FSEL R178, R178, -INF , !P5 ;  /* 0xff800000b2b27808 */ /* 0x000fe40006800000 */
[----:B0-----:R-:W-:-:S05]  /*17d40*/  FMNMX.FTZ R2, R0, R2, !PT ;  /* 0x0000000200027209 */ /* 0x001fca0007810000 */
[----:B------:R-:W0:Y:S02]  /*17d50*/  SHFL.BFLY PT, R164, R2, 0x1, 0x1f ;  /* 0x0c201f0002a47f89 */ /* 0x000e2400000e0000 */
[----:B0-----:R-:W-:-:S04]  /*17d60*/  FMNMX.FTZ R164, R2, R164, !PT ;  /* 0x000000a402a47209 */ /* 0x001fc80007810000 */
[C---:B------:R-:W-:Y:S01]  /*17d70*/  FSETP.NEU.FTZ.AND P4, PT, R164.reuse, -INF , PT ;  /* 0xff800000a400780b */ /* 0x040fe20003f9d000 */
[----:B------:R-:W-:-:S03]  /*17d80*/  FMUL.FTZ R0, R164, R3 ;  /* 0x00000003a4007220 */ /* 0x000fc60000410000 */
[----:B------:R-:W-:Y:S02]  /*17d90*/  FSEL R2, R164, RZ, P4 ;  /* 0x000000ffa4027208 */ /* 0x000fe40002000000 */
[----:B------:R-:W-:Y:S02]  /*17da0*/  FSEL R0, R0, RZ, P4 ;  /* 0x000000ff00007208 */ /* 0x000fe40002000000 */
[----:B------:R-:W-:Y:S01]  /*17db0*/  ISETP.GT.AND P4, PT, R187, 0x8, P3 ;  /* 0x00000008bb00780c */ /* 0x000fe20001f84270 */
[----:B------:R-:W-:Y:S01]  /*17dc0*/  FADD.FTZ R2, -R2, R5 ;  /* 0x0000000502027221 */ /* 0x000fe20000010100 */
[----:B------:R-:W-:Y:S01]  /*17dd0*/  FMNMX.FTZ R5, R154, R4, !PT ;  /* 0x000000049a057209 */ /* 0x000fe20007810000 */
[-CC-:B------:R-:W-:Y:S01]  /*17de0*/  FFMA.FTZ R152, R152, R3.reuse, -R0.reuse ;  /* 0x0000000398987223 */ /* 0x180fe20000010800 */
[----:B------:R-:W-:Y:S01]  /*17df0*/  ISETP.LT.OR P4, PT, R186, 0x9, P4 ;  /* 0x00000009ba00780c */ /* 0x000fe20002781670 */
[--C-:B------:R-:W-:Y:S01]  /*17e00*/  FFMA.FTZ R153, R153, R3, -R0.reuse ;  /* 0x0000000399997223 */ /* 0x100fe20000010800 */
[----:B------:R-:W-:Y:S01]  /*17e10*/  FMNMX.FTZ R5, R155, R5, !PT ;  /* 0x000000059b057209 */ /* 0x000fe20007810000 */
[-C--:B------:R-:W-:Y:S01]  /*17e20*/  FMUL.FTZ R2, R2, R3.reuse ;  /* 0x0000000302027220 */ /* 0x080fe20000410000 */
[----:B------:R-:W-:Y:S01]  /*17e30*/  FSEL R158, R158, -INF , !P4 ;  /* 0xff8000009e9e7808 */ /* 0x000fe20006000000 */
[-CC-:B------:R-:W-:Y:S01]  /*17e40*/  FFMA.FTZ R156, R156, R3.reuse, -R0.reuse ;  /* 0x000000039c9c7223 */ /* 0x180fe20000010800 */
[----:B------:R-:W-:Y:S01]  /*17e50*/  ISETP.GT.AND P4, PT, R187, 0x11, P3 ;  /* 0x00000011bb00780c */ /* 0x000fe20001f84270 */
[--C-:B------:R-:W-:Y:S01]  /*17e60*/  FFMA.FTZ R157, R157, R3, -R0.reuse ;  /* 0x000000039d9d7223 */ /* 0x100fe20000010800 */
[----:B------:R-:W-:Y:S01]  /*17e70*/  FMNMX.FTZ R5, R158, R5, !PT ;  /* 0x000000059e057209 */ /* 0x000fe20007810000 */
[-CC-:B------:R-:W-:Y:S01]  /*17e80*/  FFMA.FTZ R160, R160, R3.reuse, -R0.reuse ;  /* 0x00000003a0a07223 */ /* 0x180fe20000010800 */
[----:B------:R-:W-:Y:S01]  /*17e90*/  ISETP.LT.OR P4, PT, R186, 0x12, P4 ;  /* 0x00000012ba00780c */ /* 0x000fe20002781670 */
[--C-:B------:R-:W-:Y:S01]  /*17ea0*/  FFMA.FTZ R161, R161, R3, -R0.reuse ;  /* 0x00000003a1a17223 */ /* 0x100fe20000010800 */
[----:B------:R-:W-:Y:S01]  /*17eb0*/  FMNMX.FTZ R5, R159, R5, !PT ;  /* 0x000000059f057209 */ /* 0x000fe20007810000 */
[-CC-:B------:R-:W-:Y:S01]  /*17ec0*/  FFMA.FTZ R188, R188, R3.reuse, -R0.reuse ;  /* 0x00000003bcbc7223 */ /* 0x180fe20000010800 */
[----:B------:R-:W-:Y:S01]  /*17ed0*/  FSEL R163, R163, -INF , !P4 ;  /* 0xff800000a3a37808 */ /* 0x000fe20006000000 */
[--C-:B------:R-:W-:Y:S01]  /*17ee0*/  FFMA.FTZ R165, R165, R3, -R0.reuse ;  /* 0x00000003a5a57223 */ /* 0x100fe20000010800 */
[----:B------:R-:W-:Y:S01]  /*17ef0*/  FMNMX.FTZ R5, R162, R5, !PT ;  /* 0x00000005a2057209 */ /* 0x000fe20007810000 */
        /* <DEDUP_REMOVED lines=14> */
[----:B------:R-:W-:Y:S01]  /*17fe0*/  FFMA.FTZ R181, R181, R3, -R0 ;  /* 0x00000003b5b57223 */ /* 0x000fe20000010800 */
[----:B------:R-:W-:Y:S01]  /*17ff0*/  FMNMX.FTZ R5, R170, R5, !PT ;  /* 0x00000005aa057209 */ /* 0x000fe20007810000 */
[----:B------:R-:W-:Y:S01]  /*18000*/  MUFU.EX2 R152, R152 ;  /* 0x0000009800987308 */ /* 0x000fe20000000800 */
[----:B------:R-:W-:-:S02]  /*18010*/  ISETP.LT.OR P4, PT, R186, 0x2a, P4 ;  /* 0x0000002aba00780c */ /* 0x000fc40002781670 */
[----:B------:R-:W-:Y:S02]  /*18020*/  FMNMX.FTZ R5, R171, R5, !PT ;  /* 0x00000005ab057209 */ /* 0x000fe40007810000 */
[----:B------:R-:W-:Y:S02]  /*18030*/  FSEL R175, R175, -INF , !P4 ;  /* 0xff800000afaf7808 */ /* 0x000fe40006000000 */
[----:B------:R-:W-:Y:S01]  /*18040*/  ISETP.GT.AND P4, PT, R187, 0x31, P3 ;  /* 0x00000031bb00780c */ /* 0x000fe20001f84270 */
[----:B------:R-:W0:Y:S01]  /*18050*/  MUFU.EX2 R0, R2 ;  /* 0x0000000200007308 */ /* 0x000e220000000800 */
[----:B------:R-:W-:Y:S02]  /*18060*/  FMNMX.FTZ R5, R174, R5, !PT ;  /* 0x00000005ae057209 */ /* 0x000fe40007810000 */
[----:B------:R-:W-:Y:S02]  /*18070*/  ISETP.LT.OR P4, PT, R186, 0x32, P4 ;  /* 0x00000032ba00780c */ /* 0x000fe40002781670 */
[----:B------:R-:W-:-:S02]  /*18080*/  FMNMX.FTZ R5, R175, R5, !PT ;  /* 0x00000005af057209 */ /* 0x000fc40007810000 */
[----:B------:R-:W-:Y:S01]  /*18090*/  ISETP.GT.AND P3, PT, R187, 0x39, P3 ;  /* 0x00000039bb00780c */ /* 0x000fe20001f64270 */
[----:B------:R-:W1:Y:S01]  /*180a0*/  MUFU.EX2 R153, R153 ;  /* 0x0000009900997308 */ /* 0x000e620000000800 */
[----:B------:R-:W-:Y:S02]  /*180b0*/  FSEL R179, R179, -INF , !P4 ;  /* 0xff800000b3b37808 */ /* 0x000fe40006000000 */
[----:B------:R-:W-:Y:S02]  /*180c0*/  FMNMX.FTZ R5, R178, R5, !PT ;  /* 0x00000005b2057209 */ /* 0x000fe40007810000 */
[----:B------:R-:W-:Y:S02]  /*180d0*/  ISETP.LT.OR P3, PT, R186, 0x3a, P3 ;  /* 0x0000003aba00780c */ /* 0x000fe40001f61670 */
[----:B------:R-:W-:Y:S01]  /*180e0*/  FMNMX.FTZ R5, R179, R5, !PT ;  /* 0x00000005b3057209 */ /* 0x000fe20007810000 */
[----:B------:R-:W3:Y:S01]  /*180f0*/  MUFU.EX2 R156, R156 ;  /* 0x0000009c009c7308 */ /* 0x000ee20000000800 */
[----:B------:R-:W-:Y:S01]  /*18100*/  FSEL R183, R183, -INF , !P3 ;  /* 0xff800000b7b77808 */ /* 0x000fe20005800000 */
[----:B0-----:R-:W-:Y:S01]  /*18110*/  FFMA.FTZ R2, R0, R228, R152 ;  /* 0x000000e400027223 */ /* 0x001fe20000010098 */
[----:B------:R-:W-:-:S04]  /*18120*/  FMNMX.FTZ R5, R182, R5, !PT ;  /* 0x00000005b6057209 */ /* 0x000fc80007810000 */
[----:B------:R-:W-:Y:S01]  /*18130*/  FMNMX.FTZ R5, R183, R5, !PT ;  /* 0x00000005b7057209 */ /* 0x000fe20007810000 */
[----:B------:R-:W0:Y:S01]  /*18140*/  MUFU.EX2 R157, R157 ;  /* 0x0000009d009d7308 */ /* 0x000e220000000800 */
[C---:B-1----:R-:W-:Y:S01]  /*18150*/  F2FP.BF16.F32.PACK_AB R196, R153.reuse, R152 ;  /* 0x0000009899c4723e */ /* 0x042fe200000010ff */
[----:B------:R-:W-:Y:S02]  /*18160*/  FADD.FTZ R2, R153, R2 ;  /* 0x0000000299027221 */ /* 0x000fe40000010000 */
[----:B------:R-:W1:Y:S04]  /*18170*/  SHFL.BFLY PT, R22, R5, 0x2, 0x1f ;  /* 0x0c401f0005167f89 */ /* 0x000e6800000e0000 */
[----:B------:R-:W4:Y:S01]  /*18180*/  MUFU.EX2 R160, R160 ;  /* 0x000000a000a07308 */ /* 0x000f220000000800 */
[----:B---3--:R-:W-:-:S07]  /*18190*/  FADD.FTZ R2, R156, R2 ;  /* 0x000000029c027221 */ /* 0x008fce0000010000 */
[----:B------:R-:W3:Y:S01]  /*181a0*/  MUFU.EX2 R161, R161 ;  /* 0x000000a100a17308 */ /* 0x000ee20000000800 */
[C---:B0-----:R-:W-:Y:S01]  /*181b0*/  FADD.FTZ R2, R157.reuse, R2 ;  /* 0x000000029d027221 */ /* 0x041fe20000010000 */
[----:B------:R-:W-:-:S06]  /*181c0*/  F2FP.BF16.F32.PACK_AB R198, R157, R156 ;  /* 0x0000009c9dc6723e */ /* 0x000fcc00000010ff */
[----:B------:R-:W-:Y:S01]  /*181d0*/  MUFU.EX2 R188, R188 ;  /* 0x000000bc00bc7308 */ /* 0x000fe20000000800 */
[----:B----4-:R-:W-:Y:S01]  /*181e0*/  FADD.FTZ R2, R160, R2 ;  /* 0x00000002a0027221 */ /* 0x010fe20000010000 */
[----:B-1----:R-:W-:-:S06]  /*181f0*/  FMNMX.FTZ R5, R5, R22, !PT ;  /* 0x0000001605057209 */ /* 0x002fcc0007810000 */
[----:B------:R-:W0:Y:S01]  /*18200*/  MUFU.EX2 R165, R165 ;  /* 0x000000a500a57308 */ /* 0x000e220000000800 */
[----:B------:R-:W1:Y:S01]  /*18210*/  SHFL.BFLY PT, R152, R5, 0x1, 0x1f ;  /* 0x0c201f0005987f89 */ /* 0x000e6200000e0000 */
[C---:B---3--:R-:W-:Y:S01]  /*18220*/  FADD.FTZ R2, R161.reuse, R2 ;  /* 0x00000002a1027221 */ /* 0x048fe20000010000 */
[----:B------:R-:W-:-:S05]  /*18230*/  F2FP.BF16.F32.PACK_AB R192, R161, R160 ;  /* 0x000000a0a1c0723e */ /* 0x000fca00000010ff */
[----:B------:R-:W3:Y:S08]  /*18240*/  MUFU.EX2 R168, R168 ;  /* 0x000000a800a87308 */ /* 0x000ef00000000800 */
[----:B------:R-:W4:Y:S01]  /*18250*/  MUFU.EX2 R169, R169 ;  /* 0x000000a900a97308 */ /* 0x000f220000000800 */
[----:B0-----:R-:W-:-:S07]  /*18260*/  F2FP.BF16.F32.PACK_AB R194, R165, R188 ;  /* 0x000000bca5c2723e */ /* 0x001fce00000010ff */
[----:B------:R-:W-:Y:S01]  /*18270*/  MUFU.EX2 R172, R172 ;  /* 0x000000ac00ac7308 */ /* 0x000fe20000000800 */
[----:B-1----:R-:W-:-:S04]  /*18280*/  FMNMX.FTZ R152, R5, R152, !PT ;  /* 0x0000009805987209 */ /* 0x002fc80007810000 */
[C---:B------:R-:W-:Y:S01]  /*18290*/  FSETP.NEU.FTZ.AND P3, PT, R152.reuse, -INF , PT ;  /* 0xff8000009800780b */ /* 0x040fe20003f7d000 */
[C---:B------:R-:W-:Y:S02]  /*182a0*/  FMUL.FTZ R5, R152.reuse, R3 ;  /* 0x0000000398057220 */ /* 0x040fe40000410000 */
[----:B------:R-:W0:Y:S01]  /*182b0*/  MUFU.EX2 R173, R173 ;  /* 0x000000ad00ad7308 */ /* 0x000e220000000800 */
[----:B------:R-:W-:Y:S02]  /*182c0*/  FSEL R22, R152, RZ, P3 ;  /* 0x000000ff98167208 */ /* 0x000fe40001800000 */
[----:B------:R-:W-:-:S03]  /*182d0*/  FSEL R5, R5, RZ, P3 ;  /* 0x000000ff05057208 */ /* 0x000fc60001800000 */
[----:B------:R-:W-:Y:S01]  /*182e0*/  FADD.FTZ R22, -R22, R4 ;  /* 0x0000000416167221 */ /* 0x000fe20000010100 */
[----:B------:R-:W-:Y:S01]  /*182f0*/  FADD.FTZ R4, R188, R2 ;  /* 0x00000002bc047221 */ /* 0x000fe20000010000 */
[-CC-:B------:R-:W-:Y:S01]  /*18300*/  FFMA.FTZ R154, R154, R3.reuse, -R5.reuse ;  /* 0x000000039a9a7223 */ /* 0x180fe20000010805 */
[-CC-:B------:R-:W-:Y:S01]  /*18310*/  FFMA.FTZ R155, R155, R3.reuse, -R5.reuse ;  /* 0x000000039b9b7223 */ /* 0x180fe20000010805 */
[-C--:B------:R-:W-:Y:S01]  /*18320*/  FMUL.FTZ R22, R22, R3.reuse ;  /* 0x0000000316167220 */ /* 0x080fe20000410000 */
        /* <DEDUP_REMOVED lines=11> */
[----:B------:R-:W1:Y:S01]  /*183e0*/  MUFU.EX2 R2, R22 ;  /* 0x0000001600027308 */ /* 0x000e620000000800 */
[-CC-:B------:R-:W-:Y:S01]  /*183f0*/  FFMA.FTZ R178, R178, R3.reuse, -R5.reuse ;  /* 0x00000003b2b27223 */ /* 0x180fe20000010805 */
[----:B------:R-:W-:Y:S01]  /*18400*/  FADD.FTZ R4, R165, R4 ;  /* 0x00000004a5047221 */ /* 0x000fe20000010000 */
[-CC-:B------:R-:W-:Y:S01]  /*18410*/  FFMA.FTZ R179, R179, R3.reuse, -R5.reuse ;  /* 0x00000003b3b37223 */ /* 0x180fe20000010805 */
[-CC-:B------:R-:W-:Y:S01]  /*18420*/  FFMA.FTZ R182, R182, R3.reuse, -R5.reuse ;  /* 0x00000003b6b67223 */ /* 0x180fe20000010805 */
[----:B------:R-:W-:Y:S01]  /*18430*/  FFMA.FTZ R5, R183, R3, -R5 ;  /* 0x00000003b7057223 */ /* 0x000fe20000010805 */
[----:B---3--:R-:W-:Y:S01]  /*18440*/  FADD.FTZ R4, R168, R4 ;  /* 0x00000004a8047221 */ /* 0x008fe20000010000 */
[C---:B--2---:R-:W-:Y:S01]  /*18450*/  ISETP.GT.AND P3, PT, R204.reuse, R205, PT ;  /* 0x000000cdcc00720c */ /* 0x044fe20003f64270 */
[----:B------:R-:W2:Y:S01]  /*18460*/  MUFU.EX2 R155, R155 ;  /* 0x0000009b009b7308 */ /* 0x000ea20000000800 */
[C---:B----4-:R-:W-:Y:S01]  /*18470*/  F2FP.BF16.F32.PACK_AB R188, R169.reuse, R168 ;  /* 0x000000a8a9bc723e */ /* 0x050fe200000010ff */
[----:B------:R-:W-:Y:S01]  /*18480*/  FADD.FTZ R4, R169, R4 ;  /* 0x00000004a9047221 */ /* 0x000fe20000010000 */
[----:B0-----:R-:W-:Y:S01]  /*18490*/  F2FP.BF16.F32.PACK_AB R190, R173, R172 ;  /* 0x000000acadbe723e */ /* 0x001fe200000010ff */
[----:B------:R-:W-:-:S02]  /*184a0*/  VIADD R204, R204, 0xffffffff ;  /* 0xffffffffcccc7836 */ /* 0x000fc40000000000 */
[----:B------:R-:W-:Y:S01]  /*184b0*/  FADD.FTZ R4, R172, R4 ;  /* 0x00000004ac047221 */ /* 0x000fe20000010000 */
[----:B------:R-:W-:Y:S01]  /*184c0*/  IMAD.MOV.U32 R205, RZ, RZ, R233 ;  /* 0x000000ffffcd7224 */ /* 0x000fe200078e00e9 */
[----:B------:R-:W0:Y:S01]  /*184d0*/  MUFU.EX2 R158, R158 ;  /* 0x0000009e009e7308 */ /* 0x000e220000000800 */
[----:B-1----:R-:W-:Y:S01]  /*184e0*/  FFMA.FTZ R227, R2, R227, R154 ;  /* 0x000000e302e37223 */ /* 0x002fe2000001009a */
[----:B------:R-:W-:Y:S01]  /*184f0*/  FADD.FTZ R4, R173, R4 ;  /* 0x00000004ad047221 */ /* 0x000fe20000010000 */
[----:B------:R-:W-:-:S05]  /*18500*/  IMAD.MOV.U32 R22, RZ, RZ, R230 ;  /* 0x000000ffff167224 */ /* 0x000fca00078e00e6 */
        /* <DEDUP_REMOVED lines=31> */
[----:B--2---:R-:W-:-:S07]  /*18700*/  FADD.FTZ R227, R178, R227 ;  /* 0x000000e3b2e37221 */ /* 0x004fce0000010000 */
[----:B------:R-:W2:Y:S01]  /*18710*/  MUFU.EX2 R180, R180 ;  /* 0x000000b400b47308 */ /* 0x000ea20000000800 */
[C---:B0-----:R-:W-:Y:S01]  /*18720*/  FADD.FTZ R4, R177.reuse, R4 ;  /* 0x00000004b1047221 */ /* 0x041fe20000010000 */
[----:B------:R-:W-:-:S06]  /*18730*/  F2FP.BF16.F32.PACK_AB R184, R177, R176 ;  /* 0x000000b0b1b8723e */ /* 0x000fcc00000010ff */
[----:B------:R-:W0:Y:S01]  /*18740*/  MUFU.EX2 R182, R182 ;  /* 0x000000b600b67308 */ /* 0x000e220000000800 */
[C---:B-1----:R-:W-:Y:S01]  /*18750*/  FADD.FTZ R227, R179.reuse, R227 ;  /* 0x000000e3b3e37221 */ /* 0x042fe20000010000 */
[----:B------:R-:W-:-:S06]  /*18760*/  F2FP.BF16.F32.PACK_AB R185, R179, R178 ;  /* 0x000000b2b3b9723e */ /* 0x000fcc00000010ff */
[----:B------:R-:W1:Y:S01]  /*18770*/  MUFU.EX2 R181, R181 ;  /* 0x000000b500b57308 */ /* 0x000e620000000800 */
[----:B--2---:R-:W-:-:S07]  /*18780*/  FADD.FTZ R4, R180, R4 ;  /* 0x00000004b4047221 */ /* 0x004fce0000010000 */
[----:B------:R-:W2:Y:S01]  /*18790*/  MUFU.EX2 R5, R5 ;  /* 0x0000000500057308 */ /* 0x000ea20000000800 */
[----:B0-----:R-:W-:Y:S01]  /*187a0*/  FADD.FTZ R227, R182, R227 ;  /* 0x000000e3b6e37221 */ /* 0x001fe20000010000 */
[C---:B-1----:R-:W-:Y:S01]  /*187b0*/  FADD.FTZ R228, R181.reuse, R4 ;  /* 0x00000004b5e47221 */ /* 0x042fe20000010000 */
[----:B------:R-:W-:Y:S01]  /*187c0*/  F2FP.BF16.F32.PACK_AB R186, R181, R180 ;  /* 0x000000b4b5ba723e */ /* 0x000fe200000010ff */
[----:B------:R-:W-:Y:S02]  /*187d0*/  IMAD.MOV.U32 R4, RZ, RZ, R152 ;  /* 0x000000ffff047224 */ /* 0x000fe400078e0098 */
[C---:B--2---:R-:W-:Y:S01]  /*187e0*/  FADD.FTZ R227, R5.reuse, R227 ;  /* 0x000000e305e37221 */ /* 0x044fe20000010000 */
[----:B------:R-:W-:Y:S01]  /*187f0*/  F2FP.BF16.F32.PACK_AB R187, R5, R182 ;  /* 0x000000b605bb723e */ /* 0x000fe200000010ff */
[----:B------:R-:W-:Y:S01]  /*18800*/  IMAD.MOV.U32 R5, RZ, RZ, R164 ;  /* 0x000000ffff057224 */ /* 0x000fe200078e00a4 */
[----:B------:R-:W-:Y:S06]  /*18810*/  @P3 BRA `(.L_x_1585) ;  /* 0xffffffd400583947 */ /* 0x000fec000383ffff */
[----:B------:R-:W-:Y:S05]  /*18820*/  BSYNC B0 ;  /* 0x0000000000007941 */ /* 0x000fea0003800000 */
.L_x_1566:
[----:B------:R-:W-:Y:S02]  /*18830*/  IMAD.MOV.U32 R4, RZ, RZ, R152 ;  /* 0x000000ffff047224 */ /* 0x000fe400078e0098 */
[----:B------:R-:W-:Y:S02]  /*18840*/  IMAD.MOV.U32 R5, RZ, RZ, R164 ;  /* 0x000000ffff057224 */ /* 0x000fe400078e00a4 */
[----:B------:R-:W-:Y:S02]  /*18850*/  IMAD.MOV.U32 R22, RZ, RZ, R230 ;  /* 0x000000ffff167224 */ /* 0x000fe400078e00e6 */
[----:B------:R-:W-:-:S07]  /*18860*/  IMAD.MOV.U32 R205, RZ, RZ, R233 ;  /* 0x000000ffffcd7224 */ /* 0x000fce00078e00e9 */
.L_x_1565:
[----:B------:R-:W-:Y:S05]  /*18870*/  BSYNC B1 ;  /* 0x0000000000017941 */ /* 0x000fea0003800000 */
.L_x_1564:
[----:B------:R-:W2:Y:S01]  /*18880*/  LDL R152, [R1+0x14] ;  /* 0x0000140001987983 */ /* 0x000ea20000100800 */
[----:B------:R-:W0:Y:S01]  /*18890*/  LDC R154, c[0x0][0x9e4] ;  /* 0x00027900ff9a7b82 */ /* 0x000e220000000800 */
[----:B------:R-:W-:Y:S02]  /*188a0*/  IADD3 R23, R224, 0x80, -R225 ;  /* 0x00000080e0177810 */ /* 0x000fe40007ffe8e1 */
[----:B0-----:R-:W-:-:S03]  /*188b0*/  ISETP.GE.AND P5, PT, R154, 0x1, PT ;  /* 0x000000019a00780c */ /* 0x001fc60003fa6270 */
[----:B--2---:R-:W-:-:S04]  /*188c0*/  IMAD R23, R152, 0x80, R23 ;  /* 0x0000008098177824 */ /* 0x004fc800078e0217 */
[----:B------:R-:W-:-:S06]  /*188d0*/  IMAD.IADD R232, R23, 0x1, -R232 ;  /* 0x0000000117e87824 */ /* 0x000fcc00078e0ae8 */
[----:B------:R-:W-:Y:S05]  /*188e0*/  @!P5 BRA `(.L_x_1586) ;  /* 0x000000000044d947 */ /* 0x000fea0003800000 */
        /* <DEDUP_REMOVED lines=10> */
.L_x_1588:
[----:B------:R-:W-:-:S13]  /*18990*/  ISETP.NE.AND P2, PT, R154, 0x1, PT ;  /* 0x000000019a00780c */ /* 0x000fda0003f45270 */
[----:B------:R-:W0:Y:S02]  /*189a0*/  @P2 LDC.64 R152, c[0x0][0x9e8] ;  /* 0x00027a00ff982b82 */ /* 0x000e240000000a00 */
[----:B0-----:R-:W-:-:S05]  /*189b0*/  @P2 IMAD.HI.U32 R152, R23, R152, RZ ;  /* 0x0000009817982227 */ /* 0x001fca00078e00ff */
[----:B------:R-:W-:-:S07]  /*189c0*/  @P2 SHF.R.U32.HI R23, RZ, R153, R152 ;  /* 0x00000099ff172219 */ /* 0x000fce0000011698 */
.L_x_1589:
[----:B------:R-:W-:Y:S05]  /*189d0*/  BSYNC B0 ;  /* 0x0000000000007941 */ /* 0x000fea0003800000 */
.L_x_1587:
[----:B------:R-:W-:-:S05]  /*189e0*/  IMAD R23, R23, R154, RZ ;  /* 0x0000009a17177224 */ /* 0x000fca00078e02ff */
[----:B------:R-:W-:-:S07]  /*189f0*/  VIMNMX R232, R232, R23, !PT ;  /* 0x00000017e8e87248 */ /* 0x000fce0007fe0100 */
.L_x_1586:
[----:B------:R-:W2:Y:S01]  /*18a00*/  LDL R152, [R1+0x50] ;  /* 0x0000500001987983 */ /* 0x000ea20000100800 */
[----:B------:R-:W-:Y:S01]  /*18a10*/  VIADD R232, R232, 0x3f ;  /* 0x0000003fe8e87836 */ /* 0x000fe20000000000 */
[----:B------:R-:W-:Y:S04]  /*18a20*/  BSSY B0, `(.L_x_1590) ;  /* 0x0000209000007945 */ /* 0x000fe80003800000 */
[----:B------:R-:W-:-:S04]  /*18a30*/  SHF.R.S32.HI R23, RZ, 0x1f, R232 ;  /* 0x0000001fff177819 */ /* 0x000fc800000114e8 */
[----:B------:R-:W-:-:S04]  /*18a40*/  LEA.HI R23, R23, R232, RZ, 0x6 ;  /* 0x000000e817177211 */ /* 0x000fc800078f30ff */
[----:B------:R-:W-:-:S04]  /*18a50*/  SHF.R.S32.HI R23, RZ, 0x6, R23 ;  /* 0x00000006ff177819 */ /* 0x000fc80000011417 */
[----:B--2---:R-:W-:-:S04]  /*18a60*/  VIMNMX R237, R152, R23, !PT ;  /* 0x0000001798ed7248 */ /* 0x004fc80007fe0100 */
[----:B------:R-:W-:-:S13]  /*18a70*/  ISETP.GE.AND P2, PT, R204, R237, PT ;  /* 0x000000edcc00720c */ /* 0x000fda0003f46270 */
[----:B------:R-:W-:Y:S05]  /*18a80*/  @!P2 BRA `(.L_x_1591) ;  /* 0x000000200008a947 */ /* 0x000fea0003800000 */
[----:B------:R-:W-:Y:S01]  /*18a90*/  BSSY B1, `(.L_x_1591) ;  /* 0x0000201000017945 */ /* 0x000fe20003800000 */
[----:B------:R-:W-:Y:S02]  /*18aa0*/  IMAD.MOV.U32 R230, RZ, RZ, R4 ;  /* 0x000000ffffe67224 */ /* 0x000fe400078e0004 */
[----:B------:R-:W-:Y:S02]  /*18ab0*/  IMAD.MOV.U32 R23, RZ, RZ, R5 ;  /* 0x000000ffff177224 */ /* 0x000fe400078e0005 */
[----:B------:R-:W-:Y:S02]  /*18ac0*/  IMAD.MOV.U32 R231, RZ, RZ, R205 ;  /* 0x000000ffffe77224 */ /* 0x000fe400078e00cd */
[----:B------:R-:W-:-:S07]  /*18ad0*/  IMAD.MOV.U32 R232, RZ, RZ, R22 ;  /* 0x000000ffffe87224 */ /* 0x000fce00078e0016 */
.L_x_1602:
[----:B------:R-:W-:-:S05]  /*18ae0*/  VIADD R22, R232, 0x1 ;  /* 0x00000001e8167836 */ /* 0x000fca0000000000 */
[----:B------:R-:W-:-:S04]  /*18af0*/  ISETP.NE.AND P2, PT, R22, 0x2, PT ;  /* 0x000000021600780c */ /* 0x000fc80003f45270 */
[----:B------:R-:W-:Y:S02]  /*18b00*/  SEL R205, RZ, 0x1, P2 ;  /* 0x00000001ffcd7807 */ /* 0x000fe40001000000 */
[----:B------:R-:W-:Y:S02]  /*18b10*/  SEL R22, R22, RZ, P2 ;  /* 0x000000ff16167207 */ /* 0x000fe40001000000 */
[----:B------:R-:W-:Y:S01]  /*18b20*/  LOP3.LUT R205, R231, R205, RZ, 0x3c, !PT ;  /* 0x000000cde7cd7212 */ /* 0x000fe200078e3cff */
[----:B------:R-:W-:Y:S06]  /*18b30*/  @!P0 BRA `(.L_x_1592) ;  /* 0x0000000000048947 */ /* 0x000fec0003800000 */
[----:B------:R-:W-:Y:S01]  /*18b40*/  BPT.TRAP 0x1 ;  /* 0x000000040000795c */ /* 0x000fe20000300000 */
.L_x_1592:
[----:B------:R-:W-:Y:S01]  /*18b50*/  IMAD R4, R22, 0x8, R16 ;  /* 0x0000000816047824 */ /* 0x000fe200078e0210 */
[----:B------:R-:W-:-:S04]  /*18b60*/  SHF.L.U32 R5, R205, 0x1f, RZ ;  /* 0x0000001fcd057819 */ /* 0x000fc800000006ff */
[----:B------:R0:W1:Y:S01]  /*18b70*/  SYNCS.PHASECHK.TRANS64.TRYWAIT P2, [R4+URZ+0x30830], R5 ;  /* 0x03083005040075a7 */ /* 0x000062000804017f */
[----:B------:R-:W-:Y:S05]  /*18b80*/  @!P0 BRA `(.L_x_1593) ;  /* 0x0000000000048947 */ /* 0x000fea0003800000 */
[----:B------:R-:W-:Y:S01]  /*18b90*/  BPT.TRAP 0x1 ;  /* 0x000000040000795c */ /* 0x000fe20000300000 */
.L_x_1593:
[----:B------:R-:W2:Y:S01]  /*18ba0*/  LDL R3, [R1+0x18] ;  /* 0x0000180001037983 */ /* 0x000ea20000100800 */
[----:B------:R-:W-:Y:S01]  /*18bb0*/  BSSY B2, `(.L_x_1594) ;  /* 0x0000007000027945 */ /* 0x000fe20003800000 */
[----:B--2---:R-:W-:-:S04]  /*18bc0*/  IMAD R156, R22, 0x800, R3 ;  /* 0x00000800169c7824 */ /* 0x004fc800078e0203 */
[C---:B------:R-:W-:Y:S02]  /*18bd0*/  VIADD R153, R156.reuse, 0x2 ;  /* 0x000000029c997836 */ /* 0x040fe40000000000 */
[----:B------:R-:W-:Y:S01]  /*18be0*/  VIADD R3, R156, 0x4 ;  /* 0x000000049c037836 */ /* 0x000fe20000000000 */
[----:B-1----:R-:W-:Y:S06]  /*18bf0*/  @P2 BRA `(.L_x_1595) ;  /* 0x0000000000082947 */ /* 0x002fec0003800000 */
[----:B------:R-:W1:Y:S02]  /*18c00*/  SYNCS.PHASECHK.TRANS64.TRYWAIT P2, [R4+URZ+0x30830], R5 ;  /* 0x03083005040075a7 */ /* 0x000e64000804017f */
[----:B-1----:R-:W-:Y:S05]  /*18c10*/  @!P2 BRA `(.L_x_1596) ;  /* 0x0000010c0094a947 */ /* 0x002fea0003800000 */
.L_x_1595:
[----:B------:R-:W-:Y:S05]  /*18c20*/  BSYNC B2 ;  /* 0x0000000000027941 */ /* 0x000fea0003800000 */
.L_x_1594:
        /* <DEDUP_REMOVED lines=8> */
[----:B------:R-:W-:Y:S01]  /*18cb0*/  IMAD.MOV.U32 R153, RZ, RZ, 0x40000040 ;  /* 0x40000040ff997424 */ /* 0x000fe200078e00ff */
[----:B------:R-:W-:Y:S01]  /*18cc0*/  R2UR UR5, R5 ;  /* 0x00000000050572ca */ /* 0x000fe200000e0000 */
[----:B------:R-:W-:Y:S01]  /*18cd0*/  VIADD R154, R156, 0x204 ;  /* 0x000002049c9a7836 */ /* 0x000fe20000000000 */
[----:B------:R-:W-:Y:S01]  /*18ce0*/  R2UR UR4, R4 ;  /* 0x00000000040472ca */ /* 0x000fe200000e0000 */
[----:B------:R-:W-:Y:S01]  /*18cf0*/  IMAD.MOV.U32 R4, RZ, RZ, R3 ;  /* 0x000000ffff047224 */ /* 0x000fe200078e0003 */
[----:B------:R-:W-:Y:S01]  /*18d00*/  R2UR UR11, R153 ;  /* 0x00000000990b72ca */ /* 0x000fe200000e0000 */
[----:B------:R-:W-:Y:S01]  /*18d10*/  VIADD R152, R156, 0x202 ;  /* 0x000002029c987836 */ /* 0x000fe20000000000 */
        /* <DEDUP_REMOVED lines=10> */
[----:B------:R-:W-:Y:S01]  /*18dc0*/  MOV R3, UR10 ;  /* 0x0000000a00037c02 */ /* 0x000fe20008000f00 */
[----:B------:R-:W-:Y:S01]  /*18dd0*/  UMOV UR10, UR4 ;  /* 0x00000004000a7c82 */ /* 0x000fe20008000000 */
[----:B------:R-:W-:Y:S01]  /*18de0*/  MOV R233, UR11 ;  /* 0x0000000b00e97c02 */ /* 0x000fe20008000f00 */
[----:B------:R-:W-:Y:S01]  /*18df0*/  UMOV UR11, UR5 ;  /* 0x00000005000b7c82 */ /* 0x000fe20008000000 */
[----:B------:R-:W-:Y:S01]  /*18e00*/  R2UR UR26, R4 ;  /* 0x00000000041a72ca */ /* 0x000fe200000e0000 */
[----:B------:R-:W-:Y:S01]  /*18e10*/  VIADD R4, R156, 0x404 ;  /* 0x000004049c047836 */ /* 0x000fe20000000000 */
[----:B------:R-:W-:Y:S01]  /*18e20*/  R2UR UR7, R5 ;  /* 0x00000000050772ca */ /* 0x000fe200000e0000 */
[----:B------:R-:W-:Y:S01]  /*18e30*/  IMAD.MOV.U32 R155, RZ, RZ, 0x40000040 ;  /* 0x40000040ff9b7424 */ /* 0x000fe200078e00ff */
[----:B------:R-:W-:Y:S01]  /*18e40*/  R2UR UR34, R152 ;  /* 0x00000000982272ca */ /* 0x000fe200000e0000 */
[----:B------:R-:W-:Y:S01]  /*18e50*/  VIADD R152, R156, 0x604 ;  /* 0x000006049c987836 */ /* 0x000fe20000000000 */
[----:B------:R-:W-:Y:S01]  /*18e60*/  R2UR UR38, R4 ;  /* 0x00000000042672ca */ /* 0x000fe200000e0000 */
[----:B------:R-:W-:Y:S01]  /*18e70*/  VIADD R4, R156, 0x600 ;  /* 0x000006009c047836 */ /* 0x000fe20000000000 */
[----:B------:R-:W-:Y:S01]  /*18e80*/  R2UR UR42, R154 ;  /* 0x000000009a2a72ca */ /* 0x000fe200000e0000 */
[----:B------:R-:W-:Y:S01]  /*18e90*/  VIADD R154, R156, 0x602 ;  /* 0x000006029c9a7836 */ /* 0x000fe20000000000 */
[----:B------:R-:W-:Y:S01]  /*18ea0*/  R2UR UR4, R6 ;  /* 0x00000000060472ca */ /* 0x000fe200000e0000 */
[-C--:B------:R-:W-:Y:S01]  /*18eb0*/  FMUL.FTZ R24, R24, R0.reuse ;  /* 0x0000000018187220 */ /* 0x080fe20000410000 */
[----:B------:R-:W-:Y:S01]  /*18ec0*/  R2UR UR5, R7 ;  /* 0x00000000070572ca */ /* 0x000fe200000e0000 */
[-C--:B------:R-:W-:Y:S01]  /*18ed0*/  FMUL.FTZ R25, R25, R0.reuse ;  /* 0x0000000019197220 */ /* 0x080fe20000410000 */
[----:B------:R-:W-:Y:S01]  /*18ee0*/  R2UR UR46, R4 ;  /* 0x00000000042e72ca */ /* 0x000fe200000e0000 */
[----:B------:R-:W-:Y:S01]  /*18ef0*/  VIADD R4, R156, 0x606 ;  /* 0x000006069c047836 */ /* 0x000fe20000000000 */
        /* <DEDUP_REMOVED lines=26> */
[----:B------:R-:W-:Y:S01]  /*190a0*/  R2UR UR8, R222 ;  /* 0x00000000de0872ca */ /* 0x000fe200000e0000 */
[-C--:B------:R-:W-:Y:S01]  /*190b0*/  FMUL.FTZ R49, R49, R0.reuse ;  /* 0x0000000031317220 */ /* 0x080fe20000410000 */
[----:B------:R-:W-:Y:S01]  /*190c0*/  R2UR UR4, R220 ;  /* 0x00000000dc0472ca */ /* 0x000fe200000e0000 */
[-C--:B------:R-:W-:Y:S01]  /*190d0*/  FMUL.FTZ R52, R52, R0.reuse ;  /* 0x0000000034347220 */ /* 0x080fe20000410000 */
[----:B------:R-:W-:Y:S01]  /*190e0*/  R2UR UR5, R221 ;  /* 0x00000000dd0572ca */ /* 0x000fe200000e0000 */
[-C--:B------:R-:W-:Y:S01]  /*190f0*/  FMUL.FTZ R53, R53, R0.reuse ;  /* 0x0000000035357220 */ /* 0x080fe20000410000 */
        /* <DEDUP_REMOVED lines=81> */
[----:B------:R-:W-:Y:S01]  /*19610*/  FMUL.FTZ R149, R149, R0 ;  /* 0x0000000095957220 */ /* 0x000fe20000410000 */
        /* <DEDUP_REMOVED lines=110> */
.L_x_1597:
[----:B------:R-:W-:Y:S01]  /*19d00*/  SHF.L.U32 R0, R231, 0x1f, RZ ;  /* 0x0000001fe7007819 */ /* 0x000fe200000006ff */
[----:B------:R-:W-:-:S04]  /*19d10*/  IMAD R231, R232, 0x8, R16 ;  /* 0x00000008e8e77824 */ /* 0x000fc800078e0210 */
[----:B------:R0:W1:Y:S01]  /*19d20*/  SYNCS.PHASECHK.TRANS64.TRYWAIT P2, [R231+URZ+0x30850], R0 ;  /* 0x03085000e70075a7 */ /* 0x000062000804017f */
[----:B------:R-:W-:Y:S05]  /*19d30*/  @!P0 BRA `(.L_x_1598) ;  /* 0x0000000000048947 */ /* 0x000fea0003800000 */
[----:B------:R-:W-:Y:S01]  /*19d40*/  BPT.TRAP 0x1 ;  /* 0x000000040000795c */ /* 0x000fe20000300000 */
.L_x_1598:
[----:B------:R-:W-:Y:S04]  /*19d50*/  BSSY B2, `(.L_x_1599) ;  /* 0x0000004000027945 */ /* 0x000fe80003800000 */
[----:B-1----:R-:W-:Y:S05]  /*19d60*/  @P2 BRA `(.L_x_1600) ;  /* 0x0000000000082947 */ /* 0x002fea0003800000 */
[----:B------:R-:W1:Y:S02]  /*19d70*/  SYNCS.PHASECHK.TRANS64.TRYWAIT P2, [R231+URZ+0x30850], R0 ;  /* 0x03085000e70075a7 */ /* 0x000e64000804017f */
[----:B-1----:R-:W-:Y:S05]  /*19d80*/  @!P2 BRA `(.L_x_1601) ;  /* 0x000000fc004ca947 */ /* 0x002fea0003800000 */
.L_x_1600:
[----:B------:R-:W-:Y:S05]  /*19d90*/  BSYNC B2 ;  /* 0x0000000000027941 */ /* 0x000fea0003800000 */
.L_x_1599:
[----:B01----:R-:W-:Y:S01]  /*19da0*/  VIADD R0, R16, 0x400 ;  /* 0x0000040010007836 */ /* 0x003fe20000000000 */
[----:B------:R-:W-:Y:S01]  /*19db0*/  WARPGROUP.ARRIVE ;  /* 0x00000000000079c5 */ /* 0x000fe20000000000 */
[----:B------:R-:W-:Y:S01]  /*19dc0*/  IMAD.MOV.U32 R3, RZ, RZ, 0x40000040 ;  /* 0x40000040ff037424 */ /* 0x000fe200078e00ff */
[----:B------:R-:W-:Y:S01]  /*19dd0*/  ULDC UR4, c[0x0][0x988] ;  /* 0x0002620000047ab9 */ /* 0x000fe20000000800 */
[----:B------:R-:W-:Y:S01]  /*19de0*/  IMAD.MOV.U32 R5, RZ, RZ, 0x40000040 ;  /* 0x40000040ff057424 */ /* 0x000fe200078e00ff */
[----:B------:R-:W-:Y:S01]  /*19df0*/  SHF.R.U32.HI R0, RZ, 0x4, R0 ;  /* 0x00000004ff007819 */ /* 0x000fe20000011600 */
[----:B------:R-:W-:Y:S01]  /*19e00*/  @!P1 VIADD R231, R231, 0x30860 ;  /* 0x00030860e7e79836 */ /* 0x000fe20000000000 */
[----:B------:R-:W-:Y:S01]  /*19e10*/  R2UR UR7, R3 ;  /* 0x00000000030772ca */ /* 0x000fe200000e0000 */
[----:B------:R-:W-:Y:S01]  /*19e20*/  IMAD.MOV.U32 R3, RZ, RZ, 0x40000040 ;  /* 0x40000040ff037424 */ /* 0x000fe200078e00ff */
[----:B------:R-:W-:Y:S02]  /*19e30*/  LOP3.LUT R0, R0, 0x3fff, RZ, 0xc0, !PT ;  /* 0x00003fff00007812 */ /* 0x000fe400078ec0ff */
[C---:B------:R-:W-:Y:S01]  /*19e40*/  ISETP.GT.AND P2, PT, R204.reuse, R237, PT ;  /* 0x000000edcc00720c */ /* 0x040fe20003f44270 */
[----:B------:R-:W-:Y:S01]  /*19e50*/  VIADD R204, R204, 0xffffffff ;  /* 0xffffffffcccc7836 */ /* 0x000fe20000000000 */
[----:B------:R-:W-:-:S02]  /*19e60*/  LOP3.LUT R0, R0, 0x2000000, RZ, 0xfc, !PT ;  /* 0x0200000000007812 */ /* 0x000fc400078efcff */
[----:B------:R-:W-:-:S03]  /*19e70*/  @!P1 PRMT R231, RZ, 0x654, R231 ;  /* 0x00000654ffe79816 */ /* 0x000fc600000000e7 */
[----:B------:R-:W-:Y:S01]  /*19e80*/  IMAD R2, R232, 0x800, R0 ;  /* 0x00000800e8027824 */ /* 0x000fe200078e0200 */
[----:B------:R-:W-:Y:S01]  /*19e90*/  FMNMX.FTZ R0, R152, R23, !PT ;  /* 0x0000001798007209 */ /* 0x000fe20007810000 */
[----:B------:R-:W-:Y:S02]  /*19ea0*/  IMAD.MOV.U32 R232, RZ, RZ, R22 ;  /* 0x000000ffffe87224 */ /* 0x000fe400078e0016 */
        /* <DEDUP_REMOVED lines=10> */
[----:B------:R-:W-:Y:S01]  /*19f50*/  FMNMX.FTZ R0, R160, R0, !PT ;  /* 0x00000000a0007209 */ /* 0x000fe20007810000 */
[----:B------:R-:W-:-:S03]  /*19f60*/  VIADD R2, R2, 0x180 ;  /* 0x0000018002027836 */ /* 0x000fc60000000000 */
        /* <DEDUP_REMOVED lines=14> */
[----:B------:R-:W-:Y:S02]  /*1a050*/  R2UR UR6, R4 ;  /* 0x00000000040672ca */ /* 0x000fe400000e0000 */
[----:B------:R-:W-:Y:S01]  /*1a060*/  R2UR UR7, R5 ;  /* 0x00000000050772ca */ /* 0x000fe200000e0000 */
[----:B------:R-:W0:Y:S02]  /*1a070*/  SHFL.BFLY PT, R4, R0, 0x2, 0x1f ;  /* 0x0c401f0000047f89 */ /* 0x000e2400000e0000 */
[----:B0-----:R-:W-:Y:S02]  /*1a080*/  FMNMX.FTZ R4, R0, R4, !PT ;  /* 0x0000000400047209 */ /* 0x001fe40007810000 */
[----:B------:R-:W-:-:S03]  /*1a090*/  FMNMX.FTZ R0, R154, R230, !PT ;  /* 0x000000e69a007209 */ /* 0x000fc60007810000 */
[----:B------:R-:W0:Y:S01]  /*1a0a0*/  SHFL.BFLY PT, R5, R4, 0x1, 0x1f ;  /* 0x0c201f0004057f89 */ /* 0x000e2200000e0000 */
[----:B------:R-:W-:-:S04]  /*1a0b0*/  FMNMX.FTZ R0, R155, R0, !PT ;  /* 0x000000009b007209 */ /* 0x000fc80007810000 */
[----:B------:R-:W-:-:S04]  /*1a0c0*/  FMNMX.FTZ R0, R158, R0, !PT ;  /* 0x000000009e007209 */ /* 0x000fc80007810000 */
[----:B------:R-:W-:-:S04]  /*1a0d0*/  FMNMX.FTZ R0, R159, R0, !PT ;  /* 0x000000009f007209 */ /* 0x000fc80007810000 */
[----:B------:R-:W-:-:S04]  /*1a0e0*/  FMNMX.FTZ R0, R162, R0, !PT ;  /* 0x00000000a2007209 */ /* 0x000fc80007810000 */
[----:B------:R-:W-:-:S04]  /*1a0f0*/  FMNMX.FTZ R0, R163, R0, !PT ;  /* 0x00000000a3007209 */ /* 0x000fc80007810000 */
[----:B------:R-:W-:Y:S02]  /*1a100*/  FMNMX.FTZ R0, R166, R0, !PT ;  /* 0x00000000a6007209 */ /* 0x000fe40007810000 */
        /* <DEDUP_REMOVED lines=14> */
[----:B------:R-:W-:Y:S01]  /*1a1f0*/  FADD.FTZ R2, -R5, R23 ;  /* 0x0000001705027221 */ /* 0x000fe20000010100 */
[----:B------:R-:W-:Y:S01]  /*1a200*/  R2UR UR7, R3 ;  /* 0x00000000030772ca */ /* 0x000fe200000e0000 */
[----:B------:R-:W0:Y:S01]  /*1a210*/  SHFL.BFLY PT, R23, R4, 0x2, 0x1f ;  /* 0x0c401f0004177f89 */ /* 0x000e2200000e0000 */
[----:B------:R-:W-:-:S04]  /*1a220*/  IMAD.U32 R3, RZ, RZ, UR4 ;  /* 0x00000004ff037e24 */ /* 0x000fc8000f8e00ff */
[----:B------:R-:W-:-:S04]  /*1a230*/  FMUL.FTZ R2, R2, R3 ;  /* 0x0000000302027220 */ /* 0x000fc80000410000 */
[----:B------:R1:W-:Y:S02]  /*1a240*/  MUFU.EX2 R0, R2 ;  /* 0x0000000200007308 */ /* 0x0003e40000000800 */
[----:B-1----:R-:W-:-:S04]  /*1a250*/  FMUL.FTZ R2, R5, R3 ;  /* 0x0000000305027220 */ /* 0x002fc80000410000 */
[-CC-:B------:R-:W-:Y:S01]  /*1a260*/  FFMA.FTZ R198, R156, R3.reuse, -R2.reuse ;  /* 0x000000039cc67223 */ /* 0x180fe20000010802 */
[--C-:B------:R-:W-:Y:S01]  /*1a270*/  FFMA.FTZ R156, R157, R3, -R2.reuse ;  /* 0x000000039d9c7223 */ /* 0x100fe20000010802 */
[----:B0-----:R-:W-:Y:S01]  /*1a280*/  FMNMX.FTZ R4, R4, R23, !PT ;  /* 0x0000001704047209 */ /* 0x001fe20007810000 */
[-CC-:B------:R-:W-:Y:S01]  /*1a290*/  FFMA.FTZ R196, R153, R3.reuse, -R2.reuse ;  /* 0x0000000399c47223 */ /* 0x180fe20000010802 */
[-CC-:B------:R-:W-:Y:S01]  /*1a2a0*/  FFMA.FTZ R192, R161, R3.reuse, -R2.reuse ;  /* 0x00000003a1c07223 */ /* 0x180fe20000010802 */
[-CC-:B------:R-:W-:Y:S01]  /*1a2b0*/  FFMA.FTZ R194, R165, R3.reuse, -R2.reuse ;  /* 0x00000003a5c27223 */ /* 0x180fe20000010802 */
[-CC-:B------:R-:W-:Y:S01]  /*1a2c0*/  FFMA.FTZ R23, R169, R3.reuse, -R2.reuse ;  /* 0x00000003a9177223 */ /* 0x180fe20000010802 */
[----:B------:R-:W0:Y:S01]  /*1a2d0*/  SHFL.BFLY PT, R157, R4, 0x1, 0x1f ;  /* 0x0c201f00049d7f89 */ /* 0x000e2200000e0000 */
[--C-:B------:R-:W-:Y:S01]  /*1a2e0*/  FFMA.FTZ R153, R177, R3, -R2.reuse ;  /* 0x00000003b1997223 */ /* 0x100fe20000010802 */
[----:B------:R-:W-:Y:S08]  /*1a2f0*/  MUFU.EX2 R196, R196 ;  /* 0x000000c400c47308 */ /* 0x000ff00000000800 */
[----:B------:R-:W-:Y:S08]  /*1a300*/  MUFU.EX2 R198, R198 ;  /* 0x000000c600c67308 */ /* 0x000ff00000000800 */
[----:B------:R-:W-:Y:S01]  /*1a310*/  MUFU.EX2 R156, R156 ;  /* 0x0000009c009c7308 */ /* 0x000fe20000000800 */
[----:B0-----:R-:W-:Y:S01]  /*1a320*/  FMNMX.FTZ R4, R4, R157, !PT ;  /* 0x0000009d04047209 */ /* 0x001fe20007810000 */
[----:B------:R-:W-:-:S06]  /*1a330*/  FFMA.FTZ R157, R181, R3, -R2 ;  /* 0x00000003b59d7223 */ /* 0x000fcc0000010802 */
[----:B------:R-:W-:Y:S01]  /*1a340*/  MUFU.EX2 R192, R192 ;  /* 0x000000c000c07308 */ /* 0x000fe20000000800 */
[----:B------:R-:W-:-:S04]  /*1a350*/  FMUL.FTZ R161, R4, R3 ;  /* 0x0000000304a17220 */ /* 0x000fc80000410000 */
[-CC-:B------:R-:W-:Y:S01]  /*1a360*/  FFMA.FTZ R197, R154, R3.reuse, -R161.reuse ;  /* 0x000000039ac57223 */ /* 0x180fe200000108a1 */
[-CC-:B------:R-:W-:Y:S01]  /*1a370*/  FFMA.FTZ R154, R155, R3.reuse, -R161.reuse ;  /* 0x000000039b9a7223 */ /* 0x180fe200000108a1 */
[-CC-:B------:R-:W-:Y:S01]  /*1a380*/  FFMA.FTZ R199, R158, R3.reuse, -R161.reuse ;  /* 0x000000039ec77223 */ /* 0x180fe200000108a1 */
[----:B------:R-:W-:Y:S02]  /*1a390*/  @!P1 IMAD R158, R22, 0x8, R16 ;  /* 0x00000008169e9824 */ /* 0x000fe400078e0210 */
[-CC-:B------:R-:W-:Y:S01]  /*1a3a0*/  FFMA.FTZ R155, R159, R3.reuse, -R161.reuse ;  /* 0x000000039f9b7223 */ /* 0x180fe200000108a1 */
[-CC-:B------:R-:W-:Y:S01]  /*1a3b0*/  FFMA.FTZ R193, R162, R3.reuse, -R161.reuse ;  /* 0x00000003a2c17223 */ /* 0x180fe200000108a1 */
[----:B------:R-:W-:Y:S01]  /*1a3c0*/  MUFU.EX2 R197, R197 ;  /* 0x000000c500c57308 */ /* 0x000fe20000000800 */
[----:B------:R-:W-:Y:S02]  /*1a3d0*/  @!P1 VIADD R159, R158, 0x30840 ;  /* 0x000308409e9f9836 */ /* 0x000fe40000000000 */
[-CC-:B------:R-:W-:Y:S01]  /*1a3e0*/  FFMA.FTZ R163, R163, R3.reuse, -R161.reuse ;  /* 0x00000003a3a37223 */ /* 0x180fe200000108a1 */
[-CC-:B------:R-:W-:Y:S01]  /*1a3f0*/  FFMA.FTZ R195, R166, R3.reuse, -R161.reuse ;  /* 0x00000003a6c37223 */ /* 0x180fe200000108a1 */
[-CC-:B------:R-:W-:Y:S01]  /*1a400*/  FFMA.FTZ R162, R171, R3.reuse, -R161.reuse ;  /* 0x00000003aba27223 */ /* 0x180fe200000108a1 */
[-C--:B------:R-:W-:Y:S01]  /*1a410*/  FFMA.FTZ R178, R178, R3.reuse, -R161 ;  /* 0x00000003b2b27223 */ /* 0x080fe200000108a1 */
[----:B------:R-:W-:Y:S01]  /*1a420*/  @!P1 PRMT R159, RZ, 0x654, R159 ;  /* 0x00000654ff9f9816 */ /* 0x000fe2000000009f */
[-CC-:B------:R-:W-:Y:S01]  /*1a430*/  FFMA.FTZ R179, R179, R3.reuse, -R161.reuse ;  /* 0x00000003b3b37223 */ /* 0x180fe200000108a1 */
[----:B------:R-:W-:Y:S01]  /*1a440*/  MUFU.EX2 R154, R154 ;  /* 0x0000009a009a7308 */ /* 0x000fe20000000800 */
[-CC-:B------:R-:W-:Y:S01]  /*1a450*/  FFMA.FTZ R182, R182, R3.reuse, -R161.reuse ;  /* 0x00000003b6b67223 */ /* 0x180fe200000108a1 */
[----:B------:R-:W-:-:S06]  /*1a460*/  FFMA.FTZ R183, R183, R3, -R161 ;  /* 0x00000003b7b77223 */ /* 0x000fcc00000108a1 */
[----:B------:R-:W-:Y:S08]  /*1a470*/  MUFU.EX2 R199, R199 ;  /* 0x000000c700c77308 */ /* 0x000ff00000000800 */
[----:B------:R-:W-:Y:S08]  /*1a480*/  MUFU.EX2 R155, R155 ;  /* 0x0000009b009b7308 */ /* 0x000ff00000000800 */
[----:B------:R0:W-:Y:S08]  /*1a490*/  MUFU.EX2 R158, R163 ;  /* 0x000000a3009e7308 */ /* 0x0001f00000000800 */
[----:B------:R-:W-:Y:S01]  /*1a4a0*/  MUFU.EX2 R193, R193 ;  /* 0x000000c100c17308 */ /* 0x000fe20000000800 */
[----:B0-----:R-:W-:-:S07]  /*1a4b0*/  FFMA.FTZ R163, R175, R3, -R161 ;  /* 0x00000003afa37223 */ /* 0x001fce00000108a1 */
        /* <DEDUP_REMOVED lines=11> */
[----:B------:R-:W-:Y:S01]  /*1a570*/  WARPGROUP.ARRIVE ;  /* 0x00000000000079c5 */ /* 0x000fe20000000000 */
[-CC-:B------:R-:W-:Y:S01]  /*1a580*/  FFMA.FTZ R188, R168, R3.reuse, -R2.reuse ;  /* 0x00000003a8bc7223 */ /* 0x180fe20000010802 */
[-C--:B------:R-:W-:Y:S01]  /*1a590*/  FFMA.FTZ R190, R172, R3.reuse, -R2 ;  /* 0x00000003acbe7223 */ /* 0x080fe20000010802 */
[-CC-:B------:R-:W-:Y:S01]  /*1a5a0*/  FFMA.FTZ R189, R170, R3.reuse, -R161.reuse ;  /* 0x00000003aabd7223 */ /* 0x180fe200000108a1 */
[----:B------:R-:W-:Y:S02]  /*1a5b0*/  FFMA.FTZ R191, R174, R3, -R161 ;  /* 0x00000003aebf7223 */ /* 0x000fe400000108a1 */
[----:B------:R-:W-:Y:S01]  /*1a5c0*/  HGMMA.64x256x16.F32.BF16 R24, R184, gdesc[UR4].tnspB, R24, gsb0 ;  /* 0x43e00004b8187df0 */ /* 0x000fe20008001818 */
[----:B------:R-:W-:Y:S08]  /*1a5d0*/  MUFU.EX2 R188, R188 ;  /* 0x000000bc00bc7308 */ /* 0x000ff00000000800 */
[----:B------:R-:W-:Y:S08]  /*1a5e0*/  MUFU.EX2 R189, R189 ;  /* 0x000000bd00bd7308 */ /* 0x000ff00000000800 */
[----:B------:R-:W-:Y:S08]  /*1a5f0*/  MUFU.EX2 R190, R190 ;  /* 0x000000be00be7308 */ /* 0x000ff00000000800 */
[----:B------:R-:W-:Y:S01]  /*1a600*/  MUFU.EX2 R191, R191 ;  /* 0x000000bf00bf7308 */ /* 0x000fe20000000800 */
[----:B------:R-:W-:-:S02]  /*1a610*/  WARPGROUP.DEPBAR.LE gsb0, 0x0 ;  /* 0x00008000000079c5 */ /* 0x000fc40000010000 */
[-CC-:B------:R-:W-:Y:S01]  /*1a620*/  FFMA.FTZ R187, R152, R3.reuse, -R2.reuse ;  /* 0x0000000398bb7223 */ /* 0x180fe20000010802 */
[-CC-:B------:R-:W-:Y:S01]  /*1a630*/  FFMA.FTZ R185, R160, R3.reuse, -R2.reuse ;  /* 0x00000003a0b97223 */ /* 0x180fe20000010802 */
[-CC-:B------:R-:W-:Y:S01]  /*1a640*/  FFMA.FTZ R160, R164, R3.reuse, -R2.reuse ;  /* 0x00000003a4a07223 */ /* 0x180fe20000010802 */
[-CC-:B------:R-:W-:Y:S01]  /*1a650*/  FFMA.FTZ R152, R173, R3.reuse, -R2.reuse ;  /* 0x00000003ad987223 */ /* 0x180fe20000010802 */
[-CC-:B------:R-:W-:Y:S01]  /*1a660*/  FFMA.FTZ R184, R176, R3.reuse, -R2.reuse ;  /* 0x00000003b0b87223 */ /* 0x180fe20000010802 */
[-C--:B------:R-:W-:Y:S01]  /*1a670*/  FFMA.FTZ R186, R180, R3.reuse, -R2 ;  /* 0x00000003b4ba7223 */ /* 0x080fe20000010802 */
[----:B------:R-:W-:Y:S01]  /*1a680*/  FADD.FTZ R2, -R4, R230 ;  /* 0x000000e604027221 */ /* 0x000fe20000010100 */
[----:B------:R-:W0:Y:S01]  /*1a690*/  MUFU.EX2 R187, R187 ;  /* 0x000000bb00bb7308 */ /* 0x000e220000000800 */
[----:B------:R1:W-:Y:S01]  /*1a6a0*/  @!P1 SYNCS.ARRIVE.TRANS64.RED.A1T0 RZ, [R159+URZ], RZ ;  /* 0x000000ff9fff99a7 */ /* 0x0003e2000810043f */
[----:B------:R-:W-:Y:S02]  /*1a6b0*/  IMAD.MOV.U32 R230, RZ, RZ, R4 ;  /* 0x000000ffffe67224 */ /* 0x000fe400078e0004 */
[----:B------:R-:W-:-:S04]  /*1a6c0*/  FMUL.FTZ R2, R2, R3 ;  /* 0x0000000302027220 */ /* 0x000fc80000410000 */
[----:B------:R-:W-:Y:S01]  /*1a6d0*/  MUFU.EX2 R185, R185 ;  /* 0x000000b900b97308 */ /* 0x000fe20000000800 */
[----:B-1----:R-:W-:Y:S01]  /*1a6e0*/  FFMA.FTZ R159, R167, R3, -R161 ;  /* 0x00000003a79f7223 */ /* 0x002fe200000108a1 */
[----:B------:R1:W-:Y:S06]  /*1a6f0*/  @!P1 SYNCS.ARRIVE.TRANS64.RED.A1T0 RZ, [R231+URZ], RZ ;  /* 0x000000ffe7ff99a7 */ /* 0x0003ec000810043f */
[----:B------:R-:W2:Y:S01]  /*1a700*/  MUFU.EX2 R2, R2 ;  /* 0x0000000200027308 */ /* 0x000ea20000000800 */
[----:B0-----:R-:W-:Y:S01]  /*1a710*/  FFMA.FTZ R161, R0, R228, R187 ;  /* 0x000000e400a17223 */ /* 0x001fe200000100bb */
[----:B-1----:R-:W-:-:S03]  /*1a720*/  IMAD.MOV.U32 R231, RZ, RZ, R205 ;  /* 0x000000ffffe77224 */ /* 0x002fc600078e00cd */
[C---:B------:R-:W-:Y:S01]  /*1a730*/  FADD.FTZ R161, R196.reuse, R161 ;  /* 0x000000a1c4a17221 */ /* 0x040fe20000010000 */
[----:B------:R-:W-:Y:S02]  /*1a740*/  F2FP.BF16.F32.PACK_AB R196, R196, R187 ;  /* 0x000000bbc4c4723e */ /* 0x000fe400000010ff */
[----:B------:R-:W0:Y:S01]  /*1a750*/  MUFU.EX2 R160, R160 ;  /* 0x000000a000a07308 */ /* 0x000e220000000800 */
[----:B------:R-:W-:Y:S01]  /*1a760*/  FADD.FTZ R164, R198, R161 ;  /* 0x000000a1c6a47221 */ /* 0x000fe20000010000 */
[C---:B------:R-:W-:Y:S02]  /*1a770*/  F2FP.BF16.F32.PACK_AB R198, R156.reuse, R198 ;  /* 0x000000c69cc6723e */ /* 0x040fe400000010ff */
[----:B------:R-:W-:Y:S01]  /*1a780*/  F2FP.BF16.F32.PACK_AB R187, R183, R182 ;  /* 0x000000b6b7bb723e */ /* 0x000fe200000010ff */
[----:B------:R-:W-:-:S03]  /*1a790*/  FADD.FTZ R164, R156, R164 ;  /* 0x000000a49ca47221 */ /* 0x000fc60000010000 */
[----:B------:R-:W1:Y:S01]  /*1a7a0*/  MUFU.EX2 R159, R159 ;  /* 0x0000009f009f7308 */ /* 0x000e620000000800 */
[----:B--2---:R-:W-:Y:S01]  /*1a7b0*/  FFMA.FTZ R227, R2, R227, R197 ;  /* 0x000000e302e37223 */ /* 0x004fe200000100c5 */
[----:B------:R-:W-:Y:S01]  /*1a7c0*/  FADD.FTZ R164, R185, R164 ;  /* 0x000000a4b9a47221 */ /* 0x000fe20000010000 */
[C---:B------:R-:W-:Y:S02]  /*1a7d0*/  F2FP.BF16.F32.PACK_AB R197, R154.reuse, R197 ;  /* 0x000000c59ac5723e */ /* 0x040fe400000010ff */
[----:B------:R-:W-:Y:S01]  /*1a7e0*/  FADD.FTZ R227, R154, R227 ;  /* 0x000000e39ae37221 */ /* 0x000fe20000010000 */
[C---:B------:R-:W-:Y:S01]  /*1a7f0*/  FADD.FTZ R164, R192.reuse, R164 ;  /* 0x000000a4c0a47221 */ /* 0x040fe20000010000 */
[----:B------:R-:W-:Y:S01]  /*1a800*/  F2FP.BF16.F32.PACK_AB R192, R192, R185 ;  /* 0x000000b9c0c0723e */ /* 0x000fe200000010ff */
[----:B------:R-:W2:Y:S01]  /*1a810*/  MUFU.EX2 R152, R152 ;  /* 0x0000009800987308 */ /* 0x000ea20000000800 */
[----:B------:R-:W-:Y:S01]  /*1a820*/  FADD.FTZ R161, R199, R227 ;  /* 0x000000e3c7a17221 */ /* 0x000fe20000010000 */
[----:B0-----:R-:W-:Y:S01]  /*1a830*/  FADD.FTZ R164, R160, R164 ;  /* 0x000000a4a0a47221 */ /* 0x001fe20000010000 */
[----:B------:R-:W-:-:S02]  /*1a840*/  F2FP.BF16.F32.PACK_AB R199, R155, R199 ;  /* 0x000000c79bc7723e */ /* 0x000fc400000010ff */
[----:B------:R-:W-:Y:S01]  /*1a850*/  FADD.FTZ R161, R155, R161 ;  /* 0x000000a19ba17221 */ /* 0x000fe20000010000 */
[C---:B------:R-:W-:Y:S01]  /*1a860*/  FADD.FTZ R164, R194.reuse, R164 ;  /* 0x000000a4c2a47221 */ /* 0x040fe20000010000 */
[----:B------:R-:W-:Y:S01]  /*1a870*/  F2FP.BF16.F32.PACK_AB R194, R194, R160 ;  /* 0x000000a0c2c2723e */ /* 0x000fe200000010ff */
[----:B------:R-:W0:Y:S01]  /*1a880*/  MUFU.EX2 R184, R184 ;  /* 0x000000b800b87308 */ /* 0x000e220000000800 */
[----:B------:R-:W-:Y:S01]  /*1a890*/  FADD.FTZ R165, R193, R161 ;  /* 0x000000a1c1a57221 */ /* 0x000fe20000010000 */
[----:B------:R-:W-:Y:S01]  /*1a8a0*/  FADD.FTZ R164, R188, R164 ;  /* 0x000000a4bca47221 */ /* 0x000fe20000010000 */
[C---:B------:R-:W-:Y:S02]  /*1a8b0*/  F2FP.BF16.F32.PACK_AB R188, R23.reuse, R188 ;  /* 0x000000bc17bc723e */ /* 0x040fe400000010ff */
[C---:B------:R-:W-:Y:S01]  /*1a8c0*/  FADD.FTZ R165, R158.reuse, R165 ;  /* 0x000000a59ea57221 */ /* 0x040fe20000010000 */
[----:B------:R-:W-:Y:S01]  /*1a8d0*/  FADD.FTZ R164, R23, R164 ;  /* 0x000000a417a47221 */ /* 0x000fe20000010000 */
[----:B------:R-:W-:Y:S01]  /*1a8e0*/  F2FP.BF16.F32.PACK_AB R193, R158, R193 ;  /* 0x000000c19ec1723e */ /* 0x000fe200000010ff */
[----:B------:R-:W3:Y:S01]  /*1a8f0*/  MUFU.EX2 R161, R178 ;  /* 0x000000b200a17308 */ /* 0x000ee20000000800 */
[----:B------:R-:W-:Y:S01]  /*1a900*/  FADD.FTZ R156, R195, R165 ;  /* 0x000000a5c39c7221 */ /* 0x000fe20000010000 */
[----:B------:R-:W-:Y:S01]  /*1a910*/  FADD.FTZ R164, R190, R164 ;  /* 0x000000a4bea47221 */ /* 0x000fe20000010000 */
[----:B-1----:R-:W-:Y:S01]  /*1a920*/  F2FP.BF16.F32.PACK_AB R195, R159, R195 ;  /* 0x000000c39fc3723e */ /* 0x002fe200000010ff */
[----:B------:R-:W-:-:S02]  /*1a930*/  IMAD.MOV.U32 R23, RZ, RZ, R5 ;  /* 0x000000ffff177224 */ /* 0x000fc400078e0005 */
[----:B------:R-:W-:Y:S01]  /*1a940*/  FADD.FTZ R156, R159, R156 ;  /* 0x0000009c9f9c7221 */ /* 0x000fe20000010000 */
[C---:B--2---:R-:W-:Y:S01]  /*1a950*/  FADD.FTZ R164, R152.reuse, R164 ;  /* 0x000000a498a47221 */ /* 0x044fe20000010000 */
[----:B------:R-:W-:Y:S01]  /*1a960*/  F2FP.BF16.F32.PACK_AB R190, R152, R190 ;  /* 0x000000be98be723e */ /* 0x000fe200000010ff */
[----:B------:R-:W1:Y:S01]  /*1a970*/  MUFU.EX2 R186, R186 ;  /* 0x000000ba00ba7308 */ /* 0x000e620000000800 */
[----:B------:R-:W-:Y:S01]  /*1a980*/  FADD.FTZ R156, R189, R156 ;  /* 0x0000009cbd9c7221 */ /* 0x000fe20000010000 */
[----:B0-----:R-:W-:Y:S01]  /*1a990*/  FADD.FTZ R164, R184, R164 ;  /* 0x000000a4b8a47221 */ /* 0x001fe20000010000 */
[C---:B------:R-:W-:Y:S02]  /*1a9a0*/  F2FP.BF16.F32.PACK_AB R189, R162.reuse, R189 ;  /* 0x000000bda2bd723e */ /* 0x040fe400000010ff */
[----:B------:R-:W-:Y:S01]  /*1a9b0*/  FADD.FTZ R156, R162, R156 ;  /* 0x0000009ca29c7221 */ /* 0x000fe20000010000 */
[C---:B------:R-:W-:Y:S01]  /*1a9c0*/  FADD.FTZ R164, R153.reuse, R164 ;  /* 0x000000a499a47221 */ /* 0x040fe20000010000 */
[----:B------:R-:W-:-:S02]  /*1a9d0*/  F2FP.BF16.F32.PACK_AB R184, R153, R184 ;  /* 0x000000b899b8723e */ /* 0x000fc400000010ff */
[----:B------:R-:W-:Y:S01]  /*1a9e0*/  FADD.FTZ R156, R191, R156 ;  /* 0x0000009cbf9c7221 */ /* 0x000fe20000010000 */
[----:B------:R-:W-:Y:S02]  /*1a9f0*/  F2FP.BF16.F32.PACK_AB R191, R163, R191 ;  /* 0x000000bfa3bf723e */ /* 0x000fe400000010ff */
[----:B---3--:R-:W-:Y:S01]  /*1aa00*/  F2FP.BF16.F32.PACK_AB R185, R179, R161 ;  /* 0x000000a1b3b9723e */ /* 0x008fe200000010ff */
[----:B------:R-:W-:-:S04]  /*1aa10*/  FADD.FTZ R156, R163, R156 ;  /* 0x0000009ca39c7221 */ /* 0x000fc80000010000 */
[----:B------:R-:W-:Y:S01]  /*1aa20*/  FADD.FTZ R156, R161, R156 ;  /* 0x0000009ca19c7221 */ /* 0x000fe20000010000 */
[----:B-1----:R-:W-:Y:S01]  /*1aa30*/  FADD.FTZ R164, R186, R164 ;  /* 0x000000a4baa47221 */ /* 0x002fe20000010000 */
[----:B------:R-:W-:Y:S02]  /*1aa40*/  F2FP.BF16.F32.PACK_AB R186, R157, R186 ;  /* 0x000000ba9dba723e */ /* 0x000fe400000010ff */
[----:B------:R-:W-:Y:S01]  /*1aa50*/  FADD.FTZ R156, R179, R156 ;  /* 0x0000009cb39c7221 */ /* 0x000fe20000010000 */
[----:B------:R-:W-:-:S03]  /*1aa60*/  FADD.FTZ R228, R157, R164 ;  /* 0x000000a49de47221 */ /* 0x000fc60000010000 */
[----:B------:R-:W-:-:S04]  /*1aa70*/  FADD.FTZ R156, R182, R156 ;  /* 0x0000009cb69c7221 */ /* 0x000fc80000010000 */
[----:B------:R-:W-:Y:S01]  /*1aa80*/  FADD.FTZ R227, R183, R156 ;  /* 0x0000009cb7e37221 */ /* 0x000fe20000010000 */
[----:B------:R-:W-:Y:S06]  /*1aa90*/  @P2 BRA `(.L_x_1602) ;  /* 0xffffffe000102947 */ /* 0x000fec000383ffff */
[----:B------:R-:W-:Y:S05]  /*1aaa0*/  BSYNC B1 ;  /* 0x0000000000017941 */ /* 0x000fea0003800000 */
.L_x_1591:
[----:B------:R-:W-:Y:S05]  /*1aab0*/  BSYNC B0 ;  /* 0x0000000000007941 */ /* 0x000fea0003800000 */
.L_x_1590:
[----:B------:R-:W2:Y:S01]  /*1aac0*/  LDL R23, [R1+0x50] ;  /* 0x0000500001177983 */ /* 0x000ea20000100800 */
[----:B------:R-:W-:Y:S01]  /*1aad0*/  BSSY B0, `(.L_x_1603) ;  /* 0x00002b7000007945 */ /* 0x000fe20003800000 */
[----:B--2---:R-:W-:-:S13]  /*1aae0*/  ISETP.GE.AND P2, PT, R204, R23, PT ;  /* 0x00000017cc00720c */ /* 0x004fda0003f46270 */
[----:B------:R-:W-:Y:S05]  /*1aaf0*/  @!P2 BRA `(.L_x_1604) ;  /* 0x0000002800d0a947 */ /* 0x000fea0003800000 */
[----:B------:R-:W2:Y:S04]  /*1ab00*/  LDL R152, [R1+0x54] ;  /* 0x0000540001987983 */ /* 0x000ea80000100800 */
[----:B------:R-:W2:Y:S01]  /*1ab10*/  LDL R23, [R1+0x14] ;  /* 0x0000140001177983 */ /* 0x000ea20000100800 */
[----:B------:R-:W-:Y:S02]  /*1ab20*/  IMAD.MOV.U32 R230, RZ, RZ, R5 ;  /* 0x000000ffffe67224 */ /* 0x000fe400078e0005 */
[----:B------:R-:W-:Y:S02]  /*1ab30*/  IMAD.MOV.U32 R237, RZ, RZ, R205 ;  /* 0x000000ffffed7224 */ /* 0x000fe400078e00cd */
[----:B------:R-:W-:Y:S02]  /*1ab40*/  IMAD.MOV.U32 R233, RZ, RZ, R22 ;  /* 0x000000ffffe97224 */ /* 0x000fe400078e0016 */
[----:B--2---:R-:W-:-:S02]  /*1ab50*/  IMAD R231, R23, 0x80, R152 ;  /* 0x0000008017e77824 */ /* 0x004fc400078e0298 */
[----:B------:R-:W-:Y:S02]  /*1ab60*/  IMAD.MOV.U32 R23, RZ, RZ, R4 ;  /* 0x000000ffff177224 */ /* 0x000fe400078e0004 */
[----:B------:R-:W-:-:S05]  /*1ab70*/  VIADD R231, R231, 0x8 ;  /* 0x00000008e7e77836 */ /* 0x000fca0000000000 */
[----:B------:R-:W-:-:S07]  /*1ab80*/  IADD3 R231, R231, R224, -R225 ;  /* 0x000000e0e7e77210 */ /* 0x000fce0007ffe8e1 */
.L_x_1623:
[----:B------:R-:W-:-:S05]  /*1ab90*/  VIADD R3, R233, 0x1 ;  /* 0x00000001e9037836 */ /* 0x000fca0000000000 */
[----:B------:R-:W-:-:S04]  /*1aba0*/  ISETP.NE.AND P2, PT, R3, 0x2, PT ;  /* 0x000000020300780c */ /* 0x000fc80003f45270 */
[----:B------:R-:W-:Y:S02]  /*1abb0*/  SEL R3, R3, RZ, P2 ;  /* 0x000000ff03037207 */ /* 0x000fe40001000000 */
[----:B------:R-:W-:-:S03]  /*1abc0*/  SEL R205, RZ, 0x1, P2 ;  /* 0x00000001ffcd7807 */ /* 0x000fc60001000000 */
[----:B------:R-:W-:Y:S01]  /*1abd0*/  IMAD.MOV.U32 R22, RZ, RZ, R3 ;  /* 0x000000ffff167224 */ /* 0x000fe200078e0003 */
[----:B------:R-:W-:Y:S01]  /*1abe0*/  LOP3.LUT R205, R237, R205, RZ, 0x3c, !PT ;  /* 0x000000cdedcd7212 */ /* 0x000fe200078e3cff */
[----:B------:R-:W-:Y:S06]  /*1abf0*/  @!P0 BRA `(.L_x_1605) ;  /* 0x0000000000048947 */ /* 0x000fec0003800000 */
[----:B------:R-:W-:Y:S01]  /*1ac00*/  BPT.TRAP 0x1 ;  /* 0x000000040000795c */ /* 0x000fe20000300000 */
.L_x_1605:
[----:B------:R-:W-:Y:S01]  /*1ac10*/  IMAD R232, R3, 0x8, R16 ;  /* 0x0000000803e87824 */ /* 0x000fe200078e0210 */
[----:B------:R-:W-:-:S04]  /*1ac20*/  SHF.L.U32 R4, R205, 0x1f, RZ ;  /* 0x0000001fcd047819 */ /* 0x000fc800000006ff */
[----:B------:R0:W1:Y:S01]  /*1ac30*/  SYNCS.PHASECHK.TRANS64.TRYWAIT P2, [R232+URZ+0x30830], R4 ;  /* 0x03083004e80075a7 */ /* 0x000062000804017f */
[----:B------:R-:W-:Y:S05]  /*1ac40*/  @!P0 BRA `(.L_x_1606) ;  /* 0x0000000000048947 */ /* 0x000fea0003800000 */
[----:B------:R-:W-:Y:S01]  /*1ac50*/  BPT.TRAP 0x1 ;  /* 0x000000040000795c */ /* 0x000fe20000300000 */
.L_x_1606:
        /* <DEDUP_REMOVED lines=8> */
.L_x_1608:
[----:B------:R-:W-:Y:S05]  /*1ace0*/  BSYNC B1 ;  /* 0x0000000000017941 */ /* 0x000fea0003800000 */
.L_x_1607:
        /* <DEDUP_REMOVED lines=43> */
[C---:B------:R-:W-:Y:S01]  /*1afa0*/  R2UR UR9, R5.reuse ;  /* 0x00000000050972ca */ /* 0x040fe200000e0000 */
[-C--:B------:R-:W-:Y:S01]  /*1afb0*/  FMUL.FTZ R28, R28, R0.reuse ;  /* 0x000000001c1c7220 */ /* 0x080fe20000410000 */
[----:B------:R-:W-:Y:S01]  /*1afc0*/  R2UR UR15, R5 ;  /* 0x00000000050f72ca */ /* 0x000fe200000e0000 */
[-C--:B------:R-:W-:Y:S01]  /*1afd0*/  FMUL.FTZ R29, R29, R0.reuse ;  /* 0x000000001d1d7220 */ /* 0x080fe20000410000 */
[C---:B------:R-:W-:Y:S01]  /*1afe0*/  R2UR UR27, R5.reuse ;  /* 0x00000000051b72ca */ /* 0x040fe200000e0000 */
[-C--:B------:R-:W-:Y:S01]  /*1aff0*/  FMUL.FTZ R32, R32, R0.reuse ;  /* 0x0000000020207220 */ /* 0x080fe20000410000 */
[----:B------:R-:W-:Y:S01]  /*1b000*/  R2UR UR39, R5 ;  /* 0x00000000052772ca */ /* 0x000fe200000e0000 */
[-C--:B------:R-:W-:Y:S01]  /*1b010*/  FMUL.FTZ R33, R33, R0.reuse ;  /* 0x0000000021217220 */ /* 0x080fe20000410000 */
[----:B------:R-:W-:Y:S01]  /*1b020*/  R2UR UR46, R4 ;  /* 0x00000000042e72ca */ /* 0x000fe200000e0000 */
[----:B------:R-:W-:Y:S01]  /*1b030*/  VIADD R4, R156, 0x606 ;  /* 0x000006069c047836 */ /* 0x000fe20000000000 */
[C---:B------:R-:W-:Y:S01]  /*1b040*/  R2UR UR47, R5.reuse ;  /* 0x00000000052f72ca */ /* 0x040fe200000e0000 */
[-C--:B------:R-:W-:Y:S01]  /*1b050*/  FMUL.FTZ R36, R36, R0.reuse ;  /* 0x0000000024247220 */ /* 0x080fe20000410000 */
[----:B------:R-:W-:Y:S01]  /*1b060*/  R2UR UR59, R5 ;  /* 0x00000000053b72ca */ /* 0x000fe200000e0000 */
[----:B------:R-:W-:Y:S01]  /*1b070*/  IMAD.MOV.U32 R5, RZ, RZ, R157 ;  /* 0x000000ffff057224 */ /* 0x000fe200078e009d */
[----:B------:R-:W-:Y:S01]  /*1b080*/  R2UR UR19, R153 ;  /* 0x00000000991372ca */ /* 0x000fe200000e0000 */
[-C--:B------:R-:W-:Y:S01]  /*1b090*/  FMUL.FTZ R37, R37, R0.reuse ;  /* 0x0000000025257220 */ /* 0x080fe20000410000 */
[C---:B------:R-:W-:Y:S01]  /*1b0a0*/  R2UR UR23, R155.reuse ;  /* 0x000000009b1772ca */ /* 0x040fe200000e0000 */
        /* <DEDUP_REMOVED lines=210> */
.L_x_1610:
[----:B------:R-:W-:Y:S01]  /*1bdd0*/  SHF.L.U32 R2, R237, 0x1f, RZ ;  /* 0x0000001fed027819 */ /* 0x000fe200000006ff */
[----:B------:R-:W-:-:S04]  /*1bde0*/  IMAD R0, R233, 0x8, R16 ;  /* 0x00000008e9007824 */ /* 0x000fc800078e0210 */
[----:B------:R0:W1:Y:S01]  /*1bdf0*/  SYNCS.PHASECHK.TRANS64.TRYWAIT P2, [R0+URZ+0x30850], R2 ;  /* 0x03085002000075a7 */ /* 0x000062000804017f */
[----:B------:R-:W-:Y:S05]  /*1be00*/  @!P0 BRA `(.L_x_1611) ;  /* 0x0000000000048947 */ /* 0x000fea0003800000 */
[----:B------:R-:W-:Y:S01]  /*1be10*/  BPT.TRAP 0x1 ;  /* 0x000000040000795c */ /* 0x000fe20000300000 */
.L_x_1611:
[----:B------:R-:W-:Y:S04]  /*1be20*/  BSSY B1, `(.L_x_1612) ;  /* 0x0000004000017945 */ /* 0x000fe80003800000 */
[----:B-1----:R-:W-:Y:S05]  /*1be30*/  @P2 BRA `(.L_x_1613) ;  /* 0x0000000000082947 */ /* 0x002fea0003800000 */
[----:B------:R-:W1:Y:S02]  /*1be40*/  SYNCS.PHASECHK.TRANS64.TRYWAIT P2, [R0+URZ+0x30850], R2 ;  /* 0x03085002000075a7 */ /* 0x000e64000804017f */
[----:B-1----:R-:W-:Y:S05]  /*1be50*/  @!P2 BRA `(.L_x_1614) ;  /* 0x000000dc0040a947 */ /* 0x002fea0003800000 */
.L_x_1613:
[----:B------:R-:W-:Y:S05]  /*1be60*/  BSYNC B1 ;  /* 0x0000000000017941 */ /* 0x000fea0003800000 */
.L_x_1612:
[----:B01----:R-:W-:Y:S02]  /*1be70*/  VIADD R2, R16, 0x400 ;  /* 0x0000040010027836 */ /* 0x003fe40000000000 */
[----:B------:R-:W-:Y:S01]  /*1be80*/  IMAD.MOV.U32 R3, RZ, RZ, 0x40000040 ;  /* 0x40000040ff037424 */ /* 0x000fe200078e00ff */
[----:B------:R-:W-:Y:S01]  /*1be90*/  WARPGROUP.ARRIVE ;  /* 0x00000000000079c5 */ /* 0x000fe20000000000 */
[----:B------:R-:W-:Y:S01]  /*1bea0*/  IMAD.MOV.U32 R5, RZ, RZ, 0x40000040 ;  /* 0x40000040ff057424 */ /* 0x000fe200078e00ff */
[----:B------:R-:W-:Y:S01]  /*1beb0*/  SHF.R.U32.HI R2, RZ, 0x4, R2 ;  /* 0x00000004ff027819 */ /* 0x000fe20000011602 */
[----:B------:R-:W-:Y:S01]  /*1bec0*/  @!P1 VIADD R232, R232, 0x30840 ;  /* 0x00030840e8e89836 */ /* 0x000fe20000000000 */
[----:B------:R-:W-:Y:S01]  /*1bed0*/  ULDC UR4, c[0x0][0x9dc] ;  /* 0x0002770000047ab9 */ /* 0x000fe20000000800 */
[----:B------:R-:W-:Y:S01]  /*1bee0*/  ULDC UR5, c[0x0][0x9e0] ;  /* 0x0002780000057ab9 */ /* 0x000fe20000000800 */
[----:B------:R-:W-:-:S04]  /*1bef0*/  LOP3.LUT R2, R2, 0x3fff, RZ, 0xc0, !PT ;  /* 0x00003fff02027812 */ /* 0x000fc800078ec0ff */
[----:B------:R-:W-:-:S05]  /*1bf00*/  LOP3.LUT R2, R2, 0x2000000, RZ, 0xfc, !PT ;  /* 0x0200000002027812 */ /* 0x000fca00078efcff */
[----:B------:R-:W-:Y:S01]  /*1bf10*/  IMAD R2, R233, 0x800, R2 ;  /* 0x00000800e9027824 */ /* 0x000fe200078e0202 */
[----:B------:R-:W-:Y:S01]  /*1bf20*/  R2UR UR7, R3 ;  /* 0x00000000030772ca */ /* 0x000fe200000e0000 */
[----:B------:R-:W2:Y:S03]  /*1bf30*/  LDL R233, [R1+0x14] ;  /* 0x0000140001e97983 */ /* 0x000ea60000100800 */
[----:B------:R-:W-:-:S13]  /*1bf40*/  R2UR UR6, R2 ;  /* 0x00000000020672ca */ /* 0x000fda00000e0000 */
[----:B------:R-:W-:Y:S01]  /*1bf50*/  HGMMA.64x256x16.F32.BF16 R24, R196, gdesc[UR4].tnspB, R24, gsb0 ;  /* 0x43e00004c4187df0 */ /* 0x000fe20008001818 */
[----:B------:R-:W-:Y:S01]  /*1bf60*/  VIADD R4, R2, 0x80 ;  /* 0x0000008002047836 */ /* 0x000fe20000000000 */
[----:B------:R-:W-:-:S04]  /*1bf70*/  R2UR UR7, R5 ;  /* 0x00000000050772ca */ /* 0x000fc800000e0000 */
[----:B------:R-:W-:Y:S01]  /*1bf80*/  R2UR UR6, R4 ;  /* 0x00000000040672ca */ /* 0x000fe200000e0000 */
[C---:B------:R-:W-:Y:S02]  /*1bf90*/  VIADD R4, R2.reuse, 0x100 ;  /* 0x0000010002047836 */ /* 0x040fe40000000000 */
[----:B------:R-:W-:Y:S01]  /*1bfa0*/  IMAD.MOV.U32 R5, RZ, RZ, 0x40000040 ;  /* 0x40000040ff057424 */ /* 0x000fe200078e00ff */
[----:B------:R-:W-:Y:S02]  /*1bfb0*/  WARPGROUP.DEPBAR.LE gsb0, 0x0 ;  /* 0x00008000000079c5 */ /* 0x000fe40000010000 */
[----:B------:R-:W-:Y:S01]  /*1bfc0*/  WARPGROUP.ARRIVE ;  /* 0x00000000000079c5 */ /* 0x000fe20000000000 */
[----:B------:R-:W2:Y:S01]  /*1bfd0*/  LDL R199, [R1+0x54] ;  /* 0x0000540001c77983 */ /* 0x000ea20000100800 */
[----:B------:R-:W-:Y:S01]  /*1bfe0*/  VIADD R2, R2, 0x180 ;  /* 0x0000018002027836 */ /* 0x000fe20000000000 */
[----:B------:R-:W-:Y:S01]  /*1bff0*/  ULOP3.LUT UR4, URZ, UR4, URZ, 0x33, !UPT ;  /* 0x000000043f047292 */ /* 0x000fe2000f8e333f */
[----:B------:R-:W-:Y:S01]  /*1c000*/  IMAD.MOV.U32 R3, RZ, RZ, 0x40000040 ;  /* 0x40000040ff037424 */ /* 0x000fe200078e00ff */
[----:B------:R-:W-:-:S11]  /*1c010*/  @!P1 PRMT R232, RZ, 0x654, R232 ;  /* 0x00000654ffe89816 */ /* 0x000fd600000000e8 */
[----:B------:R-:W-:Y:S01]  /*1c020*/  HGMMA.64x256x16.F32.BF16 R24, R192, gdesc[UR4].tnspB, R24, gsb0 ;  /* 0x43e00004c0187df0 */ /* 0x000fe20008001818 */
[----:B------:R-:W-:Y:S01]  /*1c030*/  R2UR UR6, R4 ;  /* 0x00000000040672ca */ /* 0x000fe200000e0000 */
[----:B------:R-:W-:Y:S01]  /*1c040*/  IMAD.SHL.U32 R4, R204, 0x40, RZ ;  /* 0x00000040cc047824 */ /* 0x000fe200078e00ff */
[----:B------:R-:W-:Y:S01]  /*1c050*/  R2UR UR7, R5 ;  /* 0x00000000050772ca */ /* 0x000fe200000e0000 */
[----:B------:R-:W-:Y:S02]  /*1c060*/  WARPGROUP.DEPBAR.LE gsb0, 0x0 ;  /* 0x00008000000079c5 */ /* 0x000fe40000010000 */
[----:B------:R-:W-:-:S15]  /*1c070*/  WARPGROUP.ARRIVE ;  /* 0x00000000000079c5 */ /* 0x000fde0000000000 */
[----:B------:R-:W-:-:S07]  /*1c080*/  NOP ;  /* 0x0000000000007918 */ /* 0x000fce0000000000 */
[----:B------:R-:W-:Y:S01]  /*1c090*/  HGMMA.64x256x16.F32.BF16 R24, R188, gdesc[UR4].tnspB, R24, gsb0 ;  /* 0x43e00004bc187df0 */ /* 0x000fe20008001818 */
[----:B------:R-:W-:Y:S02]  /*1c0a0*/  R2UR UR6, R2 ;  /* 0x00000000020672ca */ /* 0x000fe400000e0000 */
[----:B------:R-:W-:Y:S02]  /*1c0b0*/  R2UR UR7, R3 ;  /* 0x00000000030772ca */ /* 0x000fe400000e0000 */
[----:B------:R-:W-:-:S05]  /*1c0c0*/  IADD3 R2, R224, 0x1, -R4 ;  /* 0x00000001e0027810 */ /* 0x000fca0007ffe804 */
[----:B------:R-:W-:Y:S02]  /*1c0d0*/  IMAD.IADD R2, R2, 0x1, -R225 ;  /* 0x0000000102027824 */ /* 0x000fe400078e0ae1 */
[----:B--2---:R-:W-:Y:S01]  /*1c0e0*/  IMAD R5, R233, 0x80, R199 ;  /* 0x00000080e9057824 */ /* 0x004fe200078e02c7 */
[----:B------:R-:W-:Y:S02]  /*1c0f0*/  WARPGROUP.DEPBAR.LE gsb0, 0x0 ;  /* 0x00008000000079c5 */ /* 0x000fe40000010000 */
[----:B------:R-:W-:-:S13]  /*1c100*/  WARPGROUP.ARRIVE ;  /* 0x00000000000079c5 */ /* 0x000fda0000000000 */
[----:B------:R-:W-:Y:S03]  /*1c110*/  HGMMA.64x256x16.F32.BF16 R24, R184, gdesc[UR4].tnspB, R24, gsb0 ;  /* 0x43e00004b8187df0 */ /* 0x000fe60008001818 */
[----:B------:R-:W-:Y:S02]  /*1c120*/  WARPGROUP.DEPBAR.LE gsb0, 0x0 ;  /* 0x00008000000079c5 */ /* 0x000fe40000010000 */
[----:B------:R-:W-:Y:S01]  /*1c130*/  IMAD R186, R235, -0x2, R2 ;  /* 0xfffffffeebba7824 */ /* 0x000fe200078e0202 */
[----:B------:R0:W-:Y:S03]  /*1c140*/  @!P1 SYNCS.ARRIVE.TRANS64.RED.A1T0 RZ, [R232+URZ], RZ ;  /* 0x000000ffe8ff99a7 */ /* 0x0001e6000810043f */
[C---:B------:R-:W-:Y:S02]  /*1c150*/  VIADD R187, R186.reuse, UR5 ;  /* 0x00000005babb7c36 */ /* 0x040fe40008000000 */
[----:B------:R-:W-:-:S02]  /*1c160*/  VIADD R186, R186, UR4 ;  /* 0x00000004baba7c36 */ /* 0x000fc40008000000 */
[C---:B------:R-:W-:Y:S02]  /*1c170*/  IMAD.IADD R185, R5.reuse, 0x1, R187 ;  /* 0x0000000105b97824 */ /* 0x040fe400078e02bb */
[----:B------:R-:W-:Y:S01]  /*1c180*/  IMAD.IADD R184, R5, 0x1, R186 ;  /* 0x0000000105b87824 */ /* 0x000fe200078e02ba */
[----:B0-----:R-:W-:Y:S06]  /*1c190*/  @!P5 BRA `(.L_x_1615) ;  /* 0x000000000064d947 */ /* 0x001fec0003800000 */
[----:B------:R-:W-:Y:S01]  /*1c1a0*/  IADD3 R189, R5, R224, -R225 ;  /* 0x000000e005bd7210 */ /* 0x000fe20007ffe8e1 */
[----:B------:R-:W-:Y:S03]  /*1c1b0*/  BSSY B1, `(.L_x_1616) ;  /* 0x0000013000017945 */ /* 0x000fe60003800000 */
        /* <DEDUP_REMOVED lines=11> */
.L_x_1617:
[----:B------:R-:W-:Y:S01]  /*1c270*/  ULDC UR4, c[0x0][0x9e4] ;  /* 0x0002790000047ab9 */ /* 0x000fe20000000800 */
[----:B------:R-:W-:Y:S01]  /*1c280*/  IADD3 R189, R5, R224, -R225 ;  /* 0x000000e005bd7210 */ /* 0x000fe20007ffe8e1 */
[----:B------:R-:W-:-:S05]  /*1c290*/  IMAD.U32 R188, RZ, RZ, UR4 ;  /* 0x00000004ffbc7e24 */ /* 0x000fca000f8e00ff */
[----:B------:R-:W-:-:S13]  /*1c2a0*/  ISETP.NE.AND P2, PT, R188, 0x1, PT ;  /* 0x00000001bc00780c */ /* 0x000fda0003f45270 */
[----:B------:R-:W0:Y:S02]  /*1c2b0*/  @P2 LDC.64 R2, c[0x0][0x9e8] ;  /* 0x00027a00ff022b82 */ /* 0x000e240000000a00 */
[----:B0-----:R-:W-:-:S05]  /*1c2c0*/  @P2 IMAD.HI.U32 R2, R189, R2, RZ ;  /* 0x00000002bd022227 */ /* 0x001fca00078e00ff */
[----:B------:R-:W-:-:S07]  /*1c2d0*/  @P2 SHF.R.U32.HI R189, RZ, R3, R2 ;  /* 0x00000003ffbd2219 */ /* 0x000fce0000011602 */
.L_x_1618:
[----:B------:R-:W-:Y:S05]  /*1c2e0*/  BSYNC B1 ;  /* 0x0000000000017941 */ /* 0x000fea0003800000 */
.L_x_1616:
[----:B------:R-:W-:-:S04]  /*1c2f0*/  IMAD R189, R189, R188, -R4 ;  /* 0x000000bcbdbd7224 */ /* 0x000fc800078e0a04 */
[----:B------:R-:W-:-:S05]  /*1c300*/  IMAD R189, R235, -0x2, R189 ;  /* 0xfffffffeebbd7824 */ /* 0x000fca00078e02bd */
[----:B------:R-:W-:Y:S02]  /*1c310*/  VIMNMX R184, R184, R189, !PT ;  /* 0x000000bdb8b87248 */ /* 0x000fe40007fe0100 */
[----:B------:R-:W-:-:S07]  /*1c320*/  VIADDMNMX R185, R189, R188, R185, PT ;  /* 0x000000bcbdb97246 */ /* 0x000fce00038001b9 */
.L_x_1615:
        /* <DEDUP_REMOVED lines=55> */
[----:B------:R-:W-:Y:S01]  /*1c6a0*/  ULDC UR4, c[0x0][0x9e4] ;  /* 0x0002790000047ab9 */ /* 0x000fe20000000800 */
[----:B------:R-:W-:Y:S02]  /*1c6b0*/  VIADD R5, R5, 0x8 ;  /* 0x0000000805057836 */ /* 0x000fe40000000000 */
[----:B------:R-:W-:-:S03]  /*1c6c0*/  IMAD.U32 R184, RZ, RZ, UR4 ;  /* 0x00000004ffb87e24 */ /* 0x000fc6000f8e00ff */
[----:B------:R-:W-:Y:S02]  /*1c6d0*/  IADD3 R5, R5, R224, -R225 ;  /* 0x000000e005057210 */ /* 0x000fe40007ffe8e1 */
[----:B------:R-:W-:Y:S02]  /*1c6e0*/  ISETP.NE.AND P3, PT, R184, 0x1, PT ;  /* 0x00000001b800780c */ /* 0x000fe40003f65270 */
[----:B------:R-:W-:-:S11]  /*1c6f0*/  LOP3.LUT R5, RZ, R5, RZ, 0x33, !PT ;  /* 0x00000005ff057212 */ /* 0x000fd600078e33ff */
[----:B------:R-:W0:Y:S02]  /*1c700*/  @P3 LDC.64 R2, c[0x0][0x9e8] ;  /* 0x00027a00ff023b82 */ /* 0x000e240000000a00 */
[----:B0-----:R-:W-:-:S05]  /*1c710*/  @P3 IMAD.HI.U32 R2, R5, R2, RZ ;  /* 0x0000000205023227 */ /* 0x001fca00078e00ff */
[----:B------:R-:W-:-:S04]  /*1c720*/  @P3 SHF.R.U32.HI R5, RZ, R3, R2 ;  /* 0x00000003ff053219 */ /* 0x000fc80000011602 */
[----:B------:R-:W-:Y:S01]  /*1c730*/  LOP3.LUT R5, RZ, R5, RZ, 0x33, !PT ;  /* 0x00000005ff057212 */ /* 0x000fe200078e33ff */
[----:B------:R-:W-:Y:S06]  /*1c740*/  BRA `(.L_x_1622) ;  /* 0x00000000001c7947 */ /* 0x000fec0003800000 */
.L_x_1621:
[----:B------:R-:W-:Y:S01]  /*1c750*/  ULDC UR4, c[0x0][0x9e4] ;  /* 0x0002790000047ab9 */ /* 0x000fe20000000800 */
[----:B------:R-:W-:Y:S02]  /*1c760*/  IMAD.MOV.U32 R5, RZ, RZ, R231 ;  /* 0x000000ffff057224 */ /* 0x000fe400078e00e7 */
[----:B------:R-:W-:-:S05]  /*1c770*/  IMAD.U32 R184, RZ, RZ, UR4 ;  /* 0x00000004ffb87e24 */ /* 0x000fca000f8e00ff */
[----:B------:R-:W-:-:S13]  /*1c780*/  ISETP.NE.AND P3, PT, R184, 0x1, PT ;  /* 0x00000001b800780c */ /* 0x000fda0003f65270 */
[----:B------:R-:W0:Y:S02]  /*1c790*/  @P3 LDC.64 R2, c[0x0][0x9e8] ;  /* 0x00027a00ff023b82 */ /* 0x000e240000000a00 */
[----:B0-----:R-:W-:-:S05]  /*1c7a0*/  @P3 IMAD.HI.U32 R2, R231, R2, RZ ;  /* 0x00000002e7023227 */ /* 0x001fca00078e00ff */
[----:B------:R-:W-:-:S07]  /*1c7b0*/  @P3 SHF.R.U32.HI R5, RZ, R3, R2 ;  /* 0x00000003ff053219 */ /* 0x000fce0000011602 */
.L_x_1622:
[----:B------:R-:W-:Y:S05]  /*1c7c0*/  BSYNC B1 ;  /* 0x0000000000017941 */ /* 0x000fea0003800000 */
.L_x_1620:
[----:B------:R-:W-:-:S04]  /*1c7d0*/  IMAD R4, R5, R184, -R4 ;  /* 0x000000b805047224 */ /* 0x000fc800078e0a04 */
[----:B------:R-:W-:-:S05]  /*1c7e0*/  IMAD R4, R235, -0x2, R4 ;  /* 0xfffffffeeb047824 */ /* 0x000fca00078e0204 */
[----:B------:R-:W-:Y:S02]  /*1c7f0*/  VIMNMX R186, R186, R4, !PT ;  /* 0x00000004baba7248 */ /* 0x000fe40007fe0100 */
[----:B------:R-:W-:-:S07]  /*1c800*/  VIADDMNMX R187, R4, R184, R187, PT ;  /* 0x000000b804bb7246 */ /* 0x000fce00038001bb */
.L_x_1619:
[----:B------:R-:W-:Y:S01]  /*1c810*/  @!P1 VIADD R0, R0, 0x30860 ;  /* 0x0003086000009836 */ /* 0x000fe20000000000 */
[----:B------:R-:W2:Y:S01]  /*1c820*/  LDL R232, [R1+0x50] ;  /* 0x0000500001e87983 */ /* 0x000ea20000100800 */
[C---:B------:R-:W-:Y:S01]  /*1c830*/  ISETP.GT.AND P6, PT, R186.reuse, 0x9, P2 ;  /* 0x00000009ba00780c */ /* 0x040fe200017c4270 */
[----:B------:R-:W-:Y:S01]  /*1c840*/  ULDC UR4, c[0x0][0x988] ;  /* 0x0002620000047ab9 */ /* 0x000fe20000000800 */
[----:B------:R-:W-:Y:S01]  /*1c850*/  ISETP.GT.AND P4, PT, R186, 0x1, P2 ;  /* 0x00000001ba00780c */ /* 0x000fe20001784270 */
[----:B------:R-:W-:Y:S01]  /*1c860*/  IMAD.U32 R3, RZ, RZ, UR4 ;  /* 0x00000004ff037e24 */ /* 0x000fe2000f8e00ff */
[----:B------:R-:W-:Y:S01]  /*1c870*/  @!P1 PRMT R0, RZ, 0x654, R0 ;  /* 0x00000654ff009816 */ /* 0x000fe20000000000 */
[----:B------:R-:W-:Y:S01]  /*1c880*/  IMAD.MOV.U32 R237, RZ, RZ, R205 ;  /* 0x000000ffffed7224 */ /* 0x000fe200078e00cd */
[C---:B------:R-:W-:Y:S01]  /*1c890*/  ISETP.LT.OR P6, PT, R187.reuse, 0xa, P6 ;  /* 0x0000000abb00780c */ /* 0x040fe200037c1670 */
[----:B------:R-:W-:Y:S01]  /*1c8a0*/  IMAD.MOV.U32 R233, RZ, RZ, R22 ;  /* 0x000000ffffe97224 */ /* 0x000fe200078e0016 */
        /* <DEDUP_REMOVED lines=22> */
[----:B------:R-:W-:Y:S02]  /*1ca10*/  FMNMX.FTZ R4, R154, R23, !PT ;  /* 0x000000179a047209 */ /* 0x000fe40007810000 */
[----:B------:R-:W-:Y:S02]  /*1ca20*/  FMNMX.FTZ R0, R169, R0, !PT ;  /* 0x00000000a9007209 */ /* 0x000fe40007810000 */
[----:B------:R-:W-:Y:S02]  /*1ca30*/  ISETP.GT.AND P4, PT, R186, 0x10, P2 ;  /* 0x00000010ba00780c */ /* 0x000fe40001784270 */
[----:B------:R-:W-:-:S02]  /*1ca40*/  FMNMX.FTZ R0, R172, R0, !PT ;  /* 0x00000000ac007209 */ /* 0x000fc40007810000 */
[----:B------:R-:W-:Y:S02]  /*1ca50*/  FMNMX.FTZ R4, R155, R4, !PT ;  /* 0x000000049b047209 */ /* 0x000fe40007810000 */
[----:B------:R-:W-:Y:S02]  /*1ca60*/  FMNMX.FTZ R0, R173, R0, !PT ;  /* 0x00000000ad007209 */ /* 0x000fe40007810000 */
[----:B------:R-:W-:Y:S02]  /*1ca70*/  ISETP.LT.OR P4, PT, R187, 0x11, P4 ;  /* 0x00000011bb00780c */ /* 0x000fe40002781670 */
[----:B------:R-:W-:Y:S02]  /*1ca80*/  FMNMX.FTZ R0, R176, R0, !PT ;  /* 0x00000000b0007209 */ /* 0x000fe40007810000 */
[----:B------:R-:W-:Y:S02]  /*1ca90*/  FSEL R162, R162, -INF , !P4 ;  /* 0xff800000a2a27808 */ /* 0x000fe40006000000 */
[----:B------:R-:W-:-:S02]  /*1caa0*/  FMNMX.FTZ R0, R177, R0, !PT ;  /* 0x00000000b1007209 */ /* 0x000fc40007810000 */
[----:B------:R-:W-:Y:S02]  /*1cab0*/  ISETP.GT.AND P4, PT, R186, 0x19, P2 ;  /* 0x00000019ba00780c */ /* 0x000fe40001784270 */
[----:B------:R-:W-:Y:S02]  /*1cac0*/  FMNMX.FTZ R0, R180, R0, !PT ;  /* 0x00000000b4007209 */ /* 0x000fe40007810000 */
[----:B------:R-:W-:Y:S02]  /*1cad0*/  ISETP.LT.OR P4, PT, R187, 0x1a, P4 ;  /* 0x0000001abb00780c */ /* 0x000fe40002781670 */
[----:B------:R-:W-:Y:S02]  /*1cae0*/  FMNMX.FTZ R0, R181, R0, !PT ;  /* 0x00000000b5007209 */ /* 0x000fe40007810000 */
[----:B------:R-:W-:Y:S02]  /*1caf0*/  FSEL R167, R167, -INF , !P4 ;  /* 0xff800000a7a77808 */ /* 0x000fe40006000000 */
[C---:B------:R-:W-:Y:S01]  /*1cb00*/  ISETP.GT.AND P4, PT, R186.reuse, 0x28, P2 ;  /* 0x00000028ba00780c */ /* 0x040fe20001784270 */
[----:B------:R-:W0:Y:S01]  /*1cb10*/  SHFL.BFLY PT, R2, R0, 0x2, 0x1f ;  /* 0x0c401f0000027f89 */ /* 0x000e2200000e0000 */
[----:B------:R-:W-:-:S02]  /*1cb20*/  ISETP.GT.AND P6, PT, R186, 0x38, P2 ;  /* 0x00000038ba00780c */ /* 0x000fc400017c4270 */
[C---:B------:R-:W-:Y:S02]  /*1cb30*/  ISETP.LT.OR P4, PT, R187.reuse, 0x29, P4 ;  /* 0x00000029bb00780c */ /* 0x040fe40002781670 */
[C---:B------:R-:W-:Y:S02]  /*1cb40*/  ISETP.LT.OR P6, PT, R187.reuse, 0x39, P6 ;  /* 0x00000039bb00780c */ /* 0x040fe400037c1670 */
[----:B------:R-:W-:Y:S02]  /*1cb50*/  FSEL R174, R174, -INF , !P4 ;  /* 0xff800000aeae7808 */ /* 0x000fe40006000000 */
[----:B------:R-:W-:Y:S02]  /*1cb60*/  ISETP.GT.AND P4, PT, R186, 0x30, P2 ;  /* 0x00000030ba00780c */ /* 0x000fe40001784270 */
[----:B------:R-:W-:Y:S02]  /*1cb70*/  FSEL R182, R182, -INF , !P6 ;  /* 0xff800000b6b67808 */ /* 0x000fe40007000000 */
[----:B------:R-:W-:-:S04]  /*1cb80*/  ISETP.LT.OR P4, PT, R187, 0x31, P4 ;  /* 0x00000031bb00780c */ /* 0x000fc80002781670 */
        /* <DEDUP_REMOVED lines=10> */
[----:B------:R-:W-:Y:S02]  /*1cc30*/  IMAD.MOV.U32 R230, RZ, RZ, R5 ;  /* 0x000000ffffe67224 */ /* 0x000fe400078e0005 */
[-CC-:B------:R-:W-:Y:S01]  /*1cc40*/  FFMA.FTZ R152, R152, R3.reuse, -R0.reuse ;  /* 0x0000000398987223 */ /* 0x180fe20000010800 */
[----:B------:R-:W-:Y:S01]  /*1cc50*/  ISETP.LT.OR P3, PT, R187, 0x9, P3 ;  /* 0x00000009bb00780c */ /* 0x000fe20001f61670 */
[-CC-:B------:R-:W-:Y:S01]  /*1cc60*/  FFMA.FTZ R153, R153, R3.reuse, -R0.reuse ;  /* 0x0000000399997223 */ /* 0x180fe20000010800 */
[-C--:B------:R-:W-:Y:S01]  /*1cc70*/  FMUL.FTZ R2, R2, R3.reuse ;  /* 0x0000000302027220 */ /* 0x080fe20000410000 */
[-CC-:B------:R-:W-:Y:S01]  /*1cc80*/  FFMA.FTZ R156, R156, R3.reuse, -R0.reuse ;  /* 0x000000039c9c7223 */ /* 0x180fe20000010800 */
[----:B------:R-:W-:Y:S01]  /*1cc90*/  FSEL R158, R158, -INF , !P3 ;  /* 0xff8000009e9e7808 */ /* 0x000fe20005800000 */
[-CC-:B------:R-:W-:Y:S01]  /*1cca0*/  FFMA.FTZ R157, R157, R3.reuse, -R0.reuse ;  /* 0x000000039d9d7223 */ /* 0x180fe20000010800 */
[----:B------:R-:W-:Y:S01]  /*1ccb0*/  ISETP.GT.AND P3, PT, R186, 0x11, P2 ;  /* 0x00000011ba00780c */ /* 0x000fe20001764270 */
[-CC-:B------:R-:W-:Y:S01]  /*1ccc0*/  FFMA.FTZ R160, R160, R3.reuse, -R0.reuse ;  /* 0x00000003a0a07223 */ /* 0x180fe20000010800 */
[----:B------:R-:W-:Y:S01]  /*1ccd0*/  FMNMX.FTZ R4, R158, R4, !PT ;  /* 0x000000049e047209 */ /* 0x000fe20007810000 */
[-CC-:B------:R-:W-:Y:S01]  /*1cce0*/  FFMA.FTZ R161, R161, R3.reuse, -R0.reuse ;  /* 0x00000003a1a17223 */ /* 0x180fe20000010800 */
[----:B------:R-:W-:Y:S01]  /*1ccf0*/  ISETP.LT.OR P3, PT, R187, 0x12, P3 ;  /* 0x00000012bb00780c */ /* 0x000fe20001f61670 */
[-CC-:B------:R-:W-:Y:S01]  /*1cd00*/  FFMA.FTZ R164, R164, R3.reuse, -R0.reuse ;  /* 0x00000003a4a47223 */ /* 0x180fe20000010800 */
[----:B------:R-:W-:Y:S01]  /*1cd10*/  FMNMX.FTZ R4, R159, R4, !PT ;  /* 0x000000049f047209 */ /* 0x000fe20007810000 */
[-CC-:B------:R-:W-:Y:S01]  /*1cd20*/  FFMA.FTZ R165, R165, R3.reuse, -R0.reuse ;  /* 0x00000003a5a57223 */ /* 0x180fe20000010800 */
[----:B------:R-:W-:Y:S01]  /*1cd30*/  FSEL R163, R163, -INF , !P3 ;  /* 0xff800000a3a37808 */ /* 0x000fe20005800000 */
[-CC-:B------:R-:W-:Y:S01]  /*1cd40*/  FFMA.FTZ R168, R168, R3.reuse, -R0.reuse ;  /* 0x00000003a8a87223 */ /* 0x180fe20000010800 */
[----:B------:R-:W-:Y:S01]  /*1cd50*/  FMNMX.FTZ R4, R162, R4, !PT ;  /* 0x00000004a2047209 */ /* 0x000fe20007810000 */
        /* <DEDUP_REMOVED lines=12> */
[----:B------:R-:W-:Y:S01]  /*1ce20*/  FFMA.FTZ R181, R181, R3, -R0 ;  /* 0x00000003b5b57223 */ /* 0x000fe20000010800 */
[----:B------:R-:W-:Y:S01]  /*1ce30*/  ISETP.GT.AND P3, PT, R186, 0x29, P2 ;  /* 0x00000029ba00780c */ /* 0x000fe20001764270 */
[----:B------:R-:W-:Y:S01]  /*1ce40*/  MUFU.EX2 R152, R152 ;  /* 0x0000009800987308 */ /* 0x000fe20000000800 */
[----:B------:R-:W-:-:S02]  /*1ce50*/  FMNMX.FTZ R4, R170, R4, !PT ;  /* 0x00000004aa047209 */ /* 0x000fc40007810000 */
[----:B------:R-:W-:Y:S02]  /*1ce60*/  ISETP.LT.OR P3, PT, R187, 0x2a, P3 ;  /* 0x0000002abb00780c */ /* 0x000fe40001f61670 */
[----:B------:R-:W-:Y:S02]  /*1ce70*/  FMNMX.FTZ R4, R171, R4, !PT ;  /* 0x00000004ab047209 */ /* 0x000fe40007810000 */
[----:B------:R-:W-:Y:S01]  /*1ce80*/  FSEL R175, R175, -INF , !P3 ;  /* 0xff800000afaf7808 */ /* 0x000fe20005800000 */
[----:B------:R-:W0:Y:S01]  /*1ce90*/  MUFU.EX2 R0, R2 ;  /* 0x0000000200007308 */ /* 0x000e220000000800 */
[----:B------:R-:W-:Y:S02]  /*1cea0*/  ISETP.GT.AND P3, PT, R186, 0x31, P2 ;  /* 0x00000031ba00780c */ /* 0x000fe40001764270 */
[----:B------:R-:W-:Y:S02]  /*1ceb0*/  FMNMX.FTZ R4, R174, R4, !PT ;  /* 0x00000004ae047209 */ /* 0x000fe40007810000 */
[----:B------:R-:W-:-:S02]  /*1cec0*/  ISETP.LT.OR P3, PT, R187, 0x32, P3 ;  /* 0x00000032bb00780c */ /* 0x000fc40001f61670 */
[----:B------:R-:W-:Y:S01]  /*1ced0*/  FMNMX.FTZ R4, R175, R4, !PT ;  /* 0x00000004af047209 */ /* 0x000fe20007810000 */
[----:B------:R-:W1:Y:S01]  /*1cee0*/  MUFU.EX2 R153, R153 ;  /* 0x0000009900997308 */ /* 0x000e620000000800 */
[----:B------:R-:W-:Y:S02]  /*1cef0*/  ISETP.GT.AND P2, PT, R186, 0x39, P2 ;  /* 0x00000039ba00780c */ /* 0x000fe40001744270 */
[----:B------:R-:W-:Y:S02]  /*1cf00*/  FSEL R179, R179, -INF , !P3 ;  /* 0xff800000b3b37808 */ /* 0x000fe40005800000 */
[----:B------:R-:W-:Y:S02]  /*1cf10*/  FMNMX.FTZ R4, R178, R4, !PT ;  /* 0x00000004b2047209 */ /* 0x000fe40007810000 */
[----:B------:R-:W-:Y:S01]  /*1cf20*/  ISETP.LT.OR P2, PT, R187, 0x3a, P2 ;  /* 0x0000003abb00780c */ /* 0x000fe20001741670 */
[----:B------:R-:W3:Y:S01]  /*1cf30*/  MUFU.EX2 R156, R156 ;  /* 0x0000009c009c7308 */ /* 0x000ee20000000800 */
[----:B------:R-:W-:Y:S01]  /*1cf40*/  FMNMX.FTZ R4, R179, R4, !PT ;  /* 0x00000004b3047209 */ /* 0x000fe20007810000 */
[----:B0-----:R-:W-:Y:S01]  /*1cf50*/  FFMA.FTZ R2, R0, R228, R152 ;  /* 0x000000e400027223 */ /* 0x001fe20000010098 */
[----:B------:R-:W-:-:S02]  /*1cf60*/  FSEL R183, R183, -INF , !P2 ;  /* 0xff800000b7b77808 */ /* 0x000fc40005000000 */
[----:B------:R-:W-:-:S03]  /*1cf70*/  FMNMX.FTZ R4, R182, R4, !PT ;  /* 0x00000004b6047209 */ /* 0x000fc60007810000 */
[----:B------:R-:W0:Y:S01]  /*1cf80*/  MUFU.EX2 R157, R157 ;  /* 0x0000009d009d7308 */ /* 0x000e220000000800 */
[C---:B-1----:R-:W-:Y:S01]  /*1cf90*/  F2FP.BF16.F32.PACK_AB R196, R153.reuse, R152 ;  /* 0x0000009899c4723e */ /* 0x042fe200000010ff */
[----:B------:R-:W-:Y:S01]  /*1cfa0*/  FADD.FTZ R2, R153, R2 ;  /* 0x0000000299027221 */ /* 0x000fe20000010000 */
[----:B------:R-:W-:-:S05]  /*1cfb0*/  FMNMX.FTZ R152, R183, R4, !PT ;  /* 0x00000004b7987209 */ /* 0x000fca0007810000 */
[----:B------:R-:W1:Y:S01]  /*1cfc0*/  SHFL.BFLY PT, R4, R152, 0x2, 0x1f ;  /* 0x0c401f0098047f89 */ /* 0x000e6200000e0000 */
[----:B------:R-:W4:Y:S01]  /*1cfd0*/  MUFU.EX2 R160, R160 ;  /* 0x000000a000a07308 */ /* 0x000f220000000800 */
[----:B---3--:R-:W-:-:S07]  /*1cfe0*/  FADD.FTZ R2, R156, R2 ;  /* 0x000000029c027221 */ /* 0x008fce0000010000 */
[----:B------:R-:W3:Y:S01]  /*1cff0*/  MUFU.EX2 R161, R161 ;  /* 0x000000a100a17308 */ /* 0x000ee20000000800 */
[C---:B0-----:R-:W-:Y:S01]  /*1d000*/  FADD.FTZ R2, R157.reuse, R2 ;  /* 0x000000029d027221 */ /* 0x041fe20000010000 */
[----:B------:R-:W-:-:S06]  /*1d010*/  F2FP.BF16.F32.PACK_AB R198, R157, R156 ;  /* 0x0000009c9dc6723e */ /* 0x000fcc00000010ff */
[----:B------:R-:W0:Y:S01]  /*1d020*/  MUFU.EX2 R164, R164 ;  /* 0x000000a400a47308 */ /* 0x000e220000000800 */
[----:B----4-:R-:W-:Y:S01]  /*1d030*/  FADD.FTZ R2, R160, R2 ;  /* 0x00000002a0027221 */ /* 0x010fe20000010000 */
[----:B-1----:R-:W-:-:S06]  /*1d040*/  FMNMX.FTZ R152, R152, R4, !PT ;  /* 0x0000000498987209 */ /* 0x002fcc0007810000 */
[----:B------:R-:W1:Y:S01]  /*1d050*/  MUFU.EX2 R165, R165 ;  /* 0x000000a500a57308 */ /* 0x000e620000000800 */
[C---:B---3--:R-:W-:Y:S01]  /*1d060*/  FADD.FTZ R2, R161.reuse, R2 ;  /* 0x00000002a1027221 */ /* 0x048fe20000010000 */
[----:B------:R-:W-:Y:S01]  /*1d070*/  F2FP.BF16.F32.PACK_AB R192, R161, R160 ;  /* 0x000000a0a1c0723e */ /* 0x000fe200000010ff */
[----:B------:R-:W3:Y:S05]  /*1d080*/  SHFL.BFLY PT, R4, R152, 0x1, 0x1f ;  /* 0x0c201f0098047f89 */ /* 0x000eea00000e0000 */
[----:B------:R-:W-:Y:S01]  /*1d090*/  MUFU.EX2 R168, R168 ;  /* 0x000000a800a87308 */ /* 0x000fe20000000800 */
[----:B0-----:R-:W-:-:S07]  /*1d0a0*/  FADD.FTZ R2, R164, R2 ;  /* 0x00000002a4027221 */ /* 0x001fce0000010000 */
[----:B------:R-:W0:Y:S01]  /*1d0b0*/  MUFU.EX2 R169, R169 ;  /* 0x000000a900a97308 */ /* 0x000e220000000800 */
[C---:B-1----:R-:W-:Y:S01]  /*1d0c0*/  FADD.FTZ R2, R165.reuse, R2 ;  /* 0x00000002a5027221 */ /* 0x042fe20000010000 */
[----:B------:R-:W-:-:S06]  /*1d0d0*/  F2FP.BF16.F32.PACK_AB R194, R165, R164 ;  /* 0x000000a4a5c2723e */ /* 0x000fcc00000010ff */
[----:B------:R-:W1:Y:S01]  /*1d0e0*/  MUFU.EX2 R172, R172 ;  /* 0x000000ac00ac7308 */ /* 0x000e620000000800 */
[----:B---3--:R-:W-:-:S04]  /*1d0f0*/  FMNMX.FTZ R4, R152, R4, !PT ;  /* 0x0000000498047209 */ /* 0x008fc80007810000 */
[C---:B------:R-:W-:Y:S01]  /*1d100*/  FSETP.NEU.FTZ.AND P2, PT, R4.reuse, -INF , PT ;  /* 0xff8000000400780b */ /* 0x040fe20003f5d000 */
[C---:B------:R-:W-:Y:S02]  /*1d110*/  FMUL.FTZ R152, R4.reuse, R3 ;  /* 0x0000000304987220 */ /* 0x040fe40000410000 */
[----:B------:R-:W3:Y:S01]  /*1d120*/  MUFU.EX2 R173, R173 ;  /* 0x000000ad00ad7308 */ /* 0x000ee20000000800 */
[----:B0-----:R-:W-:Y:S02]  /*1d130*/  F2FP.BF16.F32.PACK_AB R188, R169, R168 ;  /* 0x000000a8a9bc723e */ /* 0x001fe400000010ff */
        /* <DEDUP_REMOVED lines=22> */
[----:B------:R-:W-:Y:S01]  /*1d2a0*/  FADD.FTZ R23, R169, R23 ;  /* 0x00000017a9177221 */ /* 0x000fe20000010000 */
[----:B------:R-:W-:Y:S01]  /*1d2b0*/  FFMA.FTZ R152, R183, R3, -R152 ;  /* 0x00000003b7987223 */ /* 0x000fe20000010898 */
[C---:B--2---:R-:W-:Y:S01]  /*1d2c0*/  ISETP.GT.AND P2, PT, R204.reuse, R232, PT ;  /* 0x000000e8cc00720c */ /* 0x044fe20003f44270 */
[----:B------:R-:W-:Y:S01]  /*1d2d0*/  VIADD R204, R204, 0xffffffff ;  /* 0xffffffffcccc7836 */ /* 0x000fe20000000000 */
[----:B------:R-:W2:Y:S01]  /*1d2e0*/  MUFU.EX2 R155, R155 ;  /* 0x0000009b009b7308 */ /* 0x000ea20000000800 */
[----:B-1----:R-:W-:Y:S01]  /*1d2f0*/  FADD.FTZ R23, R172, R23 ;  /* 0x00000017ac177221 */ /* 0x002fe20000010000 */
[----:B---3--:R-:W-:-:S03]  /*1d300*/  F2FP.BF16.F32.PACK_AB R190, R173, R172 ;  /* 0x000000acadbe723e */ /* 0x008fc600000010ff */
[----:B------:R-:W-:-:S03]  /*1d310*/  FADD.FTZ R23, R173, R23 ;  /* 0x00000017ad177221 */ /* 0x000fc60000010000 */
[----:B------:R-:W1:Y:S01]  /*1d320*/  MUFU.EX2 R158, R158 ;  /* 0x0000009e009e7308 */ /* 0x000e620000000800 */
[----:B0-----:R-:W-:-:S07]  /*1d330*/  FFMA.FTZ R227, R2, R227, R154 ;  /* 0x000000e302e37223 */ /* 0x001fce000001009a */
[----:B------:R-:W0:Y:S01]  /*1d340*/  MUFU.EX2 R159, R159 ;  /* 0x0000009f009f7308 */ /* 0x000e220000000800 */
[C---:B--2---:R-:W-:Y:S01]  /*1d350*/  FADD.FTZ R227, R155.reuse, R227 ;  /* 0x000000e39be37221 */ /* 0x044fe20000010000 */
[----:B------:R-:W-:-:S06]  /*1d360*/  F2FP.BF16.F32.PACK_AB R197, R155, R154 ;  /* 0x0000009a9bc5723e */ /* 0x000fcc00000010ff */
[----:B------:R-:W2:Y:S01]  /*1d370*/  MUFU.EX2 R162, R162 ;  /* 0x000000a200a27308 */ /* 0x000ea20000000800 */
[----:B-1----:R-:W-:-:S07]  /*1d380*/  FADD.FTZ R227, R158, R227 ;  /* 0x000000e39ee37221 */ /* 0x002fce0000010000 */
        /* <DEDUP_REMOVED lines=26> */
[----:B--2---:R-:W-:-:S07]  /*1d530*/  FADD.FTZ R227, R178, R227 ;  /* 0x000000e3b2e37221 */ /* 0x004fce0000010000 */
[----:B------:R-:W2:Y:S01]  /*1d540*/  MUFU.EX2 R180, R180 ;  /* 0x000000b400b47308 */ /* 0x000ea20000000800 */
[C---:B-1----:R-:W-:Y:S01]  /*1d550*/  FADD.FTZ R23, R177.reuse, R23 ;  /* 0x00000017b1177221 */ /* 0x042fe20000010000 */
[----:B------:R-:W-:-:S06]  /*1d560*/  F2FP.BF16.F32.PACK_AB R184, R177, R176 ;  /* 0x000000b0b1b8723e */ /* 0x000fcc00000010ff */
[----:B------:R-:W1:Y:S01]  /*1d570*/  MUFU.EX2 R182, R182 ;  /* 0x000000b600b67308 */ /* 0x000e620000000800 */
[C---:B0-----:R-:W-:Y:S01]  /*1d580*/  FADD.FTZ R227, R179.reuse, R227 ;  /* 0x000000e3b3e37221 */ /* 0x041fe20000010000 */
[----:B------:R-:W-:-:S06]  /*1d590*/  F2FP.BF16.F32.PACK_AB R185, R179, R178 ;  /* 0x000000b2b3b9723e */ /* 0x000fcc00000010ff */
[----:B------:R-:W0:Y:S01]  /*1d5a0*/  MUFU.EX2 R181, R181 ;  /* 0x000000b500b57308 */ /* 0x000e220000000800 */
[----:B--2---:R-:W-:-:S07]  /*1d5b0*/  FADD.FTZ R23, R180, R23 ;  /* 0x00000017b4177221 */ /* 0x004fce0000010000 */
[----:B------:R-:W2:Y:S01]  /*1d5c0*/  MUFU.EX2 R152, R152 ;  /* 0x0000009800987308 */ /* 0x000ea20000000800 */
[----:B-1----:R-:W-:Y:S01]  /*1d5d0*/  FADD.FTZ R227, R182, R227 ;  /* 0x000000e3b6e37221 */ /* 0x002fe20000010000 */
[C---:B0-----:R-:W-:Y:S01]  /*1d5e0*/  FADD.FTZ R228, R181.reuse, R23 ;  /* 0x00000017b5e47221 */ /* 0x041fe20000010000 */
[----:B------:R-:W-:Y:S01]  /*1d5f0*/  F2FP.BF16.F32.PACK_AB R186, R181, R180 ;  /* 0x000000b4b5ba723e */ /* 0x000fe200000010ff */
[----:B------:R-:W-:Y:S02]  /*1d600*/  IMAD.MOV.U32 R23, RZ, RZ, R4 ;  /* 0x000000ffff177224 */ /* 0x000fe400078e0004 */
[C---:B--2---:R-:W-:Y:S01]  /*1d610*/  FADD.FTZ R227, R152.reuse, R227 ;  /* 0x000000e398e37221 */ /* 0x044fe20000010000 */
[----:B------:R-:W-:Y:S01]  /*1d620*/  F2FP.BF16.F32.PACK_AB R187, R152, R182 ;  /* 0x000000b698bb723e */ /* 0x000fe200000010ff */
[----:B------:R-:W-:Y:S06]  /*1d630*/  @P2 BRA `(.L_x_1623) ;  /* 0xffffffd400542947 */ /* 0x000fec000383ffff */
.L_x_1604:
[----:B------:R-:W-:Y:S05]  /*1d640*/  BSYNC B0 ;  /* 0x0000000000007941 */ /* 0x000fea0003800000 */
.L_x_1603:
        /* <DEDUP_REMOVED lines=131> */
.L_x_1624:
[----:B------:R-:W-:Y:S01]  /*1de80*/  IMAD R11, R22, 0x8, R16 ;  /* 0x00000008160b7824 */ /* 0x000fe200078e0210 */
[----:B------:R-:W-:-:S04]  /*1de90*/  SHF.L.U32 R2, R205, 0x1f, RZ ;  /* 0x0000001fcd027819 */ /* 0x000fc800000006ff */
[----:B------:R0:W1:Y:S01]  /*1dea0*/  SYNCS.PHASECHK.TRANS64.TRYWAIT P2, [R11+URZ+0x30850], R2 ;  /* 0x030850020b0075a7 */ /* 0x000062000804017f */
[----:B------:R-:W-:Y:S05]  /*1deb0*/  @!P0 BRA `(.L_x_1625) ;  /* 0x0000000000048947 */ /* 0x000fea0003800000 */
[----:B------:R-:W-:Y:S01]  /*1dec0*/  BPT.TRAP 0x1 ;  /* 0x000000040000795c */ /* 0x000fe20000300000 */
.L_x_1625:
        /* <DEDUP_REMOVED lines=9> */
.L_x_1627:
[----:B------:R-:W-:Y:S05]  /*1df60*/  BSYNC B0 ;  /* 0x0000000000007941 */ /* 0x000fea0003800000 */
.L_x_1626:
[----:B------:R-:W-:Y:S01]  /*1df70*/  IMAD.MOV.U32 R6, RZ, RZ, R0 ;  /* 0x000000ffff067224 */ /* 0x000fe200078e0000 */
[----:B------:R-:W2:Y:S01]  /*1df80*/  LDL.LU R16, [R1+0x68] ;  /* 0x0000680001107983 */ /* 0x000ea20000300800 */
[----:B------:R-:W-:Y:S01]  /*1df90*/  IMAD.MOV.U32 R7, RZ, RZ, 0x40000040 ;  /* 0x40000040ff077424 */ /* 0x000fe200078e00ff */
[----:B------:R-:W-:Y:S01]  /*1dfa0*/  WARPGROUP.ARRIVE ;  /* 0x00000000000079c5 */ /* 0x000fe20000000000 */
[----:B------:R-:W-:Y:S01]  /*1dfb0*/  VIADD R22, R22, 0x1 ;  /* 0x0000000116167836 */ /* 0x000fe20000000000 */
[----:B------:R-:W-:Y:S01]  /*1dfc0*/  R2UR UR6, R6 ;  /* 0x00000000060672ca */ /* 0x000fe200000e0000 */
[----:B------:R-:W-:Y:S01]  /*1dfd0*/  VIADD R6, R0, 0x80 ;  /* 0x0000008000067836 */ /* 0x000fe20000000000 */
[----:B------:R-:W-:Y:S01]  /*1dfe0*/  R2UR UR7, R7 ;  /* 0x00000000070772ca */ /* 0x000fe200000e0000 */
[----:B------:R-:W-:Y:S01]  /*1dff0*/  IMAD.MOV.U32 R7, RZ, RZ, 0x40000040 ;  /* 0x40000040ff077424 */ /* 0x000fe200078e00ff */
[----:B01----:R-:W0:Y:S01]  /*1e000*/  SHFL.BFLY PT, R2, R227, 0x2, 0x1f ;  /* 0x0c401f00e3027f89 */ /* 0x003e2200000e0000 */
[----:B------:R-:W-:Y:S01]  /*1e010*/  ISETP.NE.AND P2, PT, R22, 0x2, PT ;  /* 0x000000021600780c */ /* 0x000fe20003f45270 */
[----:B------:R-:W-:-:S03]  /*1e020*/  @!P1 VIADD R11, R11, 0x30860 ;  /* 0x000308600b0b9836 */ /* 0x000fc60000000000 */
[----:B------:R-:W-:Y:S02]  /*1e030*/  SEL R22, R22, RZ, P2 ;  /* 0x000000ff16167207 */ /* 0x000fe40001000000 */
[----:B------:R-:W-:-:S04]  /*1e040*/  @!P1 PRMT R11, RZ, 0x654, R11 ;  /* 0x00000654ff0b9816 */ /* 0x000fc8000000000b */
[----:B------:R-:W-:Y:S01]  /*1e050*/  HGMMA.64x256x16.F32.BF16 R24, R196, gdesc[UR4].tnspB, R24, gsb0 ;  /* 0x43e00004c4187df0 */ /* 0x000fe20008001818 */
[----:B------:R-:W-:Y:S01]  /*1e060*/  R2UR UR6, R6 ;  /* 0x00000000060672ca */ /* 0x000fe200000e0000 */
[----:B------:R-:W-:Y:S01]  /*1e070*/  VIADD R6, R0, 0x100 ;  /* 0x0000010000067836 */ /* 0x000fe20000000000 */
[----:B------:R-:W-:Y:S01]  /*1e080*/  R2UR UR7, R7 ;  /* 0x00000000070772ca */ /* 0x000fe200000e0000 */
[----:B------:R-:W-:Y:S02]  /*1e090*/  IMAD.MOV.U32 R7, RZ, RZ, 0x40000040 ;  /* 0x40000040ff077424 */ /* 0x000fe400078e00ff */
[----:B0-----:R-:W-:-:S05]  /*1e0a0*/  FADD.FTZ R2, R2, R227 ;  /* 0x000000e302027221 */ /* 0x001fca0000010000 */
[----:B------:R-:W0:Y:S02]  /*1e0b0*/  SHFL.BFLY PT, R9, R2, 0x1, 0x1f ;  /* 0x0c201f0002097f89 */ /* 0x000e2400000e0000 */
[----:B0-----:R-:W-:Y:S01]  /*1e0c0*/  FADD.FTZ R13, R2, R9 ;  /* 0x00000009020d7221 */ /* 0x001fe20000010000 */
[----:B------:R-:W-:-:S04]  /*1e0d0*/  IMAD.MOV.U32 R2, RZ, RZ, -0x800000 ;  /* 0xff800000ff027424 */ /* 0x000fc800078e00ff */
[----:B------:R-:W-:-:S13]  /*1e0e0*/  FSETP.NE.FTZ.AND P3, PT, R13, RZ, PT ;  /* 0x000000ff0d00720b */ /* 0x000fda0003f75000 */
[----:B------:R-:W0:Y:S01]  /*1e0f0*/  @P3 MUFU.LG2 R10, R13 ;  /* 0x0000000d000a3308 */ /* 0x000e220000000c00 */
[----:B------:R-:W-:Y:S01]  /*1e100*/  @P3 FMUL.FTZ R14, R3, 0.69314718246459960938 ;  /* 0x3f317218030e3820 */ /* 0x000fe20000410000 */
[----:B------:R-:W-:Y:S02]  /*1e110*/  WARPGROUP.DEPBAR.LE gsb0, 0x0 ;  /* 0x00008000000079c5 */ /* 0x000fe40000010000 */
[----:B------:R-:W-:-:S06]  /*1e120*/  WARPGROUP.ARRIVE ;  /* 0x00000000000079c5 */ /* 0x000fcc0000000000 */
[----:B------:R-:W-:Y:S01]  /*1e130*/  HGMMA.64x256x16.F32.BF16 R24, R192, gdesc[UR4].tnspB, R24, gsb0 ;  /* 0x43e00004c0187df0 */ /* 0x000fe20008001818 */
[----:B------:R-:W-:Y:S01]  /*1e140*/  R2UR UR6, R6 ;  /* 0x00000000060672ca */ /* 0x000fe200000e0000 */
[----:B------:R-:W-:Y:S01]  /*1e150*/  VIADD R6, R0, 0x180 ;  /* 0x0000018000067836 */ /* 0x000fe20000000000 */
[----:B------:R-:W-:Y:S01]  /*1e160*/  R2UR UR7, R7 ;  /* 0x00000000070772ca */ /* 0x000fe200000e0000 */
[----:B------:R-:W-:Y:S02]  /*1e170*/  IMAD.MOV.U32 R7, RZ, RZ, 0x40000040 ;  /* 0x40000040ff077424 */ /* 0x000fe400078e00ff */
[----:B--2---:R-:W-:-:S05]  /*1e180*/  VIADD R16, R16, 0x1 ;  /* 0x0000000110107836 */ /* 0x004fca0000000000 */
[----:B------:R-:W-:Y:S01]  /*1e190*/  STL [R1+0x68], R16 ;  /* 0x0000681001007387 */ /* 0x000fe20000100800 */
[----:B------:R-:W-:Y:S02]  /*1e1a0*/  WARPGROUP.DEPBAR.LE gsb0, 0x0 ;  /* 0x00008000000079c5 */ /* 0x000fe40000010000 */
[----:B------:R-:W-:-:S14]  /*1e1b0*/  WARPGROUP.ARRIVE ;  /* 0x00000000000079c5 */ /* 0x000fdc0000000000 */
[----:B------:R-:W-:Y:S01]  /*1e1c0*/  HGMMA.64x256x16.F32.BF16 R24, R188, gdesc[UR4].tnspB, R24, gsb0 ;  /* 0x43e00004bc187df0 */ /* 0x000fe20008001818 */
[----:B------:R-:W-:Y:S02]  /*1e1d0*/  R2UR UR6, R6 ;  /* 0x00000000060672ca */ /* 0x000fe400000e0000 */
[----:B------:R-:W-:Y:S02]  /*1e1e0*/  R2UR UR7, R7 ;  /* 0x00000000070772ca */ /* 0x000fe400000e0000 */
[----:B------:R-:W1:Y:S02]  /*1e1f0*/  SHFL.BFLY PT, R7, R228, 0x2, 0x1f ;  /* 0x0c401f00e4077f89 */ /* 0x000e6400000e0000 */
[----:B-1----:R-:W-:-:S05]  /*1e200*/  FADD.FTZ R0, R7, R228 ;  /* 0x000000e407007221 */ /* 0x002fca0000010000 */
[----:B------:R-:W1:Y:S02]  /*1e210*/  SHFL.BFLY PT, R7, R0, 0x1, 0x1f ;  /* 0x0c201f0000077f89 */ /* 0x000e6400000e0000 */
[----:B-1----:R-:W-:Y:S01]  /*1e220*/  FADD.FTZ R12, R0, R7 ;  /* 0x00000007000c7221 */ /* 0x002fe20000010000 */
[----:B------:R-:W-:Y:S02]  /*1e230*/  CS2R R6, SRZ ;  /* 0x0000000000067805 */ /* 0x000fe4000001ff00 */
[----:B------:R-:W-:Y:S02]  /*1e240*/  SEL R0, RZ, 0x1, P2 ;  /* 0x00000001ff007807 */ /* 0x000fe40001000000 */
[----:B------:R-:W-:Y:S02]  /*1e250*/  FSETP.NE.FTZ.AND P0, PT, R12, RZ, PT ;  /* 0x000000ff0c00720b */ /* 0x000fe40003f15000 */
[----:B------:R-:W-:Y:S01]  /*1e260*/  @P3 MUFU.RCP R6, R13 ;  /* 0x0000000d00063308 */ /* 0x000fe20000001000 */
[----:B------:R-:W-:Y:S01]  /*1e270*/  LOP3.LUT R205, R205, R0, RZ, 0x3c, !PT ;  /* 0x00000000cdcd7212 */ /* 0x000fe200078e3cff */
[----:B------:R-:W-:-:S09]  /*1e280*/  IMAD.MOV.U32 R0, RZ, RZ, -0x800000 ;  /* 0xff800000ff007424 */ /* 0x000fd200078e00ff */
[----:B------:R-:W1:Y:S01]  /*1e290*/  @P0 MUFU.LG2 R9, R12 ;  /* 0x0000000c00090308 */ /* 0x000e620000000c00 */
[----:B------:R-:W-:Y:S01]  /*1e2a0*/  @P0 FMUL.FTZ R8, R3, 0.69314718246459960938 ;  /* 0x3f31721803080820 */ /* 0x000fe20000410000 */
[----:B0-----:R-:W-:-:S04]  /*1e2b0*/  @P3 FMUL.FTZ R3, R10, 0.69314718246459960938 ;  /* 0x3f3172180a033820 */ /* 0x001fc80000410000 */
[----:B------:R-:W-:Y:S02]  /*1e2c0*/  @P3 FFMA.FTZ R0, R14, R4, R3 ;  /* 0x000000040e003223 */ /* 0x000fe40000010003 */
[----:B------:R-:W0:Y:S01]  /*1e2d0*/  @P0 MUFU.RCP R7, R12 ;  /* 0x0000000c00070308 */ /* 0x000e220000001000 */
[----:B-1----:R-:W-:-:S04]  /*1e2e0*/  @P0 FMUL.FTZ R9, R9, 0.69314718246459960938 ;  /* 0x3f31721809090820 */ /* 0x002fc80000410000 */
[----:B------:R-:W-:Y:S01]  /*1e2f0*/  @P0 FFMA.FTZ R2, R8, R5, R9 ;  /* 0x0000000508020223 */ /* 0x000fe20000010009 */
[----:B------:R-:W-:Y:S01]  /*1e300*/  PLOP3.LUT P0, PT, PT, PT, PT, 0x8, 0x0 ;  /* 0x000000000000781c */ /* 0x000fe20003f0e170 */
[----:B------:R-:W-:Y:S02]  /*1e310*/  WARPGROUP.DEPBAR.LE gsb0, 0x0 ;  /* 0x00008000000079c5 */ /* 0x000fe40000010000 */
[----:B------:R-:W-:-:S06]  /*1e320*/  WARPGROUP.ARRIVE ;  /* 0x00000000000079c5 */ /* 0x000fcc0000000000 */
[----:B------:R-:W-:Y:S03]  /*1e330*/  HGMMA.64x256x16.F32.BF16 R24, R184, gdesc[UR4].tnspB, R24, gsb0 ;  /* 0x43e00004b8187df0 */ /* 0x000fe60008001818 */
[----:B------:R-:W-:Y:S02]  /*1e340*/  WARPGROUP.DEPBAR.LE gsb0, 0x0 ;  /* 0x00008000000079c5 */ /* 0x000fe40000010000 */
[-C--:B0-----:R-:W-:Y:S01]  /*1e350*/  FMUL.FTZ R153, R48, R7.reuse ;  /* 0x0000000730997220 */ /* 0x081fe20000410000 */
[-C--:B------:R-:W-:Y:S01]  /*1e360*/  FMUL.FTZ R154, R52, R7.reuse ;  /* 0x00000007349a7220 */ /* 0x080fe20000410000 */
[-C--:B------:R-:W-:Y:S01]  /*1e370*/  FMUL.FTZ R152, R44, R7.reuse ;  /* 0x000000072c987220 */ /* 0x080fe20000410000 */
[-C--:B------:R-:W-:Y:S01]  /*1e380*/  FMUL.FTZ R52, R27, R6.reuse ;  /* 0x000000061b347220 */ /* 0x080fe20000410000 */
[-C--:B------:R-:W-:Y:S01]  /*1e390*/  FMUL.FTZ R48, R31, R6.reuse ;  /* 0x000000061f307220 */ /* 0x080fe20000410000 */
        /* <DEDUP_REMOVED lines=124> */
.L_x_1439:
[----:B------:R-:W0:Y:S08]  /*1eb60*/  S2UR UR5, SR_CgaCtaId ;  /* 0x00000000000579c3 */ /* 0x000e300000008800 */
[----:B------:R-:W-:Y:S06]  /*1eb70*/  BAR.SYNC.DEFER_BLOCKING 0x5, 0x120 ;  /* 0x0144800000007b1d */ /* 0x000fec0000010000 */
[----:B------:R-:W-:Y:S01]  /*1eb80*/  UMOV UR4, 0x400 ;  /* 0x0000040000047882 */ /* 0x000fe20000000000 */
[----:B------:R-:W-:Y:S01]  /*1eb90*/  BSSY B0, `(.L_x_1629) ;  /* 0x0000296000007945 */ /* 0x000fe20003800000 */
[----:B0-----:R-:W-:-:S06]  /*1eba0*/  ULEA UR4, UR5, UR4, 0x18 ;  /* 0x0000000405047291 */ /* 0x001fcc000f8ec03f */
[----:B------:R-:W-:-:S05]  /*1ebb0*/  IMAD.U32 R16, RZ, RZ, UR4 ;  /* 0x00000004ff107e24 */ /* 0x000fca000f8e00ff */
[----:B------:R-:W0:Y:S04]  /*1ebc0*/  LDS.128 R176, [R16+0x308d0] ;  /* 0x0308d00010b07984 */ /* 0x000e280000000c00 */
[----:B0-----:R0:W-:Y:S04]  /*1ebd0*/  STL.64 [R1+0x10], R176 ;  /* 0x000010b001007387 */ /* 0x0011e80000100a00 */
[----:B------:R0:W-:Y:S01]  /*1ebe0*/  STL.64 [R1+0x18], R178 ;  /* 0x000018b201007387 */ /* 0x0001e20000100a00 */
[----:B------:R-:W-:Y:S06]  /*1ebf0*/  BAR.ARV 0x4, 0x120 ;  /* 0x0104800000007b1d */ /* 0x000fec0000002000 */
[----:B------:R-:W-:Y:S05]  /*1ec00*/  @P0 BRA `(.L_x_1630) ;  /* 0x0000001c00580947 */ /* 0x000fea0003800000 */
[----:B------:R-:W2:Y:S04]  /*1ec10*/  LDL R6, [R1+0x98] ;  /* 0x0000980001067983 */ /* 0x000ea80000100800 */
[----:B0-----:R-:W3:Y:S04]  /*1ec20*/  LDL R178, [R1+0x38] ;  /* 0x0000380001b27983 */ /* 0x001ee80000100800 */
[----:B------:R-:W3:Y:S04]  /*1ec30*/  LDL R176, [R1+0x28] ;  /* 0x0000280001b07983 */ /* 0x000ee80000100800 */
[----:B------:R-:W4:Y:S01]  /*1ec40*/  LDL R174, [R1+0x64] ;  /* 0x0000640001ae7983 */ /* 0x000f220000100800 */
[----:B------:R-:W0:Y:S01]  /*1ec50*/  S2R R39, SR_SWINHI ;  /* 0x0000000000277919 */ /* 0x000e220000002f00 */
[----:B------:R-:W-:Y:S01]  /*1ec60*/  F2FP.BF16.F32.PACK_AB R24, R25, R24 ;  /* 0x000000181918723e */ /* 0x000fe200000010ff */
[----:B------:R-:W-:Y:S01]  /*1ec70*/  ULDC.64 UR4, c[0x0][0xbd8] ;  /* 0x0002f60000047ab9 */ /* 0x000fe20000000a00 */
[----:B------:R-:W-:-:S02]  /*1ec80*/  MOV R20, R16 ;  /* 0x0000001000147202 */ /* 0x000fc40000000f00 */
[----:B0-----:R-:W-:Y:S02]  /*1ec90*/  MOV R21, R39 ;  /* 0x0000002700157202 */ /* 0x001fe40000000f00 */
        /* <DEDUP_REMOVED lines=36> */
[----:B------:R-:W-:Y:S01]  /*1eee0*/  F2FP.BF16.F32.PACK_AB R147, R151, R150 ;  /* 0x000000969793723e */ /* 0x000fe200000010ff */
[----:B------:R-:W-:Y:S01]  /*1eef0*/  IMAD.MOV.U32 R3, RZ, RZ, RZ ;  /* 0x000000ffff037224 */ /* 0x000fe200078e00ff */
[----:B------:R-:W-:Y:S01]  /*1ef00*/  ULDC.64 UR6, c[0x0][0x208] ;  /* 0x0000820000067ab9 */ /* 0x000fe20000000a00 */
[----:B--2---:R-:W-:-:S03]  /*1ef10*/  IMAD.WIDE R134, R6, 0x2, R20 ;  /* 0x0000000206867825 */ /* 0x004fc600078e0214 */
[----:B------:R-:W-:-:S04]  /*1ef20*/  IADD3 R46, P1, R134, 0x20, RZ ;  /* 0x00000020862e7810 */ /* 0x000fc80007f3e0ff */
[----:B------:R-:W-:Y:S02]  /*1ef30*/  LOP3.LUT R173, R46, 0x380, RZ, 0xc0, !PT ;  /* 0x000003802ead7812 */ /* 0x000fe400078ec0ff */
[C---:B------:R-:W-:Y:S02]  /*1ef40*/  IADD3 R62, P6, R134.reuse, 0x4020, RZ ;  /* 0x00004020863e7810 */ /* 0x040fe40007fde0ff */
[----:B------:R-:W-:Y:S02]  /*1ef50*/  SHF.R.U64 R173, R173, 0x3, RZ ;  /* 0x00000003adad7819 */ /* 0x000fe400000012ff */
[C---:B------:R-:W-:Y:S02]  /*1ef60*/  IADD3 R50, P0, R134.reuse, 0x40, RZ ;  /* 0x0000004086327810 */ /* 0x040fe40007f1e0ff */
[----:B------:R-:W-:Y:S02]  /*1ef70*/  IADD3 R54, P4, R134, 0x60, RZ ;  /* 0x0000006086367810 */ /* 0x000fe40007f9e0ff */
[----:B------:R-:W-:-:S02]  /*1ef80*/  LOP3.LUT R46, R173, R46, RZ, 0x3c, !PT ;  /* 0x0000002ead2e7212 */ /* 0x000fc400078e3cff */
[----:B------:R-:W-:Y:S02]  /*1ef90*/  IADD3 R58, P3, R134, 0x4000, RZ ;  /* 0x00004000863a7810 */ /* 0x000fe40007f7e0ff */
[----:B------:R-:W-:Y:S02]  /*1efa0*/  LOP3.LUT R173, R62, 0x380, RZ, 0xc0, !PT ;  /* 0x000003803ead7812 */ /* 0x000fe400078ec0ff */
[----:B------:R-:W-:Y:S02]  /*1efb0*/  IADD3 R66, P5, R134, 0x4040, RZ ;  /* 0x0000404086427810 */ /* 0x000fe40007fbe0ff */
[----:B------:R-:W-:Y:S02]  /*1efc0*/  LOP3.LUT R175, R50, 0x380, RZ, 0xc0, !PT ;  /* 0x0000038032af7812 */ /* 0x000fe400078ec0ff */
[----:B------:R-:W-:Y:S01]  /*1efd0*/  LOP3.LUT R177, R54, 0x380, RZ, 0xc0, !PT ;  /* 0x0000038036b17812 */ /* 0x000fe200078ec0ff */
[--C-:B------:R-:W-:Y:S01]  /*1efe0*/  IMAD.X R51, RZ, RZ, R135.reuse, P0 ;  /* 0x000000ffff337224 */ /* 0x100fe200000e0687 */
[----:B------:R-:W-:Y:S01]  /*1eff0*/  LOP3.LUT R110, R58, 0x380, RZ, 0xc0, !PT ;  /* 0x000003803a6e7812 */ /* 0x000fe200078ec0ff */
[--C-:B------:R-:W-:Y:S01]  /*1f000*/  IMAD.X R47, RZ, RZ, R135.reuse, P1 ;  /* 0x000000ffff2f7224 */ /* 0x100fe200008e0687 */
[----:B------:R-:W-:Y:S01]  /*1f010*/  SHF.R.U64 R173, R173, 0x3, RZ ;  /* 0x00000003adad7819 */ /* 0x000fe200000012ff */
[----:B------:R-:W-:Y:S01]  /*1f020*/  IMAD.X R67, RZ, RZ, R135, P5 ;  /* 0x000000ffff437224 */ /* 0x000fe200028e0687 */
[----:B------:R-:W-:-:S02]  /*1f030*/  LOP3.LUT R39, R134, 0x380, RZ, 0xc0, !PT ;  /* 0x0000038086277812 */ /* 0x000fc400078ec0ff */
[C---:B------:R-:W-:Y:S02]  /*1f040*/  IADD3 R104, P0, R134.reuse, 0x8020, RZ ;  /* 0x0000802086687810 */ /* 0x040fe40007f1e0ff */
[----:B------:R-:W-:Y:S01]  /*1f050*/  SHF.R.U64 R175, R175, 0x3, RZ ;  /* 0x00000003afaf7819 */ /* 0x000fe200000012ff */
[----:B------:R-:W-:Y:S01]  /*1f060*/  IMAD.X R59, RZ, RZ, R135, P3 ;  /* 0x000000ffff3b7224 */ /* 0x000fe200018e0687 */
[C---:B------:R-:W-:Y:S02]  /*1f070*/  IADD3 R102, P2, R134.reuse, 0x4060, RZ ;  /* 0x0000406086667810 */ /* 0x040fe40007f5e0ff */
[C---:B------:R-:W-:Y:S02]  /*1f080*/  IADD3 R106, P1, R134.reuse, 0x8000, RZ ;  /* 0x00008000866a7810 */ /* 0x040fe40007f3e0ff */
[----:B------:R-:W-:Y:S02]  /*1f090*/  SHF.R.U64 R177, R177, 0x3, RZ ;  /* 0x00000003b1b17819 */ /* 0x000fe400000012ff */
[----:B------:R-:W-:-:S02]  /*1f0a0*/  IADD3 R6, P5, R134, 0xc020, RZ ;  /* 0x0000c02086067810 */ /* 0x000fc40007fbe0ff */
[----:B------:R-:W-:Y:S02]  /*1f0b0*/  IADD3 R118, P3, R134, 0x8060, RZ ;  /* 0x0000806086767810 */ /* 0x000fe40007f7e0ff */
[----:B------:R-:W-:Y:S02]  /*1f0c0*/  SHF.R.U64 R179, R110, 0x3, RZ ;  /* 0x000000036eb37819 */ /* 0x000fe400000012ff */
[----:B------:R-:W-:Y:S02]  /*1f0d0*/  LOP3.LUT R62, R173, R62, RZ, 0x3c, !PT ;  /* 0x0000003ead3e7212 */ /* 0x000fe400078e3cff */
[----:B------:R-:W-:Y:S02]  /*1f0e0*/  SHF.R.U64 R39, R39, 0x3, RZ ;  /* 0x0000000327277819 */ /* 0x000fe400000012ff */
[----:B------:R-:W-:Y:S02]  /*1f0f0*/  LOP3.LUT R50, R175, R50, RZ, 0x3c, !PT ;  /* 0x00000032af327212 */ /* 0x000fe400078e3cff */
[----:B------:R-:W-:Y:S01]  /*1f100*/  LOP3.LUT R173, R104, 0x380, RZ, 0xc0, !PT ;  /* 0x0000038068ad7812 */ /* 0x000fe200078ec0ff */
[--C-:B------:R-:W-:Y:S01]  /*1f110*/  IMAD.X R55, RZ, RZ, R135.reuse, P4 ;  /* 0x000000ffff377224 */ /* 0x100fe200020e0687 */
[----:B------:R-:W-:Y:S01]  /*1f120*/  LOP3.LUT R54, R177, R54, RZ, 0x3c, !PT ;  /* 0x00000036b1367212 */ /* 0x000fe200078e3cff */
[--C-:B------:R-:W-:Y:S01]  /*1f130*/  IMAD.X R63, RZ, RZ, R135.reuse, P6 ;  /* 0x000000ffff3f7224 */ /* 0x100fe200030e0687 */
[----:B------:R-:W-:Y:S01]  /*1f140*/  LOP3.LUT R175, R66, 0x380, RZ, 0xc0, !PT ;  /* 0x0000038042af7812 */ /* 0x000fe200078ec0ff */
[--C-:B------:R-:W-:Y:S01]  /*1f150*/  IMAD.X R103, RZ, RZ, R135.reuse, P2 ;  /* 0x000000ffff677224 */ /* 0x100fe200010e0687 */
[----:B------:R-:W-:Y:S01]  /*1f160*/  LOP3.LUT R177, R102, 0x380, RZ, 0xc0, !PT ;  /* 0x0000038066b17812 */ /* 0x000fe200078ec0ff */
[--C-:B------:R-:W-:Y:S01]  /*1f170*/  IMAD.X R107, RZ, RZ, R135.reuse, P1 ;  /* 0x000000ffff6b7224 */ /* 0x100fe200008e0687 */
[----:B------:R-:W-:Y:S01]  /*1f180*/  LOP3.LUT R52, R6, 0x380, RZ, 0xc0, !PT ;  /* 0x0000038006347812 */ /* 0x000fe200078ec0ff */
[----:B------:R-:W-:Y:S01]  /*1f190*/  IMAD.X R119, RZ, RZ, R135, P3 ;  /* 0x000000ffff777224 */ /* 0x000fe200018e0687 */
[----:B------:R-:W-:-:S02]  /*1f1a0*/  IADD3 R114, P4, R134, 0x8040, RZ ;  /* 0x0000804086727810 */ /* 0x000fc40007f9e0ff */
[C---:B------:R-:W-:Y:S02]  /*1f1b0*/  IADD3 R122, P6, R134.reuse, 0xc000, RZ ;  /* 0x0000c000867a7810 */ /* 0x040fe40007fde0ff */
[C---:B-----5:R-:W-:Y:S02]  /*1f1c0*/  IADD3 R100, P2, R134.reuse, 0xc040, RZ ;  /* 0x0000c04086647810 */ /* 0x060fe40007f5e0ff */
[----:B------:R-:W-:Y:S02]  /*1f1d0*/  IADD3 R38, P1, R134, 0xc060, RZ ;  /* 0x0000c06086267810 */ /* 0x000fe40007f3e0ff */
[----:B------:R-:W-:Y:S02]  /*1f1e0*/  LOP3.LUT R58, R179, R58, RZ, 0x3c, !PT ;  /* 0x0000003ab33a7212 */ /* 0x000fe400078e3cff */
[----:B------:R-:W-:Y:S02]  /*1f1f0*/  LOP3.LUT R134, R39, R134, RZ, 0x3c, !PT ;  /* 0x0000008627867212 */ /* 0x000fe400078e3cff */
[----:B------:R-:W-:-:S02]  /*1f200*/  LOP3.LUT R179, R106, 0x380, RZ, 0xc0, !PT ;  /* 0x000003806ab37812 */ /* 0x000fc400078ec0ff */
[----:B------:R-:W-:Y:S02]  /*1f210*/  SHF.R.U64 R173, R173, 0x3, RZ ;  /* 0x00000003adad7819 */ /* 0x000fe400000012ff */
[----:B------:R-:W-:Y:S02]  /*1f220*/  SHF.R.U64 R175, R175, 0x3, RZ ;  /* 0x00000003afaf7819 */ /* 0x000fe400000012ff */
[----:B------:R-:W-:Y:S02]  /*1f230*/  ISETP.NE.U32.AND P3, PT, RZ, UR4, PT ;  /* 0x00000004ff007c0c */ /* 0x000fe4000bf65070 */
[----:B------:R-:W-:Y:S02]  /*1f240*/  SHF.R.U64 R177, R177, 0x3, RZ ;  /* 0x00000003b1b17819 */ /* 0x000fe400000012ff */
[----:B------:R-:W-:Y:S02]  /*1f250*/  SHF.R.U64 R29, R52, 0x3, RZ ;  /* 0x00000003341d7819 */ /* 0x000fe400000012ff */
[----:B------:R-:W-:-:S02]  /*1f260*/  SHF.R.U64 R179, R179, 0x3, RZ ;  /* 0x00000003b3b37819 */ /* 0x000fc400000012ff */
[----:B------:R-:W-:Y:S02]  /*1f270*/  LOP3.LUT R110, R173, R104, RZ, 0x3c, !PT ;  /* 0x00000068ad6e7212 */ /* 0x000fe400078e3cff */
[----:B------:R-:W-:Y:S01]  /*1f280*/  MOV R134, R134 ;  /* 0x0000008600867202 */ /* 0x000fe20000000f00 */
[----:B------:R-:W-:Y:S01]  /*1f290*/  BAR.SYNC.DEFER_BLOCKING 0x1, 0x100 ;  /* 0x0044000000007b1d */ /* 0x000fe20000010000 */
[----:B------:R-:W-:Y:S02]  /*1f2a0*/  LOP3.LUT R66, R175, R66, RZ, 0x3c, !PT ;  /* 0x00000042af427212 */ /* 0x000fe400078e3cff */
[----:B------:R-:W-:Y:S02]  /*1f2b0*/  LOP3.LUT R173, R38, 0x380, RZ, 0xc0, !PT ;  /* 0x0000038026ad7812 */ /* 0x000fe400078ec0ff */
[----:B------:R-:W-:Y:S02]  /*1f2c0*/  MOV R47, R46 ;  /* 0x0000002e002f7202 */ /* 0x000fe40000000f00 */
[----:B------:R-:W-:Y:S01]  /*1f2d0*/  ISETP.NE.AND.EX P3, PT, RZ, UR5, PT, P3 ;  /* 0x00000005ff007c0c */ /* 0x000fe2000bf65330 */
[----:B------:R-:W-:Y:S01]  /*1f2e0*/  ULDC.64 UR4, c[0x0][0xbe0] ;  /* 0x0002f80000047ab9 */ /* 0x000fe20000000a00 */
[----:B------:R-:W-:Y:S01]  /*1f2f0*/  LOP3.LUT R102, R177, R102, RZ, 0x3c, !PT ;  /* 0x00000066b1667212 */ /* 0x000fe200078e3cff */
[----:B------:R-:W-:Y:S01]  /*1f300*/  IMAD.X R131, RZ, RZ, R135, P2 ;  /* 0x000000ffff837224 */ /* 0x000fe200010e0687 */
[----:B------:R-:W-:-:S02]  /*1f310*/  LOP3.LUT R175, R114, 0x380, RZ, 0xc0, !PT ;  /* 0x0000038072af7812 */ /* 0x000fc400078ec0ff */
[----:B------:R-:W-:Y:S02]  /*1f320*/  LOP3.LUT R126, R29, R6, RZ, 0x3c, !PT ;  /* 0x000000061d7e7212 */ /* 0x000fe400078e3cff */
[----:B------:R-:W-:Y:S01]  /*1f330*/  MOV R50, R50 ;  /* 0x0000003200327202 */ /* 0x000fe20000000f00 */
[--C-:B------:R-:W-:Y:S01]  /*1f340*/  IMAD.X R111, RZ, RZ, R135.reuse, P0 ;  /* 0x000000ffff6f7224 */ /* 0x100fe200000e0687 */
[----:B------:R-:W-:Y:S01]  /*1f350*/  LOP3.LUT R177, R118, 0x380, RZ, 0xc0, !PT ;  /* 0x0000038076b17812 */ /* 0x000fe200078ec0ff */
[--C-:B------:R-:W-:Y:S01]  /*1f360*/  IMAD.X R115, RZ, RZ, R135.reuse, P4 ;  /* 0x000000ffff737224 */ /* 0x100fe200020e0687 */
[----:B------:R-:W-:Y:S01]  /*1f370*/  MOV R54, R54 ;  /* 0x0000003600367202 */ /* 0x000fe20000000f00 */
[--C-:B------:R-:W-:Y:S01]  /*1f380*/  IMAD.X R123, RZ, RZ, R135.reuse, P6 ;  /* 0x000000ffff7b7224 */ /* 0x100fe200030e0687 */
[----:B------:R-:W-:Y:S01]  /*1f390*/  F2FP.BF16.F32.PACK_AB R6, R53, R154 ;  /* 0x0000009a3506723e */ /* 0x000fe200000010ff */
[--C-:B------:R-:W-:Y:S01]  /*1f3a0*/  IMAD.X R127, RZ, RZ, R135.reuse, P5 ;  /* 0x000000ffff7f7224 */ /* 0x100fe200028e0687 */
[----:B------:R-:W-:Y:S01]  /*1f3b0*/  LOP3.LUT R106, R179, R106, RZ, 0x3c, !PT ;  /* 0x0000006ab36a7212 */ /* 0x000fe200078e3cff */
[----:B------:R-:W-:Y:S01]  /*1f3c0*/  IMAD.X R39, RZ, RZ, R135, P1 ;  /* 0x000000ffff277224 */ /* 0x000fe200008e0687 */
[----:B------:R-:W-:Y:S01]  /*1f3d0*/  ISETP.NE.U32.AND P2, PT, RZ, UR4, PT ;  /* 0x00000004ff007c0c */ /* 0x000fe2000bf45070 */
[----:B------:R-:W-:Y:S01]  /*1f3e0*/  STSM.16.M88.4 [R134], R24 ;  /* 0x0000001886007844 */ /* 0x000fe20000000200 */
[----:B------:R-:W-:-:S02]  /*1f3f0*/  LOP3.LUT R179, R122, 0x380, RZ, 0xc0, !PT ;  /* 0x000003807ab37812 */ /* 0x000fc400078ec0ff */
[----:B------:R-:W-:Y:S01]  /*1f400*/  LOP3.LUT R135, R100, 0x380, RZ, 0xc0, !PT ;  /* 0x0000038064877812 */ /* 0x000fe200078ec0ff */
[----:B------:R-:W-:Y:S01]  /*1f410*/  STSM.16.M88.4 [R47], R32 ;  /* 0x000000202f007844 */ /* 0x000fe20000000200 */
[----:B------:R-:W-:Y:S02]  /*1f420*/  SHF.R.U64 R173, R173, 0x3, RZ ;  /* 0x00000003adad7819 */ /* 0x000fe400000012ff */
[----:B------:R-:W-:Y:S01]  /*1f430*/  SHF.R.U64 R175, R175, 0x3, RZ ;  /* 0x00000003afaf7819 */ /* 0x000fe200000012ff */
[----:B------:R-:W-:Y:S01]  /*1f440*/  STSM.16.M88.4 [R50], R40 ;  /* 0x0000002832007844 */ /* 0x000fe20000000200 */
[----:B------:R-:W-:Y:S02]  /*1f450*/  SHF.R.U64 R177, R177, 0x3, RZ ;  /* 0x00000003b1b17819 */ /* 0x000fe400000012ff */
[----:B------:R-:W-:Y:S01]  /*1f460*/  MOV R58, R58 ;  /* 0x0000003a003a7202 */ /* 0x000fe20000000f00 */
[----:B------:R0:W-:Y:S01]  /*1f470*/  STSM.16.M88.4 [R54], R4 ;  /* 0x0000000436007844 */ /* 0x0001e20000000200 */
[----:B------:R-:W-:-:S02]  /*1f480*/  MOV R62, R62 ;  /* 0x0000003e003e7202 */ /* 0x000fc40000000f00 */
[----:B------:R-:W-:Y:S02]  /*1f490*/  ISETP.NE.AND.EX P2, PT, RZ, UR5, PT, P2 ;  /* 0x00000005ff007c0c */ /* 0x000fe4000bf45320 */
[----:B------:R-:W-:Y:S02]  /*1f4a0*/  SHF.R.U64 R179, R179, 0x3, RZ ;  /* 0x00000003b3b37819 */ /* 0x000fe400000012ff */
[----:B------:R-:W-:Y:S02]  /*1f4b0*/  SHF.R.U64 R135, R135, 0x3, RZ ;  /* 0x0000000387877819 */ /* 0x000fe400000012ff */
[----:B------:R-:W-:Y:S02]  /*1f4c0*/  LOP3.LUT R38, R173, R38, RZ, 0x3c, !PT ;  /* 0x00000026ad267212 */ /* 0x000fe400078e3cff */
[----:B------:R-:W-:Y:S02]  /*1f4d0*/  MOV R66, R66 ;  /* 0x0000004200427202 */ /* 0x000fe40000000f00 */
[----:B------:R-:W-:-:S02]  /*1f4e0*/  LOP3.LUT R114, R175, R114, RZ, 0x3c, !PT ;  /* 0x00000072af727212 */ /* 0x000fc400078e3cff */
[----:B0-----:R-:W-:Y:S02]  /*1f4f0*/  F2FP.BF16.F32.PACK_AB R4, R73, R159 ;  /* 0x0000009f4904723e */ /* 0x001fe400000010ff */
[----:B------:R-:W-:Y:S02]  /*1f500*/  F2FP.BF16.F32.PACK_AB R5, R75, R74 ;  /* 0x0000004a4b05723e */ /* 0x000fe400000010ff */
[----:B------:R-:W-:Y:S02]  /*1f510*/  F2FP.BF16.F32.PACK_AB R6, R77, R160 ;  /* 0x000000a04d06723e */ /* 0x000fe400000010ff */
[----:B------:R-:W-:Y:S01]  /*1f520*/  F2FP.BF16.F32.PACK_AB R7, R79, R78 ;  /* 0x0000004e4f07723e */ /* 0x000fe200000010ff */
[----:B------:R-:W-:Y:S01]  /*1f530*/  STSM.16.M88.4 [R58], R8 ;  /* 0x000000083a007844 */ /* 0x000fe20000000200 */
[----:B------:R-:W-:Y:S02]  /*1f540*/  LOP3.LUT R118, R177, R118, RZ, 0x3c, !PT ;  /* 0x00000076b1767212 */ /* 0x000fe400078e3cff */
[----:B------:R-:W-:-:S02]  /*1f550*/  MOV R102, R102 ;  /* 0x0000006600667202 */ /* 0x000fc40000000f00 */
[----:B------:R-:W-:Y:S02]  /*1f560*/  F2FP.BF16.F32.PACK_AB R24, R81, R161 ;  /* 0x000000a15118723e */ /* 0x000fe400000010ff */
[----:B------:R-:W-:Y:S02]  /*1f570*/  F2FP.BF16.F32.PACK_AB R25, R83, R82 ;  /* 0x000000525319723e */ /* 0x000fe400000010ff */
[----:B------:R-:W-:Y:S02]  /*1f580*/  F2FP.BF16.F32.PACK_AB R26, R85, R162 ;  /* 0x000000a2551a723e */ /* 0x000fe400000010ff */
[----:B------:R-:W-:Y:S01]  /*1f590*/  F2FP.BF16.F32.PACK_AB R27, R87, R86 ;  /* 0x00000056571b723e */ /* 0x000fe200000010ff */
[----:B------:R0:W-:Y:S01]  /*1f5a0*/  STSM.16.M88.4 [R62], R12 ;  /* 0x0000000c3e007844 */ /* 0x0001e20000000200 */
[----:B------:R-:W-:Y:S02]  /*1f5b0*/  MOV R106, R106 ;  /* 0x0000006a006a7202 */ /* 0x000fe40000000f00 */
[----:B------:R-:W-:Y:S01]  /*1f5c0*/  F2FP.BF16.F32.PACK_AB R29, R91, R90 ;  /* 0x0000005a5b1d723e */ /* 0x000fe200000010ff */
[----:B------:R1:W-:Y:S01]  /*1f5d0*/  STSM.16.M88.4 [R66], R4 ;  /* 0x0000000442007844 */ /* 0x0003e20000000200 */
[----:B------:R-:W-:-:S02]  /*1f5e0*/  LOP3.LUT R122, R179, R122, RZ, 0x3c, !PT ;  /* 0x0000007ab37a7212 */ /* 0x000fc400078e3cff */
[----:B------:R-:W-:Y:S02]  /*1f5f0*/  LOP3.LUT R130, R135, R100, RZ, 0x3c, !PT ;  /* 0x0000006487827212 */ /* 0x000fe400078e3cff */
[----:B------:R-:W-:Y:S02]  /*1f600*/  MOV R110, R110 ;  /* 0x0000006e006e7202 */ /* 0x000fe40000000f00 */
[----:B------:R-:W-:Y:S02]  /*1f610*/  MOV R23, R38 ;  /* 0x0000002600177202 */ /* 0x000fe40000000f00 */
[----:B------:R-:W-:Y:S02]  /*1f620*/  F2FP.BF16.F32.PACK_AB R32, R97, R165 ;  /* 0x000000a56120723e */ /* 0x000fe400000010ff */
[----:B------:R-:W-:Y:S01]  /*1f630*/  F2FP.BF16.F32.PACK_AB R33, R99, R98 ;  /* 0x000000626321723e */ /* 0x000fe200000010ff */
[----:B0-----:R-:W4:Y:S01]  /*1f640*/  LDC.64 R12, c[0x0][0xbd8] ;  /* 0x0002f600ff0c7b82 */ /* 0x001f220000000a00 */
[----:B------:R-:W-:-:S02]  /*1f650*/  F2FP.BF16.F32.PACK_AB R34, R101, R166 ;  /* 0x000000a66522723e */ /* 0x000fc400000010ff */
[----:B------:R-:W-:Y:S02]  /*1f660*/  F2FP.BF16.F32.PACK_AB R35, R60, R56 ;  /* 0x000000383c23723e */ /* 0x000fe400000010ff */
[----:B------:R-:W-:Y:S02]  /*1f670*/  MOV R114, R114 ;  /* 0x0000007200727202 */ /* 0x000fe40000000f00 */
[----:B------:R-:W-:Y:S02]  /*1f680*/  F2FP.BF16.F32.PACK_AB R38, R109, R168 ;  /* 0x000000a86d26723e */ /* 0x000fe400000010ff */
[----:B------:R-:W-:Y:S01]  /*1f690*/  F2FP.BF16.F32.PACK_AB R39, R72, R70 ;  /* 0x000000464827723e */ /* 0x000fe200000010ff */
[----:B------:R-:W-:Y:S01]  /*1f6a0*/  STSM.16.M88.4 [R102], R24 ;  /* 0x0000001866007844 */ /* 0x000fe20000000200 */
[----:B------:R-:W-:Y:S02]  /*1f6b0*/  MOV R118, R118 ;  /* 0x0000007600767202 */ /* 0x000fe40000000f00 */
[----:B-1----:R-:W-:-:S02]  /*1f6c0*/  F2FP.BF16.F32.PACK_AB R4, R113, R169 ;  /* 0x000000a97104723e */ /* 0x002fc400000010ff */
[----:B------:R-:W-:Y:S02]  /*1f6d0*/  F2FP.BF16.F32.PACK_AB R5, R80, R76 ;  /* 0x0000004c5005723e */ /* 0x000fe400000010ff */
[----:B------:R-:W-:Y:S02]  /*1f6e0*/  F2FP.BF16.F32.PACK_AB R6, R117, R170 ;  /* 0x000000aa7506723e */ /* 0x000fe400000010ff */
[----:B------:R-:W-:Y:S01]  /*1f6f0*/  F2FP.BF16.F32.PACK_AB R7, R88, R84 ;  /* 0x000000545807723e */ /* 0x000fe200000010ff */
[----:B------:R-:W-:Y:S01]  /*1f700*/  STSM.16.M88.4 [R106], R28 ;  /* 0x0000001c6a007844 */ /* 0x000fe20000000200 */
[----:B------:R-:W-:Y:S02]  /*1f710*/  MOV R122, R122 ;  /* 0x0000007a007a7202 */ /* 0x000fe40000000f00 */
[----:B------:R-:W-:Y:S01]  /*1f720*/  MOV R46, R130 ;  /* 0x00000082002e7202 */ /* 0x000fe20000000f00 */
[----:B------:R-:W-:Y:S01]  /*1f730*/  STSM.16.M88.4 [R110], R32 ;  /* 0x000000206e007844 */ /* 0x000fe20000000200 */
[----:B------:R-:W-:-:S02]  /*1f740*/  F2FP.BF16.F32.PACK_AB R8, R121, R171 ;  /* 0x000000ab7908723e */ /* 0x000fc400000010ff */
[----:B------:R-:W-:Y:S02]  /*1f750*/  F2FP.BF16.F32.PACK_AB R9, R95, R92 ;  /* 0x0000005c5f09723e */ /* 0x000fe400000010ff */
[----:B------:R-:W-:Y:S02]  /*1f760*/  F2FP.BF16.F32.PACK_AB R10, R125, R172 ;  /* 0x000000ac7d0a723e */ /* 0x000fe400000010ff */
[----:B------:R-:W-:Y:S01]  /*1f770*/  F2FP.BF16.F32.PACK_AB R11, R108, R96 ;  /* 0x000000606c0b723e */ /* 0x000fe200000010ff */
[----:B------:R-:W-:Y:S01]  /*1f780*/  STSM.16.M88.4 [R114], R36 ;  /* 0x0000002472007844 */ /* 0x000fe20000000200 */
[----:B------:R-:W-:Y:S02]  /*1f790*/  MOV R126, R126 ;  /* 0x0000007e007e7202 */ /* 0x000fe40000000f00 */
[----:B------:R-:W-:Y:S02]  /*1f7a0*/  F2FP.BF16.F32.PACK_AB R130, R133, R132 ;  /* 0x000000848582723e */ /* 0x000fe400000010ff */
[----:B------:R-:W-:Y:S01]  /*1f7b0*/  F2FP.BF16.F32.PACK_AB R131, R124, R120 ;  /* 0x000000787c83723e */ /* 0x000fe200000010ff */
[----:B------:R0:W-:Y:S04]  /*1f7c0*/  STSM.16.M88.4 [R118], R4 ;  /* 0x0000000476007844 */ /* 0x0001e80000000200 */
[----:B------:R1:W-:Y:S04]  /*1f7d0*/  STSM.16.M88.4 [R122], R8 ;  /* 0x000000087a007844 */ /* 0x0003e80000000200 */
[----:B------:R-:W-:Y:S04]  /*1f7e0*/  STSM.16.M88.4 [R126], R128 ;  /* 0x000000807e007844 */ /* 0x000fe80000000200 */
[----:B------:R-:W-:Y:S01]  /*1f7f0*/  STSM.16.M88.4 [R46], R136 ;  /* 0x000000882e007844 */ /* 0x000fe20000000200 */
[----:B0-----:R-:W0:Y:S03]  /*1f800*/  @P2 LDC.64 R6, c[0x0][0xbe0] ;  /* 0x0002f800ff062b82 */ /* 0x001e260000000a00 */
[----:B------:R2:W-:Y:S01]  /*1f810*/  STSM.16.M88.4 [R23], R144 ;  /* 0x0000009017007844 */ /* 0x0005e20000000200 */
[----:B---3--:R-:W-:-:S04]  /*1f820*/  IMAD R5, R176, 0x8, R178 ;  /* 0x00000008b0057824 */ /* 0x008fc800078e02b2 */
[----:B------:R-:W-:Y:S01]  /*1f830*/  IMAD.WIDE R4, R5, 0x2, R20 ;  /* 0x0000000205047825 */ /* 0x000fe200078e0214 */
[----:B------:R-:W-:Y:S01]  /*1f840*/  ULDC UR4, c[0x0][0xa88] ;  /* 0x0002a20000047ab9 */ /* 0x000fe20000000800 */
[----:B------:R-:W-:Y:S01]  /*1f850*/  BAR.SYNC.DEFER_BLOCKING 0x1, 0x100 ;  /* 0x0044000000007b1d */ /* 0x000fe20000010000 */
[----:B-1----:R-:W-:Y:S01]  /*1f860*/  IADD3 R9, P0, R4, 0x1000, RZ ;  /* 0x0000100004097810 */ /* 0x002fe20007f1e0ff */
[----:B----4-:R-:W-:-:S03]  /*1f870*/  IMAD.WIDE R12, R174, 0x4, R12 ;  /* 0x00000004ae0c7825 */ /* 0x010fc600078e020c */
[----:B------:R-:W-:Y:S01]  /*1f880*/  LOP3.LUT R8, R9, 0x380, RZ, 0xc0, !PT ;  /* 0x0000038009087812 */ /* 0x000fe200078ec0ff */
[----:B--2---:R-:W-:-:S03]  /*1f890*/  IMAD.U32 R23, RZ, RZ, UR4 ;  /* 0x00000004ff177e24 */ /* 0x004fc6000f8e00ff */
[----:B------:R-:W-:Y:S01]  /*1f8a0*/  SHF.R.U64 R8, R8, 0x3, RZ ;  /* 0x0000000308087819 */ /* 0x000fe200000012ff */
[----:B0-----:R-:W-:Y:S01]  /*1f8b0*/  @P2 IMAD.WIDE R6, R174, 0x4, R6 ;  /* 0x00000004ae062825 */ /* 0x001fe200078e0206 */
[----:B------:R-:W-:Y:S02]  /*1f8c0*/  IADD3 R11, P1, R4, 0x2000, RZ ;  /* 0x00002000040b7810 */ /* 0x000fe40007f3e0ff */
[----:B------:R-:W-:Y:S01]  /*1f8d0*/  LOP3.LUT R8, R8, R9, RZ, 0x3c, !PT ;  /* 0x0000000908087212 */ /* 0x000fe200078e3cff */
[----:B------:R0:W5:Y:S04]  /*1f8e0*/  @P3 LDG.E R3, desc[UR6][R12.64] ;  /* 0x000000060c033981 */ /* 0x000168000c1e1900 */
[----:B------:R0:W5:Y:S01]  /*1f8f0*/  @P2 LDG.E R23, desc[UR6][R6.64] ;  /* 0x0000000606172981 */ /* 0x000162000c1e1900 */
[----:B------:R-:W-:Y:S05]  /*1f900*/  @P2 BRA `(.L_x_1631) ;  /* 0x0000000000142947 */ /* 0x000fea0003800000 */
[----:B------:R-:W-:Y:S05]  /*1f910*/  @!P3 BRA `(.L_x_1631) ;  /* 0x000000000010b947 */ /* 0x000fea0003800000 */
[----:B------:R-:W-:Y:S02]  /*1f920*/  ULDC.64 UR4, c[0x0][0x208] ;  /* 0x0000820000047ab9 */ /* 0x000fe40000000a00 */
[----:B0-----:R-:W2:Y:S04]  /*1f930*/  LDG.E R6, desc[UR4][R12.64] ;  /* 0x000000040c067981 */ /* 0x001ea8000c1e1900 */
[----:B-----5:R-:W2:Y:S02]  /*1f940*/  LDG.E R23, desc[UR4][R12.64+0x4] ;  /* 0x000004040c177981 */ /* 0x020ea4000c1e1900 */
[----:B--2---:R-:W-:-:S07]  /*1f950*/  IMAD.IADD R23, R23, 0x1, -R6 ;  /* 0x0000000117177824 */ /* 0x004fce00078e0a06 */
.L_x_1631:
[----:B------:R-:W2:Y:S01]  /*1f960*/  LDL R10, [R1+0x54] ;  /* 0x00005400010a7983 */ /* 0x000ea20000100800 */
[----:B------:R-:W-:-:S03]  /*1f970*/  ULDC.64 UR4, c[0x0][0xb70] ;  /* 0x0002dc0000047ab9 */ /* 0x000fc60000000a00 */
[----:B------:R-:W3:Y:S04]  /*1f980*/  LDL.LU R83, [R1+0x60] ;  /* 0x0000600001537983 */ /* 0x000ee80000300800 */
[----:B------:R-:W2:Y:S01]  /*1f990*/  LDL.LU R81, [R1+0x6c] ;  /* 0x00006c0001517983 */ /* 0x000ea20000300800 */
[--C-:B-----5:R-:W-:Y:S01]  /*1f9a0*/  SHF.R.S32.HI R21, RZ, 0x1f, R3.reuse ;  /* 0x0000001fff157819 */ /* 0x120fe20000011403 */
[----:B------:R-:W-:Y:S01]  /*1f9b0*/  IMAD.MOV.U32 R20, RZ, RZ, R3 ;  /* 0x000000ffff147224 */ /* 0x000fe200078e0003 */
[----:B0-----:R-:W-:Y:S01]  /*1f9c0*/  LOP3.LUT R12, R11, 0x380, RZ, 0xc0, !PT ;  /* 0x000003800b0c7812 */ /* 0x001fe200078ec0ff */
[----:B------:R-:W4:Y:S01]  /*1f9d0*/  LDL R14, [R1+0x78] ;  /* 0x00007800010e7983 */ /* 0x000f220000100800 */
[----:B------:R-:W-:Y:S02]  /*1f9e0*/  SHF.R.S32.HI R9, RZ, 0x1f, R174 ;  /* 0x0000001fff097819 */ /* 0x000fe400000114ae */
[----:B------:R-:W-:Y:S01]  /*1f9f0*/  SHF.R.U64 R12, R12, 0x3, RZ ;  /* 0x000000030c0c7819 */ /* 0x000fe200000012ff */
[----:B------:R-:W4:Y:S01]  /*1fa00*/  LDL R82, [R1+0x70] ;  /* 0x0000700001527983 */ /* 0x000f220000100800 */
[----:B------:R-:W-:-:S02]  /*1fa10*/  SEL R80, R9, RZ, !P3 ;  /* 0x000000ff09507207 */ /* 0x000fc40005800000 */
[----:B------:R-:W-:Y:S02]  /*1fa20*/  SEL R79, R174, RZ, !P3 ;  /* 0x000000ffae4f7207 */ /* 0x000fe40005800000 */
[----:B------:R-:W-:Y:S02]  /*1fa30*/  LOP3.LUT R12, R12, R11, RZ, 0x3c, !PT ;  /* 0x0000000b0c0c7212 */ /* 0x000fe400078e3cff */
[----:B------:R-:W-:-:S04]  /*1fa40*/  IADD3 R25, P2, R4, 0x3000, RZ ;  /* 0x0000300004197810 */ /* 0x000fc80007f5e0ff */
[----:B------:R-:W-:-:S04]  /*1fa50*/  LOP3.LUT R24, R25, 0x380, RZ, 0xc0, !PT ;  /* 0x0000038019187812 */ /* 0x000fc800078ec0ff */
[----:B------:R-:W-:Y:S02]  /*1fa60*/  SHF.R.U64 R24, R24, 0x3, RZ ;  /* 0x0000000318187819 */ /* 0x000fe400000012ff */
[----:B------:R-:W-:Y:S02]  /*1fa70*/  IADD3 R29, P6, R4, 0x4000, RZ ;  /* 0x00004000041d7810 */ /* 0x000fe40007fde0ff */
[----:B------:R-:W-:Y:S01]  /*1fa80*/  LOP3.LUT R24, R24, R25, RZ, 0x3c, !PT ;  /* 0x0000001918187212 */ /* 0x000fe200078e3cff */
[----:B------:R-:W-:Y:S01]  /*1fa90*/  IMAD.X R25, RZ, RZ, R5, P2 ;  /* 0x000000ffff197224 */ /* 0x000fe200010e0605 */
[C---:B------:R-:W-:Y:S02]  /*1faa0*/  IADD3 R33, P5, R4.reuse, 0x5000, RZ ;  /* 0x0000500004217810 */ /* 0x040fe40007fbe0ff */
[C---:B------:R-:W-:Y:S02]  /*1fab0*/  IADD3 R37, P4, R4.reuse, 0x6000, RZ ;  /* 0x0000600004257810 */ /* 0x040fe40007f9e0ff */
[----:B------:R-:W-:-:S02]  /*1fac0*/  IADD3 R53, P2, R4, 0xa000, RZ ;  /* 0x0000a00004357810 */ /* 0x000fc40007f5e0ff */
[----:B------:R-:W-:Y:S02]  /*1fad0*/  LOP3.LUT R28, R29, 0x380, RZ, 0xc0, !PT ;  /* 0x000003801d1c7812 */ /* 0x000fe400078ec0ff */
[----:B------:R-:W-:Y:S02]  /*1fae0*/  LOP3.LUT R32, R33, 0x380, RZ, 0xc0, !PT ;  /* 0x0000038021207812 */ /* 0x000fe400078ec0ff */
[----:B------:R-:W-:Y:S02]  /*1faf0*/  LOP3.LUT R36, R37, 0x380, RZ, 0xc0, !PT ;  /* 0x0000038025247812 */ /* 0x000fe400078ec0ff */
[----:B------:R-:W-:Y:S02]  /*1fb00*/  LOP3.LUT R52, R53, 0x380, RZ, 0xc0, !PT ;  /* 0x0000038035347812 */ /* 0x000fe400078ec0ff */
[----:B------:R-:W-:Y:S02]  /*1fb10*/  SHF.R.U64 R28, R28, 0x3, RZ ;  /* 0x000000031c1c7819 */ /* 0x000fe400000012ff */
[----:B------:R-:W-:-:S02]  /*1fb20*/  SHF.R.U64 R32, R32, 0x3, RZ ;  /* 0x0000000320207819 */ /* 0x000fc400000012ff */
[----:B------:R-:W-:Y:S02]  /*1fb30*/  SHF.R.U64 R36, R36, 0x3, RZ ;  /* 0x0000000324247819 */ /* 0x000fe400000012ff */
[----:B------:R-:W-:Y:S02]  /*1fb40*/  SHF.R.U64 R52, R52, 0x3, RZ ;  /* 0x0000000334347819 */ /* 0x000fe400000012ff */
        /* <DEDUP_REMOVED lines=10> */
[----:B------:R-:W-:Y:S02]  /*1fbf0*/  IADD3 R65, P4, R4, 0xd000, RZ ;  /* 0x0000d00004417810 */ /* 0x000fe40007f9e0ff */
[----:B------:R-:W-:Y:S02]  /*1fc00*/  LOP3.LUT R56, R57, 0x380, RZ, 0xc0, !PT ;  /* 0x0000038039387812 */ /* 0x000fe400078ec0ff */
[----:B------:R-:W-:Y:S02]  /*1fc10*/  LOP3.LUT R60, R61, 0x380, RZ, 0xc0, !PT ;  /* 0x000003803d3c7812 */ /* 0x000fe400078ec0ff */
[----:B------:R-:W-:Y:S02]  /*1fc20*/  LOP3.LUT R64, R65, 0x380, RZ, 0xc0, !PT ;  /* 0x0000038041407812 */ /* 0x000fe400078ec0ff */
        /* <DEDUP_REMOVED lines=13> */
[----:B---3--:R-:W-:Y:S01]  /*1fd00*/  SHF.R.S32.HI R78, RZ, 0x1f, R83 ;  /* 0x0000001fff4e7819 */ /* 0x008fe20000011453 */
[----:B--2---:R-:W-:-:S04]  /*1fd10*/  IMAD R11, R81, 0x80, R10 ;  /* 0x00000080510b7824 */ /* 0x004fc800078e020a */
[----:B------:R-:W-:-:S04]  /*1fd20*/  IMAD R6, R78, UR4, RZ ;  /* 0x000000044e067c24 */ /* 0x000fc8000f8e02ff */
[C---:B------:R-:W-:Y:S02]  /*1fd30*/  IMAD R13, R83.reuse, UR5, R6 ;  /* 0x00000005530d7c24 */ /* 0x040fe4000f8e0206 */
[----:B------:R-:W-:Y:S01]  /*1fd40*/  IMAD.WIDE.U32 R6, R83, UR4, R20 ;  /* 0x0000000453067c25 */ /* 0x000fe2000f8e0014 */
[----:B------:R-:W-:-:S03]  /*1fd50*/  ULDC.64 UR4, c[0x0][0xb78] ;  /* 0x0002de0000047ab9 */ /* 0x000fc60000000a00 */
        /* <DEDUP_REMOVED lines=8> */
[----:B------:R-:W-:-:S04]  /*1fde0*/  LEA R54, P3, R6, UR4, 0x2 ;  /* 0x0000000406367c11 */ /* 0x000fc8000f8610ff */
[----:B------:R-:W-:Y:S01]  /*1fdf0*/  LEA.HI.X R55, R6, UR5, R9, 0x2, P3 ;  /* 0x0000000506377c11 */ /* 0x000fe200098f1409 */
[--C-:B------:R-:W-:Y:S01]  /*1fe00*/  IMAD.X R9, RZ, RZ, R5.reuse, P0 ;  /* 0x000000ffff097224 */ /* 0x100fe200000e0605 */
[C---:B------:R-:W-:Y:S01]  /*1fe10*/  IADD3 R45, P0, R4.reuse, 0x8000, RZ ;  /* 0x00008000042d7810 */ /* 0x040fe20007f1e0ff */
[----:B------:R-:W-:Y:S01]  /*1fe20*/  IMAD.X R13, RZ, RZ, R5, P1 ;  /* 0x000000ffff0d7224 */ /* 0x000fe200008e0605 */
[C---:B------:R-:W-:Y:S01]  /*1fe30*/  IADD3 R41, P3, R4.reuse, 0x7000, RZ ;  /* 0x0000700004297810 */ /* 0x040fe20007f7e0ff */
[----:B------:R-:W-:Y:S01]  /*1fe40*/  VIADD R6, R11, 0x8 ;  /* 0x000000080b067836 */ /* 0x000fe20000000000 */
[----:B------:R-:W-:Y:S01]  /*1fe50*/  IADD3 R49, P1, R4, 0x9000, RZ ;  /* 0x0000900004317810 */ /* 0x000fe20007f3e0ff */
[----:B------:R-:W-:Y:S01]  /*1fe60*/  ULDC.64 UR4, c[0x0][0xaa0] ;  /* 0x0002a80000047ab9 */ /* 0x000fe20000000a00 */
[----:B------:R-:W-:Y:S02]  /*1fe70*/  LOP3.LUT R44, R45, 0x380, RZ, 0xc0, !PT ;  /* 0x000003802d2c7812 */ /* 0x000fe400078ec0ff */
[----:B------:R-:W-:-:S02]  /*1fe80*/  LOP3.LUT R40, R41, 0x380, RZ, 0xc0, !PT ;  /* 0x0000038029287812 */ /* 0x000fc400078ec0ff */
[----:B------:R-:W-:Y:S02]  /*1fe90*/  LOP3.LUT R48, R49, 0x380, RZ, 0xc0, !PT ;  /* 0x0000038031307812 */ /* 0x000fe400078ec0ff */
[----:B------:R-:W-:Y:S02]  /*1fea0*/  SHF.R.U64 R44, R44, 0x3, RZ ;  /* 0x000000032c2c7819 */ /* 0x000fe400000012ff */
[----:B------:R-:W-:Y:S02]  /*1feb0*/  SHF.R.U64 R40, R40, 0x3, RZ ;  /* 0x0000000328287819 */ /* 0x000fe400000012ff */
[----:B------:R-:W-:Y:S02]  /*1fec0*/  SHF.R.U64 R48, R48, 0x3, RZ ;  /* 0x0000000330307819 */ /* 0x000fe400000012ff */
[----:B------:R-:W-:Y:S01]  /*1fed0*/  LOP3.LUT R44, R44, R45, RZ, 0x3c, !PT ;  /* 0x0000002d2c2c7212 */ /* 0x000fe200078e3cff */
[--C-:B------:R-:W-:Y:S01]  /*1fee0*/  IMAD.X R45, RZ, RZ, R5.reuse, P0 ;  /* 0x000000ffff2d7224 */ /* 0x100fe200000e0605 */
[----:B------:R-:W-:Y:S01]  /*1fef0*/  LOP3.LUT R40, R40, R41, RZ, 0x3c, !PT ;  /* 0x0000002928287212 */ /* 0x000fe200078e3cff */
[----:B------:R-:W-:Y:S01]  /*1ff00*/  IMAD.X R41, RZ, RZ, R5, P3 ;  /* 0x000000ffff297224 */ /* 0x000fe200018e0605 */
[----:B----4-:R-:W-:-:S02]  /*1ff10*/  LOP3.LUT P0, RZ, R14, 0x3, RZ, 0xc0, !PT ;  /* 0x000000030eff7812 */ /* 0x010fc4000780c0ff */
[----:B------:R-:W-:Y:S02]  /*1ff20*/  IADD3 R69, P3, R4, 0xe000, RZ ;  /* 0x0000e00004457810 */ /* 0x000fe40007f7e0ff */
[----:B------:R-:W-:Y:S01]  /*1ff30*/  LOP3.LUT R48, R48, R49, RZ, 0x3c, !PT ;  /* 0x0000003130307212 */ /* 0x000fe200078e3cff */
[----:B------:R-:W-:Y:S01]  /*1ff40*/  IMAD.X R49, RZ, RZ, R5, P1 ;  /* 0x000000ffff317224 */ /* 0x000fe200008e0605 */
[----:B------:R-:W-:Y:S02]  /*1ff50*/  IADD3 R7, P2, R4, 0xf000, RZ ;  /* 0x0000f00004077810 */ /* 0x000fe40007f5e0ff */
[-C--:B------:R-:W-:Y:S02]  /*1ff60*/  ISETP.GE.OR P1, PT, R11, R23.reuse, P0 ;  /* 0x000000170b00720c */ /* 0x080fe40000726670 */
[----:B------:R-:W-:Y:S02]  /*1ff70*/  LOP3.LUT R68, R69, 0x380, RZ, 0xc0, !PT ;  /* 0x0000038045447812 */ /* 0x000fe400078ec0ff */
[----:B------:R-:W-:-:S02]  /*1ff80*/  ISETP.GE.OR P0, PT, R6, R23, P0 ;  /* 0x000000170600720c */ /* 0x000fc40000706670 */
[----:B------:R-:W-:Y:S02]  /*1ff90*/  LOP3.LUT R11, R4, 0x380, RZ, 0xc0, !PT ;  /* 0x00000380040b7812 */ /* 0x000fe400078ec0ff */
[----:B------:R-:W-:Y:S02]  /*1ffa0*/  LOP3.LUT R6, R7, 0x380, RZ, 0xc0, !PT ;  /* 0x0000038007067812 */ /* 0x000fe400078ec0ff */
[----:B------:R-:W-:Y:S02]  /*1ffb0*/  SHF.R.U64 R68, R68, 0x3, RZ ;  /* 0x0000000344447819 */ /* 0x000fe400000012ff */
[----:B------:R-:W-:Y:S02]  /*1ffc0*/  SHF.R.U64 R11, R11, 0x3, RZ ;  /* 0x000000030b0b7819 */ /* 0x000fe400000012ff */
[----:B------:R-:W-:Y:S01]  /*1ffd0*/  SHF.R.U64 R6, R6, 0x3, RZ ;  /* 0x0000000306067819 */ /* 0x000fe200000012ff */
[--C-:B------:R-:W-:Y:S01]  /*1ffe0*/  IMAD.X R73, RZ, RZ, R5.reuse, P2 ;  /* 0x000000ffff497224 */ /* 0x100fe200010e0605 */
[----:B------:R-:W-:Y:S01]  /*1fff0*/  LOP3.LUT R68, R68, R69, RZ, 0x3c, !PT ;  /* 0x0000004544447212 */ /* 0x000fe200078e3cff */
[----:B------:R-:W-:Y:S01]  /*20000*/  IMAD.X R69, RZ, RZ, R5, P3 ;  /* 0x000000ffff457224 */ /* 0x000fe200018e0605 */
[----:B------:R-:W-:-:S02]  /*20010*/  LOP3.LUT R4, R11, R4, RZ, 0x3c, !PT ;  /* 0x000000040b047212 */ /* 0x000fc400078e3cff */
[----:B------:R-:W-:Y:S01]  /*20020*/  LOP3.LUT R72, R6, R7, RZ, 0x3c, !PT ;  /* 0x0000000706487212 */ /* 0x000fe200078e3cff */
[----:B------:R-:W-:Y:S04]  /*20030*/  @!P1 STG.E desc[UR6][R54.64], R2 ;  /* 0x0000000236009986 */ /* 0x000fe8000c101906 */
[----:B------:R0:W-:Y:S04]  /*20040*/  @!P0 STG.E desc[UR6][R54.64+0x20], R0 ;  /* 0x0000200036008986 */ /* 0x0001e8000c101906 */
        /* <DEDUP_REMOVED lines=10> */
[----:B0-----:R-:W5:Y:S04]  /*200f0*/  LD.E.128 R52, desc[UR6][R52.64] ;  /* 0x0000000634347980 */ /* 0x001f68000c101d00 */
[----:B------:R-:W5:Y:S04]  /*20100*/  LD.E.128 R56, desc[UR6][R56.64] ;  /* 0x0000000638387980 */ /* 0x000f68000c101d00 */
[----:B------:R-:W5:Y:S04]  /*20110*/  LD.E.128 R60, desc[UR6][R60.64] ;  /* 0x000000063c3c7980 */ /* 0x000f68000c101d00 */
[----:B------:R-:W5:Y:S04]  /*20120*/  LD.E.128 R64, desc[UR6][R64.64] ;  /* 0x0000000640407980 */ /* 0x000f68000c101d00 */
[----:B------:R-:W5:Y:S04]  /*20130*/  LD.E.128 R68, desc[UR6][R68.64] ;  /* 0x0000000644447980 */ /* 0x000f68000c101d00 */
[----:B------:R-:W5:Y:S01]  /*20140*/  LD.E.128 R72, desc[UR6][R72.64] ;  /* 0x0000000648487980 */ /* 0x000f62000c101d00 */
[----:B------:R-:W-:Y:S01]  /*20150*/  IMAD R0, R21, UR4, RZ ;  /* 0x0000000415007c24 */ /* 0x000fe2000f8e02ff */
[----:B------:R-:W-:Y:S01]  /*20160*/  @!PT LDS RZ, [RZ] ;  /* 0x00000000fffff984 */ /* 0x000fe20000000800 */
[----:B------:R-:W-:Y:S01]  /*20170*/  @!PT LDS RZ, [RZ] ;  /* 0x00000000fffff984 */ /* 0x000fe20000000800 */
[----:B------:R-:W-:Y:S01]  /*20180*/  @!PT LDS RZ, [RZ] ;  /* 0x00000000fffff984 */ /* 0x000fe20000000800 */
[----:B------:R-:W-:Y:S01]  /*20190*/  @!PT LDS RZ, [RZ] ;  /* 0x00000000fffff984 */ /* 0x000fe20000000800 */
[----:B------:R0:W-:Y:S06]  /*201a0*/  MEMBAR.ALL.CTA ;  /* 0x0000000000007992 */ /* 0x0001ec0000008000 */
[----:B0-----:R-:W0:Y:S01]  /*201b0*/  FENCE.VIEW.ASYNC.S ;  /* 0x00000000000073c6 */ /* 0x001e220000000000 */
[----:B------:R-:W-:-:S04]  /*201c0*/  IMAD.WIDE.U32 R20, R3, UR4, R76 ;  /* 0x0000000403147c25 */ /* 0x000fc8000f8e004c */
[----:B------:R-:W-:Y:S01]  /*201d0*/  IMAD R3, R3, UR5, R0 ;  /* 0x0000000503037c24 */ /* 0x000fe2000f8e0200 */
[----:B------:R-:W-:Y:S01]  /*201e0*/  ULDC.64 UR4, c[0x0][0xae0] ;  /* 0x0002b80000047ab9 */ /* 0x000fe20000000a00 */
[----:B------:R-:W-:Y:S02]  /*201f0*/  IMAD R77, R81, -0x80, R23 ;  /* 0xffffff80514d7824 */ /* 0x000fe400078e0217 */
[----:B------:R-:W-:Y:S02]  /*20200*/  IMAD R0, R78, UR4, RZ ;  /* 0x000000044e007c24 */ /* 0x000fe4000f8e02ff */
[----:B------:R-:W-:Y:S01]  /*20210*/  IMAD.IADD R21, R21, 0x1, R3 ;  /* 0x0000000115157824 */ /* 0x000fe200078e0203 */
[----:B------:R-:W-:Y:S01]  /*20220*/  ISETP.GE.AND P3, PT, R18, R77, PT ;  /* 0x0000004d1200720c */ /* 0x000fe20003f66270 */
[C---:B------:R-:W-:Y:S02]  /*20230*/  IMAD R23, R83.reuse, UR5, R0 ;  /* 0x0000000553177c24 */ /* 0x040fe4000f8e0200 */
[----:B------:R-:W-:Y:S01]  /*20240*/  IMAD.WIDE.U32 R2, R83, UR4, R20 ;  /* 0x0000000453027c25 */ /* 0x000fe2000f8e0014 */
[----:B------:R-:W-:-:S03]  /*20250*/  ULDC.64 UR4, c[0x0][0xae8] ;  /* 0x0002ba0000047ab9 */ /* 0x000fc60000000a00 */
[----:B------:R-:W-:Y:S02]  /*20260*/  VIADD R0, R16, 0x30820 ;  /* 0x0003082010007836 */ /* 0x000fe40000000000 */
[----:B------:R-:W-:Y:S02]  /*20270*/  VIADD R76, R18, 0x40 ;  /* 0x00000040124c7836 */ /* 0x000fe40000000000 */
[----:B------:R-:W-:Y:S01]  /*20280*/  IMAD R20, R80, UR4, RZ ;  /* 0x0000000450147c24 */ /* 0x000fe2000f8e02ff */
[----:B------:R-:W-:Y:S01]  /*20290*/  PRMT R0, RZ, 0x654, R0 ;  /* 0x00000654ff007816 */ /* 0x000fe20000000000 */
[----:B------:R-:W-:Y:S01]  /*202a0*/  IMAD.IADD R3, R3, 0x1, R23 ;  /* 0x0000000103037824 */ /* 0x000fe200078e0217 */
[-C--:B------:R-:W-:Y:S01]  /*202b0*/  ISETP.GE.AND P0, PT, R76, R77.reuse, PT ;  /* 0x0000004d4c00720c */ /* 0x080fe20003f06270 */
[C---:B------:R-:W-:Y:S01]  /*202c0*/  IMAD R23, R79.reuse, UR5, R20 ;  /* 0x000000054f177c24 */ /* 0x040fe2000f8e0214 */
[-C--:B------:R-:W-:Y:S01]  /*202d0*/  ISETP.GE.AND P1, PT, R234, R77.reuse, PT ;  /* 0x0000004dea00720c */ /* 0x080fe20003f26270 */
[----:B0-----:R0:W-:Y:S01]  /*202e0*/  SYNCS.ARRIVE.TRANS64.RED.A1T0 RZ, [R0+URZ], RZ ;  /* 0x000000ff00ff79a7 */ /* 0x0011e2000810043f */
[----:B------:R-:W-:Y:S01]  /*202f0*/  ISETP.GE.AND P2, PT, R82, R77, PT ;  /* 0x0000004d5200720c */ /* 0x000fe20003f46270 */
[----:B------:R-:W-:-:S04]  /*20300*/  IMAD.WIDE.U32 R76, R79, UR4, R2 ;  /* 0x000000044f4c7c25 */ /* 0x000fc8000f8e0002 */
[----:B------:R-:W-:-:S04]  /*20310*/  IMAD.WIDE R20, R81, 0x80, R18 ;  /* 0x0000008051147825 */ /* 0x000fc800078e0212 */
[C---:B------:R-:W-:Y:S02]  /*20320*/  VIADD R82, R229.reuse, 0xc0 ;  /* 0x000000c0e5527836 */ /* 0x040fe40000000000 */
[----:B------:R-:W-:Y:S02]  /*20330*/  VIADD R83, R229, 0x80 ;  /* 0x00000080e5537836 */ /* 0x000fe40000000000 */
[----:B------:R-:W-:Y:S01]  /*20340*/  IMAD.IADD R81, R77, 0x1, R23 ;  /* 0x000000014d517824 */ /* 0x000fe200078e0217 */
[----:B0-----:R-:W-:Y:S06]  /*20350*/  @P3 BRA `(.L_x_1633) ;  /* 0x0000000000503947 */ /* 0x001fec0003800000 */
        /* <DEDUP_REMOVED lines=11> */
[----:B------:R-:W-:Y:S02]  /*20410*/  LEA R78, P5, R2, UR6, 0x1 ;  /* 0x00000006024e7c11 */ /* 0x000fe4000f8a08ff */
        /* <DEDUP_REMOVED lines=8> */
.L_x_1633:
[----:B------:R-:W-:Y:S05]  /*204a0*/  BSYNC B1 ;  /* 0x0000000000017941 */ /* 0x000fea0003800000 */
.L_x_1632:
[----:B------:R-:W-:Y:S04]  /*204b0*/  BSSY B1, `(.L_x_1634) ;  /* 0x0000018000017945 */ /* 0x000fe80003800000 */
[----:B------:R-:W-:Y:S05]  /*204c0*/  @P1 BRA `(.L_x_1635) ;  /* 0x0000000000581947 */ /* 0x000fea0003800000 */
[----:B0----5:R-:W-:Y:S01]  /*204d0*/  IADD3 R5, P1, R20, 0x20, RZ ;  /* 0x0000002014057810 */ /* 0x021fe20007f3e0ff */
        /* <DEDUP_REMOVED lines=21> */
.L_x_1635:
[----:B------:R-:W-:Y:S05]  /*20630*/  BSYNC B1 ;  /* 0x0000000000017941 */ /* 0x000fea0003800000 */
.L_x_1634:
[----:B------:R-:W-:Y:S04]  /*20640*/  BSSY B1, `(.L_x_1636) ;  /* 0x0000018000017945 */ /* 0x000fe80003800000 */
[----:B------:R-:W-:Y:S05]  /*20650*/  @P0 BRA `(.L_x_1637) ;  /* 0x0000000000580947 */ /* 0x000fea0003800000 */
[----:B01---5:R-:W-:Y:S01]  /*20660*/  IADD3 R5, P0, R20, 0x40, RZ ;  /* 0x0000004014057810 */ /* 0x023fe20007f1e0ff */
        /* <DEDUP_REMOVED lines=21> */
.L_x_1637:
[----:B------:R-:W-:Y:S05]  /*207c0*/  BSYNC B1 ;  /* 0x0000000000017941 */ /* 0x000fea0003800000 */
.L_x_1636:
[----:B------:R-:W-:Y:S05]  /*207d0*/  @P2 BRA `(.L_x_1638) ;  /* 0x0000000c00442947 */ /* 0x000fea0003800000 */
[----:B012--5:R-:W-:Y:S01]  /*207e0*/  IADD3 R5, P0, R20, 0x60, RZ ;  /* 0x0000006014057810 */ /* 0x027fe20007f1e0ff */
        /* <DEDUP_REMOVED lines=9> */
[----:B------:R-:W-:-:S02]  /*20880*/  ULDC.64 UR8, c[0x0][0x208] ;  /* 0x0000820000087ab9 */ /* 0x000fc40000000a00 */
[----:B------:R-:W-:-:S04]  /*20890*/  IMAD R20, R20, UR6, RZ ;  /* 0x0000000614147c24 */ /* 0x000fc8000f8e02ff */
        /* <DEDUP_REMOVED lines=13> */
.L_x_1630:
[----:B------:R-:W2:Y:S01]  /*20970*/  LDL R10, [R1+0x64] ;  /* 0x00006400010a7983 */ /* 0x000ea20000100800 */
[----:B------:R-:W-:Y:S01]  /*20980*/  ULDC.64 UR4, c[0x0][0xbd8] ;  /* 0x0002f60000047ab9 */ /* 0x000fe20000000a00 */
[----:B------:R-:W2:Y:S01]  /*20990*/  LDC.64 R2, c[0x0][0xbd8] ;  /* 0x0002f600ff027b82 */ /* 0x000ea20000000a00 */
[----:B------:R-:W-:Y:S01]  /*209a0*/  ISETP.NE.U32.AND P0, PT, RZ, UR4, PT ;  /* 0x00000004ff007c0c */ /* 0x000fe2000bf05070 */
[----:B------:R-:W-:Y:S01]  /*209b0*/  IMAD.MOV.U32 R7, RZ, RZ, RZ ;  /* 0x000000ffff077224 */ /* 0x000fe200078e00ff */
[----:B------:R-:W-:Y:S02]  /*209c0*/  ULDC.64 UR6, c[0x0][0x208] ;  /* 0x0000820000067ab9 */ /* 0x000fe40000000a00 */
[----:B------:R-:W-:Y:S01]  /*209d0*/  ISETP.NE.AND.EX P0, PT, RZ, UR5, PT, P0 ;  /* 0x00000005ff007c0c */ /* 0x000fe2000bf05300 */
[----:B------:R-:W-:Y:S02]  /*209e0*/  ULDC.64 UR4, c[0x0][0xbe0] ;  /* 0x0002f80000047ab9 */ /* 0x000fe40000000a00 */
[----:B------:R-:W-:-:S04]  /*209f0*/  ISETP.NE.U32.AND P1, PT, RZ, UR4, PT ;  /* 0x00000004ff007c0c */ /* 0x000fc8000bf25070 */
[----:B------:R-:W-:Y:S01]  /*20a00*/  ISETP.NE.AND.EX P1, PT, RZ, UR5, PT, P1 ;  /* 0x00000005ff007c0c */ /* 0x000fe2000bf25310 */
[----:B------:R-:W1:-:S12]  /*20a10*/  S2R R8, SR_TID.X ;  /* 0x0000000000087919 */ /* 0x000e580000002100 */
[----:B------:R-:W3:Y:S01]  /*20a20*/  @P1 LDC.64 R4, c[0x0][0xbe0] ;  /* 0x0002f800ff041b82 */ /* 0x000ee20000000a00 */
[----:B------:R-:W-:Y:S02]  /*20a30*/  ULDC UR4, c[0x0][0xa88] ;  /* 0x0002a20000047ab9 */ /* 0x000fe40000000800 */
[----:B------:R-:W-:Y:S02]  /*20a40*/  IMAD.U32 R0, RZ, RZ, UR4 ;  /* 0x00000004ff007e24 */ /* 0x000fe4000f8e00ff */
[----:B-1----:R-:W-:-:S05]  /*20a50*/  VIADD R6, R8, 0xffffff80 ;  /* 0xffffff8008067836 */ /* 0x002fca0000000000 */
[----:B------:R-:W-:Y:S01]  /*20a60*/  ISETP.GT.AND P2, PT, R6, 0x7f, PT ;  /* 0x0000007f0600780c */ /* 0x000fe20003f44270 */
[----:B--2---:R-:W-:-:S04]  /*20a70*/  IMAD.WIDE R2, R10, 0x4, R2 ;  /* 0x000000040a027825 */ /* 0x004fc800078e0202 */
[----:B---3--:R-:W-:Y:S01]  /*20a80*/  @P1 IMAD.WIDE R4, R10, 0x4, R4 ;  /* 0x000000040a041825 */ /* 0x008fe200078e0204 */
        /* <DEDUP_REMOVED lines=8> */
.L_x_1639:
[----:B------:R-:W2:Y:S04]  /*20b10*/  LDL R13, [R1+0x60] ;  /* 0x00006000010d7983 */ /* 0x000ea80000100800 */
[----:B------:R3:W5:Y:S01]  /*20b20*/  LDL R14, [R1+0x6c] ;  /* 0x00006c00010e7983 */ /* 0x0007620000100800 */
[----:B-1----:R-:W-:Y:S01]  /*20b30*/  SHF.R.S32.HI R2, RZ, 0x1f, R10 ;  /* 0x0000001fff027819 */ /* 0x002fe2000001140a */
[----:B------:R-:W-:Y:S01]  /*20b40*/  BSSY B1, `(.L_x_1640) ;  /* 0x000001d000017945 */ /* 0x000fe20003800000 */
[----:B------:R-:W-:Y:S02]  /*20b50*/  SEL R11, R10, RZ, !P0 ;  /* 0x000000ff0a0b7207 */ /* 0x000fe40004000000 */
[----:B------:R-:W-:Y:S02]  /*20b60*/  SHF.R.S32.HI R12, RZ, 0x1f, R229 ;  /* 0x0000001fff0c7819 */ /* 0x000fe400000114e5 */
[----:B------:R-:W-:-:S02]  /*20b70*/  SEL R10, R2, RZ, !P0 ;  /* 0x000000ff020a7207 */ /* 0x000fc40004000000 */
[----:B-----5:R-:W-:Y:S02]  /*20b80*/  SHF.R.S32.HI R6, RZ, 0x1f, R7 ;  /* 0x0000001fff067819 */ /* 0x020fe40000011407 */
[----:B--2---:R-:W-:Y:S01]  /*20b90*/  SHF.R.S32.HI R9, RZ, 0x1f, R13 ;  /* 0x0000001fff097819 */ /* 0x004fe2000001140d */
[----:B---3--:R-:W-:Y:S06]  /*20ba0*/  @P2 BRA `(.L_x_1641) ;  /* 0x0000000000582947 */ /* 0x008fec0003800000 */
[----:B------:R-:W-:-:S04]  /*20bb0*/  IMAD R2, R14, 0x80, R8 ;  /* 0x000000800e027824 */ /* 0x000fc800078e0208 */
        /* <DEDUP_REMOVED lines=21> */
.L_x_1641:
[----:B------:R-:W-:Y:S05]  /*20d10*/  BSYNC B1 ;  /* 0x0000000000017941 */ /* 0x000fea0003800000 */
.L_x_1640:
[----:B------:R-:W-:Y:S01]  /*20d20*/  ULDC.64 UR4, c[0x0][0xaa0] ;  /* 0x0002a80000047ab9 */ /* 0x000fe20000000a00 */
[----:B------:R-:W-:Y:S01]  /*20d30*/  IMAD.MOV.U32 R2, RZ, RZ, R229 ;  /* 0x000000ffff027224 */ /* 0x000fe200078e00e5 */
[----:B------:R-:W-:Y:S01]  /*20d40*/  BSSY B1, `(.L_x_1642) ;  /* 0x000002f000017945 */ /* 0x000fe20003800000 */
[----:B-1----:R-:W-:Y:S02]  /*20d50*/  IMAD.MOV.U32 R3, RZ, RZ, R12 ;  /* 0x000000ffff037224 */ /* 0x002fe400078e000c */
[----:B------:R-:W-:Y:S02]  /*20d60*/  IMAD R4, R6, UR4, RZ ;  /* 0x0000000406047c24 */ /* 0x000fe4000f8e02ff */
[----:B------:R-:W-:-:S04]  /*20d70*/  IMAD.WIDE.U32 R2, R7, UR4, R2 ;  /* 0x0000000407027c25 */ /* 0x000fc8000f8e0002 */
[----:B------:R-:W-:Y:S01]  /*20d80*/  IMAD R7, R7, UR5, R4 ;  /* 0x0000000507077c24 */ /* 0x000fe2000f8e0204 */
[----:B------:R-:W-:Y:S01]  /*20d90*/  ULDC.64 UR4, c[0x0][0xae0] ;  /* 0x0002b80000047ab9 */ /* 0x000fe20000000a00 */
[----:B------:R-:W-:Y:S02]  /*20da0*/  VIADD R15, R229, 0x80 ;  /* 0x00000080e50f7836 */ /* 0x000fe40000000000 */
[----:B------:R-:W-:Y:S02]  /*20db0*/  IMAD R4, R9, UR4, RZ ;  /* 0x0000000409047c24 */ /* 0x000fe4000f8e02ff */
[----:B------:R-:W-:Y:S02]  /*20dc0*/  IMAD.IADD R3, R3, 0x1, R7 ;  /* 0x0000000103037824 */ /* 0x000fe400078e0207 */
[C---:B------:R-:W-:Y:S02]  /*20dd0*/  IMAD R5, R13.reuse, UR5, R4 ;  /* 0x000000050d057c24 */ /* 0x040fe4000f8e0204 */
[----:B------:R-:W-:Y:S01]  /*20de0*/  IMAD.WIDE.U32 R2, R13, UR4, R2 ;  /* 0x000000040d027c25 */ /* 0x000fe2000f8e0002 */
[----:B------:R-:W-:-:S03]  /*20df0*/  ULDC.64 UR4, c[0x0][0xae8] ;  /* 0x0002ba0000047ab9 */ /* 0x000fc60000000a00 */
[----:B------:R-:W-:Y:S02]  /*20e00*/  IMAD R13, R14, -0x80, R0 ;  /* 0xffffff800e0d7824 */ /* 0x000fe400078e0200 */
[C---:B------:R-:W-:Y:S02]  /*20e10*/  VIADD R0, R18.reuse, 0x40 ;  /* 0x0000004012007836 */ /* 0x040fe40000000000 */
[----:B------:R-:W-:Y:S01]  /*20e20*/  IMAD.IADD R3, R3, 0x1, R5 ;  /* 0x0000000103037824 */ /* 0x000fe200078e0205 */
[-C--:B------:R-:W-:Y:S02]  /*20e30*/  ISETP.GE.AND P2, PT, R18, R13.reuse, PT ;  /* 0x0000000d1200720c */ /* 0x080fe40003f46270 */
[-C--:B------:R-:W-:Y:S01]  /*20e40*/  ISETP.GE.AND P0, PT, R0, R13.reuse, PT ;  /* 0x0000000d0000720c */ /* 0x080fe20003f06270 */
[----:B------:R-:W-:Y:S01]  /*20e50*/  IMAD R0, R10, UR4, RZ ;  /* 0x000000040a007c24 */ /* 0x000fe2000f8e02ff */
[----:B------:R-:W-:Y:S01]  /*20e60*/  ISETP.GE.AND P1, PT, R234, R13, PT ;  /* 0x0000000dea00720c */ /* 0x000fe20003f26270 */
[----:B------:R-:W-:-:S04]  /*20e70*/  IMAD.WIDE.U32 R4, R11, UR4, R2 ;  /* 0x000000040b047c25 */ /* 0x000fc8000f8e0002 */
[----:B------:R-:W-:Y:S02]  /*20e80*/  IMAD.MOV.U32 R2, RZ, RZ, R18 ;  /* 0x000000ffff027224 */ /* 0x000fe400078e0012 */
[----:B------:R-:W-:Y:S02]  /*20e90*/  IMAD.MOV.U32 R3, RZ, RZ, R19 ;  /* 0x000000ffff037224 */ /* 0x000fe400078e0013 */
[----:B------:R-:W-:Y:S02]  /*20ea0*/  IMAD R9, R11, UR5, R0 ;  /* 0x000000050b097c24 */ /* 0x000fe4000f8e0200 */
[----:B------:R-:W-:-:S04]  /*20eb0*/  IMAD.WIDE R6, R14, 0x80, R2 ;  /* 0x000000800e067825 */ /* 0x000fc800078e0202 */
[----:B------:R-:W-:Y:S02]  /*20ec0*/  VIADD R14, R229, 0xc0 ;  /* 0x000000c0e50e7836 */ /* 0x000fe40000000000 */
        /* <DEDUP_REMOVED lines=22> */
.L_x_1643:
[----:B------:R-:W-:Y:S05]  /*21030*/  BSYNC B1 ;  /* 0x0000000000017941 */ /* 0x000fea0003800000 */
.L_x_1642:
[----:B------:R-:W2:Y:S01]  /*21040*/  LDL R0, [R1+0x70] ;  /* 0x0000700001007983 */ /* 0x000ea20000100800 */
[----:B------:R-:W-:Y:S01]  /*21050*/  BSSY B1, `(.L_x_1644) ;  /* 0x0000019000017945 */ /* 0x000fe20003800000 */
[----:B--2---:R-:W-:-:S03]  /*21060*/  ISETP.GE.AND P2, PT, R0, R13, PT ;  /* 0x0000000d0000720c */ /* 0x004fc60003f46270 */
[----:B------:R-:W-:Y:S10]  /*21070*/  @P1 BRA `(.L_x_1645) ;  /* 0x0000000000581947 */ /* 0x000ff40003800000 */
[----:B-1----:R-:W-:Y:S01]  /*21080*/  IADD3 R9, P1, R6, 0x20, RZ ;  /* 0x0000002006097810 */ /* 0x002fe20007f3e0ff */
        /* <DEDUP_REMOVED lines=21> */
.L_x_1645:
[----:B------:R-:W-:Y:S05]  /*211e0*/  BSYNC B1 ;  /* 0x0000000000017941 */ /* 0x000fea0003800000 */
.L_x_1644:
[----:B------:R-:W-:Y:S04]  /*211f0*/  BSSY B1, `(.L_x_1646) ;  /* 0x0000018000017945 */ /* 0x000fe80003800000 */
[----:B------:R-:W-:Y:S05]  /*21200*/  @P0 BRA `(.L_x_1647) ;  /* 0x0000000000580947 */ /* 0x000fea0003800000 */
[----:B-12---:R-:W-:Y:S01]  /*21210*/  IADD3 R9, P0, R6, 0x40, RZ ;  /* 0x0000004006097810 */ /* 0x006fe20007f1e0ff */
        /* <DEDUP_REMOVED lines=21> */
.L_x_1647:
[----:B------:R-:W-:Y:S05]  /*21370*/  BSYNC B1 ;  /* 0x0000000000017941 */ /* 0x000fea0003800000 */
.L_x_1646:
        /* <DEDUP_REMOVED lines=23> */
.L_x_1638:
[----:B------:R-:W-:Y:S05]  /*214f0*/  BSYNC B0 ;  /* 0x0000000000007941 */ /* 0x000fea0003800000 */
.L_x_1629:
[----:B------:R-:W3:Y:S01]  /*21500*/  LDL R0, [R1+0x1c] ;  /* 0x00001c0001007983 */ /* 0x000ee20000100800 */
[----:B------:R-:W-:Y:S02]  /*21510*/  ULDC UR4, c[0x0][0xc14] ;  /* 0x0003050000047ab9 */ /* 0x000fe40000000800 */
[----:B---3--:R-:W-:-:S13]  /*21520*/  ISETP.GE.AND P0, PT, R0, UR4, PT ;  /* 0x0000000400007c0c */ /* 0x008fda000bf06270 */
[----:B------:R-:W-:Y:S05]  /*21530*/  @!P0 BRA `(.L_x_1648) ;  /* 0xfffffdfc00bc8947 */ /* 0x000fea000383ffff */
[----:B------:R-:W-:Y:S05]  /*21540*/  BRA `(.L_x_1336) ;  /* 0x0000006c008c7947 */ /* 0x000fea0003800000 */
.L_x_1334:
[----:B------:R-:W-:-:S08]  /*21550*/  NOP ;  /* 0x0000000000007918 */ /* 0x000fd00000000000 */
[----:B0-----:R-:W0:-:S00]  /*21560*/  USETMAXREG.DEALLOC.CTAPOOL 0x18 ;  /* 0x00000018000079c8 */ /* 0x001e0000080e0500 */
[----:B0-----:R-:W-:-:S06]  /*21570*/  LOP3.LUT R0, R0, 0x3, RZ, 0xc0, !PT ;  /* 0x0000000300007812 */ /* 0x001fcc00078ec0ff */
[----:B------:R-:W0:Y:S02]  /*21580*/  SHFL.IDX PT, R0, R0, RZ, 0x1f ;  /* 0x00001fff00007589 */ /* 0x000e2400000e0000 */
[----:B0-----:R-:W-:-:S13]  /*21590*/  ISETP.NE.AND P0, PT, R0, RZ, PT ;  /* 0x000000ff0000720c */ /* 0x001fda0003f05270 */
[----:B------:R-:W-:Y:S05]  /*215a0*/  @P0 BRA `(.L_x_1336) ;  /* 0x0000006c00740947 */ /* 0x000fea0003800000 */
        /* <DEDUP_REMOVED lines=17> */
[----:B------:R-:W-:-:S09]  /*216c0*/  LOP3.LUT R0, R0, 0xfffffffe, RZ, 0xc0, !PT ;  /* 0xfffffffe00007812 */ /* 0x000fd200078ec0ff */
        /* <DEDUP_REMOVED lines=14> */
[----:B-1----:R-:W-:Y:S01]  /*217b0*/  SEL R3, R6, RZ, P0 ;  /* 0x000000ff06037207 */ /* 0x002fe20000000000 */
[----:B------:R-:W-:Y:S01]  /*217c0*/  IMAD.MOV.U32 R6, RZ, RZ, RZ ;  /* 0x000000ffff067224 */ /* 0x000fe200078e00ff */
        /* <DEDUP_REMOVED lines=22> */
.L_x_1653:
        /* <DEDUP_REMOVED lines=16> */
.L_x_1652:
[----:B------:R-:W-:Y:S05]  /*21a30*/  BSYNC B0 ;  /* 0x0000000000007941 */ /* 0x000fea0003800000 */
.L_x_1651:
        /* <DEDUP_REMOVED lines=25> */
.L_x_1649:
[----:B------:R-:W-:Y:S01]  /*21bd0*/  IMAD.IADD R7, R5, 0x1, -R2 ;  /* 0x0000000105077824 */ /* 0x000fe200078e0a02 */
[----:B------:R-:W-:-:S03]  /*21be0*/  ULDC.64 UR8, c[0x0][0x208] ;  /* 0x0000820000087ab9 */ /* 0x000fc60000000a00 */
        /* <DEDUP_REMOVED lines=19> */
.L_x_1654:
        /* <DEDUP_REMOVED lines=56> */
.L_x_1650:
[----:B------:R-:W-:Y:S02]  /*220a0*/  IMAD.MOV.U32 R17, RZ, RZ, RZ ;  /* 0x000000ffff117224 */ /* 0x000fe400078e00ff */
[----:B------:R-:W-:Y:S02]  /*220b0*/  IMAD.U32 R16, RZ, RZ, UR6 ;  /* 0x00000006ff107e24 */ /* 0x000fe4000f8e00ff */
[----:B------:R-:W-:-:S07]  /*220c0*/  IMAD.MOV.U32 R18, RZ, RZ, RZ ;  /* 0x000000ffff127224 */ /* 0x000fce00078e00ff */
.L_x_1655:
        /* <DEDUP_REMOVED lines=16> */
[----:B------:R-:W-:Y:S01]  /*221d0*/  ULDC.64 UR36, c[0x0][0x198] ;  /* 0x0000660000247ab9 */ /* 0x000fe20000000a00 */
[----:B------:R-:W-:Y:S02]  /*221e0*/  ULDC UR38, c[0x0][0xc] ;  /* 0x0000030000267ab9 */ /* 0x000fe40000000800 */
[----:B------:R1:W-:Y:S04]  /*221f0*/  STL [R1+0x10], R0 ;  /* 0x0000100001007387 */ /* 0x0003e80000100800 */
[----:B------:R1:W-:Y:S04]  /*22200*/  STL [R1+0xc], RZ ;  /* 0x00000cff01007387 */ /* 0x0003e80000100800 */
[----:B------:R1:W-:Y:S04]  /*22210*/  STL [R1], RZ ;  /* 0x000000ff01007387 */ /* 0x0003e80000100800 */
[----:B------:R1:W-:Y:S02]  /*22220*/  STL [R1+0x8], R0 ;  /* 0x0000080001007387 */ /* 0x0003e40000100800 */
.L_x_1759:
[----:B------:R-:W-:Y:S05]  /*22230*/  YIELD ;  /* 0x0000000000007946 */ /* 0x000fea0003800000 */
[----:B------:R-:W-:Y:S01]  /*22240*/  ULDC.64 UR4, c[0x0][0xa28] ;  /* 0x00028a0000047ab9 */ /* 0x000fe20000000a00 */
[----:B------:R-:W-:Y:S01]  /*22250*/  IMAD.MOV.U32 R9, RZ, RZ, RZ ;  /* 0x000000ffff097224 */ /* 0x000fe200078e00ff */
[----:B------:R-:W-:Y:S01]  /*22260*/  ISETP.NE.U32.AND P0, PT, RZ, UR4, PT ;  /* 0x00000004ff007c0c */ /* 0x000fe2000bf05070 */
[----:B------:R-:W-:Y:S01]  /*22270*/  ULDC.64 UR6, c[0x0][0x208] ;  /* 0x0000820000067ab9 */ /* 0x000fe20000000a00 */
[----:B-1----:R-:W-:Y:S01]  /*22280*/  IMAD.MOV.U32 R0, RZ, RZ, RZ ;  /* 0x000000ffff007224 */ /* 0x002fe200078e00ff */
[----:B------:R-:W-:Y:S01]  /*22290*/  ULDC.64 UR8, c[0x0][0xa08] ;  /* 0x0002820000087ab9 */ /* 0x000fe20000000a00 */
[----:B------:R-:W-:Y:S01]  /*222a0*/  ISETP.NE.AND.EX P0, PT, RZ, UR5, PT, P0 ;  /* 0x00000005ff007c0c */ /* 0x000fe2000bf05300 */
[----:B------:R-:W-:Y:S01]  /*222b0*/  ULDC.64 UR4, c[0x0][0xa00] ;  /* 0x0002800000047ab9 */ /* 0x000fe20000000a00 */
[----:B------:R-:W-:-:S11]  /*222c0*/  ULDC.64 UR10, c[0x0][0xa10] ;  /* 0x00028400000a7ab9 */ /* 0x000fd60000000a00 */
        /* <DEDUP_REMOVED lines=12> */
[----:B------:R-:W1:Y:S01]  /*22390*/  @P0 LDC.64 R4, c[0x0][0xa18] ;  /* 0x00028600ff040b82 */ /* 0x000e620000000a00 */
[----:B------:R-:W-:-:S04]  /*223a0*/  ISETP.NE.U32.AND P1, PT, RZ, UR8, PT ;  /* 0x00000008ff007c0c */ /* 0x000fc8000bf25070 */
[----:B------:R-:W-:Y:S02]  /*223b0*/  ISETP.NE.AND.EX P3, PT, RZ, UR9, PT, P1 ;  /* 0x00000009ff007c0c */ /* 0x000fe4000bf65310 */
[----:B------:R-:W-:-:S04]  /*223c0*/  ISETP.NE.U32.AND P1, PT, RZ, UR10, PT ;  /* 0x0000000aff007c0c */ /* 0x000fc8000bf25070 */
[----:B------:R-:W-:Y:S01]  /*223d0*/  ISETP.NE.AND.EX P1, PT, RZ, UR11, PT, P1 ;  /* 0x0000000bff007c0c */ /* 0x000fe2000bf25310 */
[----:B-1----:R-:W-:Y:S01]  /*223e0*/  @P0 IMAD.WIDE R4, R19, 0x4, R4 ;  /* 0x0000000413040825 */ /* 0x002fe200078e0204 */
[----:B--2---:R1:W-:Y:S03]  /*223f0*/  STL [R1+0x28], R0 ;  /* 0x0000280001007387 */ /* 0x0043e60000100800 */
[----:B-1----:R-:W-:Y:S01]  /*22400*/  IMAD.U32 R0, RZ, RZ, UR4 ;  /* 0x00000004ff007e24 */ /* 0x002fe2000f8e00ff */
[----:B------:R-:W-:Y:S02]  /*22410*/  ULDC.64 UR4, c[0x0][0x3f8] ;  /* 0x0000fe0000047ab9 */ /* 0x000fe40000000a00 */
[----:B------:R-:W-:-:S03]  /*22420*/  UISETP.NE.U32.AND UP0, UPT, UR4, URZ, UPT ;  /* 0x0000003f0400728c */ /* 0x000fc6000bf05070 */
[----:B------:R-:W-:Y:S01]  /*22430*/  ULDC UR4, c[0x0][0x404] ;  /* 0x0001010000047ab9 */ /* 0x000fe20000000800 */
[----:B------:R-:W-:Y:S01]  /*22440*/  UISETP.NE.AND.EX UP0, UPT, UR5, URZ, UPT, UP0 ;  /* 0x0000003f0500728c */ /* 0x000fe2000bf05300 */
[----:B------:R1:W5:Y:S01]  /*22450*/  @P0 LDG.E R0, desc[UR6][R4.64] ;  /* 0x0000000604000981 */ /* 0x000362000c1e1900 */
[----:B------:R-:W-:Y:S01]  /*22460*/  ULDC UR6, c[0x0][0x338] ;  /* 0x0000ce0000067ab9 */ /* 0x000fe20000000800 */
[----:B------:R-:W-:Y:S01]  /*22470*/  ULDC UR5, c[0x0][0x2e0] ;  /* 0x0000b80000057ab9 */ /* 0x000fe20000000800 */
[----:B------:R-:W-:Y:S01]  /*22480*/  USEL UR4, UR4, 0x1, UP0 ;  /* 0x0000000104047887 */ /* 0x000fe20008000000 */
[----:B------:R-:W-:-:S03]  /*22490*/  IMAD.U32 R10, RZ, RZ, UR6 ;  /* 0x00000006ff0a7e24 */ /* 0x000fc6000f8e00ff */
[----:B------:R-:W-:-:S06]  /*224a0*/  UIMAD UR4, UR4, UR5, URZ ;  /* 0x00000005040472a4 */ /* 0x000fcc000f8e023f */
[----:B-1----:R-:W-:Y:S01]  /*224b0*/  IMAD.U32 R4, RZ, RZ, UR4 ;  /* 0x00000004ff047e24 */ /* 0x002fe2000f8e00ff */
[----:B------:R-:W-:Y:S06]  /*224c0*/  @P0 BRA `(.L_x_1657) ;  /* 0x0000000000140947 */ /* 0x000fec0003800000 */
[----:B------:R-:W-:Y:S05]  /*224d0*/  @!P2 BRA `(.L_x_1657) ;  /* 0x000000000010a947 */ /* 0x000fea0003800000 */
[----:B------:R-:W-:Y:S02]  /*224e0*/  ULDC.64 UR4, c[0x0][0x208] ;  /* 0x0000820000047ab9 */ /* 0x000fe40000000a00 */
[----:B------:R-:W2:Y:S04]  /*224f0*/  LDG.E R5, desc[UR4][R2.64] ;  /* 0x0000000402057981 */ /* 0x000ea8000c1e1900 */
[----:B-----5:R-:W2:Y:S02]  /*22500*/  LDG.E R0, desc[UR4][R2.64+0x4] ;  /* 0x0000040402007981 */ /* 0x020ea4000c1e1900 */
[----:B--2---:R-:W-:-:S07]  /*22510*/  IMAD.IADD R0, R0, 0x1, -R5 ;  /* 0x0000000100007824 */ /* 0x004fce00078e0a05 */
.L_x_1657:
[----:B------:R-:W1:Y:S01]  /*22520*/  LDC.64 R6, c[0x0][0xa08] ;  /* 0x00028200ff067b82 */ /* 0x000e620000000a00 */
[----:B------:R-:W-:Y:S01]  /*22530*/  IMAD.MOV.U32 R8, RZ, RZ, RZ ;  /* 0x000000ffff087224 */ /* 0x000fe200078e00ff */
[----:B------:R-:W-:-:S06]  /*22540*/  ULDC.64 UR4, c[0x0][0x208] ;  /* 0x0000820000047ab9 */ /* 0x000fcc0000000a00 */
[----:B------:R-:W2:Y:S01]  /*22550*/  LDC.64 R2, c[0x0][0xa10] ;  /* 0x00028400ff027b82 */ /* 0x000ea20000000a00 */
[----:B-1----:R-:W-:-:S05]  /*22560*/  IMAD.WIDE R6, R19, 0x4, R6 ;  /* 0x0000000413067825 */ /* 0x002fca00078e0206 */
[----:B------:R-:W3:Y:S01]  /*22570*/  @P3 LDG.E R8, desc[UR4][R6.64] ;  /* 0x0000000406083981 */ /* 0x000ee2000c1e1900 */
[----:B------:R-:W-:Y:S02]  /*22580*/  IMAD.MOV.U32 R5, RZ, RZ, RZ ;  /* 0x000000ffff057224 */ /* 0x000fe400078e00ff */
[----:B--2---:R-:W-:-:S05]  /*22590*/  IMAD.WIDE R2, R19, 0x4, R2 ;  /* 0x0000000413027825 */ /* 0x004fca00078e0202 */
[----:B------:R1:W5:Y:S01]  /*225a0*/  @P1 LDG.E R5, desc[UR4][R2.64] ;  /* 0x0000000402051981 */ /* 0x000362000c1e1900 */
[----:B------:R-:W-:Y:S02]  /*225b0*/  ULDC.64 UR4, c[0x0][0xa20] ;  /* 0x0002880000047ab9 */ /* 0x000fe40000000a00 */
[----:B------:R-:W-:-:S04]  /*225c0*/  ISETP.NE.U32.AND P0, PT, RZ, UR4, PT ;  /* 0x00000004ff007c0c */ /* 0x000fc8000bf05070 */
[----:B------:R-:W-:Y:S01]  /*225d0*/  ISETP.NE.AND.EX P0, PT, RZ, UR5, PT, P0 ;  /* 0x00000005ff007c0c */ /* 0x000fe2000bf05300 */
[----:B---3-5:R-:W-:-:S05]  /*225e0*/  IMAD.IADD R8, R8, 0x1, R9 ;  /* 0x0000000108087824 */ /* 0x028fca00078e0209 */
[----:B------:R1:W-:Y:S07]  /*225f0*/  STL [R1+0x4], R8 ;  /* 0x0000040801007387 */ /* 0x0003ee0000100800 */
[----:B------:R-:W-:Y:S05]  /*22600*/  @!P0 BRA `(.L_x_1658) ;  /* 0x0000000000148947 */ /* 0x000fea0003800000 */
[----:B------:R-:W2:Y:S01]  /*22610*/  LDC.64 R6, c[0x0][0xa20] ;  /* 0x00028800ff067b82 */ /* 0x000ea20000000a00 */
[----:B------:R-:W-:Y:S01]  /*22620*/  ULDC.64 UR4, c[0x0][0x208] ;  /* 0x0000820000047ab9 */ /* 0x000fe20000000a00 */
[----:B--2---:R-:W-:-:S05]  /*22630*/  IMAD.WIDE R6, R19, 0x4, R6 ;  /* 0x0000000413067825 */ /* 0x004fca00078e0206 */
[----:B------:R2:W5:Y:S01]  /*22640*/  LDG.E R4, desc[UR4][R6.64] ;  /* 0x0000000406047981 */ /* 0x000562000c1e1900 */
[----:B------:R-:W-:Y:S05]  /*22650*/  BRA `(.L_x_1659) ;  /* 0x0000000000147947 */ /* 0x000fea0003800000 */
.L_x_1658:
[----:B------:R-:W-:Y:S05]  /*22660*/  @!P3 BRA `(.L_x_1659) ;  /* 0x000000000010b947 */ /* 0x000fea0003800000 */
[----:B------:R-:W-:Y:S02]  /*22670*/  ULDC.64 UR4, c[0x0][0x208] ;  /* 0x0000820000047ab9 */ /* 0x000fe40000000a00 */
[----:B------:R-:W2:Y:S04]  /*22680*/  LDG.E R4, desc[UR4][R6.64] ;  /* 0x0000000406047981 */ /* 0x000ea8000c1e1900 */
[----:B------:R-:W2:Y:S02]  /*22690*/  LDG.E R6, desc[UR4][R6.64+0x4] ;  /* 0x0000040406067981 */ /* 0x000ea4000c1e1900 */
[----:B--2---:R-:W-:-:S07]  /*226a0*/  IMAD.IADD R4, R6, 0x1, -R4 ;  /* 0x0000000106047824 */ /* 0x004fce00078e0a04 */
.L_x_1659:
[----:B------:R-:W-:Y:S02]  /*226b0*/  ULDC.64 UR4, c[0x0][0x208] ;  /* 0x0000820000047ab9 */ /* 0x000fe40000000a00 */
[----:B--2---:R-:W2:Y:S04]  /*226c0*/  @P1 LDG.E R6, desc[UR4][R2.64] ;  /* 0x0000000402061981 */ /* 0x004ea8000c1e1900 */
[----:B-1----:R-:W2:Y:S01]  /*226d0*/  @P1 LDG.E R2, desc[UR4][R2.64+0x4] ;  /* 0x0000040402021981 */ /* 0x002ea2000c1e1900 */
[----:B-----5:R-:W-:Y:S01]  /*226e0*/  IMAD.IADD R9, R4, 0x1, -R9 ;  /* 0x0000000104097824 */ /* 0x020fe200078e0a09 */
[----:B------:R-:W-:Y:S01]  /*226f0*/  LEA R4, R17, 0x80, 0x7 ;  /* 0x0000008011047811 */ /* 0x000fe200078e38ff */
[----:B--2---:R-:W-:-:S04]  /*22700*/  @P1 IMAD.IADD R10, R2, 0x1, -R6 ;  /* 0x00000001020a1824 */ /* 0x004fc800078e0a06 */
[----:B------:R-:W-:-:S04]  /*22710*/  IMAD.IADD R8, R9, 0x1, R10 ;  /* 0x0000000109087824 */ /* 0x000fc800078e020a */
[C---:B------:R-:W-:Y:S01]  /*22720*/  VIADD R20, R8.reuse, 0x3f ;  /* 0x0000003f08147836 */ /* 0x040fe20000000000 */
[----:B------:R-:W-:-:S04]  /*22730*/  IADD3 R4, R8, R4, -R0 ;  /* 0x0000000408047210 */ /* 0x000fc80007ffe800 */
[----:B------:R-:W-:-:S04]  /*22740*/  SHF.R.S32.HI R2, RZ, 0x1f, R20 ;  /* 0x0000001fff027819 */ /* 0x000fc80000011414 */
[----:B------:R-:W-:Y:S02]  /*22750*/  LEA.HI R20, R2, R20, RZ, 0x6 ;  /* 0x0000001402147211 */ /* 0x000fe400078f30ff */
[----:B------:R-:W1:Y:S02]  /*22760*/  LDC.64 R2, c[0x0][0x9e0] ;  /* 0x00027800ff027b82 */ /* 0x000e640000000a00 */
[----:B------:R-:W-:Y:S02]  /*22770*/  SHF.R.S32.HI R20, RZ, 0x6, R20 ;  /* 0x00000006ff147819 */ /* 0x000fe40000011414 */
[----:B-1----:R-:W-:Y:S01]  /*22780*/  ISETP.GE.AND P2, PT, R3, 0x1, PT ;  /* 0x000000010300780c */ /* 0x002fe20003f46270 */
[----:B------:R-:W-:-:S12]  /*22790*/  IMAD.IADD R2, R4, 0x1, R2 ;  /* 0x0000000104027824 */ /* 0x000fd800078e0202 */
[----:B------:R-:W-:Y:S05]  /*227a0*/  @!P2 BRA `(.L_x_1660) ;  /* 0x000000000048a947 */ /* 0x000fea0003800000 */
        /* <DEDUP_REMOVED lines=11> */
.L_x_1662:
[----:B------:R-:W-:-:S13]  /*22860*/  ISETP.NE.AND P0, PT, R3, 0x1, PT ;  /* 0x000000010300780c */ /* 0x000fda0003f05270 */
[----:B------:R-:W1:Y:S02]  /*22870*/  @P0 LDC.64 R6, c[0x0][0x9e8] ;  /* 0x00027a00ff060b82 */ /* 0x000e640000000a00 */
[----:B-1----:R-:W-:-:S05]  /*22880*/  @P0 IMAD.HI.U32 R6, R11, R6, RZ ;  /* 0x000000060b060227 */ /* 0x002fca00078e00ff */
[----:B------:R-:W-:-:S07]  /*22890*/  @P0 SHF.R.U32.HI R11, RZ, R7, R6 ;  /* 0x00000007ff0b0219 */ /* 0x000fce0000011606 */
.L_x_1663:
[----:B------:R-:W-:Y:S05]  /*228a0*/  BSYNC B0 ;  /* 0x0000000000007941 */ /* 0x000fea0003800000 */
.L_x_1661:
[----:B------:R-:W-:-:S05]  /*228b0*/  IMAD R11, R11, R3, R3 ;  /* 0x000000030b0b7224 */ /* 0x000fca00078e0203 */
[----:B------:R-:W-:-:S07]  /*228c0*/  VIMNMX R2, R2, R11, PT ;  /* 0x0000000b02027248 */ /* 0x000fce0003fe0100 */
.L_x_1660:
        /* <DEDUP_REMOVED lines=15> */
.L_x_1666:
[----:B------:R-:W-:Y:S01]  /*229c0*/  ISETP.NE.AND P0, PT, R3, 0x1, PT ;  /* 0x000000010300780c */ /* 0x000fe20003f05270 */
[----:B------:R-:W-:-:S12]  /*229d0*/  IMAD.MOV.U32 R11, RZ, RZ, R0 ;  /* 0x000000ffff0b7224 */ /* 0x000fd800078e0000 */
[----:B------:R-:W1:Y:S02]  /*229e0*/  @P0 LDC.64 R6, c[0x0][0x9e8] ;  /* 0x00027a00ff060b82 */ /* 0x000e640000000a00 */
[----:B-1----:R-:W-:-:S05]  /*229f0*/  @P0 IMAD.HI.U32 R6, R0, R6, RZ ;  /* 0x0000000600060227 */ /* 0x002fca00078e00ff */
[----:B------:R-:W-:-:S07]  /*22a00*/  @P0 SHF.R.U32.HI R11, RZ, R7, R6 ;  /* 0x00000007ff0b0219 */ /* 0x000fce0000011606 */
.L_x_1667:
[----:B------:R-:W-:Y:S05]  /*22a10*/  BSYNC B0 ;  /* 0x0000000000007941 */ /* 0x000fea0003800000 */
.L_x_1665:
[----:B------:R-:W-:-:S05]  /*22a20*/  IMAD R3, R11, R3, RZ ;  /* 0x000000030b037224 */ /* 0x000fca00078e02ff */
[----:B------:R-:W-:-:S07]  /*22a30*/  VIMNMX R8, R8, R3, !PT ;  /* 0x0000000308087248 */ /* 0x000fce0007fe0100 */
.L_x_1664:
[----:B------:R-:W-:Y:S01]  /*22a40*/  VIADD R2, R2, 0x3f ;  /* 0x0000003f02027836 */ /* 0x000fe20000000000 */
[----:B------:R-:W-:Y:S01]  /*22a50*/  BSSY B0, `(.L_x_1668) ;  /* 0x0000103000007945 */ /* 0x000fe20003800000 */
[----:B------:R-:W-:-:S03]  /*22a60*/  PLOP3.LUT P2, PT, PT, PT, PT, 0x80, 0x0 ;  /* 0x000000000000781c */ /* 0x000fc60003f4f070 */
[----:B------:R-:W-:-:S04]  /*22a70*/  SHF.R.S32.HI R3, RZ, 0x1f, R2 ;  /* 0x0000001fff037819 */ /* 0x000fc80000011402 */
[----:B------:R-:W-:Y:S02]  /*22a80*/  LEA.HI R3, R3, R2, RZ, 0x6 ;  /* 0x0000000203037211 */ /* 0x000fe400078f30ff */
[----:B------:R-:W-:Y:S02]  /*22a90*/  SHF.R.S32.HI R2, RZ, 0x1f, R8 ;  /* 0x0000001fff027819 */ /* 0x000fe40000011408 */
[----:B------:R-:W-:Y:S02]  /*22aa0*/  SHF.R.S32.HI R3, RZ, 0x6, R3 ;  /* 0x00000006ff037819 */ /* 0x000fe40000011403 */
[----:B------:R-:W-:Y:S02]  /*22ab0*/  LEA.HI R2, R2, R8, RZ, 0x6 ;  /* 0x0000000802027211 */ /* 0x000fe400078f30ff */
[----:B------:R-:W-:Y:S02]  /*22ac0*/  VIMNMX R3, R20, R3, PT ;  /* 0x0000000314037248 */ /* 0x000fe40003fe0100 */
[----:B------:R-:W-:-:S03]  /*22ad0*/  SHF.R.S32.HI R2, RZ, 0x6, R2 ;  /* 0x00000006ff027819 */ /* 0x000fc60000011402 */
[----:B------:R-:W-:Y:S01]  /*22ae0*/  IMAD R3, R3, 0x40, -R9 ;  /* 0x0000004003037824 */ /* 0x000fe200078e0a09 */
[----:B------:R-:W-:-:S04]  /*22af0*/  VIMNMX R2, RZ, R2, !PT ;  /* 0x00000002ff027248 */ /* 0x000fc80007fe0100 */
[----:B------:R-:W-:Y:S01]  /*22b00*/  VIMNMX R3, R3, R10, PT ;  /* 0x0000000a03037248 */ /* 0x000fe20003fe0100 */
[----:B------:R-:W-:-:S05]  /*22b10*/  IMAD R2, R2, 0x40, -R9 ;  /* 0x0000004002027824 */ /* 0x000fca00078e0a09 */
[----:B------:R-:W-:-:S04]  /*22b20*/  VIMNMX R2, RZ, R2, !PT ;  /* 0x00000002ff027248 */ /* 0x000fc80007fe0100 */
[----:B------:R-:W-:Y:S02]  /*22b30*/  ISETP.GT.AND P0, PT, R3, R2, PT ;  /* 0x000000020300720c */ /* 0x000fe40003f04270 */
[----:B------:R-:W-:-:S05]  /*22b40*/  SHF.R.U32.HI R2, RZ, 0x6, R2 ;  /* 0x00000006ff027819 */ /* 0x000fca0000011602 */
[----:B------:R-:W-:-:S06]  /*22b50*/  IMAD.MOV.U32 R7, RZ, RZ, R2 ;  /* 0x000000ffff077224 */ /* 0x000fcc00078e0002 */
[----:B------:R-:W-:-:S05]  /*22b60*/  @P0 VIADD R3, R3, 0x3f ;  /* 0x0000003f03030836 */ /* 0x000fca0000000000 */
[----:B------:R-:W-:-:S04]  /*22b70*/  @P0 SHF.R.S32.HI R6, RZ, 0x1f, R3 ;  /* 0x0000001fff060819 */ /* 0x000fc80000011403 */
[----:B------:R-:W-:-:S04]  /*22b80*/  @P0 LEA.HI R6, R6, R3, RZ, 0x6 ;  /* 0x0000000306060211 */ /* 0x000fc800078f30ff */
[----:B------:R-:W-:-:S04]  /*22b90*/  @P0 SHF.R.S32.HI R7, RZ, 0x6, R6 ;  /* 0x00000006ff070819 */ /* 0x000fc80000011406 */
[----:B------:R-:W-:-:S13]  /*22ba0*/  ISETP.GT.AND P0, PT, R7, R2, PT ;  /* 0x000000020700720c */ /* 0x000fda0003f04270 */
[----:B------:R-:W-:Y:S05]  /*22bb0*/  @!P0 BRA `(.L_x_1669) ;  /* 0x0000000c00b08947 */ /* 0x000fea0003800000 */
[----:B------:R-:W1:Y:S01]  /*22bc0*/  LDC R3, c[0x0][0x428] ;  /* 0x00010a00ff037b82 */ /* 0x000e620000000800 */
[----:B------:R-:W-:Y:S01]  /*22bd0*/  UMOV UR4, 0xffffffff ;  /* 0xffffffff00047882 */ /* 0x000fe20000000000 */
[----:B-1----:R-:W-:Y:S01]  /*22be0*/  ISETP.NE.AND P0, PT, R3, 0x1, PT ;  /* 0x000000010300780c */ /* 0x002fe20003f05270 */
[----:B------:R-:W-:-:S12]  /*22bf0*/  IMAD.MOV.U32 R3, RZ, RZ, R18 ;  /* 0x000000ffff037224 */ /* 0x000fd800078e0012 */
[----:B------:R-:W1:Y:S08]  /*22c00*/  @P0 LDC R8, c[0x0][0x42c] ;  /* 0x00010b00ff080b82 */ /* 0x000e700000000800 */
[----:B------:R-:W2:Y:S01]  /*22c10*/  @P0 LDC R6, c[0x0][0x430] ;  /* 0x00010c00ff060b82 */ /* 0x000ea20000000800 */
[----:B-1----:R-:W-:-:S05]  /*22c20*/  @P0 IMAD.HI.U32 R8, R18, R8, RZ ;  /* 0x0000000812080227 */ /* 0x002fca00078e00ff */
[----:B--2---:R-:W-:Y:S02]  /*22c30*/  @P0 SHF.R.U32.HI R3, RZ, R6, R8 ;  /* 0x00000006ff030219 */ /* 0x004fe40000011608 */
[----:B------:R-:W-:Y:S01]  /*22c40*/  SEL R6, R19, RZ, !P1 ;  /* 0x000000ff13067207 */ /* 0x000fe20004800000 */
[----:B------:R-:W-:Y:S06]  /*22c50*/  BRA.DIV UR4, `(.L_x_1670) ;  /* 0x0000006e04e87947 */ /* 0x000fec000b800000 */
.L_x_1874:
[----:B------:R-:W-:-:S03]  /*22c60*/  UMOV UR4, 0xffffffff ;  /* 0xffffffff00047882 */ /* 0x000fc60000000000 */
[----:B------:R-:W-:Y:S05]  /*22c70*/  BRA.DIV UR4, `(.L_x_1671) ;  /* 0x0000007204147947 */ /* 0x000fea000b800000 */
[----:B------:R-:W-:-:S13]  /*22c80*/  ELECT P6, URZ, PT ;  /* 0x00000000003f782f */ /* 0x000fda00038c0000 */
.L_x_1877:
[----:B------:R-:W2:Y:S01]  /*22c90*/  LDL R8, [R1+0x24] ;  /* 0x0000240001087983 */ /* 0x000ea20000100800 */
[----:B------:R-:W-:Y:S01]  /*22ca0*/  BSSY B1, `(.L_x_1672) ;  /* 0x000000b000017945 */ /* 0x000fe20003800000 */
[----:B------:R-:W1:Y:S01]  /*22cb0*/  S2R R12, SR_CgaCtaId ;  /* 0x00000000000c7919 */ /* 0x000e620000008800 */
[----:B--2---:R-:W-:-:S05]  /*22cc0*/  VIADD R8, R8, 0x1 ;  /* 0x0000000108087836 */ /* 0x004fca0000000000 */
[----:B------:R-:W-:-:S04]  /*22cd0*/  LEA.HI R9, R8, R8, RZ, 0x1 ;  /* 0x0000000808097211 */ /* 0x000fc800078f08ff */
[----:B------:R-:W-:-:S05]  /*22ce0*/  LOP3.LUT R9, R9, 0xfffffffe, RZ, 0xc0, !PT ;  /* 0xfffffffe09097812 */ /* 0x000fca00078ec0ff */
[----:B------:R-:W-:Y:S01]  /*22cf0*/  IMAD.IADD R8, R8, 0x1, -R9 ;  /* 0x0000000108087824 */ /* 0x000fe200078e0a09 */
[----:B------:R-:W-:-:S04]  /*22d00*/  MOV R9, 0x400 ;  /* 0x0000040000097802 */ /* 0x000fc80000000f00 */
[----:B-1----:R-:W-:Y:S02]  /*22d10*/  LEA R12, R12, R9, 0x18 ;  /* 0x000000090c0c7211 */ /* 0x002fe400078ec0ff */
[----:B------:R-:W-:-:S04]  /*22d20*/  SHF.L.U32 R8, R8, 0x1f, RZ ;  /* 0x0000001f08087819 */ /* 0x000fc800000006ff */
[----:B------:R-:W1:Y:S02]  /*22d30*/  SYNCS.PHASECHK.TRANS64.TRYWAIT P0, [R12+URZ+0x30820], R8 ;  /* 0x030820080c0075a7 */ /* 0x000e64000800017f */
[----:B-1----:R-:W-:Y:S05]  /*22d40*/  @!P0 BRA `(.L_x_1673) ;  /* 0x0000007000008947 */ /* 0x002fea0003800000 */
.L_x_1878:
[----:B------:R-:W-:Y:S05]  /*22d50*/  BSYNC B1 ;  /* 0x0000000000017941 */ /* 0x000fea0003800000 */
.L_x_1672:
[----:B------:R-:W-:Y:S04]  /*22d60*/  BSSY B1, `(.L_x_1674) ;  /* 0x000005d000017945 */ /* 0x000fe80003800000 */
[----:B------:R-:W-:Y:S05]  /*22d70*/  @!P6 BRA `(.L_x_1675) ;  /* 0x00000004006ce947 */ /* 0x000fea0003800000 */
[----:B------:R-:W1:Y:S04]  /*22d80*/  LDL R10, [R1+0xc] ;  /* 0x00000c00010a7983 */ /* 0x000e680000100800 */
[----:B------:R-:W2:Y:S01]  /*22d90*/  LDL R9, [R1+0x10] ;  /* 0x0000100001097983 */ /* 0x000ea20000100800 */
[----:B-1----:R-:W-:Y:S01]  /*22da0*/  IMAD R8, R10, 0x8, R12 ;  /* 0x000000080a087824 */ /* 0x002fe200078e020c */
[----:B--2---:R-:W-:-:S04]  /*22db0*/  SHF.L.U32 R10, R9, 0x1f, RZ ;  /* 0x0000001f090a7819 */ /* 0x004fc800000006ff */
[----:B------:R-:W1:Y:S02]  /*22dc0*/  SYNCS.PHASECHK.TRANS64.TRYWAIT P0, [R8+URZ+0x308a0], R10 ;  /* 0x0308a00a080075a7 */ /* 0x000e64000800017f */
[----:B-1----:R-:W-:Y:S05]  /*22dd0*/  @!P0 BRA `(.L_x_1676) ;  /* 0x0000006c00f08947 */ /* 0x002fea0003800000 */
.L_x_1879:
[----:B------:R-:W2:Y:S02]  /*22de0*/  S2R R9, SR_TID.X ;  /* 0x0000000000097919 */ /* 0x000ea40000002100 */
[----:B--2---:R-:W-:-:S04]  /*22df0*/  LOP3.LUT R9, R9, 0x7f, RZ, 0xc0, !PT ;  /* 0x0000007f09097812 */ /* 0x004fc800078ec0ff */
[----:B------:R-:W-:-:S13]  /*22e00*/  ISETP.NE.AND P1, PT, R9, RZ, PT ;  /* 0x000000ff0900720c */ /* 0x000fda0003f25270 */
[----:B------:R-:W-:Y:S05]  /*22e10*/  @P1 BRA `(.L_x_1677) ;  /* 0x00000000001c1947 */ /* 0x000fea0003800000 */
[----:B------:R-:W2:Y:S02]  /*22e20*/  S2R R9, SR_TID.X ;  /* 0x0000000000097919 */ /* 0x000ea40000002100 */
[----:B--2---:R-:W-:-:S04]  /*22e30*/  LOP3.LUT R9, R9, 0x1f, RZ, 0xc0, !PT ;  /* 0x0000001f09097812 */ /* 0x004fc800078ec0ff */
[----:B------:R-:W-:Y:S01]  /*22e40*/  ISETP.NE.AND P0, PT, R9, RZ, PT ;  /* 0x000000ff0900720c */ /* 0x000fe20003f05270 */
[----:B------:R-:W-:-:S04]  /*22e50*/  IMAD.MOV.U32 R9, RZ, RZ, 0x8000 ;  /* 0x00008000ff097424 */ /* 0x000fc800078e00ff */
[----:B------:R2:W-:Y:S08]  /*22e60*/  SYNCS.ARRIVE.TRANS64 RZ, [R8+URZ+0x30890], R9 ;  /* 0x0308900908ff79a7 */ /* 0x0005f0000800003f */
[----:B------:R-:W-:Y:S05]  /*22e70*/  @!P0 BRA `(.L_x_1677) ;  /* 0x0000000000048947 */ /* 0x000fea0003800000 */
[----:B------:R-:W-:Y:S01]  /*22e80*/  BPT.TRAP 0x1 ;  /* 0x000000040000795c */ /* 0x000fe20000300000 */
.L_x_1677:
[----:B--2---:R-:W2:Y:S01]  /*22e90*/  LDL R9, [R1+0xc] ;  /* 0x00000c0001097983 */ /* 0x004ea20000100800 */
[----:B------:R-:W-:Y:S01]  /*22ea0*/  R2UR UR9, R8 ;  /* 0x00000000080972ca */ /* 0x000fe200000e0000 */
[----:B------:R-:W-:Y:S01]  /*22eb0*/  UIADD3 UR4, UP0, UR36, 0x570, URZ ;  /* 0x0000057024047890 */ /* 0x000fe2000ff1e03f */
[----:B------:R-:W-:Y:S01]  /*22ec0*/  R2UR UR12, R3 ;  /* 0x00000000030c72ca */ /* 0x000fe200000e0000 */
[----:B------:R-:W-:Y:S01]  /*22ed0*/  UMOV UR10, URZ ;  /* 0x0000003f000a7c82 */ /* 0x000fe20008000000 */
[----:B------:R-:W-:Y:S01]  /*22ee0*/  R2UR UR13, R6 ;  /* 0x00000000060d72ca */ /* 0x000fe200000e0000 */
[----:B------:R-:W-:Y:S01]  /*22ef0*/  UIADD3.X UR5, URZ, UR37, URZ, UP0, !UPT ;  /* 0x000000253f057290 */ /* 0x000fe200087fe43f */
[----:B------:R-:W-:Y:S01]  /*22f00*/  UMOV UR6, 0x0 ;  /* 0x0000000000067882 */ /* 0x000fe20000000000 */
[----:B------:R-:W-:Y:S01]  /*22f10*/  UMOV UR7, 0x12f00000 ;  /* 0x12f0000000077882 */ /* 0x000fe20000000000 */
[----:B------:R-:W-:-:S05]  /*22f20*/  UMOV UR17, 0x40 ;  /* 0x0000004000117882 */ /* 0x000fca0000000000 */
[----:B------:R-:W-:Y:S01]  /*22f30*/  UIADD3 UR9, UR9, 0x30890, URZ ;  /* 0x0003089009097890 */ /* 0x000fe2000fffe03f */
[----:B--2---:R-:W-:-:S05]  /*22f40*/  IMAD R9, R9, 0x8000, R12 ;  /* 0x0000800009097824 */ /* 0x004fca00078e020c */
[----:B------:R-:W-:Y:S01]  /*22f50*/  R2UR UR14, R9 ;  /* 0x00000000090e72ca */ /* 0x000fe200000e0000 */
[----:B------:R-:W-:-:S04]  /*22f60*/  IMAD R9, R7, 0x40, R5 ;  /* 0x0000004007097824 */ /* 0x000fc800078e0205 */
[----:B------:R-:W-:-:S05]  /*22f70*/  VIADD R9, R9, 0xffffffc0 ;  /* 0xffffffc009097836 */ /* 0x000fca0000000000 */
[----:B------:R-:W-:-:S03]  /*22f80*/  R2UR UR11, R9 ;  /* 0x00000000090b72ca */ /* 0x000fc600000e0000 */
[----:B------:R-:W-:Y:S02]  /*22f90*/  UIADD3 UR8, UR14, 0x20400, URZ ;  /* 0x000204000e087890 */ /* 0x000fe4000fffe03f */
[----:B------:R-:W-:Y:S02]  /*22fa0*/  UIADD3 UR15, UR14, 0x22400, URZ ;  /* 0x000224000e0f7890 */ /* 0x000fe4000fffe03f */
[----:B------:R-:W-:Y:S02]  /*22fb0*/  UIADD3 UR16, UR14, 0x24400, URZ ;  /* 0x000244000e107890 */ /* 0x000fe4000fffe03f */
[----:B------:R-:W-:-:S04]  /*22fc0*/  UIADD3 UR14, UR14, 0x26400, URZ ;  /* 0x000264000e0e7890 */ /* 0x000fc8000fffe03f */
        /* <DEDUP_REMOVED lines=11> */
[----:B------:R2:W-:Y:S01]  /*23080*/  UTMALDG.4D [UR8], [UR4], desc[UR6] ;  /* 0x00000608040075b4 */ /* 0x0005e20008019000 */
[----:B------:R-:W3:Y:S02]  /*23090*/  SYNCS.PHASECHK.TRANS64.TRYWAIT P0, [R8+URZ+0x308c0], R10 ;  /* 0x0308c00a080075a7 */ /* 0x000ee4000800017f */
[----:B--23--:R-:W-:Y:S05]  /*230a0*/  @!P0 BRA `(.L_x_1678) ;  /* 0x0000006c00508947 */ /* 0x00cfea0003800000 */
.L_x_1880:
[----:B------:R-:W1:Y:S02]  /*230b0*/  LDL R11, [R1+0xc] ;  /* 0x00000c00010b7983 */ /* 0x000e640000100800 */
[----:B-12---:R-:W-:Y:S01]  /*230c0*/  IMAD.SHL.U32 R10, R11, 0x4000, RZ ;  /* 0x000040000b0a7824 */ /* 0x006fe200078e00ff */
[----:B------:R-:W-:Y:S06]  /*230d0*/  @P1 BRA `(.L_x_1679) ;  /* 0x00000000001c1947 */ /* 0x000fec0003800000 */
[----:B------:R-:W1:Y:S02]  /*230e0*/  S2R R11, SR_TID.X ;  /* 0x00000000000b7919 */ /* 0x000e640000002100 */
[----:B-1----:R-:W-:-:S04]  /*230f0*/  LOP3.LUT R11, R11, 0x1f, RZ, 0xc0, !PT ;  /* 0x0000001f0b0b7812 */ /* 0x002fc800078ec0ff */
[----:B------:R-:W-:Y:S01]  /*23100*/  ISETP.NE.AND P0, PT, R11, RZ, PT ;  /* 0x000000ff0b00720c */ /* 0x000fe20003f05270 */
[----:B------:R-:W-:-:S04]  /*23110*/  IMAD.MOV.U32 R11, RZ, RZ, 0x8000 ;  /* 0x00008000ff0b7424 */ /* 0x000fc800078e00ff */
[----:B------:R1:W-:Y:S08]  /*23120*/  SYNCS.ARRIVE.TRANS64 RZ, [R8+URZ+0x308b0], R11 ;  /* 0x0308b00b08ff79a7 */ /* 0x0003f0000800003f */
[----:B------:R-:W-:Y:S05]  /*23130*/  @!P0 BRA `(.L_x_1679) ;  /* 0x0000000000048947 */ /* 0x000fea0003800000 */
[----:B------:R-:W-:Y:S01]  /*23140*/  BPT.TRAP 0x1 ;  /* 0x000000040000795c */ /* 0x000fe20000300000 */
.L_x_1679:
[----:B------:R-:W-:Y:S01]  /*23150*/  IMAD R10, R10, 0x2, R12 ;  /* 0x000000020a0a7824 */ /* 0x000fe200078e020c */
        /* <DEDUP_REMOVED lines=11> */
[----:B------:R-:W-:-:S04]  /*23210*/  UIADD3 UR9, UR9, 0x308b0, URZ ;  /* 0x000308b009097890 */ /* 0x000fc8000fffe03f */
        /* <DEDUP_REMOVED lines=17> */
.L_x_1675:
[----:B------:R-:W-:Y:S05]  /*23330*/  BSYNC B1 ;  /* 0x0000000000017941 */ /* 0x000fea0003800000 */
.L_x_1674:
[----:B-1----:R-:W2:Y:S04]  /*23340*/  LDL.LU R8, [R1+0xc] ;  /* 0x00000c0001087983 */ /* 0x002ea80000300800 */
[----:B------:R-:W3:Y:S01]  /*23350*/  LDL.LU R10, [R1+0x10] ;  /* 0x00001000010a7983 */ /* 0x000ee20000300800 */
[----:B------:R-:W-:Y:S01]  /*23360*/  VIADD R7, R7, 0xfffffffe ;  /* 0xfffffffe07077836 */ /* 0x000fe20000000000 */
[----:B------:R-:W-:Y:S01]  /*23370*/  PLOP3.LUT P2, PT, PT, PT, PT, 0x8, 0x0 ;  /* 0x000000000000781c */ /* 0x000fe20003f4e170 */
[----:B--2---:R-:W-:-:S05]  /*23380*/  VIADD R8, R8, 0x1 ;  /* 0x0000000108087836 */ /* 0x004fca0000000000 */
[----:B------:R-:W-:-:S04]  /*23390*/  ISETP.NE.AND P0, PT, R8, 0x2, PT ;  /* 0x000000020800780c */ /* 0x000fc80003f05270 */
[----:B------:R-:W-:Y:S02]  /*233a0*/  SEL R9, RZ, 0x1, P0 ;  /* 0x00000001ff097807 */ /* 0x000fe40000000000 */
[----:B------:R-:W-:Y:S02]  /*233b0*/  SEL R8, R8, RZ, P0 ;  /* 0x000000ff08087207 */ /* 0x000fe40000000000 */
[----:B---3--:R-:W-:Y:S02]  /*233c0*/  LOP3.LUT R10, R10, R9, RZ, 0x3c, !PT ;  /* 0x000000090a0a7212 */ /* 0x008fe400078e3cff */
[----:B------:R-:W-:-:S03]  /*233d0*/  ISETP.GE.AND P0, PT, R7, R2, PT ;  /* 0x000000020700720c */ /* 0x000fc60003f06270 */
[----:B------:R1:W-:Y:S04]  /*233e0*/  STL [R1+0x10], R10 ;  /* 0x0000100a01007387 */ /* 0x0003e80000100800 */
[----:B------:R1:W-:Y:S06]  /*233f0*/  STL [R1+0xc], R8 ;  /* 0x00000c0801007387 */ /* 0x0003ec0000100800 */
[----:B------:R-:W-:Y:S05]  /*23400*/  @!P0 BRA `(.L_x_1669) ;  /* 0x00000004009c8947 */ /* 0x000fea0003800000 */
.L_x_1686:
[----:B------:R-:W-:Y:S05]  /*23410*/  YIELD ;  /* 0x0000000000007946 */ /* 0x000fea0003800000 */
[----:B------:R-:W-:Y:S04]  /*23420*/  BSSY B1, `(.L_x_1680) ;  /* 0x0000059000017945 */ /* 0x000fe80003800000 */
[----:B--2---:R-:W-:Y:S05]  /*23430*/  @!P6 BRA `(.L_x_1681) ;  /* 0x00000004005ce947 */ /* 0x004fea0003800000 */
[----:B-1----:R-:W2:Y:S04]  /*23440*/  LDL R8, [R1+0xc] ;  /* 0x00000c0001087983 */ /* 0x002ea80000100800 */
[----:B------:R-:W3:Y:S01]  /*23450*/  LDL R9, [R1+0x10] ;  /* 0x0000100001097983 */ /* 0x000ee20000100800 */
[----:B--2---:R-:W-:Y:S01]  /*23460*/  IMAD R8, R8, 0x8, R12 ;  /* 0x0000000808087824 */ /* 0x004fe200078e020c */
[----:B---3--:R-:W-:-:S04]  /*23470*/  SHF.L.U32 R9, R9, 0x1f, RZ ;  /* 0x0000001f09097819 */ /* 0x008fc800000006ff */
[----:B------:R-:W1:Y:S02]  /*23480*/  SYNCS.PHASECHK.TRANS64.TRYWAIT P0, [R8+URZ+0x308a0], R9 ;  /* 0x0308a009080075a7 */ /* 0x000e64000800017f */
[----:B-1----:R-:W-:Y:S05]  /*23490*/  @!P0 BRA `(.L_x_1682) ;  /* 0x0000006800688947 */ /* 0x002fea0003800000 */
.L_x_1881:
        /* <DEDUP_REMOVED lines=11> */
.L_x_1683:
[----:B--2---:R-:W2:Y:S01]  /*23550*/  LDL R10, [R1+0xc] ;  /* 0x00000c00010a7983 */ /* 0x004ea20000100800 */
[----:B------:R-:W-:Y:S01]  /*23560*/  R2UR UR9, R8 ;  /* 0x00000000080972ca */ /* 0x000fe200000e0000 */
[----:B------:R-:W-:Y:S01]  /*23570*/  IMAD R11, R7, 0x40, R5 ;  /* 0x00000040070b7824 */ /* 0x000fe200078e0205 */
        /* <DEDUP_REMOVED lines=8> */
[----:B------:R-:W-:-:S03]  /*23600*/  UMOV UR17, 0x40 ;  /* 0x0000004000117882 */ /* 0x000fc60000000000 */
        /* <DEDUP_REMOVED lines=21> */
.L_x_1882:
[----:B------:R-:W-:Y:S05]  /*23760*/  @P0 BRA `(.L_x_1685) ;  /* 0x00000000001c0947 */ /* 0x000fea0003800000 */
[----:B0-----:R-:W0:Y:S01]  /*23770*/  S2R R13, SR_TID.X ;  /* 0x00000000000d7919 */ /* 0x001e220000002100 */
[----:B-12---:R-:W-:-:S04]  /*23780*/  IMAD.MOV.U32 R9, RZ, RZ, 0x8000 ;  /* 0x00008000ff097424 */ /* 0x006fc800078e00ff */
[----:B------:R3:W-:Y:S01]  /*23790*/  SYNCS.ARRIVE.TRANS64 RZ, [R8+URZ+0x308b0], R9 ;  /* 0x0308b00908ff79a7 */ /* 0x0007e2000800003f */
[----:B0-----:R-:W-:-:S04]  /*237a0*/  LOP3.LUT R13, R13, 0x1f, RZ, 0xc0, !PT ;  /* 0x0000001f0d0d7812 */ /* 0x001fc800078ec0ff */
[----:B------:R-:W-:-:S13]  /*237b0*/  ISETP.NE.AND P1, PT, R13, RZ, PT ;  /* 0x000000ff0d00720c */ /* 0x000fda0003f25270 */
[----:B---3--:R-:W-:Y:S05]  /*237c0*/  @!P1 BRA `(.L_x_1685) ;  /* 0x0000000000049947 */ /* 0x008fea0003800000 */
[----:B------:R-:W-:Y:S01]  /*237d0*/  BPT.TRAP 0x1 ;  /* 0x000000040000795c */ /* 0x000fe20000300000 */
.L_x_1685:
        /* <DEDUP_REMOVED lines=17> */
[----:B---3--:R-:W-:Y:S01]  /*238f0*/  UMOV UR8, UR14 ;  /* 0x0000000e00087c82 */ /* 0x008fe20008000000 */
[----:B------:R-:W-:Y:S01]  /*23900*/  UMOV UR10, UR17 ;  /* 0x00000011000a7c82 */ /* 0x000fe20008000000 */
[----:B------:R-:W-:Y:S01]  /*23910*/  UMOV UR14, 0x80 ;  /* 0x00000080000e7882 */ /* 0x000fe20000000000 */
[----:B------:R3:W-:Y:S02]  /*23920*/  UTMALDG.4D [UR8], [UR4], desc[UR6] ;  /* 0x00000608040075b4 */ /* 0x0007e40008019000 */
[----:B---3--:R-:W-:Y:S01]  /*23930*/  UMOV UR8, UR15 ;  /* 0x0000000f00087c82 */ /* 0x008fe20008000000 */
[----:B------:R-:W-:Y:S01]  /*23940*/  UMOV UR10, UR14 ;  /* 0x0000000e000a7c82 */ /* 0x000fe20008000000 */
[----:B------:R-:W-:Y:S01]  /*23950*/  UMOV UR14, 0xc0 ;  /* 0x000000c0000e7882 */ /* 0x000fe20000000000 */
[----:B------:R3:W-:Y:S02]  /*23960*/  UTMALDG.4D [UR8], [UR4], desc[UR6] ;  /* 0x00000608040075b4 */ /* 0x0007e40008019000 */
[----:B---3--:R-:W-:Y:S01]  /*23970*/  UMOV UR8, UR16 ;  /* 0x0000001000087c82 */ /* 0x008fe20008000000 */
[----:B------:R-:W-:-:S02]  /*23980*/  UMOV UR10, UR14 ;  /* 0x0000000e000a7c82 */ /* 0x000fc40008000000 */
[----:B------:R3:W-:Y:S02]  /*23990*/  UTMALDG.4D [UR8], [UR4], desc[UR6] ;  /* 0x00000608040075b4 */ /* 0x0007e40008019000 */
[----:B---3--:R-:W-:Y:S01]  /*239a0*/  NOP ;  /* 0x0000000000007918 */ /* 0x008fe20000000000 */
.L_x_1681:
[----:B------:R-:W-:Y:S05]  /*239b0*/  BSYNC B1 ;  /* 0x0000000000017941 */ /* 0x000fea0003800000 */
.L_x_1680:
[----:B-12---:R-:W2:Y:S04]  /*239c0*/  LDL.LU R8, [R1+0xc] ;  /* 0x00000c0001087983 */ /* 0x006ea80000300800 */
[----:B------:R-:W3:Y:S01]  /*239d0*/  LDL.LU R10, [R1+0x10] ;  /* 0x00001000010a7983 */ /* 0x000ee20000300800 */
[----:B--2---:R-:W-:-:S05]  /*239e0*/  VIADD R8, R8, 0x1 ;  /* 0x0000000108087836 */ /* 0x004fca0000000000 */
[----:B------:R-:W-:-:S04]  /*239f0*/  ISETP.NE.AND P0, PT, R8, 0x2, PT ;  /* 0x000000020800780c */ /* 0x000fc80003f05270 */
[----:B------:R-:W-:Y:S02]  /*23a00*/  SEL R9, RZ, 0x1, P0 ;  /* 0x00000001ff097807 */ /* 0x000fe40000000000 */
[----:B------:R-:W-:Y:S02]  /*23a10*/  SEL R8, R8, RZ, P0 ;  /* 0x000000ff08087207 */ /* 0x000fe40000000000 */
[----:B---3--:R-:W-:Y:S02]  /*23a20*/  LOP3.LUT R10, R10, R9, RZ, 0x3c, !PT ;  /* 0x000000090a0a7212 */ /* 0x008fe400078e3cff */
[C---:B------:R-:W-:Y:S01]  /*23a30*/  ISETP.GT.AND P0, PT, R7.reuse, R2, PT ;  /* 0x000000020700720c */ /* 0x040fe20003f04270 */
[----:B------:R-:W-:Y:S02]  /*23a40*/  VIADD R7, R7, 0xffffffff ;  /* 0xffffffff07077836 */ /* 0x000fe40000000000 */
[----:B------:R2:W-:Y:S04]  /*23a50*/  STL [R1+0x10], R10 ;  /* 0x0000100a01007387 */ /* 0x0005e80000100800 */
[----:B------:R2:W-:Y:S06]  /*23a60*/  STL [R1+0xc], R8 ;  /* 0x00000c0801007387 */ /* 0x0005ec0000100800 */
[----:B------:R-:W-:Y:S05]  /*23a70*/  @P0 BRA `(.L_x_1686) ;  /* 0xfffffff800640947 */ /* 0x000fea000383ffff */
.L_x_1669:
[----:B------:R-:W-:Y:S05]  /*23a80*/  BSYNC B0 ;  /* 0x0000000000007941 */ /* 0x000fea0003800000 */
.L_x_1668:
[----:B------:R-:W3:Y:S01]  /*23a90*/  LDC.64 R2, c[0x0][0x9e0] ;  /* 0x00027800ff027b82 */ /* 0x000ee20000000a00 */
[----:B------:R-:W-:Y:S07]  /*23aa0*/  @!P2 WARPSYNC.ALL ;  /* 0x000000000000a948 */ /* 0x000fee0003800000 */
[----:B------:R-:W-:Y:S01]  /*23ab0*/  @!P2 BAR.SYNC.DEFER_BLOCKING 0xc, 0x120 ;  /* 0x030480000000ab1d */ /* 0x000fe20000010000 */
[----:B---3--:R-:W-:Y:S01]  /*23ac0*/  ISETP.GE.AND P0, PT, R3, 0x1, PT ;  /* 0x000000010300780c */ /* 0x008fe20003f06270 */
        /* <DEDUP_REMOVED lines=8> */
[----:B------:R-:W3:Y:S02]  /*23b50*/  @P1 LDC.64 R6, c[0x0][0x9e8] ;  /* 0x00027a00ff061b82 */ /* 0x000ee40000000a00 */
[----:B---3--:R-:W-:-:S05]  /*23b60*/  @P1 IMAD.HI.U32 R6, R4, R6, RZ ;  /* 0x0000000604061227 */ /* 0x008fca00078e00ff */
[----:B------:R-:W-:-:S04]  /*23b70*/  @P1 SHF.R.U32.HI R4, RZ, R7, R6 ;  /* 0x00000007ff041219 */ /* 0x000fc80000011606 */
[----:B------:R-:W-:Y:S01]  /*23b80*/  LOP3.LUT R6, RZ, R4, RZ, 0x33, !PT ;  /* 0x00000004ff067212 */ /* 0x000fe200078e33ff */
[----:B------:R-:W-:Y:S06]  /*23b90*/  BRA `(.L_x_1690) ;  /* 0x0000000000107947 */ /* 0x000fec0003800000 */
.L_x_1689:
[----:B------:R-:W-:-:S13]  /*23ba0*/  ISETP.NE.AND P1, PT, R3, 0x1, PT ;  /* 0x000000010300780c */ /* 0x000fda0003f25270 */
[----:B------:R-:W3:Y:S02]  /*23bb0*/  @P1 LDC.64 R4, c[0x0][0x9e8] ;  /* 0x00027a00ff041b82 */ /* 0x000ee40000000a00 */
[----:B---3--:R-:W-:-:S05]  /*23bc0*/  @P1 IMAD.HI.U32 R4, R6, R4, RZ ;  /* 0x0000000406041227 */ /* 0x008fca00078e00ff */
[----:B------:R-:W-:-:S07]  /*23bd0*/  @P1 SHF.R.U32.HI R6, RZ, R5, R4 ;  /* 0x00000005ff061219 */ /* 0x000fce0000011604 */
.L_x_1690:
[----:B------:R-:W-:Y:S05]  /*23be0*/  BSYNC B0 ;  /* 0x0000000000007941 */ /* 0x000fea0003800000 */
.L_x_1688:
[----:B------:R-:W-:-:S05]  /*23bf0*/  IMAD R5, R6, R3, R3 ;  /* 0x0000000306057224 */ /* 0x000fca00078e0203 */
[----:B------:R-:W-:-:S07]  /*23c00*/  VIMNMX R2, R2, R5, PT ;  /* 0x0000000502027248 */ /* 0x000fce0003fe0100 */
.L_x_1687:
[----:B------:R-:W-:Y:S01]  /*23c10*/  VIADD R2, R2, 0x3f ;  /* 0x0000003f02027836 */ /* 0x000fe20000000000 */
[----:B------:R-:W-:-:S04]  /*23c20*/  ULDC UR4, c[0x0][0x9dc] ;  /* 0x0002770000047ab9 */ /* 0x000fc80000000800 */
[----:B------:R-:W-:-:S04]  /*23c30*/  SHF.R.S32.HI R5, RZ, 0x1f, R2 ;  /* 0x0000001fff057819 */ /* 0x000fc80000011402 */
[----:B------:R-:W-:Y:S01]  /*23c40*/  LEA.HI R5, R5, R2, RZ, 0x6 ;  /* 0x0000000205057211 */ /* 0x000fe200078f30ff */
[----:B------:R-:W-:-:S03]  /*23c50*/  VIADD R2, R0, -UR4 ;  /* 0x8000000400027c36 */ /* 0x000fc60008000000 */
[----:B------:R-:W-:-:S04]  /*23c60*/  SHF.R.S32.HI R5, RZ, 0x6, R5 ;  /* 0x00000006ff057819 */ /* 0x000fc80000011405 */
[----:B------:R-:W-:-:S05]  /*23c70*/  VIMNMX R6, R20, R5, PT ;  /* 0x0000000514067248 */ /* 0x000fca0003fe0100 */
[----:B------:R3:W-:Y:S01]  /*23c80*/  STL [R1+0x20], R6 ;  /* 0x0000200601007387 */ /* 0x0007e20000100800 */
[----:B------:R-:W-:Y:S05]  /*23c90*/  @!P0 BRA `(.L_x_1691) ;  /* 0x0000000000448947 */ /* 0x000fea0003800000 */
[----:B------:R-:W-:Y:S01]  /*23ca0*/  ISETP.GT.AND P0, PT, R0, -0x1, PT ;  /* 0xffffffff0000780c */ /* 0x000fe20003f04270 */
[----:B------:R-:W-:-:S12]  /*23cb0*/  BSSY B0, `(.L_x_1692) ;  /* 0x000000d000007945 */ /* 0x000fd80003800000 */
[----:B------:R-:W-:Y:S05]  /*23cc0*/  @P0 BRA `(.L_x_1693) ;  /* 0x00000000001c0947 */ /* 0x000fea0003800000 */
[----:B------:R-:W-:Y:S02]  /*23cd0*/  ISETP.NE.AND P0, PT, R3, 0x1, PT ;  /* 0x000000010300780c */ /* 0x000fe40003f05270 */
[----:B------:R-:W-:-:S11]  /*23ce0*/  LOP3.LUT R7, RZ, R0, RZ, 0x33, !PT ;  /* 0x00000000ff077212 */ /* 0x000fd600078e33ff */
[----:B------:R-:W4:Y:S02]  /*23cf0*/  @P0 LDC.64 R4, c[0x0][0x9e8] ;  /* 0x00027a00ff040b82 */ /* 0x000f240000000a00 */
[----:B----4-:R-:W-:-:S05]  /*23d00*/  @P0 IMAD.HI.U32 R4, R7, R4, RZ ;  /* 0x0000000407040227 */ /* 0x010fca00078e00ff */
[----:B------:R-:W-:-:S04]  /*23d10*/  @P0 SHF.R.U32.HI R7, RZ, R5, R4 ;  /* 0x00000005ff070219 */ /* 0x000fc80000011604 */
[----:B------:R-:W-:Y:S01]  /*23d20*/  LOP3.LUT R0, RZ, R7, RZ, 0x33, !PT ;  /* 0x00000007ff007212 */ /* 0x000fe200078e33ff */
[----:B------:R-:W-:Y:S06]  /*23d30*/  BRA `(.L_x_1694) ;  /* 0x0000000000107947 */ /* 0x000fec0003800000 */
.L_x_1693:
[----:B------:R-:W-:-:S13]  /*23d40*/  ISETP.NE.AND P0, PT, R3, 0x1, PT ;  /* 0x000000010300780c */ /* 0x000fda0003f05270 */
[----:B------:R-:W4:Y:S02]  /*23d50*/  @P0 LDC.64 R4, c[0x0][0x9e8] ;  /* 0x00027a00ff040b82 */ /* 0x000f240000000a00 */
[----:B----4-:R-:W-:-:S05]  /*23d60*/  @P0 IMAD.HI.U32 R4, R0, R4, RZ ;  /* 0x0000000400040227 */ /* 0x010fca00078e00ff */
[----:B------:R-:W-:-:S07]  /*23d70*/  @P0 SHF.R.U32.HI R0, RZ, R5, R4 ;  /* 0x00000005ff000219 */ /* 0x000fce0000011604 */
.L_x_1694:
[----:B------:R-:W-:Y:S05]  /*23d80*/  BSYNC B0 ;  /* 0x0000000000007941 */ /* 0x000fea0003800000 */
.L_x_1692:
[----:B------:R-:W-:-:S05]  /*23d90*/  IMAD R3, R0, R3, RZ ;  /* 0x0000000300037224 */ /* 0x000fca00078e02ff */
[----:B------:R-:W-:-:S07]  /*23da0*/  VIMNMX R2, R2, R3, !PT ;  /* 0x0000000302027248 */ /* 0x000fce0007fe0100 */
.L_x_1691:
[----:B------:R-:W-:Y:S01]  /*23db0*/  SHF.R.S32.HI R3, RZ, 0x1f, R2 ;  /* 0x0000001fff037819 */ /* 0x000fe20000011402 */
[----:B------:R-:W-:Y:S03]  /*23dc0*/  BSSY B6, `(.L_x_1695) ;  /* 0x000035d000067945 */ /* 0x000fe60003800000 */
[----:B------:R-:W-:-:S04]  /*23dd0*/  LEA.HI R3, R3, R2, RZ, 0x6 ;  /* 0x0000000203037211 */ /* 0x000fc800078f30ff */
[----:B------:R-:W-:-:S04]  /*23de0*/  SHF.R.S32.HI R3, RZ, 0x6, R3 ;  /* 0x00000006ff037819 */ /* 0x000fc80000011403 */
[----:B------:R-:W-:-:S04]  /*23df0*/  VIMNMX R0, RZ, R3, !PT ;  /* 0x00000003ff007248 */ /* 0x000fc80007fe0100 */
[----:B------:R-:W-:Y:S01]  /*23e00*/  ISETP.GT.AND P0, PT, R6, R0, PT ;  /* 0x000000000600720c */ /* 0x000fe20003f04270 */
[----:B------:R4:W-:-:S12]  /*23e10*/  STL [R1+0x1c], R0 ;  /* 0x00001c0001007387 */ /* 0x0009d80000100800 */
[----:B----4-:R-:W-:Y:S05]  /*23e20*/  @P0 BRA `(.L_x_1696) ;  /* 0x0000000000480947 */ /* 0x010fea0003800000 */
[----:B------:R-:W4:Y:S02]  /*23e30*/  S2R R0, SR_TID.X ;  /* 0x0000000000007919 */ /* 0x000f240000002100 */
[----:B----4-:R-:W-:-:S04]  /*23e40*/  LOP3.LUT R0, R0, 0x1f, RZ, 0xc0, !PT ;  /* 0x0000001f00007812 */ /* 0x010fc800078ec0ff */
[----:B------:R-:W-:-:S13]  /*23e50*/  ISETP.NE.AND P1, PT, R0, RZ, PT ;  /* 0x000000ff0000720c */ /* 0x000fda0003f25270 */
[----:B------:R-:W-:Y:S05]  /*23e60*/  @P1 BRA `(.L_x_1697) ;  /* 0x0000003400481947 */ /* 0x000fea0003800000 */
[----:B------:R-:W4:Y:S01]  /*23e70*/  S2R R7, SR_LANEID ;  /* 0x0000000000077919 */ /* 0x000f220000000000 */
[----:B------:R-:W-:Y:S01]  /*23e80*/  VOTEU.ANY UR4, UPT, PT ;  /* 0x0000000000047886 */ /* 0x000fe200038e0100 */
[----:B------:R-:W5:Y:S01]  /*23e90*/  LDC.64 R2, c[0x0][0xc38] ;  /* 0x00030e00ff027b82 */ /* 0x000f620000000a00 */
[----:B------:R-:W4:Y:S01]  /*23ea0*/  FLO.U32 R0, UR4 ;  /* 0x0000000400007d00 */ /* 0x000f2200080e0000 */
[----:B------:R-:W-:-:S07]  /*23eb0*/  ULDC.64 UR6, c[0x0][0x208] ;  /* 0x0000820000067ab9 */ /* 0x000fce0000000a00 */
[----:B------:R-:W5:Y:S01]  /*23ec0*/  POPC R5, UR4 ;  /* 0x0000000400057d09 */ /* 0x000f620008000000 */
[----:B----4-:R-:W-:-:S13]  /*23ed0*/  ISETP.EQ.U32.AND P0, PT, R0, R7, PT ;  /* 0x000000070000720c */ /* 0x010fda0003f02070 */
[----:B-----5:R-:W4:Y:S01]  /*23ee0*/  @P0 ATOMG.E.ADD.STRONG.GPU PT, R3, desc[UR6][R2.64], R5 ;  /* 0x00000005020309a8 */ /* 0x020f2200081ee1c6 */
[----:B------:R-:W5:Y:S02]  /*23ef0*/  S2R R4, SR_LTMASK ;  /* 0x0000000000047919 */ /* 0x000f640000003900 */
[----:B-----5:R-:W-:-:S04]  /*23f00*/  LOP3.LUT R4, R4, UR4, RZ, 0xc0, !PT ;  /* 0x0000000404047c12 */ /* 0x020fc8000f8ec0ff */
[----:B------:R-:W5:Y:S01]  /*23f10*/  POPC R7, R4 ;  /* 0x0000000400077309 */ /* 0x000f620000000000 */
[----:B----4-:R-:W5:Y:S02]  /*23f20*/  SHFL.IDX PT, R0, R3, R0, 0x1f ;  /* 0x00001f0003007589 */ /* 0x010f6400000e0000 */
[----:B-----5:R-:W-:Y:S01]  /*23f30*/  IADD3 R16, R0, UR38, R7 ;  /* 0x0000002600107c10 */ /* 0x020fe2000fffe007 */
[----:B------:R-:W-:Y:S06]  /*23f40*/  BRA `(.L_x_1697) ;  /* 0x0000003400107947 */ /* 0x000fec0003800000 */
.L_x_1696:
[----:B------:R-:W4:Y:S01]  /*23f50*/  S2R R3, SR_CgaCtaId ;  /* 0x0000000000037919 */ /* 0x000f220000008800 */
[----:B------:R-:W-:-:S04]  /*23f60*/  MOV R0, 0x400 ;  /* 0x0000040000007802 */ /* 0x000fc80000000f00 */
[----:B----4-:R-:W-:-:S05]  /*23f70*/  LEA R2, R3, R0, 0x18 ;  /* 0x0000000003027211 */ /* 0x010fca00078ec0ff */
[----:B------:R4:W-:Y:S01]  /*23f80*/  STL [R1+0x14], R2 ;  /* 0x0000140201007387 */ /* 0x0009e20000100800 */
[----:B------:R-:W-:-:S05]  /*23f90*/  VIADD R0, R2, 0x20400 ;  /* 0x0002040002007836 */ /* 0x000fca0000000000 */
[----:B------:R-:W-:-:S13]  /*23fa0*/  LOP3.LUT P0, RZ, R0, 0x3ff, RZ, 0xc0, !PT ;  /* 0x000003ff00ff7812 */ /* 0x000fda000780c0ff */
[----:B----4-:R-:W-:Y:S05]  /*23fb0*/  @!P0 BRA `(.L_x_1698) ;  /* 0x0000000000408947 */ /* 0x010fea0003800000 */
[----:B------:R-:W-:Y:S01]  /*23fc0*/  MOV R2, 0x0 ;  /* 0x0000000000027802 */ /* 0x000fe20000000f00 */
[----:B------:R-:W-:Y:S01]  /*23fd0*/  ULDC.64 UR6, c[0x4][0xa8] ;  /* 0x01002a0000067ab9 */ /* 0x000fe20000000a00 */
[----:B------:R-:W-:Y:S01]  /*23fe0*/  ULDC.64 UR8, c[0x4][0xb0] ;  /* 0x01002c0000087ab9 */ /* 0x000fe20000000a00 */
[----:B------:R-:W-:Y:S01]  /*23ff0*/  ULDC.64 UR4, c[0x4][0x30] ;  /* 0x01000c0000047ab9 */ /* 0x000fe20000000a00 */
[----:B------:R-:W-:Y:S02]  /*24000*/  IMAD.U32 R4, RZ, RZ, UR6 ;  /* 0x00000006ff047e24 */ /* 0x000fe4000f8e00ff */
[----:B------:R-:W4:Y:S01]  /*24010*/  LDC.64 R2, c[0x4][R2] ;  /* 0x0100000002027b82 */ /* 0x000f220000000a00 */
[----:B------:R-:W-:Y:S02]  /*24020*/  IMAD.U32 R5, RZ, RZ, UR7 ;  /* 0x00000007ff057e24 */ /* 0x000fe4000f8e00ff */
[----:B---3--:R-:W-:Y:S02]  /*24030*/  IMAD.U32 R6, RZ, RZ, UR8 ;  /* 0x00000008ff067e24 */ /* 0x008fe4000f8e00ff */
[----:B------:R-:W-:-:S02]  /*24040*/  IMAD.U32 R7, RZ, RZ, UR9 ;  /* 0x00000009ff077e24 */ /* 0x000fc4000f8e00ff */
[----:B-12---:R-:W-:Y:S02]  /*24050*/  IMAD.U32 R10, RZ, RZ, UR4 ;  /* 0x00000004ff0a7e24 */ /* 0x006fe4000f8e00ff */
[----:B------:R-:W-:Y:S02]  /*24060*/  IMAD.U32 R11, RZ, RZ, UR5 ;  /* 0x00000005ff0b7e24 */ /* 0x000fe4000f8e00ff */
[----:B------:R-:W-:Y:S02]  /*24070*/  IMAD.MOV.U32 R8, RZ, RZ, 0x70 ;  /* 0x00000070ff087424 */ /* 0x000fe400078e00ff */
[----:B------:R-:W-:Y:S02]  /*24080*/  IMAD.MOV.U32 R12, RZ, RZ, 0x1 ;  /* 0x00000001ff0c7424 */ /* 0x000fe400078e00ff */
[----:B0-----:R-:W-:-:S07]  /*24090*/  IMAD.MOV.U32 R13, RZ, RZ, RZ ;  /* 0x000000ffff0d7224 */ /* 0x001fce00078e00ff */
[----:B------:R-:W-:-:S07]  /*240a0*/  LEPC R20, `(.L_x_1698) ;  /* 0x000000001014794e */ /* 0x000fce0000000000 */
[----:B----4-:R-:W-:Y:S05]  /*240b0*/  CALL.ABS.NOINC R2 ;  /* 0x0000000002007343 */ /* 0x010fea0003c00000 */
.L_x_1698:
[----:B------:R-:W4:Y:S02]  /*240c0*/  LDL R2, [R1+0x14] ;  /* 0x0000140001027983 */ /* 0x000f240000100800 */
[----:B----4-:R-:W-:-:S05]  /*240d0*/  VIADD R0, R2, 0x400 ;  /* 0x0000040002007836 */ /* 0x010fca0000000000 */
[----:B------:R-:W-:-:S13]  /*240e0*/  LOP3.LUT P0, RZ, R0, 0x3ff, RZ, 0xc0, !PT ;  /* 0x000003ff00ff7812 */ /* 0x000fda000780c0ff */
[----:B------:R-:W-:Y:S05]  /*240f0*/  @!P0 BRA `(.L_x_1699) ;  /* 0x0000000000808947 */ /* 0x000fea0003800000 */
[----:B------:R-:W-:Y:S01]  /*24100*/  MOV R0, 0x0 ;  /* 0x0000000000007802 */ /* 0x000fe20000000f00 */
[----:B------:R-:W-:Y:S01]  /*24110*/  ULDC.64 UR6, c[0x4][0xa8] ;  /* 0x01002a0000067ab9 */ /* 0x000fe20000000a00 */
[----:B------:R-:W-:Y:S01]  /*24120*/  ULDC.64 UR8, c[0x4][0xb0] ;  /* 0x01002c0000087ab9 */ /* 0x000fe20000000a00 */
[----:B------:R-:W-:Y:S01]  /*24130*/  ULDC.64 UR4, c[0x4][0x38] ;  /* 0x01000e0000047ab9 */ /* 0x000fe20000000a00 */
[----:B------:R4:W4:Y:S01]  /*24140*/  LDC.64 R2, c[0x4][R0] ;  /* 0x0100000000027b82 */ /* 0x0009220000000a00 */
[----:B------:R-:W-:Y:S02]  /*24150*/  IMAD.U32 R4, RZ, RZ, UR6 ;  /* 0x00000006ff047e24 */ /* 0x000fe4000f8e00ff */
        /* <DEDUP_REMOVED lines=10> */
.L_x_1700:
        /* <DEDUP_REMOVED lines=16> */
.L_x_1699:
[----:B------:R-:W4:Y:S01]  /*24300*/  LDL.LU R4, [R1+0x28] ;  /* 0x0000280001047983 */ /* 0x000f220000300800 */
[----:B------:R-:W0:Y:S01]  /*24310*/  LDC R0, c[0x0][0x428] ;  /* 0x00010a00ff007b82 */ /* 0x000e220000000800 */
[----:B------:R-:W-:Y:S01]  /*24320*/  ULDC.64 UR4, c[0x0][0x9f8] ;  /* 0x00027e0000047ab9 */ /* 0x000fe20000000a00 */
[----:B------:R-:W-:Y:S01]  /*24330*/  IMAD.MOV.U32 R5, RZ, RZ, R19 ;  /* 0x000000ffff057224 */ /* 0x000fe200078e0013 */
[----:B------:R-:W-:Y:S01]  /*24340*/  ULDC.64 UR6, c[0x0][0x208] ;  /* 0x0000820000067ab9 */ /* 0x000fe20000000a00 */
[----:B0-----:R-:W-:Y:S01]  /*24350*/  ISETP.NE.AND P0, PT, R0, 0x1, PT ;  /* 0x000000010000780c */ /* 0x001fe20003f05270 */
[----:B------:R-:W-:-:S12]  /*24360*/  IMAD.MOV.U32 R0, RZ, RZ, R18 ;  /* 0x000000ffff007224 */ /* 0x000fd800078e0012 */
[----:B------:R-:W0:Y:S08]  /*24370*/  @P0 LDC R3, c[0x0][0x42c] ;  /* 0x00010b00ff030b82 */ /* 0x000e300000000800 */
[----:B------:R-:W1:Y:S01]  /*24380*/  @P0 LDC R2, c[0x0][0x430] ;  /* 0x00010c00ff020b82 */ /* 0x000e620000000800 */
[----:B0-----:R-:W-:-:S05]  /*24390*/  @P0 IMAD.HI.U32 R3, R18, R3, RZ ;  /* 0x0000000312030227 */ /* 0x001fca00078e00ff */
[----:B-1----:R-:W-:Y:S02]  /*243a0*/  @P0 SHF.R.U32.HI R0, RZ, R2, R3 ;  /* 0x00000002ff000219 */ /* 0x002fe40000011603 */
[----:B------:R-:W-:-:S04]  /*243b0*/  ISETP.NE.U32.AND P0, PT, RZ, UR4, PT ;  /* 0x00000004ff007c0c */ /* 0x000fc8000bf05070 */
[----:B------:R-:W-:Y:S01]  /*243c0*/  ISETP.NE.AND.EX P0, PT, RZ, UR5, PT, P0 ;  /* 0x00000005ff007c0c */ /* 0x000fe2000bf05300 */
[----:B------:R-:W-:-:S12]  /*243d0*/  ULDC.64 UR4, c[0x0][0xa00] ;  /* 0x0002800000047ab9 */ /* 0x000fd80000000a00 */
[----:B---3--:R-:W0:Y:S02]  /*243e0*/  @P0 LDC.64 R6, c[0x0][0x9f8] ;  /* 0x00027e00ff060b82 */ /* 0x008e240000000a00 */
[----:B0-----:R-:W-:-:S05]  /*243f0*/  @P0 IMAD.WIDE R6, R19, 0x4, R6 ;  /* 0x0000000413060825 */ /* 0x001fca00078e0206 */
[----:B------:R0:W5:Y:S01]  /*24400*/  @P0 LDG.E R5, desc[UR6][R6.64] ;  /* 0x0000000606050981 */ /* 0x000162000c1e1900 */
[----:B------:R-:W-:-:S04]  /*24410*/  ISETP.NE.U32.AND P0, PT, RZ, UR4, PT ;  /* 0x00000004ff007c0c */ /* 0x000fc8000bf05070 */
[----:B------:R-:W-:-:S04]  /*24420*/  ISETP.NE.AND.EX P0, PT, RZ, UR5, PT, P0 ;  /* 0x00000005ff007c0c */ /* 0x000fc8000bf05300 */
[----:B------:R-:W-:Y:S01]  /*24430*/  SEL R3, R19, RZ, !P0 ;  /* 0x000000ff13037207 */ /* 0x000fe20004000000 */
[----:B----4-:R-:W-:Y:S02]  /*24440*/  IMAD R2, R17, 0x80, R4 ;  /* 0x0000008011027824 */ /* 0x010fe400078e0204 */
[----:B------:R-:W1:Y:S02]  /*24450*/  S2R R4, SR_TID.X ;  /* 0x0000000000047919 */ /* 0x000e640000002100 */
[----:B-1----:R-:W-:-:S04]  /*24460*/  LOP3.LUT R4, R4, 0x1f, RZ, 0xc0, !PT ;  /* 0x0000001f04047812 */ /* 0x002fc800078ec0ff */
[----:B------:R-:W-:-:S04]  /*24470*/  ISETP.NE.AND P6, PT, R4, RZ, PT ;  /* 0x000000ff0400720c */ /* 0x000fc80003fc5270 */
[----:B------:R-:W-:-:S09]  /*24480*/  PLOP3.LUT P1, PT, P6, PT, PT, 0x8, 0x0 ;  /* 0x000000000000781c */ /* 0x000fd2000372e170 */
[----:B------:R-:W-:-:S05]  /*24490*/  VOTEU.ALL UP1, P6 ;  /* 0x00000000003f7886 */ /* 0x000fca0003020000 */
[----:B------:R-:W-:-:S04]  /*244a0*/  @!UP1 UIADD3 UR8, UP0, UR36, 0x270, URZ ;  /* 0x0000027024089890 */ /* 0x000fc8000ff1e03f */
[----:B------:R-:W-:-:S03]  /*244b0*/  @!UP1 UIADD3.X UR9, URZ, UR37, URZ, UP0, !UPT ;  /* 0x000000253f099290 */ /* 0x000fc600087fe43f */
[----:B0-----:R-:W-:-:S09]  /*244c0*/  VOTEU.ALL UP0, P6 ;  /* 0x00000000003f7886 */ /* 0x001fd20003000000 */
.L_x_1701:
        /* <DEDUP_REMOVED lines=16> */
.L_x_1702:
        /* <DEDUP_REMOVED lines=15> */
.L_x_1703:
        /* <DEDUP_REMOVED lines=15> */
.L_x_1704:
        /* <DEDUP_REMOVED lines=9> */
[----:B------:R-:W3:Y:S01]  /*24840*/  LDL R4, [R1+0x20] ;  /* 0x0000200001047983 */ /* 0x000ee20000100800 */
[----:B--2---:R-:W0:Y:S01]  /*24850*/  LDC.64 R8, c[0x0][0x3f8] ;  /* 0x0000fe00ff087b82 */ /* 0x004e220000000a00 */
[----:B------:R-:W-:Y:S02]  /*24860*/  ULDC.64 UR4, c[0x0][0xa08] ;  /* 0x0002820000047ab9 */ /* 0x000fe40000000a00 */
[----:B0-----:R-:W-:Y:S01]  /*24870*/  LOP3.LUT P0, RZ, R8, UR4, RZ, 0xfc, !PT ;  /* 0x0000000408ff7c12 */ /* 0x001fe2000f80fcff */
[----:B------:R-:W-:-:S03]  /*24880*/  UMOV UR4, 0xffffffff ;  /* 0xffffffff00047882 */ /* 0x000fc60000000000 */
[----:B------:R-:W-:-:S04]  /*24890*/  LOP3.LUT P0, RZ, R9, UR5, RZ, 0xfc, P0 ;  /* 0x0000000509ff7c12 */ /* 0x000fc8000800fcff */
[----:B-----5:R-:W-:Y:S01]  /*248a0*/  SEL R6, R5, RZ, !P0 ;  /* 0x000000ff05067207 */ /* 0x020fe20004000000 */
[----:B---3--:R-:W-:Y:S01]  /*248b0*/  VIADD R4, R4, 0xffffffff ;  /* 0xffffffff04047836 */ /* 0x008fe20000000000 */
[----:B------:R-:W-:Y:S07]  /*248c0*/  BRA.DIV UR4, `(.L_x_1705) ;  /* 0x0000005604847947 */ /* 0x000fee000b800000 */
.L_x_1885:
[----:B------:R-:W-:Y:S01]  /*248d0*/  UMOV UR4, 0xffffffff ;  /* 0xffffffff00047882 */ /* 0x000fe20000000000 */
[----:B------:R-:W-:Y:S02]  /*248e0*/  SHF.R.S32.HI R17, RZ, 0x1f, R5 ;  /* 0x0000001fff117819 */ /* 0x000fe40000011405 */
[----:B------:R-:W-:Y:S05]  /*248f0*/  BRA.DIV UR4, `(.L_x_1706) ;  /* 0x0000005604ac7947 */ /* 0x000fea000b800000 */
[----:B------:R-:W-:-:S13]  /*24900*/  ELECT P6, URZ, PT ;  /* 0x00000000003f782f */ /* 0x000fda00038c0000 */
.L_x_1888:
[----:B------:R-:W-:Y:S05]  /*24910*/  @!P6 BRA `(.L_x_1707) ;  /* 0x000000040038e947 */ /* 0x000fea0003800000 */
[----:B------:R-:W-:-:S04]  /*24920*/  ISETP.NE.U32.AND P0, PT, R8, RZ, PT ;  /* 0x000000ff0800720c */ /* 0x000fc80003f05070 */
        /* <DEDUP_REMOVED lines=17> */
[----:B------:R-:W-:-:S04]  /*24a40*/  LEA R10, P0, R6, R8, 0x2 ;  /* 0x00000008060a7211 */ /* 0x000fc800078010ff */
[----:B------:R-:W-:-:S05]  /*24a50*/  LEA.HI.X R11, R6, R9, R7, 0x2, P0 ;  /* 0x00000009060b7211 */ /* 0x000fca00000f1407 */
[----:B------:R0:W5:Y:S04]  /*24a60*/  LDG.E R6, desc[UR6][R10.64] ;  /* 0x000000060a067981 */ /* 0x000168000c1e1900 */
.L_x_1708:
        /* <DEDUP_REMOVED lines=9> */
.L_x_1889:
        /* <DEDUP_REMOVED lines=11> */
.L_x_1710:
[----:B------:R-:W2:Y:S01]  /*24bb0*/  LDL R11, [R1] ;  /* 0x00000000010b7983 */ /* 0x000ea20000100800 */
[----:B------:R-:W-:-:S03]  /*24bc0*/  MOV R12, 0x400 ;  /* 0x00000400000c7802 */ /* 0x000fc60000000f00 */
[----:B0-----:R-:W3:Y:S01]  /*24bd0*/  LDL R10, [R1+0x4] ;  /* 0x00000400010a7983 */ /* 0x001ee20000100800 */
[----:B------:R-:W0:Y:S01]  /*24be0*/  S2R R13, SR_CgaCtaId ;  /* 0x00000000000d7919 */ /* 0x000e220000008800 */
        /* <DEDUP_REMOVED lines=33> */
.L_x_1707:
[----:B------:R-:W2:Y:S01]  /*24e00*/  LDL.LU R12, [R1+0x24] ;  /* 0x00002400010c7983 */ /* 0x000ea20000300800 */
[----:B------:R-:W-:Y:S01]  /*24e10*/  MOV R10, 0x400 ;  /* 0x00000400000a7802 */ /* 0x000fe20000000f00 */
[----:B------:R-:W-:Y:S05]  /*24e20*/  WARPSYNC.ALL ;  /* 0x0000000000007948 */ /* 0x000fea0003800000 */
[----:B------:R-:W0:Y:S01]  /*24e30*/  S2R R11, SR_CgaCtaId ;  /* 0x00000000000b7919 */ /* 0x000e220000008800 */
        /* <DEDUP_REMOVED lines=51> */
.L_x_1890:
[----:B------:R-:W-:Y:S05]  /*25170*/  BSYNC B0 ;  /* 0x0000000000007941 */ /* 0x000fea0003800000 */
.L_x_1711:
[----:B0-----:R-:W2:Y:S04]  /*25180*/  LDL R3, [R1+0x20] ;  /* 0x0000200001037983 */ /* 0x001ea80000100800 */
[----:B------:R-:W3:Y:S01]  /*25190*/  LDL R10, [R1+0x1c] ;  /* 0x00001c00010a7983 */ /* 0x000ee20000100800 */
[----:B------:R-:W-:Y:S01]  /*251a0*/  BSSY B0, `(.L_x_1713) ;  /* 0x00001c6000007945 */ /* 0x000fe20003800000 */
[----:B--2---:R-:W-:-:S05]  /*251b0*/  VIADD R7, R3, 0xfffffffe ;  /* 0xfffffffe03077836 */ /* 0x004fca0000000000 */
[----:B---3--:R-:W-:-:S13]  /*251c0*/  ISETP.GE.AND P0, PT, R7, R10, PT ;  /* 0x0000000a0700720c */ /* 0x008fda0003f06270 */
[----:B------:R-:W-:Y:S05]  /*251d0*/  @!P0 BRA `(.L_x_1714) ;  /* 0x0000001c00088947 */ /* 0x000fea0003800000 */
[----:B------:R-:W-:Y:S01]  /*251e0*/  IMAD.MOV R13, RZ, RZ, -R3 ;  /* 0x000000ffff0d7224 */ /* 0x000fe200078e0a03 */
[----:B------:R-:W-:Y:S01]  /*251f0*/  LOP3.LUT R2, RZ, R10, RZ, 0x33, !PT ;  /* 0x0000000aff027212 */ /* 0x000fe200078e33ff */
[----:B------:R-:W-:Y:S03]  /*25200*/  BSSY B1, `(.L_x_1715) ;  /* 0x000009c000017945 */ /* 0x000fe60003800000 */
        /* <DEDUP_REMOVED lines=36> */
.L_x_1719:
[----:B0-----:R-:W0:Y:S01]  /*25450*/  S2R R8, SR_CgaCtaId ;  /* 0x0000000000087919 */ /* 0x001e220000008800 */
[----:B------:R-:W-:-:S04]  /*25460*/  MOV R3, 0x400 ;  /* 0x0000040000037802 */ /* 0x000fc80000000f00 */
[----:B0-----:R-:W-:Y:S02]  /*25470*/  LEA R3, R8, R3, 0x18 ;  /* 0x0000000308037211 */ /* 0x001fe400078ec0ff */
[----:B------:R-:W-:-:S03]  /*25480*/  SHF.L.U32 R8, R14, 0x1f, RZ ;  /* 0x0000001f0e087819 */ /* 0x000fc600000006ff */
[----:B------:R-:W-:-:S04]  /*25490*/  IMAD R3, R12, 0x8, R3 ;  /* 0x000000080c037824 */ /* 0x000fc800078e0203 */
[----:B------:R-:W0:Y:S02]  /*254a0*/  SYNCS.PHASECHK.TRANS64.TRYWAIT P0, [R3+URZ+0x30840], R8 ;  /* 0x03084008030075a7 */ /* 0x000e24000800017f */
[----:B0-----:R-:W-:Y:S05]  /*254b0*/  @!P0 BRA `(.L_x_1720) ;  /* 0x0000004c00108947 */ /* 0x001fea0003800000 */
.L_x_1891:
        /* <DEDUP_REMOVED lines=11> */
.L_x_1721:
        /* <DEDUP_REMOVED lines=42> */
.L_x_1892:
        /* <DEDUP_REMOVED lines=13> */
.L_x_1723:
        /* <DEDUP_REMOVED lines=41> */
.L_x_1718:
[----:B------:R-:W-:Y:S05]  /*25b70*/  BSYNC B2 ;  /* 0x0000000000027941 */ /* 0x000fea0003800000 */
.L_x_1717:
[----:B------:R-:W2:Y:S04]  /*25b80*/  LDL R2, [R1+0x20] ;  /* 0x0000200001027983 */ /* 0x000ea80000100800 */
[----:B------:R0:W-:Y:S04]  /*25b90*/  STL [R1], R12 ;  /* 0x0000000c01007387 */ /* 0x0001e80000100800 */
[----:B------:R0:W-:Y:S02]  /*25ba0*/  STL [R1+0x8], R14 ;  /* 0x0000080e01007387 */ /* 0x0001e40000100800 */
[----:B0-2---:R-:W-:-:S07]  /*25bb0*/  VIADD R7, R2, 0xfffffffd ;  /* 0xfffffffd02077836 */ /* 0x005fce0000000000 */
.L_x_1716:
[----:B------:R-:W-:Y:S05]  /*25bc0*/  BSYNC B1 ;  /* 0x0000000000017941 */ /* 0x000fea0003800000 */
.L_x_1715:
[----:B------:R-:W2:Y:S01]  /*25bd0*/  LDL.LU R2, [R1+0x20] ;  /* 0x0000200001027983 */ /* 0x000ea20000300800 */
[----:B------:R-:W-:Y:S01]  /*25be0*/  VIADD R13, R13, 0xfffffffe ;  /* 0xfffffffe0d0d7836 */ /* 0x000fe20000000000 */
[----:B--2---:R-:W-:-:S04]  /*25bf0*/  LOP3.LUT R2, RZ, R2, RZ, 0x33, !PT ;  /* 0x00000002ff027212 */ /* 0x004fc800078e33ff */
[----:B------:R-:W-:-:S13]  /*25c00*/  ISETP.NE.AND P0, PT, R13, R2, PT ;  /* 0x000000020d00720c */ /* 0x000fda0003f05270 */
[----:B------:R-:W-:Y:S05]  /*25c10*/  @!P0 BRA `(.L_x_1714) ;  /* 0x0000001000788947 */ /* 0x000fea0003800000 */
[----:B------:R-:W-:-:S07]  /*25c20*/  IMAD.MOV.U32 R13, RZ, RZ, R6 ;  /* 0x000000ffff0d7224 */ /* 0x000fce00078e0006 */
.L_x_1738:
        /* <DEDUP_REMOVED lines=24> */
[--C-:B------:R-:W-:Y:S01]  /*25db0*/  SHF.R.S32.HI R3, RZ, 0x1f, R2.reuse ;  /* 0x0000001fff037819 */ /* 0x100fe20000011402 */
[----:B------:R-:W-:Y:S02]  /*25dc0*/  IMAD.MOV R12, RZ, RZ, -R2 ;  /* 0x000000ffff0c7224 */ /* 0x000fe400078e0a02 */
[C---:B------:R-:W-:Y:S02]  /*25dd0*/  IMAD R10, R5.reuse, UR7, R10 ;  /* 0x00000007050a7c24 */ /* 0x040fe4000f8e020a */
[----:B------:R-:W-:-:S04]  /*25de0*/  IMAD.WIDE.U32 R2, R5, UR6, R2 ;  /* 0x0000000605027c25 */ /* 0x000fc8000f8e0002 */
[----:B------:R-:W-:Y:S01]  /*25df0*/  IMAD.IADD R3, R10, 0x1, R3 ;  /* 0x000000010a037824 */ /* 0x000fe200078e0203 */
[----:B------:R-:W-:Y:S01]  /*25e00*/  LEA R10, P0, R2, UR4, 0x2 ;  /* 0x00000004020a7c11 */ /* 0x000fe2000f8010ff */
[----:B------:R-:W-:-:S03]  /*25e10*/  IMAD R12, R11, R12, R7 ;  /* 0x0000000c0b0c7224 */ /* 0x000fc600078e0207 */
[----:B------:R-:W-:-:S05]  /*25e20*/  LEA.HI.X R11, R2, UR5, R3, 0x2, P0 ;  /* 0x00000005020b7c11 */ /* 0x000fca00080f1403 */
[----:B------:R0:W5:Y:S04]  /*25e30*/  LDG.E R13, desc[UR8][R10.64] ;  /* 0x000000080a0d7981 */ /* 0x000168000c1e1900 */
.L_x_1726:
[----:B------:R-:W1:Y:S01]  /*25e40*/  S2R R3, SR_CgaCtaId ;  /* 0x0000000000037919 */ /* 0x000e620000008800 */
[----:B------:R-:W-:-:S04]  /*25e50*/  MOV R2, 0x400 ;  /* 0x0000040000027802 */ /* 0x000fc80000000f00 */
[----:B-1----:R-:W-:Y:S02]  /*25e60*/  LEA R2, R3, R2, 0x18 ;  /* 0x0000000203027211 */ /* 0x002fe400078ec0ff */
[----:B------:R-:W-:-:S03]  /*25e70*/  SHF.L.U32 R3, R9, 0x1f, RZ ;  /* 0x0000001f09037819 */ /* 0x000fc600000006ff */
[----:B------:R-:W-:-:S04]  /*25e80*/  IMAD R2, R8, 0x8, R2 ;  /* 0x0000000808027824 */ /* 0x000fc800078e0202 */
[----:B------:R-:W1:Y:S02]  /*25e90*/  SYNCS.PHASECHK.TRANS64.TRYWAIT P0, [R2+URZ+0x30840], R3 ;  /* 0x03084003020075a7 */ /* 0x000e64000800017f */
[----:B-1----:R-:W-:Y:S05]  /*25ea0*/  @!P0 BRA `(.L_x_1727) ;  /* 0x0000004000bc8947 */ /* 0x002fea0003800000 */
.L_x_1893:
        /* <DEDUP_REMOVED lines=11> */
.L_x_1728:
        /* <DEDUP_REMOVED lines=42> */
.L_x_1894:
        /* <DEDUP_REMOVED lines=8> */
.L_x_1730:
        /* <DEDUP_REMOVED lines=39> */
.L_x_1725:
[----:B------:R-:W-:Y:S05]  /*264f0*/  BSYNC B1 ;  /* 0x0000000000017941 */ /* 0x000fea0003800000 */
.L_x_1724:
        /* <DEDUP_REMOVED lines=31> */
[----:B------:R-:W-:-:S06]  /*266f0*/  LEA.HI.X R13, R2, UR5, R3, 0x2, P0 ;  /* 0x00000005020d7c11 */ /* 0x000fcc00080f1403 */
[----:B------:R1:W5:Y:S03]  /*26700*/  LDG.E R13, desc[UR8][R12.64] ;  /* 0x000000080c0d7981 */ /* 0x000366000c1e1900 */
.L_x_1733:
[----:B------:R-:W2:Y:S01]  /*26710*/  S2R R3, SR_CgaCtaId ;  /* 0x0000000000037919 */ /* 0x000ea20000008800 */
[----:B------:R-:W-:-:S04]  /*26720*/  MOV R2, 0x400 ;  /* 0x0000040000027802 */ /* 0x000fc80000000f00 */
[----:B--2---:R-:W-:Y:S02]  /*26730*/  LEA R2, R3, R2, 0x18 ;  /* 0x0000000203027211 */ /* 0x004fe400078ec0ff */
[----:B------:R-:W-:-:S03]  /*26740*/  SHF.L.U32 R3, R14, 0x1f, RZ ;  /* 0x0000001f0e037819 */ /* 0x000fc600000006ff */
[----:B------:R-:W-:-:S04]  /*26750*/  IMAD R2, R15, 0x8, R2 ;  /* 0x000000080f027824 */ /* 0x000fc800078e0202 */
[----:B------:R-:W2:Y:S02]  /*26760*/  SYNCS.PHASECHK.TRANS64.TRYWAIT P0, [R2+URZ+0x30840], R3 ;  /* 0x03084003020075a7 */ /* 0x000ea4000800017f */
[----:B--2---:R-:W-:Y:S05]  /*26770*/  @!P0 BRA `(.L_x_1734) ;  /* 0x0000003800b08947 */ /* 0x004fea0003800000 */
.L_x_1895:
        /* <DEDUP_REMOVED lines=11> */
.L_x_1735:
        /* <DEDUP_REMOVED lines=42> */
.L_x_1896:
        /* <DEDUP_REMOVED lines=8> */
.L_x_1737:
        /* <DEDUP_REMOVED lines=38> */
.L_x_1732:
[----:B------:R-:W-:Y:S05]  /*26db0*/  BSYNC B1 ;  /* 0x0000000000017941 */ /* 0x000fea0003800000 */
.L_x_1731:
[----:B------:R-:W2:Y:S01]  /*26dc0*/  LDL R2, [R1+0x1c] ;  /* 0x00001c0001027983 */ /* 0x000ea20000100800 */
[----:B------:R-:W-:Y:S01]  /*26dd0*/  VIADD R7, R7, 0xfffffffe ;  /* 0xfffffffe07077836 */ /* 0x000fe20000000000 */
[----:B--2---:R-:W-:-:S13]  /*26de0*/  ISETP.GT.AND P0, PT, R11, R2, PT ;  /* 0x000000020b00720c */ /* 0x004fda0003f04270 */
[----:B------:R-:W-:Y:S05]  /*26df0*/  @P0 BRA `(.L_x_1738) ;  /* 0xffffffec008c0947 */ /* 0x000fea000383ffff */
.L_x_1714:
[----:B------:R-:W-:Y:S05]  /*26e00*/  BSYNC B0 ;  /* 0x0000000000007941 */ /* 0x000fea0003800000 */
.L_x_1713:
        /* <DEDUP_REMOVED lines=14> */
[----:B-1----:R-:W-:-:S06]  /*26ef0*/  LOP3.LUT R8, R8, UR4, RZ, 0xc0, !PT ;  /* 0x0000000408087c12 */ /* 0x002fcc000f8ec0ff */
[----:B------:R-:W1:Y:S01]  /*26f00*/  POPC R8, R8 ;  /* 0x0000000800087309 */ /* 0x000e620000000000 */
[----:B--2---:R-:W1:Y:S02]  /*26f10*/  SHFL.IDX PT, R5, R2, R5, 0x1f ;  /* 0x00001f0502057589 */ /* 0x004e6400000e0000 */
[----:B-1----:R-:W-:-:S07]  /*26f20*/  IADD3 R16, R5, UR38, R8 ;  /* 0x0000002605107c10 */ /* 0x002fce000fffe008 */
.L_x_1740:
[----:B------:R-:W-:Y:S05]  /*26f30*/  BSYNC B0 ;  /* 0x0000000000007941 */ /* 0x000fea0003800000 */
.L_x_1739:
        /* <DEDUP_REMOVED lines=11> */
.L_x_1897:
        /* <DEDUP_REMOVED lines=11> */
.L_x_1744:
        /* <DEDUP_REMOVED lines=37> */
.L_x_1742:
[----:B------:R-:W-:Y:S05]  /*272f0*/  BSYNC B0 ;  /* 0x0000000000007941 */ /* 0x000fea0003800000 */
.L_x_1741:
        /* <DEDUP_REMOVED lines=9> */
.L_x_1697:
[----:B------:R-:W-:Y:S05]  /*27390*/  BSYNC B6 ;  /* 0x0000000000067941 */ /* 0x000fea0003800000 */
.L_x_1695:
[----:B------:R-:W-:-:S03]  /*273a0*/  UMOV UR4, 0xffffffff ;  /* 0xffffffff00047882 */ /* 0x000fc60000000000 */
[----:B------:R-:W-:Y:S05]  /*273b0*/  BRA.DIV UR4, `(.L_x_1745) ;  /* 0x0000002e04dc7947 */ /* 0x000fea000b800000 */
[----:B------:R4:W0:Y:S04]  /*273c0*/  SHFL.IDX PT, R4, R16, RZ, 0x1f ;  /* 0x00001fff10047589 */ /* 0x00082800000e0000 */
[----:B------:R-:W0:Y:S02]  /*273d0*/  SHFL.IDX PT, R16, R16, 0x1, 0x1f ;  /* 0x00201f0010107f89 */ /* 0x000e2400000e0000 */
.L_x_1901:
[----:B-1----:R-:W2:Y:S01]  /*273e0*/  S2R R0, SR_TID.X ;  /* 0x0000000000007919 */ /* 0x002ea20000002100 */
[----:B------:R-:W-:Y:S01]  /*273f0*/  ULDC UR4, c[0x0][0xc14] ;  /* 0x0003050000047ab9 */ /* 0x000fe20000000800 */
[----:B------:R-:W-:Y:S01]  /*27400*/  BSSY B0, `(.L_x_1746) ;  /* 0x000000c000007945 */ /* 0x000fe20003800000 */
[----:B------:R-:W-:Y:S01]  /*27410*/  IMAD.MOV.U32 R3, RZ, RZ, RZ ;  /* 0x000000ffff037224 */ /* 0x000fe200078e00ff */
[----:B--2---:R-:W-:Y:S01]  /*27420*/  LOP3.LUT R8, R0, 0x1f, RZ, 0xc0, !PT ;  /* 0x0000001f00087812 */ /* 0x004fe200078ec0ff */
[----:B------:R-:W-:-:S03]  /*27430*/  IMAD.U32 R0, RZ, RZ, UR4 ;  /* 0x00000004ff007e24 */ /* 0x000fc6000f8e00ff */
[C---:B------:R-:W-:Y:S01]  /*27440*/  ISETP.NE.AND P0, PT, R8.reuse, 0x1f, PT ;  /* 0x0000001f0800780c */ /* 0x040fe20003f05270 */
[----:B------:R-:W-:-:S05]  /*27450*/  IMAD.IADD R5, R8, 0x1, R19 ;  /* 0x0000000108057824 */ /* 0x000fca00078e0213 */
[----:B------:R-:W-:-:S13]  /*27460*/  ISETP.GE.OR P0, PT, R5, R0, !P0 ;  /* 0x000000000500720c */ /* 0x000fda0004706670 */
[----:B------:R-:W-:Y:S05]  /*27470*/  @P0 BRA `(.L_x_1747) ;  /* 0x0000000000100947 */ /* 0x000fea0003800000 */
[----:B------:R-:W1:Y:S01]  /*27480*/  LDC.64 R2, c[0x0][0xc58] ;  /* 0x00031600ff027b82 */ /* 0x000e620000000a00 */
[----:B------:R-:W-:Y:S01]  /*27490*/  ULDC.64 UR4, c[0x0][0x208] ;  /* 0x0000820000047ab9 */ /* 0x000fe20000000a00 */
[----:B-1----:R-:W-:-:S06]  /*274a0*/  IMAD.WIDE R2, R5, 0x4, R2 ;  /* 0x0000000405027825 */ /* 0x002fcc00078e0202 */
[----:B------:R1:W5:Y:S02]  /*274b0*/  LDG.E R3, desc[UR4][R2.64] ;  /* 0x0000000402037981 */ /* 0x000364000c1e1900 */
.L_x_1747:
[----:B------:R-:W-:Y:S05]  /*274c0*/  BSYNC B0 ;  /* 0x0000000000007941 */ /* 0x000fea0003800000 */
.L_x_1746:
        /* <DEDUP_REMOVED lines=12> */
[----:B------:R-:W3:Y:S02]  /*27590*/  SHFL.UP PT, R14, R5, 0x4, RZ ;  /* 0x04800000050e7989 */ /* 0x000ee400000e00ff */
[----:B---3--:R-:W-:Y:S02]  /*275a0*/  SEL R6, R14, RZ, P0 ;  /* 0x000000ff0e067207 */ /* 0x008fe40000000000 */
[----:B------:R-:W-:-:S03]  /*275b0*/  ISETP.GE.U32.AND P0, PT, R8, 0x10, PT ;  /* 0x000000100800780c */ /* 0x000fc60003f06070 */
[----:B------:R-:W-:-:S05]  /*275c0*/  IMAD.IADD R6, R5, 0x1, R6 ;  /* 0x0000000105067824 */ /* 0x000fca00078e0206 */
[----:B------:R-:W0:Y:S02]  /*275d0*/  SHFL.UP PT, R14, R6, 0x8, RZ ;  /* 0x05000000060e7989 */ /* 0x000e2400000e00ff */
[----:B0-----:R-:W-:-:S05]  /*275e0*/  SEL R7, R14, RZ, P1 ;  /* 0x000000ff0e077207 */ /* 0x001fca0000800000 */
[----:B------:R-:W-:-:S05]  /*275f0*/  IMAD.IADD R7, R6, 0x1, R7 ;  /* 0x0000000106077824 */ /* 0x000fca00078e0207 */
[----:B------:R-:W1:Y:S02]  /*27600*/  SHFL.UP PT, R14, R7, 0x10, RZ ;  /* 0x06000000070e7989 */ /* 0x000e6400000e00ff */
[----:B-1----:R-:W-:-:S05]  /*27610*/  SEL R2, R14, RZ, P0 ;  /* 0x000000ff0e027207 */ /* 0x002fca0000000000 */
[----:B------:R-:W-:-:S05]  /*27620*/  IMAD.IADD R2, R7, 0x1, R2 ;  /* 0x0000000107027824 */ /* 0x000fca00078e0202 */
[----:B------:R0:W1:Y:S02]  /*27630*/  SHFL.IDX PT, R14, R2, 0x1f, 0x1f ;  /* 0x03e01f00020e7f89 */ /* 0x00006400000e0000 */
.L_x_1909:
[----:B------:R-:W-:Y:S02]  /*27640*/  ULDC UR4, c[0x0][0xc10] ;  /* 0x0003040000047ab9 */ /* 0x000fe40000000800 */
[----:B------:R-:W-:-:S04]  /*27650*/  IMAD.U32 R5, RZ, RZ, UR4 ;  /* 0x00000004ff057e24 */ /* 0x000fc8000f8e00ff */
[----:B-1----:R-:W-:-:S04]  /*27660*/  IMAD R7, R14, R5, RZ ;  /* 0x000000050e077224 */ /* 0x002fc800078e02ff */
[----:B----4-:R-:W-:-:S05]  /*27670*/  IMAD.IADD R16, R16, 0x1, R7 ;  /* 0x0000000110107824 */ /* 0x010fca00078e0207 */
[----:B------:R-:W-:-:S13]  /*27680*/  ISETP.GT.AND P0, PT, R16, R4, PT ;  /* 0x000000041000720c */ /* 0x000fda0003f04270 */
[----:B------:R-:W-:Y:S05]  /*27690*/  @P0 BRA `(.L_x_1749) ;  /* 0x0000000000b80947 */ /* 0x000fea0003800000 */
[----:B------:R-:W1:Y:S02]  /*276a0*/  LDC R0, c[0x0][0xc14] ;  /* 0x00030500ff007b82 */ /* 0x000e640000000800 */
.L_x_1754:
        /* <DEDUP_REMOVED lines=15> */
.L_x_1752:
[----:B------:R-:W-:Y:S05]  /*277a0*/  BSYNC B0 ;  /* 0x0000000000007941 */ /* 0x000fea0003800000 */
.L_x_1751:
        /* <DEDUP_REMOVED lines=23> */
.L_x_1917:
[----:B------:R-:W-:Y:S02]  /*27920*/  ULDC UR4, c[0x0][0xc10] ;  /* 0x0003040000047ab9 */ /* 0x000fe40000000800 */
[----:B------:R-:W-:-:S04]  /*27930*/  IMAD.U32 R5, RZ, RZ, UR4 ;  /* 0x00000004ff057e24 */ /* 0x000fc8000f8e00ff */
[----:B-1----:R-:W-:-:S04]  /*27940*/  IMAD R7, R14, R5, RZ ;  /* 0x000000050e077224 */ /* 0x002fc800078e02ff */
[----:B------:R-:W-:-:S05]  /*27950*/  IMAD.IADD R16, R7, 0x1, R16 ;  /* 0x0000000107107824 */ /* 0x000fca00078e0210 */
[----:B------:R-:W-:-:S13]  /*27960*/  ISETP.GT.AND P0, PT, R16, R4, PT ;  /* 0x000000041000720c */ /* 0x000fda0003f04270 */
[----:B------:R-:W-:Y:S05]  /*27970*/  @!P0 BRA `(.L_x_1754) ;  /* 0xfffffffc004c8947 */ /* 0x000fea000383ffff */
.L_x_1749:
        /* <DEDUP_REMOVED lines=8> */
.L_x_1921:
[----:B------:R-:W-:Y:S01]  /*27a00*/  ISETP.NE.AND P0, PT, R6, RZ, PT ;  /* 0x000000ff0600720c */ /* 0x000fe20003f05270 */
[----:B------:R-:W-:-:S12]  /*27a10*/  IMAD.MOV.U32 R6, RZ, RZ, RZ ;  /* 0x000000ffff067224 */ /* 0x000fd800078e00ff */
[----:B------:R-:W-:Y:S05]  /*27a20*/  @!P0 BRA `(.L_x_1756) ;  /* 0x0000000000108947 */ /* 0x000fea0003800000 */
[----:B------:R-:W-:Y:S01]  /*27a30*/  UMOV UR4, 0xffffffff ;  /* 0xffffffff00047882 */ /* 0x000fe20000000000 */
[----:B------:R-:W-:Y:S02]  /*27a40*/  VIADD R12, R7, 0xffffffff ;  /* 0xffffffff070c7836 */ /* 0x000fe40000000000 */
[----:B------:R-:W-:Y:S05]  /*27a50*/  BRA.DIV UR4, `(.L_x_1757) ;  /* 0x0000003204687947 */ /* 0x000fea000b800000 */
[----:B------:R3:W4:Y:S02]  /*27a60*/  SHFL.IDX PT, R6, R2, R12, 0x1f ;  /* 0x00001f0c02067589 */ /* 0x00072400000e0000 */
.L_x_1756:
[----:B01-3--:R-:W0:Y:S01]  /*27a70*/  LDC.64 R2, c[0x0][0xc68] ;  /* 0x00031a00ff027b82 */ /* 0x00be220000000a00 */
[----:B------:R-:W-:Y:S01]  /*27a80*/  IMAD.IADD R19, R7, 0x1, R19 ;  /* 0x0000000107137824 */ /* 0x000fe200078e0213 */
[----:B------:R-:W-:-:S03]  /*27a90*/  ULDC.64 UR4, c[0x0][0x208] ;  /* 0x0000820000047ab9 */ /* 0x000fc60000000a00 */
[----:B0-----:R-:W-:-:S05]  /*27aa0*/  IMAD.WIDE R2, R19, 0x4, R2 ;  /* 0x0000000413027825 */ /* 0x001fca00078e0202 */
[----:B------:R-:W2:Y:S01]  /*27ab0*/  LDG.E R9, desc[UR4][R2.64] ;  /* 0x0000000402097981 */ /* 0x000ea2000c1e1900 */
[----:B----4-:R-:W-:Y:S02]  /*27ac0*/  IMAD R16, R6, R5, R16 ;  /* 0x0000000506107224 */ /* 0x010fe400078e0210 */
[----:B--2---:R-:W-:-:S05]  /*27ad0*/  IMAD R7, R17, R9, RZ ;  /* 0x0000000911077224 */ /* 0x004fca00078e02ff */
[----:B------:R-:W-:-:S04]  /*27ae0*/  IABS R8, R7 ;  /* 0x0000000700087213 */ /* 0x000fc80000000000 */
[----:B------:R-:W0:Y:S08]  /*27af0*/  I2F.RP R11, R8 ;  /* 0x00000008000b7306 */ /* 0x000e300000209400 */
[----:B0-----:R-:W0:Y:S02]  /*27b00*/  MUFU.RCP R11, R11 ;  /* 0x0000000b000b7308 */ /* 0x001e240000001000 */
[----:B0-----:R-:W-:-:S06]  /*27b10*/  VIADD R12, R11, 0xffffffe ;  /* 0x0ffffffe0b0c7836 */ /* 0x001fcc0000000000 */
[----:B------:R-:W0:Y:S02]  /*27b20*/  F2I.FTZ.U32.TRUNC.NTZ R3, R12 ;  /* 0x0000000c00037305 */ /* 0x000e24000021f000 */
[----:B0-----:R-:W-:-:S04]  /*27b30*/  IMAD.MOV R2, RZ, RZ, -R3 ;  /* 0x000000ffff027224 */ /* 0x001fc800078e0a03 */
[----:B------:R-:W-:Y:S02]  /*27b40*/  IMAD R10, R2, R8, RZ ;  /* 0x00000008020a7224 */ /* 0x000fe400078e02ff */
[----:B------:R-:W-:-:S04]  /*27b50*/  IMAD.MOV.U32 R2, RZ, RZ, RZ ;  /* 0x000000ffff027224 */ /* 0x000fc800078e00ff */
[----:B------:R-:W-:-:S04]  /*27b60*/  IMAD.HI.U32 R10, R3, R10, R2 ;  /* 0x0000000a030a7227 */ /* 0x000fc800078e0002 */
[----:B------:R-:W-:Y:S01]  /*27b70*/  IMAD.IADD R2, R4, 0x1, -R16 ;  /* 0x0000000104027824 */ /* 0x000fe200078e0a10 */
[----:B------:R-:W-:-:S04]  /*27b80*/  IABS R4, R7 ;  /* 0x0000000700047213 */ /* 0x000fc80000000000 */
[----:B------:R-:W-:Y:S01]  /*27b90*/  IABS R3, R2 ;  /* 0x0000000200037213 */ /* 0x000fe20000000000 */
[----:B------:R-:W-:-:S04]  /*27ba0*/  IMAD.MOV R4, RZ, RZ, -R4 ;  /* 0x000000ffff047224 */ /* 0x000fc800078e0a04 */
        /* <DEDUP_REMOVED lines=17> */
[----:B------:R-:W-:-:S04]  /*27cc0*/  VIADDMNMX R9, R8, R5, R9, PT ;  /* 0x0000000508097246 */ /* 0x000fc80003800109 */
        /* <DEDUP_REMOVED lines=8> */
[----:B------:R-:W-:Y:S02]  /*27d50*/  IMAD R11, R2, R5, RZ ;  /* 0x00000005020b7224 */ /* 0x000fe400078e02ff */
[----:B------:R-:W-:-:S04]  /*27d60*/  IMAD.MOV.U32 R2, RZ, RZ, RZ ;  /* 0x000000ffff027224 */ /* 0x000fc800078e00ff */
[----:B------:R-:W-:Y:S01]  /*27d70*/  IMAD.HI.U32 R2, R3, R11, R2 ;  /* 0x0000000b03027227 */ /* 0x000fe200078e0002 */
[----:B------:R-:W-:-:S05]  /*27d80*/  IABS R3, R7 ;  /* 0x0000000700037213 */ /* 0x000fca0000000000 */
[----:B------:R-:W-:-:S04]  /*27d90*/  IMAD.HI.U32 R2, R2, R3, RZ ;  /* 0x0000000302027227 */ /* 0x000fc800078e00ff */
[----:B------:R-:W-:Y:S01]  /*27da0*/  IMAD R4, R2, R4, R3 ;  /* 0x0000000402047224 */ /* 0x000fe200078e0203 */
[C---:B------:R-:W-:Y:S01]  /*27db0*/  LOP3.LUT R3, R7.reuse, R9, RZ, 0x3c, !PT ;  /* 0x0000000907037212 */ /* 0x040fe200078e3cff */
[----:B------:R-:W-:-:S03]  /*27dc0*/  IMAD.IADD R7, R7, 0x1, R6 ;  /* 0x0000000107077824 */ /* 0x000fc600078e0206 */
        /* <DEDUP_REMOVED lines=8> */
[----:B------:R-:W-:Y:S01]  /*27e50*/  @!P0 LOP3.LUT R2, RZ, R9, RZ, 0x33, !PT ;  /* 0x00000009ff028212 */ /* 0x000fe200078e33ff */
[----:B------:R-:W-:-:S04]  /*27e60*/  IMAD.MOV R9, RZ, RZ, -R9 ;  /* 0x000000ffff097224 */ /* 0x000fc800078e0a09 */
[----:B------:R-:W-:Y:S01]  /*27e70*/  IMAD R18, R2, R9, R7 ;  /* 0x0000000902127224 */ /* 0x000fe200078e0207 */
[----:B------:R-:W-:-:S05]  /*27e80*/  LOP3.LUT R2, RZ, R2, RZ, 0x33, !PT ;  /* 0x00000002ff027212 */ /* 0x000fca00078e33ff */
[----:B------:R-:W-:Y:S01]  /*27e90*/  IMAD.IADD R17, R17, 0x1, R2 ;  /* 0x0000000111117824 */ /* 0x000fe200078e0202 */
[----:B------:R-:W-:Y:S06]  /*27ea0*/  BRA `(.L_x_1758) ;  /* 0x00000000001c7947 */ /* 0x000fec0003800000 */
.L_x_1750:
[----:B------:R-:W-:Y:S01]  /*27eb0*/  UMOV UR4, URZ ;  /* 0x0000003f00047c82 */ /* 0x000fe20008000000 */
[----:B------:R-:W-:Y:S01]  /*27ec0*/  UMOV UR5, URZ ;  /* 0x0000003f00057c82 */ /* 0x000fe20008000000 */
[----:B------:R-:W-:Y:S01]  /*27ed0*/  ULDC UR6, c[0x0][0xc14] ;  /* 0x0003050000067ab9 */ /* 0x000fe20000000800 */
[----:B------:R-:W-:Y:S02]  /*27ee0*/  IMAD.MOV.U32 R16, RZ, RZ, R4 ;  /* 0x000000ffff107224 */ /* 0x000fe400078e0004 */
[----:B------:R-:W-:Y:S02]  /*27ef0*/  IMAD.U32 R17, RZ, RZ, UR4 ;  /* 0x00000004ff117e24 */ /* 0x000fe4000f8e00ff */
[----:B------:R-:W-:Y:S02]  /*27f00*/  IMAD.U32 R18, RZ, RZ, UR5 ;  /* 0x00000005ff127e24 */ /* 0x000fe4000f8e00ff */
[----:B------:R-:W-:-:S07]  /*27f10*/  IMAD.U32 R19, RZ, RZ, UR6 ;  /* 0x00000006ff137e24 */ /* 0x000fce000f8e00ff */
.L_x_1758:
        /* <DEDUP_REMOVED lines=12> */
.L_x_1656:
        /* <DEDUP_REMOVED lines=12> */
.L_x_1924:
[----:B------:R-:W-:Y:S05]  /*280a0*/  BSYNC B0 ;  /* 0x0000000000007941 */ /* 0x000fea0003800000 */
.L_x_1760:
[----:B------:R-:W-:-:S03]  /*280b0*/  UMOV UR4, 0xffffffff ;  /* 0xffffffff00047882 */ /* 0x000fc60000000000 */
[----:B------:R-:W-:Y:S05]  /*280c0*/  BRA.DIV UR4, `(.L_x_1762) ;  /* 0x0000002e04087947 */ /* 0x000fea000b800000 */
[----:B------:R-:W2:Y:S02]  /*280d0*/  S2R R2, SR_TID.X ;  /* 0x0000000000027919 */ /* 0x000ea40000002100 */
[----:B--2---:R-:W-:-:S04]  /*280e0*/  SHF.R.U32.HI R2, RZ, 0x5, R2 ;  /* 0x00000005ff027819 */ /* 0x004fc80000011602 */
[----:B------:R-:W-:-:S05]  /*280f0*/  LOP3.LUT R2, R2, 0x3, RZ, 0xc0, !PT ;  /* 0x0000000302027812 */ /* 0x000fca00078ec0ff */
[----:B------:R2:W3:Y:S02]  /*28100*/  SHFL.IDX PT, R14, R2, RZ, 0x1f ;  /* 0x00001fff020e7589 */ /* 0x0004e400000e0000 */
.L_x_1927:
[----:B---3--:R-:W-:-:S13]  /*28110*/  ISETP.NE.AND P0, PT, R14, RZ, PT ;  /* 0x000000ff0e00720c */ /* 0x008fda0003f05270 */
[----:B------:R-:W-:Y:S05]  /*28120*/  @P0 BRA `(.L_x_1336) ;  /* 0x0000000000940947 */ /* 0x000fea0003800000 */
[----:B------:R-:W-:-:S03]  /*28130*/  UMOV UR4, 0xffffffff ;  /* 0xffffffff00047882 */ /* 0x000fc60000000000 */
[----:B------:R-:W-:Y:S05]  /*28140*/  BRA.DIV UR4, `(.L_x_1763) ;  /* 0x0000002e041c7947 */ /* 0x000fea000b800000 */
[----:B------:R-:W-:-:S13]  /*28150*/  ELECT P6, URZ, PT ;  /* 0x00000000003f782f */ /* 0x000fda00038c0000 */
.L_x_1930:
[----:B------:R-:W-:Y:S05]  /*28160*/  @!P6 BRA `(.L_x_1336) ;  /* 0x000000000084e947 */ /* 0x000fea0003800000 */
[----:B--2---:R-:W2:Y:S02]  /*28170*/  LDL.LU R2, [R1+0x2c] ;  /* 0x00002c0001027983 */ /* 0x004ea40000300800 */
[----:B--2---:R-:W-:-:S04]  /*28180*/  LOP3.LUT R2, R2, 0x2, RZ, 0xfc, !PT ;  /* 0x0000000202027812 */ /* 0x004fc800078efcff */
[----:B------:R-:W-:-:S13]  /*28190*/  ISETP.NE.AND P2, PT, R2, 0x3, PT ;  /* 0x000000030200780c */ /* 0x000fda0003f45270 */
[----:B------:R-:W-:Y:S05]  /*281a0*/  @!P2 BRA `(.L_x_1764) ;  /* 0x000000000004a947 */ /* 0x000fea0003800000 */
[----:B------:R-:W-:Y:S01]  /*281b0*/  BPT.TRAP 0x1 ;  /* 0x000000040000795c */ /* 0x000fe20000300000 */
.L_x_1764:
        /* <DEDUP_REMOVED lines=14> */
.L_x_1931:
[----:B------:R-:W2:Y:S02]  /*282a0*/  SYNCS.PHASECHK.TRANS64.TRYWAIT P0, [R7+URZ], R2 ;  /* 0x00000002070075a7 */ /* 0x000ea4000800017f */
[----:B--2---:R-:W-:Y:S05]  /*282b0*/  @!P0 BRA `(.L_x_1766) ;  /* 0x0000002800f48947 */ /* 0x004fea0003800000 */
.L_x_1932:
[----:B------:R-:W-:Y:S05]  /*282c0*/  @!P2 BRA `(.L_x_1767) ;  /* 0x000000000004a947 */ /* 0x000fea0003800000 */
[----:B------:R-:W-:Y:S01]  /*282d0*/  BPT.TRAP 0x1 ;  /* 0x000000040000795c */ /* 0x000fe20000300000 */
.L_x_1767:
[----:B------:R-:W3:Y:S01]  /*282e0*/  LDL.LU R4, [R1] ;  /* 0x0000000001047983 */ /* 0x000ee20000300800 */
[----:B------:R-:W-:-:S04]  /*282f0*/  VIADD R0, R0, 0x30860 ;  /* 0x0003086000007836 */ /* 0x000fc80000000000 */
[----:B---3--:R-:W-:-:S04]  /*28300*/  IMAD R4, R4, 0x8, R0 ;  /* 0x0000000804047824 */ /* 0x008fc800078e0200 */
[----:B------:R-:W3:Y:S02]  /*28310*/  SYNCS.PHASECHK.TRANS64.TRYWAIT P0, [R4+URZ], R5 ;  /* 0x00000005040075a7 */ /* 0x000ee4000800017f */
[----:B---3--:R-:W-:Y:S05]  /*28320*/  @!P0 BRA `(.L_x_1768) ;  /* 0x0000002800ec8947 */ /* 0x008fea0003800000 */
.L_x_1933:
[----:B------:R-:W-:-:S07]  /*28330*/  IMAD R3, R3, 0x8, R0 ;  /* 0x0000000803037824 */ /* 0x000fce00078e0200 */
.L_x_1769:
[----:B----4-:R4:W0:Y:S02]  /*28340*/  SYNCS.PHASECHK.TRANS64.TRYWAIT P0, [R3+URZ], R2 ;  /* 0x00000002030075a7 */ /* 0x010824000800017f */
[----:B0-----:R-:W-:Y:S05]  /*28350*/  @!P0 NANOSLEEP.SYNCS 0x989680 ;  /* 0x009896800000895d */ /* 0x001fea0003900000 */
[----:B------:R-:W0:Y:S02]  /*28360*/  @!P0 SYNCS.PHASECHK.TRANS64 P0, [R3+URZ], R2 ;  /* 0x00000002030085a7 */ /* 0x000e24000800007f */
[----:B0-----:R-:W-:Y:S05]  /*28370*/  @!P0 BRA `(.L_x_1769) ;  /* 0xfffffffc00f08947 */ /* 0x001fea000383ffff */
.L_x_1336:
[----:B------:R-:W-:Y:S05]  /*28380*/  BSYNC B7 ;  /* 0x0000000000077941 */ /* 0x000fea0003800000 */
.L_x_1333:
[----:B------:R-:W-:Y:S05]  /*28390*/  EXIT ;  /* 0x000000000000794d */ /* 0x000fea0003800000 */
.L_x_1362:
[----:B0-----:R0:W1:Y:S02]  /*283a0*/  SYNCS.PHASECHK.TRANS64.TRYWAIT P5, [R98+URZ+0x30890], R109 ;  /* 0x0308906d620075a7 */ /* 0x00106400080a017f */
[----:B-1----:R-:W-:Y:S05]  /*283b0*/  @!P5 NANOSLEEP.SYNCS 0x989680 ;  /* 0x009896800000d95d */ /* 0x002fea0003900000 */
[----:B------:R-:W1:Y:S02]  /*283c0*/  @!P5 SYNCS.PHASECHK.TRANS64 P5, [R98+URZ+0x30890], R109 ;  /* 0x0308906d6200d5a7 */ /* 0x000e6400080a007f */
[----:B-1----:R-:W-:Y:S05]  /*283d0*/  @!P5 BRA `(.L_x_1362) ;  /* 0xfffffffc00f0d947 */ /* 0x002fea000383ffff */
[----:B------:R-:W-:Y:S05]  /*283e0*/  BRA `(.L_x_1770) ;  /* 0xfffffdb000dc7947 */ /* 0x000fea000383ffff */
.L_x_1400:
[----:B0-----:R0:W1:Y:S02]  /*283f0*/  SYNCS.PHASECHK.TRANS64.TRYWAIT P5, [R98+URZ+0x30890], R109 ;  /* 0x0308906d620075a7 */ /* 0x00106400080a017f */
[----:B-1----:R-:W-:Y:S05]  /*28400*/  @!P5 NANOSLEEP.SYNCS 0x989680 ;  /* 0x009896800000d95d */ /* 0x002fea0003900000 */
[----:B------:R-:W1:Y:S02]  /*28410*/  @!P5 SYNCS.PHASECHK.TRANS64 P5, [R98+URZ+0x30890], R109 ;  /* 0x0308906d6200d5a7 */ /* 0x000e6400080a007f */
[----:B-1----:R-:W-:Y:S05]  /*28420*/  @!P5 BRA `(.L_x_1400) ;  /* 0xfffffffc00f0d947 */ /* 0x002fea000383ffff */
[----:B------:R-:W-:Y:S05]  /*28430*/  BRA `(.L_x_1771) ;  /* 0xfffffdd8005c7947 */ /* 0x000fea000383ffff */
.L_x_1417:
[----:B0-----:R0:W1:Y:S02]  /*28440*/  SYNCS.PHASECHK.TRANS64.TRYWAIT P0, [R98+URZ+0x30890], R109 ;  /* 0x0308906d620075a7 */ /* 0x001064000800017f */
[----:B-1----:R-:W-:Y:S05]  /*28450*/  @!P0 NANOSLEEP.SYNCS 0x989680 ;  /* 0x009896800000895d */ /* 0x002fea0003900000 */
[----:B------:R-:W1:Y:S02]  /*28460*/  @!P0 SYNCS.PHASECHK.TRANS64 P0, [R98+URZ+0x30890], R109 ;  /* 0x0308906d620085a7 */ /* 0x000e64000800007f */
[----:B-1----:R-:W-:Y:S05]  /*28470*/  @!P0 BRA `(.L_x_1417) ;  /* 0xfffffffc00f08947 */ /* 0x002fea000383ffff */
[----:B------:R-:W-:Y:S05]  /*28480*/  BRA `(.L_x_1772) ;  /* 0xfffffdfc000c7947 */ /* 0x000fea000383ffff */
.L_x_1423:
[----:B-1----:R1:W2:Y:S02]  /*28490*/  SYNCS.PHASECHK.TRANS64.TRYWAIT P1, [R98+URZ+0x308b0], R109 ;  /* 0x0308b06d620075a7 */ /* 0x0022a4000802017f */
[----:B--2---:R-:W-:Y:S05]  /*284a0*/  @!P1 NANOSLEEP.SYNCS 0x989680 ;  /* 0x009896800000995d */ /* 0x004fea0003900000 */
[----:B------:R-:W2:Y:S02]  /*284b0*/  @!P1 SYNCS.PHASECHK.TRANS64 P1, [R98+URZ+0x308b0], R109 ;  /* 0x0308b06d620095a7 */ /* 0x000ea4000802007f */
[----:B--2---:R-:W-:Y:S05]  /*284c0*/  @!P1 BRA `(.L_x_1423) ;  /* 0xfffffffc00f09947 */ /* 0x004fea000383ffff */
[----:B------:R-:W-:Y:S05]  /*284d0*/  BRA `(.L_x_1773) ;  /* 0xfffffdfc00f07947 */ /* 0x000fea000383ffff */
.L_x_1459:
[----:B------:R-:W-:Y:S01]  /*284e0*/  BSSY B1, `(.L_x_1774) ;  /* 0x0000008000017945 */ /* 0x000fe20003800000 */
[----:B------:R-:W-:Y:S02]  /*284f0*/  IMAD.MOV.U32 R13, RZ, RZ, R5 ;  /* 0x000000ffff0d7224 */ /* 0x000fe400078e0005 */
[----:B------:R-:W-:Y:S02]  /*28500*/  IMAD.MOV.U32 R12, RZ, RZ, RZ ;  /* 0x000000ffff0c7224 */ /* 0x000fe400078e00ff */
[----:B------:R-:W-:Y:S02]  /*28510*/  IMAD.MOV.U32 R11, RZ, RZ, 0x181f ;  /* 0x0000181fff0b7424 */ /* 0x000fe400078e00ff */
[----:B------:R-:W-:-:S07]  /*28520*/  IMAD.MOV.U32 R15, RZ, RZ, -0x1 ;  /* 0xffffffffff0f7424 */ /* 0x000fce00078e00ff */
[----:B-----5:R-:W-:Y:S05]  /*28530*/  WARPSYNC.COLLECTIVE R15, `(.L_x_1775) ;  /* 0x000000000f087348 */ /* 0x020fea0003c00000 */
[----:B------:R0:W1:Y:S02]  /*28540*/  SHFL.IDX P6, R14, R13, R12, R11 ;  /* 0x0000000c0d0e7389 */ /* 0x00006400000c000b */
[----:B01---5:R-:W-:Y:S01]  /*28550*/  ENDCOLLECTIVE ;  /* 0x000000000000791b */ /* 0x023fe20003800000 */
.L_x_1775:
[----:B------:R-:W-:Y:S05]  /*28560*/  BSYNC B1 ;  /* 0x0000000000017941 */ /* 0x000fea0003800000 */
.L_x_1774:
[----:B------:R-:W-:Y:S05]  /*28570*/  BRA `(.L_x_1776) ;  /* 0xfffffe28000c7947 */ /* 0x000fea000383ffff */
.L_x_1460:
        /* <DEDUP_REMOVED lines=8> */
.L_x_1778:
[----:B------:R-:W-:Y:S05]  /*28600*/  BSYNC B1 ;  /* 0x0000000000017941 */ /* 0x000fea0003800000 */
.L_x_1777:
[----:B------:R-:W-:Y:S05]  /*28610*/  BRA `(.L_x_1779) ;  /* 0xfffffe2400ec7947 */ /* 0x000fea000383ffff */
.L_x_1461:
        /* <DEDUP_REMOVED lines=8> */
.L_x_1781:
[----:B------:R-:W-:Y:S05]  /*286a0*/  BSYNC B1 ;  /* 0x0000000000017941 */ /* 0x000fea0003800000 */
.L_x_1780:
[----:B------:R-:W-:Y:S05]  /*286b0*/  BRA `(.L_x_1782) ;  /* 0xfffffe2400cc7947 */ /* 0x000fea000383ffff */
.L_x_1462:
        /* <DEDUP_REMOVED lines=8> */
.L_x_1784:
[----:B------:R-:W-:Y:S05]  /*28740*/  BSYNC B1 ;  /* 0x0000000000017941 */ /* 0x000fea0003800000 */
.L_x_1783:
[----:B------:R-:W-:Y:S05]  /*28750*/  BRA `(.L_x_1785) ;  /* 0xfffffe2400ac7947 */ /* 0x000fea000383ffff */
.L_x_1463:
[----:B------:R-:W-:Y:S01]  /*28760*/  BSSY B1, `(.L_x_1786) ;  /* 0x0000008000017945 */ /* 0x000fe20003800000 */
[----:B------:R-:W-:Y:S02]  /*28770*/  IMAD.MOV.U32 R13, RZ, RZ, R5 ;  /* 0x000000ffff0d7224 */ /* 0x000fe400078e0005 */
[----:B------:R-:W-:Y:S02]  /*28780*/  IMAD.MOV.U32 R12, RZ, RZ, 0x1 ;  /* 0x00000001ff0c7424 */ /* 0x000fe400078e00ff */
[----:B------:R-:W-:Y:S02]  /*28790*/  IMAD.MOV.U32 R11, RZ, RZ, 0x181f ;  /* 0x0000181fff0b7424 */ /* 0x000fe400078e00ff */
[----:B------:R-:W-:-:S07]  /*287a0*/  IMAD.MOV.U32 R15, RZ, RZ, -0x1 ;  /* 0xffffffffff0f7424 */ /* 0x000fce00078e00ff */
[----:B-----5:R-:W-:Y:S05]  /*287b0*/  WARPSYNC.COLLECTIVE R15, `(.L_x_1787) ;  /* 0x000000000f087348 */ /* 0x020fea0003c00000 */
[----:B------:R0:W1:Y:S02]  /*287c0*/  SHFL.IDX P6, R14, R13, R12, R11 ;  /* 0x0000000c0d0e7389 */ /* 0x00006400000c000b */
[----:B01---5:R-:W-:Y:S01]  /*287d0*/  ENDCOLLECTIVE ;  /* 0x000000000000791b */ /* 0x023fe20003800000 */
.L_x_1787:
[----:B------:R-:W-:Y:S05]  /*287e0*/  BSYNC B1 ;  /* 0x0000000000017941 */ /* 0x000fea0003800000 */
.L_x_1786:
[----:B------:R-:W-:Y:S05]  /*287f0*/  BRA `(.L_x_1788) ;  /* 0xfffffe24008c7947 */ /* 0x000fea000383ffff */
.L_x_1464:
        /* <DEDUP_REMOVED lines=8> */
.L_x_1790:
[----:B------:R-:W-:Y:S05]  /*28880*/  BSYNC B1 ;  /* 0x0000000000017941 */ /* 0x000fea0003800000 */
.L_x_1789:
[----:B------:R-:W-:Y:S05]  /*28890*/  BRA `(.L_x_1791) ;  /* 0xfffffe24006c7947 */ /* 0x000fea000383ffff */
.L_x_1465:
        /* <DEDUP_REMOVED lines=8> */
.L_x_1793:
[----:B------:R-:W-:Y:S05]  /*28920*/  BSYNC B1 ;  /* 0x0000000000017941 */ /* 0x000fea0003800000 */
.L_x_1792:
[----:B------:R-:W-:Y:S05]  /*28930*/  BRA `(.L_x_1794) ;  /* 0xfffffe24004c7947 */ /* 0x000fea000383ffff */
.L_x_1466:
        /* <DEDUP_REMOVED lines=8> */
.L_x_1796:
[----:B------:R-:W-:Y:S05]  /*289c0*/  BSYNC B1 ;  /* 0x0000000000017941 */ /* 0x000fea0003800000 */
.L_x_1795:
[----:B------:R-:W-:Y:S05]  /*289d0*/  BRA `(.L_x_1797) ;  /* 0xfffffe24002c7947 */ /* 0x000fea000383ffff */
.L_x_1467:
        /* <DEDUP_REMOVED lines=8> */
.L_x_1799:
[----:B------:R-:W-:Y:S05]  /*28a60*/  BSYNC B1 ;  /* 0x0000000000017941 */ /* 0x000fea0003800000 */
.L_x_1798:
[----:B------:R-:W-:Y:S05]  /*28a70*/  BRA `(.L_x_1800) ;  /* 0xfffffe24000c7947 */ /* 0x000fea000383ffff */
.L_x_1468:
        /* <DEDUP_REMOVED lines=8> */
.L_x_1802:
[----:B------:R-:W-:Y:S05]  /*28b00*/  BSYNC B1 ;  /* 0x0000000000017941 */ /* 0x000fea0003800000 */
.L_x_1801:
[----:B------:R-:W-:Y:S05]  /*28b10*/  BRA `(.L_x_1803) ;  /* 0xfffffe2000ec7947 */ /* 0x000fea000383ffff */
.L_x_1469:
        /* <DEDUP_REMOVED lines=8> */
.L_x_1805:
[----:B------:R-:W-:Y:S05]  /*28ba0*/  BSYNC B1 ;  /* 0x0000000000017941 */ /* 0x000fea0003800000 */
.L_x_1804:
[----:B------:R-:W-:Y:S05]  /*28bb0*/  BRA `(.L_x_1806) ;  /* 0xfffffe2000cc7947 */ /* 0x000fea000383ffff */
.L_x_1470:
        /* <DEDUP_REMOVED lines=8> */
.L_x_1808:
[----:B------:R-:W-:Y:S05]  /*28c40*/  BSYNC B1 ;  /* 0x0000000000017941 */ /* 0x000fea0003800000 */
.L_x_1807:
[----:B------:R-:W-:Y:S05]  /*28c50*/  BRA `(.L_x_1809) ;  /* 0xfffffe2000ac7947 */ /* 0x000fea000383ffff */
.L_x_1471:
        /* <DEDUP_REMOVED lines=8> */
.L_x_1811:
[----:B------:R-:W-:Y:S05]  /*28ce0*/  BSYNC B1 ;  /* 0x0000000000017941 */ /* 0x000fea0003800000 */
.L_x_1810:
[----:B------:R-:W-:Y:S05]  /*28cf0*/  BRA `(.L_x_1812) ;  /* 0xfffffe20008c7947 */ /* 0x000fea000383ffff */
.L_x_1472:
        /* <DEDUP_REMOVED lines=8> */
.L_x_1814:
[----:B------:R-:W-:Y:S05]  /*28d80*/  BSYNC B1 ;  /* 0x0000000000017941 */ /* 0x000fea0003800000 */
.L_x_1813:
[----:B------:R-:W-:Y:S05]  /*28d90*/  BRA `(.L_x_1815) ;  /* 0xfffffe2000707947 */ /* 0x000fea000383ffff */
.L_x_1473:
        /* <DEDUP_REMOVED lines=8> */
.L_x_1817:
[----:B------:R-:W-:Y:S05]  /*28e20*/  BSYNC B1 ;  /* 0x0000000000017941 */ /* 0x000fea0003800000 */
.L_x_1816:
[----:B------:R-:W-:Y:S05]  /*28e30*/  BRA `(.L_x_1818) ;  /* 0xfffffe2000547947 */ /* 0x000fea000383ffff */
.L_x_1474:
        /* <DEDUP_REMOVED lines=8> */
.L_x_1820:
[----:B------:R-:W-:Y:S05]  /*28ec0*/  BSYNC B1 ;  /* 0x0000000000017941 */ /* 0x000fea0003800000 */
.L_x_1819:
[----:B------:R-:W-:Y:S05]  /*28ed0*/  BRA `(.L_x_1821) ;  /* 0xfffffe2000387947 */ /* 0x000fea000383ffff */
.L_x_1476:
[----:B0-----:R0:W1:Y:S02]  /*28ee0*/  SYNCS.PHASECHK.TRANS64.TRYWAIT P4, [R16+URZ+0x30800], R5 ;  /* 0x03080005100075a7 */ /* 0x001064000808017f */
[----:B-1----:R-:W-:Y:S05]  /*28ef0*/  @!P4 NANOSLEEP.SYNCS 0x989680 ;  /* 0x009896800000c95d */ /* 0x002fea0003900000 */
[----:B------:R-:W1:Y:S02]  /*28f00*/  @!P4 SYNCS.PHASECHK.TRANS64 P4, [R16+URZ+0x30800], R5 ;  /* 0x030800051000c5a7 */ /* 0x000e64000808007f */
[----:B-1----:R-:W-:Y:S05]  /*28f10*/  @!P4 BRA `(.L_x_1476) ;  /* 0xfffffffc00f0c947 */ /* 0x002fea000383ffff */
[----:B------:R-:W-:Y:S05]  /*28f20*/  BRA `(.L_x_1822) ;  /* 0xfffffe2000b07947 */ /* 0x000fea000383ffff */
.L_x_1516:
        /* <DEDUP_REMOVED lines=8> */
.L_x_1824:
[----:B------:R-:W-:Y:S05]  /*28fb0*/  BSYNC B1 ;  /* 0x0000000000017941 */ /* 0x000fea0003800000 */
.L_x_1823:
[----:B------:R-:W-:Y:S05]  /*28fc0*/  BRA `(.L_x_1825) ;  /* 0xfffffe6400ec7947 */ /* 0x000fea000383ffff */
.L_x_1517:
        /* <DEDUP_REMOVED lines=8> */
.L_x_1827:
[----:B------:R-:W-:Y:S05]  /*29050*/  BSYNC B1 ;  /* 0x0000000000017941 */ /* 0x000fea0003800000 */
.L_x_1826:
[----:B------:R-:W-:Y:S05]  /*29060*/  BRA `(.L_x_1828) ;  /* 0xfffffe6400cc7947 */ /* 0x000fea000383ffff */
.L_x_1518:
        /* <DEDUP_REMOVED lines=8> */
.L_x_1830:
[----:B------:R-:W-:Y:S05]  /*290f0*/  BSYNC B1 ;  /* 0x0000000000017941 */ /* 0x000fea0003800000 */
.L_x_1829:
[----:B------:R-:W-:Y:S05]  /*29100*/  BRA `(.L_x_1831) ;  /* 0xfffffe6400ac7947 */ /* 0x000fea000383ffff */
.L_x_1519:
        /* <DEDUP_REMOVED lines=8> */
.L_x_1833:
[----:B------:R-:W-:Y:S05]  /*29190*/  BSYNC B1 ;  /* 0x0000000000017941 */ /* 0x000fea0003800000 */
.L_x_1832:
[----:B------:R-:W-:Y:S05]  /*291a0*/  BRA `(.L_x_1834) ;  /* 0xfffffe64008c7947 */ /* 0x000fea000383ffff */
.L_x_1520:
[----:B------:R-:W-:Y:S01]  /*291b0*/  BSSY B1, `(.L_x_1835) ;  /* 0x0000008000017945 */ /* 0x000fe20003800000 */
[----:B------:R-:W-:Y:S02]  /*291c0*/  IMAD.MOV.U32 R13, RZ, RZ, R9 ;  /* 0x000000ffff0d7224 */ /* 0x000fe400078e0009 */
[----:B------:R-:W-:Y:S02]  /*291d0*/  IMAD.MOV.U32 R12, RZ, RZ, 0x1 ;  /* 0x00000001ff0c7424 */ /* 0x000fe400078e00ff */
[----:B------:R-:W-:Y:S02]  /*291e0*/  IMAD.MOV.U32 R11, RZ, RZ, 0x181f ;  /* 0x0000181fff0b7424 */ /* 0x000fe400078e00ff */
[----:B------:R-:W-:-:S07]  /*291f0*/  IMAD.MOV.U32 R15, RZ, RZ, -0x1 ;  /* 0xffffffffff0f7424 */ /* 0x000fce00078e00ff */
[----:B------:R-:W-:Y:S05]  /*29200*/  WARPSYNC.COLLECTIVE R15, `(.L_x_1836) ;  /* 0x000000000f087348 */ /* 0x000fea0003c00000 */
[----:B------:R0:W1:Y:S02]  /*29210*/  SHFL.IDX P6, R14, R13, R12, R11 ;  /* 0x0000000c0d0e7389 */ /* 0x00006400000c000b */
[----:B01----:R-:W-:Y:S01]  /*29220*/  ENDCOLLECTIVE ;  /* 0x000000000000791b */ /* 0x003fe20003800000 */
.L_x_1836:
[----:B------:R-:W-:Y:S05]  /*29230*/  BSYNC B1 ;  /* 0x0000000000017941 */ /* 0x000fea0003800000 */
.L_x_1835:
[----:B------:R-:W-:Y:S05]  /*29240*/  BRA `(.L_x_1837) ;  /* 0xfffffe64006c7947 */ /* 0x000fea000383ffff */
.L_x_1521:
        /* <DEDUP_REMOVED lines=8> */
.L_x_1839:
[----:B------:R-:W-:Y:S05]  /*292d0*/  BSYNC B1 ;  /* 0x0000000000017941 */ /* 0x000fea0003800000 */
.L_x_1838:
[----:B------:R-:W-:Y:S05]  /*292e0*/  BRA `(.L_x_1840) ;  /* 0xfffffe64004c7947 */ /* 0x000fea000383ffff */
.L_x_1522:
        /* <DEDUP_REMOVED lines=8> */
.L_x_1842:
[----:B------:R-:W-:Y:S05]  /*29370*/  BSYNC B1 ;  /* 0x0000000000017941 */ /* 0x000fea0003800000 */
.L_x_1841:
[----:B------:R-:W-:Y:S05]  /*29380*/  BRA `(.L_x_1843) ;  /* 0xfffffe64002c7947 */ /* 0x000fea000383ffff */
.L_x_1523:
        /* <DEDUP_REMOVED lines=8> */
.L_x_1845:
[----:B------:R-:W-:Y:S05]  /*29410*/  BSYNC B1 ;  /* 0x0000000000017941 */ /* 0x000fea0003800000 */
.L_x_1844:
[----:B------:R-:W-:Y:S05]  /*29420*/  BRA `(.L_x_1846) ;  /* 0xfffffe64000c7947 */ /* 0x000fea000383ffff */
.L_x_1524:
        /* <DEDUP_REMOVED lines=8> */
.L_x_1848:
[----:B------:R-:W-:Y:S05]  /*294b0*/  BSYNC B1 ;  /* 0x0000000000017941 */ /* 0x000fea0003800000 */
.L_x_1847:
[----:B------:R-:W-:Y:S05]  /*294c0*/  BRA `(.L_x_1849) ;  /* 0xfffffe6000ec7947 */ /* 0x000fea000383ffff */
.L_x_1525:
        /* <DEDUP_REMOVED lines=8> */
.L_x_1851:
[----:B------:R-:W-:Y:S05]  /*29550*/  BSYNC B1 ;  /* 0x0000000000017941 */ /* 0x000fea0003800000 */
.L_x_1850:
[----:B------:R-:W-:Y:S05]  /*29560*/  BRA `(.L_x_1852) ;  /* 0xfffffe6000cc7947 */ /* 0x000fea000383ffff */
.L_x_1526:
        /* <DEDUP_REMOVED lines=8> */
.L_x_1854:
[----:B------:R-:W-:Y:S05]  /*295f0*/  BSYNC B1 ;  /* 0x0000000000017941 */ /* 0x000fea0003800000 */
.L_x_1853:
[----:B------:R-:W-:Y:S05]  /*29600*/  BRA `(.L_x_1855) ;  /* 0xfffffe6000ac7947 */ /* 0x000fea000383ffff */
.L_x_1527:
        /* <DEDUP_REMOVED lines=8> */
.L_x_1857:
[----:B------:R-:W-:Y:S05]  /*29690*/  BSYNC B1 ;  /* 0x0000000000017941 */ /* 0x000fea0003800000 */
.L_x_1856:
[----:B------:R-:W-:Y:S05]  /*296a0*/  BRA `(.L_x_1858) ;  /* 0xfffffe60008c7947 */ /* 0x000fea000383ffff */
.L_x_1528:
        /* <DEDUP_REMOVED lines=8> */
.L_x_1860:
[----:B------:R-:W-:Y:S05]  /*29730*/  BSYNC B1 ;  /* 0x0000000000017941 */ /* 0x000fea0003800000 */
.L_x_1859:
[----:B------:R-:W-:Y:S05]  /*29740*/  BRA `(.L_x_1861) ;  /* 0xfffffe60006c7947 */ /* 0x000fea000383ffff */
.L_x_1529:
        /* <DEDUP_REMOVED lines=8> */
.L_x_1863:
[----:B------:R-:W-:Y:S05]  /*297d0*/  BSYNC B1 ;  /* 0x0000000000017941 */ /* 0x000fea0003800000 */
.L_x_1862:
[----:B------:R-:W-:Y:S05]  /*297e0*/  BRA `(.L_x_1864) ;  /* 0xfffffe6000507947 */ /* 0x000fea000383ffff */
.L_x_1530:
        /* <DEDUP_REMOVED lines=8> */
.L_x_1866:
[----:B------:R-:W-:Y:S05]  /*29870*/  BSYNC B1 ;  /* 0x0000000000017941 */ /* 0x000fea0003800000 */
.L_x_1865:
[----:B------:R-:W-:Y:S05]  /*29880*/  BRA `(.L_x_1867) ;  /* 0xfffffe6000347947 */ /* 0x000fea000383ffff */
.L_x_1531:
        /* <DEDUP_REMOVED lines=8> */
.L_x_1869:
[----:B------:R-:W-:Y:S05]  /*29910*/  BSYNC B1 ;  /* 0x0000000000017941 */ /* 0x000fea0003800000 */
.L_x_1868:
[----:B------:R-:W-:Y:S05]  /*29920*/  BRA `(.L_x_1870) ;  /* 0xfffffe60001c7947 */ /* 0x000fea000383ffff */
.L_x_1533:
[----:B0-----:R0:W1:Y:S02]  /*29930*/  SYNCS.PHASECHK.TRANS64.TRYWAIT P4, [R16+URZ+0x30800], R9 ;  /* 0x03080009100075a7 */ /* 0x001064000808017f */
[----:B-1----:R-:W-:Y:S05]  /*29940*/  @!P4 NANOSLEEP.SYNCS 0x989680 ;  /* 0x009896800000c95d */ /* 0x002fea0003900000 */
[----:B------:R-:W1:Y:S02]  /*29950*/  @!P4 SYNCS.PHASECHK.TRANS64 P4, [R16+URZ+0x30800], R9 ;  /* 0x030800091000c5a7 */ /* 0x000e64000808007f */
[----:B-1----:R-:W-:Y:S05]  /*29960*/  @!P4 BRA `(.L_x_1533) ;  /* 0xfffffffc00f0c947 */ /* 0x002fea000383ffff */
[----:B------:R-:W-:Y:S05]  /*29970*/  BRA `(.L_x_1871) ;  /* 0xfffffe60009c7947 */ /* 0x000fea000383ffff */
.L_x_1551:
[----:B-1----:R1:W2:Y:S02]  /*29980*/  SYNCS.PHASECHK.TRANS64.TRYWAIT P2, [R5+URZ+0x30830], R0 ;  /* 0x03083000050075a7 */ /* 0x0022a4000804017f */
[----:B--2---:R-:W-:Y:S05]  /*29990*/  @!P2 NANOSLEEP.SYNCS 0x989680 ;  /* 0x009896800000a95d */ /* 0x004fea0003900000 */
[----:B------:R-:W2:Y:S02]  /*299a0*/  @!P2 SYNCS.PHASECHK.TRANS64 P2, [R5+URZ+0x30830], R0 ;  /* 0x030830000500a5a7 */ /* 0x000ea4000804007f */
[----:B--2---:R-:W-:Y:S05]  /*299b0*/  @!P2 BRA `(.L_x_1551) ;  /* 0xfffffffc00f0a947 */ /* 0x004fea000383ffff */
[----:B------:R-:W-:Y:S05]  /*299c0*/  BRA `(.L_x_1550) ;  /* 0xfffffe9800c87947 */ /* 0x000fea000383ffff */
.L_x_1571:
[----:B0-----:R0:W2:Y:S02]  /*299d0*/  SYNCS.PHASECHK.TRANS64.TRYWAIT P3, [R232+URZ+0x30830], R152 ;  /* 0x03083098e80075a7 */ /* 0x0010a4000806017f */
[----:B--2---:R-:W-:Y:S05]  /*299e0*/  @!P3 NANOSLEEP.SYNCS 0x989680 ;  /* 0x009896800000b95d */ /* 0x004fea0003900000 */
[----:B------:R-:W2:Y:S02]  /*299f0*/  @!P3 SYNCS.PHASECHK.TRANS64 P3, [R232+URZ+0x30830], R152 ;  /* 0x03083098e800b5a7 */ /* 0x000ea4000806007f */
[----:B--2---:R-:W-:Y:S05]  /*29a00*/  @!P3 BRA `(.L_x_1571) ;  /* 0xfffffffc00f0b947 */ /* 0x004fea000383ffff */
[----:B------:R-:W-:Y:S05]  /*29a10*/  BRA `(.L_x_1570) ;  /* 0xfffffec400287947 */ /* 0x000fea000383ffff */
.L_x_1576:
[----:B-1----:R1:W2:Y:S02]  /*29a20*/  SYNCS.PHASECHK.TRANS64.TRYWAIT P3, [R0+URZ+0x30850], R2 ;  /* 0x03085002000075a7 */ /* 0x0022a4000806017f */
[----:B--2---:R-:W-:Y:S05]  /*29a30*/  @!P3 NANOSLEEP.SYNCS 0x989680 ;  /* 0x009896800000b95d */ /* 0x004fea0003900000 */
[----:B------:R-:W2:Y:S02]  /*29a40*/  @!P3 SYNCS.PHASECHK.TRANS64 P3, [R0+URZ+0x30850], R2 ;  /* 0x030850020000b5a7 */ /* 0x000ea4000806007f */
[----:B--2---:R-:W-:Y:S05]  /*29a50*/  @!P3 BRA `(.L_x_1576) ;  /* 0xfffffffc00f0b947 */ /* 0x004fea000383ffff */
[----:B------:R-:W-:Y:S05]  /*29a60*/  BRA `(.L_x_1575) ;  /* 0xfffffed400747947 */ /* 0x000fea000383ffff */
.L_x_1596:
[----:B-1----:R1:W2:Y:S02]  /*29a70*/  SYNCS.PHASECHK.TRANS64.TRYWAIT P2, [R4+URZ+0x30830], R5 ;  /* 0x03083005040075a7 */ /* 0x0022a4000804017f */
[----:B--2---:R-:W-:Y:S05]  /*29a80*/  @!P2 NANOSLEEP.SYNCS 0x989680 ;  /* 0x009896800000a95d */ /* 0x004fea0003900000 */
[----:B------:R-:W2:Y:S02]  /*29a90*/  @!P2 SYNCS.PHASECHK.TRANS64 P2, [R4+URZ+0x30830], R5 ;  /* 0x030830050400a5a7 */ /* 0x000ea4000804007f */
[----:B--2---:R-:W-:Y:S05]  /*29aa0*/  @!P2 BRA `(.L_x_1596) ;  /* 0xfffffffc00f0a947 */ /* 0x004fea000383ffff */
[----:B------:R-:W-:Y:S05]  /*29ab0*/  BRA `(.L_x_1595) ;  /* 0xfffffef000587947 */ /* 0x000fea000383ffff */
.L_x_1601:
[----:B-1----:R1:W2:Y:S02]  /*29ac0*/  SYNCS.PHASECHK.TRANS64.TRYWAIT P2, [R231+URZ+0x30850], R0 ;  /* 0x03085000e70075a7 */ /* 0x0022a4000804017f */
[----:B--2---:R-:W-:Y:S05]  /*29ad0*/  @!P2 NANOSLEEP.SYNCS 0x989680 ;  /* 0x009896800000a95d */ /* 0x004fea0003900000 */
[----:B------:R-:W2:Y:S02]  /*29ae0*/  @!P2 SYNCS.PHASECHK.TRANS64 P2, [R231+URZ+0x30850], R0 ;  /* 0x03085000e700a5a7 */ /* 0x000ea4000804007f */
[----:B--2---:R-:W-:Y:S05]  /*29af0*/  @!P2 BRA `(.L_x_1601) ;  /* 0xfffffffc00f0a947 */ /* 0x004fea000383ffff */
[----:B------:R-:W-:Y:S05]  /*29b00*/  BRA `(.L_x_1600) ;  /* 0xffffff0000a07947 */ /* 0x000fea000383ffff */
.L_x_1609:
[----:B-1----:R1:W2:Y:S02]  /*29b10*/  SYNCS.PHASECHK.TRANS64.TRYWAIT P2, [R232+URZ+0x30830], R4 ;  /* 0x03083004e80075a7 */ /* 0x0022a4000804017f */
[----:B--2---:R-:W-:Y:S05]  /*29b20*/  @!P2 NANOSLEEP.SYNCS 0x989680 ;  /* 0x009896800000a95d */ /* 0x004fea0003900000 */
[----:B------:R-:W2:Y:S02]  /*29b30*/  @!P2 SYNCS.PHASECHK.TRANS64 P2, [R232+URZ+0x30830], R4 ;  /* 0x03083004e800a5a7 */ /* 0x000ea4000804007f */
[----:B--2---:R-:W-:Y:S05]  /*29b40*/  @!P2 BRA `(.L_x_1609) ;  /* 0xfffffffc00f0a947 */ /* 0x004fea000383ffff */
[----:B------:R-:W-:Y:S05]  /*29b50*/  BRA `(.L_x_1608) ;  /* 0xffffff1000607947 */ /* 0x000fea000383ffff */
.L_x_1614:
[----:B-1----:R1:W2:Y:S02]  /*29b60*/  SYNCS.PHASECHK.TRANS64.TRYWAIT P2, [R0+URZ+0x30850], R2 ;  /* 0x03085002000075a7 */ /* 0x0022a4000804017f */
[----:B--2---:R-:W-:Y:S05]  /*29b70*/  @!P2 NANOSLEEP.SYNCS 0x989680 ;  /* 0x009896800000a95d */ /* 0x004fea0003900000 */
[----:B------:R-:W2:Y:S02]  /*29b80*/  @!P2 SYNCS.PHASECHK.TRANS64 P2, [R0+URZ+0x30850], R2 ;  /* 0x030850020000a5a7 */ /* 0x000ea4000804007f */
[----:B--2---:R-:W-:Y:S05]  /*29b90*/  @!P2 BRA `(.L_x_1614) ;  /* 0xfffffffc00f0a947 */ /* 0x004fea000383ffff */
[----:B------:R-:W-:Y:S05]  /*29ba0*/  BRA `(.L_x_1613) ;  /* 0xffffff2000ac7947 */ /* 0x000fea000383ffff */
.L_x_1628:
[----:B-1----:R1:W2:Y:S02]  /*29bb0*/  SYNCS.PHASECHK.TRANS64.TRYWAIT P0, [R11+URZ+0x30850], R2 ;  /* 0x030850020b0075a7 */ /* 0x0022a4000800017f */
[----:B--2---:R-:W-:Y:S05]  /*29bc0*/  @!P0 NANOSLEEP.SYNCS 0x989680 ;  /* 0x009896800000895d */ /* 0x004fea0003900000 */
[----:B------:R-:W2:Y:S02]  /*29bd0*/  @!P0 SYNCS.PHASECHK.TRANS64 P0, [R11+URZ+0x30850], R2 ;  /* 0x030850020b0085a7 */ /* 0x000ea4000800007f */
[----:B--2---:R-:W-:Y:S05]  /*29be0*/  @!P0 BRA `(.L_x_1628) ;  /* 0xfffffffc00f08947 */ /* 0x004fea000383ffff */
[----:B------:R-:W-:Y:S05]  /*29bf0*/  BRA `(.L_x_1627) ;  /* 0xffffff4000d87947 */ /* 0x000fea000383ffff */
.L_x_1670:
[----:B------:R-:W1:Y:S01]  /*29c00*/  S2R R11, SR_TID.X ;  /* 0x00000000000b7919 */ /* 0x000e620000002100 */
[----:B------:R-:W-:Y:S01]  /*29c10*/  BSSY B1, `(.L_x_1872) ;  /* 0x000000a000017945 */ /* 0x000fe20003800000 */
[----:B------:R-:W-:Y:S02]  /*29c20*/  IMAD.MOV.U32 R12, RZ, RZ, RZ ;  /* 0x000000ffff0c7224 */ /* 0x000fe400078e00ff */
[----:B------:R-:W-:Y:S01]  /*29c30*/  IMAD.MOV.U32 R15, RZ, RZ, -0x1 ;  /* 0xffffffffff0f7424 */ /* 0x000fe200078e00ff */
[----:B-1----:R-:W-:-:S04]  /*29c40*/  SHF.R.U32.HI R11, RZ, 0x5, R11 ;  /* 0x00000005ff0b7819 */ /* 0x002fc8000001160b */
[----:B------:R-:W-:-:S05]  /*29c50*/  LOP3.LUT R11, R11, 0x3, RZ, 0xc0, !PT ;  /* 0x000000030b0b7812 */ /* 0x000fca00078ec0ff */
[----:B0-----:R-:W-:Y:S02]  /*29c60*/  IMAD.MOV.U32 R13, RZ, RZ, R11 ;  /* 0x000000ffff0d7224 */ /* 0x001fe400078e000b */
[----:B------:R-:W-:-:S07]  /*29c70*/  IMAD.MOV.U32 R11, RZ, RZ, 0x1f ;  /* 0x0000001fff0b7424 */ /* 0x000fce00078e00ff */
[----:B------:R-:W-:Y:S05]  /*29c80*/  WARPSYNC.COLLECTIVE R15, `(.L_x_1873) ;  /* 0x000000000f087348 */ /* 0x000fea0003c00000 */
[----:B------:R0:W1:Y:S02]  /*29c90*/  SHFL.IDX P6, R14, R13, R12, R11 ;  /* 0x0000000c0d0e7389 */ /* 0x00006400000c000b */
[----:B01----:R-:W-:Y:S01]  /*29ca0*/  ENDCOLLECTIVE ;  /* 0x000000000000791b */ /* 0x003fe20003800000 */
.L_x_1873:
[----:B------:R-:W-:Y:S05]  /*29cb0*/  BSYNC B1 ;  /* 0x0000000000017941 */ /* 0x000fea0003800000 */
.L_x_1872:
[----:B------:R-:W-:Y:S05]  /*29cc0*/  BRA `(.L_x_1874) ;  /* 0xffffff8c00e47947 */ /* 0x000fea000383ffff */
.L_x_1671:
[----:B------:R-:W-:Y:S01]  /*29cd0*/  BSSY B1, `(.L_x_1875) ;  /* 0x0000006000017945 */ /* 0x000fe20003800000 */
[----:B------:R-:W-:-:S07]  /*29ce0*/  IMAD.MOV.U32 R15, RZ, RZ, -0x1 ;  /* 0xffffffffff0f7424 */ /* 0x000fce00078e00ff */
[----:B0-----:R-:W-:Y:S05]  /*29cf0*/  WARPSYNC.COLLECTIVE R15, `(.L_x_1876) ;  /* 0x000000000f0c7348 */ /* 0x001fea0003c00000 */
[----:B------:R-:W-:Y:S02]  /*29d00*/  ELECT P6, UR62, PT ;  /* 0x00000000003e782f */ /* 0x000fe400038c0000 */
[----:B------:R-:W-:Y:S01]  /*29d10*/  MOV R14, UR62 ;  /* 0x0000003e000e7c02 */ /* 0x000fe20008000f00 */
[----:B0-----:R-:W-:Y:S10]  /*29d20*/  ENDCOLLECTIVE ;  /* 0x000000000000791b */ /* 0x001ff40003800000 */
.L_x_1876:
[----:B------:R-:W-:Y:S05]  /*29d30*/  BSYNC B1 ;  /* 0x0000000000017941 */ /* 0x000fea0003800000 */
.L_x_1875:
[----:B------:R-:W-:Y:S05]  /*29d40*/  BRA `(.L_x_1877) ;  /* 0xffffff8c00d07947 */ /* 0x000fea000383ffff */
.L_x_1673:
[----:B-1----:R1:W2:Y:S02]  /*29d50*/  SYNCS.PHASECHK.TRANS64.TRYWAIT P0, [R12+URZ+0x30820], R8 ;  /* 0x030820080c0075a7 */ /* 0x0022a4000800017f */
[----:B--2---:R-:W-:Y:S05]  /*29d60*/  @!P0 NANOSLEEP.SYNCS 0x989680 ;  /* 0x009896800000895d */ /* 0x004fea0003900000 */
[----:B------:R-:W2:Y:S02]  /*29d70*/  @!P0 SYNCS.PHASECHK.TRANS64 P0, [R12+URZ+0x30820], R8 ;  /* 0x030820080c0085a7 */ /* 0x000ea4000800007f */
[----:B--2---:R-:W-:Y:S05]  /*29d80*/  @!P0 BRA `(.L_x_1673) ;  /* 0xfffffffc00f08947 */ /* 0x004fea000383ffff */
[----:B------:R-:W-:Y:S05]  /*29d90*/  BRA `(.L_x_1878) ;  /* 0xffffff8c00ec7947 */ /* 0x000fea000383ffff */
.L_x_1676:
[----:B-1----:R1:W2:Y:S02]  /*29da0*/  SYNCS.PHASECHK.TRANS64.TRYWAIT P0, [R8+URZ+0x308a0], R10 ;  /* 0x0308a00a080075a7 */ /* 0x0022a4000800017f */
[----:B--2---:R-:W-:Y:S05]  /*29db0*/  @!P0 NANOSLEEP.SYNCS 0x989680 ;  /* 0x009896800000895d */ /* 0x004fea0003900000 */
[----:B------:R-:W2:Y:S02]  /*29dc0*/  @!P0 SYNCS.PHASECHK.TRANS64 P0, [R8+URZ+0x308a0], R10 ;  /* 0x0308a00a080085a7 */ /* 0x000ea4000800007f */
[----:B--2---:R-:W-:Y:S05]  /*29dd0*/  @!P0 BRA `(.L_x_1676) ;  /* 0xfffffffc00f08947 */ /* 0x004fea000383ffff */
[----:B------:R-:W-:Y:S05]  /*29de0*/  BRA `(.L_x_1879) ;  /* 0xffffff8c00fc7947 */ /* 0x000fea000383ffff */
.L_x_1678:
[----:B--2---:R2:W3:Y:S02]  /*29df0*/  SYNCS.PHASECHK.TRANS64.TRYWAIT P0, [R8+URZ+0x308c0], R10 ;  /* 0x0308c00a080075a7 */ /* 0x0044e4000800017f */
[----:B---3--:R-:W-:Y:S05]  /*29e00*/  @!P0 NANOSLEEP.SYNCS 0x989680 ;  /* 0x009896800000895d */ /* 0x008fea0003900000 */
[----:B------:R-:W3:Y:S02]  /*29e10*/  @!P0 SYNCS.PHASECHK.TRANS64 P0, [R8+URZ+0x308c0], R10 ;  /* 0x0308c00a080085a7 */ /* 0x000ee4000800007f */
[----:B---3--:R-:W-:Y:S05]  /*29e20*/  @!P0 BRA `(.L_x_1678) ;  /* 0xfffffffc00f08947 */ /* 0x008fea000383ffff */
[----:B------:R-:W-:Y:S05]  /*29e30*/  BRA `(.L_x_1880) ;  /* 0xffffff90009c7947 */ /* 0x000fea000383ffff */
.L_x_1682:
[----:B-1----:R1:W2:Y:S02]  /*29e40*/  SYNCS.PHASECHK.TRANS64.TRYWAIT P0, [R8+URZ+0x308a0], R9 ;  /* 0x0308a009080075a7 */ /* 0x0022a4000800017f */
[----:B--2---:R-:W-:Y:S05]  /*29e50*/  @!P0 NANOSLEEP.SYNCS 0x989680 ;  /* 0x009896800000895d */ /* 0x004fea0003900000 */
[----:B------:R-:W2:Y:S02]  /*29e60*/  @!P0 SYNCS.PHASECHK.TRANS64 P0, [R8+URZ+0x308a0], R9 ;  /* 0x0308a009080085a7 */ /* 0x000ea4000800007f */
[----:B--2---:R-:W-:Y:S05]  /*29e70*/  @!P0 BRA `(.L_x_1682) ;  /* 0xfffffffc00f08947 */ /* 0x004fea000383ffff */
[----:B------:R-:W-:Y:S05]  /*29e80*/  BRA `(.L_x_1881) ;  /* 0xffffff9400847947 */ /* 0x000fea000383ffff */
.L_x_1684:
[----:B--2---:R2:W3:Y:S02]  /*29e90*/  SYNCS.PHASECHK.TRANS64.TRYWAIT P1, [R8+URZ+0x308c0], R9 ;  /* 0x0308c009080075a7 */ /* 0x0044e4000802017f */
[----:B---3--:R-:W-:Y:S05]  /*29ea0*/  @!P1 NANOSLEEP.SYNCS 0x989680 ;  /* 0x009896800000995d */ /* 0x008fea0003900000 */
[----:B------:R-:W3:Y:S02]  /*29eb0*/  @!P1 SYNCS.PHASECHK.TRANS64 P1, [R8+URZ+0x308c0], R9 ;  /* 0x0308c009080095a7 */ /* 0x000ee4000802007f */
[----:B---3--:R-:W-:Y:S05]  /*29ec0*/  @!P1 BRA `(.L_x_1684) ;  /* 0xfffffffc00f09947 */ /* 0x008fea000383ffff */
[----:B------:R-:W-:Y:S05]  /*29ed0*/  BRA `(.L_x_1882) ;  /* 0xffffff9800207947 */ /* 0x000fea000383ffff */
.L_x_1705:
        /* <DEDUP_REMOVED lines=11> */
.L_x_1884:
[----:B------:R-:W-:Y:S05]  /*29f90*/  BSYNC B0 ;  /* 0x0000000000007941 */ /* 0x000fea0003800000 */
.L_x_1883:
[----:B------:R-:W-:Y:S05]  /*29fa0*/  BRA `(.L_x_1885) ;  /* 0xffffffa800487947 */ /* 0x000fea000383ffff */
.L_x_1706:
[----:B------:R-:W-:Y:S01]  /*29fb0*/  BSSY B0, `(.L_x_1886) ;  /* 0x0000006000007945 */ /* 0x000fe20003800000 */
[----:B------:R-:W-:-:S07]  /*29fc0*/  IMAD.MOV.U32 R15, RZ, RZ, -0x1 ;  /* 0xffffffffff0f7424 */ /* 0x000fce00078e00ff */
[----:B------:R-:W-:Y:S05]  /*29fd0*/  WARPSYNC.COLLECTIVE R15, `(.L_x_1887) ;  /* 0x000000000f0c7348 */ /* 0x000fea0003c00000 */
[----:B------:R-:W-:Y:S02]  /*29fe0*/  ELECT P6, UR62, PT ;  /* 0x00000000003e782f */ /* 0x000fe400038c0000 */
[----:B------:R-:W-:Y:S01]  /*29ff0*/  MOV R14, UR62 ;  /* 0x0000003e000e7c02 */ /* 0x000fe20008000f00 */
[----:B------:R-:W-:Y:S10]  /*2a000*/  ENDCOLLECTIVE ;  /* 0x000000000000791b */ /* 0x000ff40003800000 */
.L_x_1887:
[----:B------:R-:W-:Y:S05]  /*2a010*/  BSYNC B0 ;  /* 0x0000000000007941 */ /* 0x000fea0003800000 */
.L_x_1886:
[----:B------:R-:W-:Y:S05]  /*2a020*/  BRA `(.L_x_1888) ;  /* 0xffffffa800387947 */ /* 0x000fea000383ffff */
.L_x_1709:
[----:B0-----:R0:W1:Y:S02]  /*2a030*/  SYNCS.PHASECHK.TRANS64.TRYWAIT P0, [R7+URZ+0x30840], R10 ;  /* 0x0308400a070075a7 */ /* 0x001064000800017f */
[----:B-1----:R-:W-:Y:S05]  /*2a040*/  @!P0 NANOSLEEP.SYNCS 0x989680 ;  /* 0x009896800000895d */ /* 0x002fea0003900000 */
[----:B------:R-:W1:Y:S02]  /*2a050*/  @!P0 SYNCS.PHASECHK.TRANS64 P0, [R7+URZ+0x30840], R10 ;  /* 0x0308400a070085a7 */ /* 0x000e64000800007f */
[----:B-1----:R-:W-:Y:S05]  /*2a060*/  @!P0 BRA `(.L_x_1709) ;  /* 0xfffffffc00f08947 */ /* 0x002fea000383ffff */
[----:B------:R-:W-:Y:S05]  /*2a070*/  BRA `(.L_x_1889) ;  /* 0xffffffa800a07947 */ /* 0x000fea000383ffff */
.L_x_1712:
        /* <DEDUP_REMOVED lines=8> */
.L_x_1720:
[----:B0-----:R0:W1:Y:S02]  /*2a100*/  SYNCS.PHASECHK.TRANS64.TRYWAIT P0, [R3+URZ+0x30840], R8 ;  /* 0x03084008030075a7 */ /* 0x001064000800017f */
[----:B-1----:R-:W-:Y:S05]  /*2a110*/  @!P0 NANOSLEEP.SYNCS 0x989680 ;  /* 0x009896800000895d */ /* 0x002fea0003900000 */
[----:B------:R-:W1:Y:S02]  /*2a120*/  @!P0 SYNCS.PHASECHK.TRANS64 P0, [R3+URZ+0x30840], R8 ;  /* 0x03084008030085a7 */ /* 0x000e64000800007f */
[----:B-1----:R-:W-:Y:S05]  /*2a130*/  @!P0 BRA `(.L_x_1720) ;  /* 0xfffffffc00f08947 */ /* 0x002fea000383ffff */
[----:B------:R-:W-:Y:S05]  /*2a140*/  BRA `(.L_x_1891) ;  /* 0xffffffb000dc7947 */ /* 0x000fea000383ffff */
.L_x_1722:
[----:B0-----:R0:W1:Y:S02]  /*2a150*/  SYNCS.PHASECHK.TRANS64.TRYWAIT P0, [R8+URZ+0x60], R3 ;  /* 0x00006003080075a7 */ /* 0x001064000800017f */
[----:B-1----:R-:W-:Y:S05]  /*2a160*/  @!P0 NANOSLEEP.SYNCS 0x989680 ;  /* 0x009896800000895d */ /* 0x002fea0003900000 */
[----:B------:R-:W1:Y:S02]  /*2a170*/  @!P0 SYNCS.PHASECHK.TRANS64 P0, [R8+URZ+0x60], R3 ;  /* 0x00006003080085a7 */ /* 0x000e64000800007f */
[----:B-1----:R-:W-:Y:S05]  /*2a180*/  @!P0 BRA `(.L_x_1722) ;  /* 0xfffffffc00f08947 */ /* 0x002fea000383ffff */
[----:B------:R-:W-:Y:S05]  /*2a190*/  BRA `(.L_x_1892) ;  /* 0xffffffb4009c7947 */ /* 0x000fea000383ffff */
.L_x_1727:
[----:B-1----:R1:W2:Y:S02]  /*2a1a0*/  SYNCS.PHASECHK.TRANS64.TRYWAIT P0, [R2+URZ+0x30840], R3 ;  /* 0x03084003020075a7 */ /* 0x0022a4000800017f */
[----:B--2---:R-:W-:Y:S05]  /*2a1b0*/  @!P0 NANOSLEEP.SYNCS 0x989680 ;  /* 0x009896800000895d */ /* 0x004fea0003900000 */
[----:B------:R-:W2:Y:S02]  /*2a1c0*/  @!P0 SYNCS.PHASECHK.TRANS64 P0, [R2+URZ+0x30840], R3 ;  /* 0x03084003020085a7 */ /* 0x000ea4000800007f */
[----:B--2---:R-:W-:Y:S05]  /*2a1d0*/  @!P0 BRA `(.L_x_1727) ;  /* 0xfffffffc00f08947 */ /* 0x004fea000383ffff */
[----:B------:R-:W-:Y:S05]  /*2a1e0*/  BRA `(.L_x_1893) ;  /* 0xffffffbc00307947 */ /* 0x000fea000383ffff */
.L_x_1729:
[----:B0-----:R0:W1:Y:S02]  /*2a1f0*/  SYNCS.PHASECHK.TRANS64.TRYWAIT P1, [R3+URZ+0x60], R2 ;  /* 0x00006002030075a7 */ /* 0x001064000802017f */
[----:B-1----:R-:W-:Y:S05]  /*2a200*/  @!P1 NANOSLEEP.SYNCS 0x989680 ;  /* 0x009896800000995d */ /* 0x002fea0003900000 */
[----:B------:R-:W1:Y:S02]  /*2a210*/  @!P1 SYNCS.PHASECHK.TRANS64 P1, [R3+URZ+0x60], R2 ;  /* 0x00006002030095a7 */ /* 0x000e64000802007f */
[----:B-1----:R-:W-:Y:S05]  /*2a220*/  @!P1 BRA `(.L_x_1729) ;  /* 0xfffffffc00f09947 */ /* 0x002fea000383ffff */
[----:B------:R-:W-:Y:S05]  /*2a230*/  BRA `(.L_x_1894) ;  /* 0xffffffbc00f07947 */ /* 0x000fea000383ffff */
.L_x_1734:
[----:B--2---:R2:W3:Y:S02]  /*2a240*/  SYNCS.PHASECHK.TRANS64.TRYWAIT P0, [R2+URZ+0x30840], R3 ;  /* 0x03084003020075a7 */ /* 0x0044e4000800017f */
[----:B---3--:R-:W-:Y:S05]  /*2a250*/  @!P0 NANOSLEEP.SYNCS 0x989680 ;  /* 0x009896800000895d */ /* 0x008fea0003900000 */
[----:B------:R-:W3:Y:S02]  /*2a260*/  @!P0 SYNCS.PHASECHK.TRANS64 P0, [R2+URZ+0x30840], R3 ;  /* 0x03084003020085a7 */ /* 0x000ee4000800007f */
[----:B---3--:R-:W-:Y:S05]  /*2a270*/  @!P0 BRA `(.L_x_1734) ;  /* 0xfffffffc00f08947 */ /* 0x008fea000383ffff */
[----:B------:R-:W-:Y:S05]  /*2a280*/  BRA `(.L_x_1895) ;  /* 0xffffffc4003c7947 */ /* 0x000fea000383ffff */
.L_x_1736:
[----:B0-----:R0:W1:Y:S02]  /*2a290*/  SYNCS.PHASECHK.TRANS64.TRYWAIT P1, [R3+URZ+0x60], R9 ;  /* 0x00006009030075a7 */ /* 0x001064000802017f */
[----:B-1----:R-:W-:Y:S05]  /*2a2a0*/  @!P1 NANOSLEEP.SYNCS 0x989680 ;  /* 0x009896800000995d */ /* 0x002fea0003900000 */
[----:B------:R-:W1:Y:S02]  /*2a2b0*/  @!P1 SYNCS.PHASECHK.TRANS64 P1, [R3+URZ+0x60], R9 ;  /* 0x00006009030095a7 */ /* 0x000e64000802007f */
[----:B-1----:R-:W-:Y:S05]  /*2a2c0*/  @!P1 BRA `(.L_x_1736) ;  /* 0xfffffffc00f09947 */ /* 0x002fea000383ffff */
[----:B------:R-:W-:Y:S05]  /*2a2d0*/  BRA `(.L_x_1896) ;  /* 0xffffffc400fc7947 */ /* 0x000fea000383ffff */
.L_x_1743:
[----:B-1----:R1:W2:Y:S02]  /*2a2e0*/  SYNCS.PHASECHK.TRANS64.TRYWAIT P0, [R3+URZ+0x30860], R2 ;  /* 0x03086002030075a7 */ /* 0x0022a4000800017f */
[----:B--2---:R-:W-:Y:S05]  /*2a2f0*/  @!P0 NANOSLEEP.SYNCS 0x989680 ;  /* 0x009896800000895d */ /* 0x004fea0003900000 */
[----:B------:R-:W2:Y:S02]  /*2a300*/  @!P0 SYNCS.PHASECHK.TRANS64 P0, [R3+URZ+0x30860], R2 ;  /* 0x03086002030085a7 */ /* 0x000ea4000800007f */
[----:B--2---:R-:W-:Y:S05]  /*2a310*/  @!P0 BRA `(.L_x_1743) ;  /* 0xfffffffc00f08947 */ /* 0x004fea000383ffff */
[----:B------:R-:W-:Y:S05]  /*2a320*/  BRA `(.L_x_1897) ;  /* 0xffffffcc00307947 */ /* 0x000fea000383ffff */
.L_x_1745:
[----:B------:R-:W-:Y:S01]  /*2a330*/  BSSY B0, `(.L_x_1898) ;  /* 0x0000008000007945 */ /* 0x000fe20003800000 */
[----:B0-----:R-:W-:Y:S02]  /*2a340*/  IMAD.MOV.U32 R13, RZ, RZ, R16 ;  /* 0x000000ffff0d7224 */ /* 0x001fe400078e0010 */
[----:B------:R-:W-:Y:S02]  /*2a350*/  IMAD.MOV.U32 R12, RZ, RZ, RZ ;  /* 0x000000ffff0c7224 */ /* 0x000fe400078e00ff */
[----:B------:R-:W-:Y:S02]  /*2a360*/  IMAD.MOV.U32 R11, RZ, RZ, 0x1f ;  /* 0x0000001fff0b7424 */ /* 0x000fe400078e00ff */
[----:B------:R-:W-:-:S07]  /*2a370*/  IMAD.MOV.U32 R15, RZ, RZ, -0x1 ;  /* 0xffffffffff0f7424 */ /* 0x000fce00078e00ff */
[----:B-123--:R-:W-:Y:S05]  /*2a380*/  WARPSYNC.COLLECTIVE R15, `(.L_x_1899) ;  /* 0x000000000f087348 */ /* 0x00efea0003c00000 */
[----:B------:R0:W4:Y:S02]  /*2a390*/  SHFL.IDX P6, R14, R13, R12, R11 ;  /* 0x0000000c0d0e7389 */ /* 0x00012400000c000b */
[----:B01234-:R-:W-:Y:S01]  /*2a3a0*/  ENDCOLLECTIVE ;  /* 0x000000000000791b */ /* 0x01ffe20003800000 */
.L_x_1899:
[----:B------:R-:W-:Y:S05]  /*2a3b0*/  BSYNC B0 ;  /* 0x0000000000007941 */ /* 0x000fea0003800000 */
.L_x_1898:
        /* <DEDUP_REMOVED lines=8> */
.L_x_1900:
[----:B------:R-:W-:Y:S01]  /*2a440*/  IMAD.MOV.U32 R16, RZ, RZ, R14 ;  /* 0x000000ffff107224 */ /* 0x000fe200078e000e */
[----:B------:R-:W-:Y:S06]  /*2a450*/  BRA `(.L_x_1901) ;  /* 0xffffffcc00e07947 */ /* 0x000fec000383ffff */
.L_x_1748:
[----:B------:R-:W-:Y:S01]  /*2a460*/  BSSY B0, `(.L_x_1902) ;  /* 0x0000008000007945 */ /* 0x000fe20003800000 */
[----:B0----5:R-:W-:Y:S02]  /*2a470*/  IMAD.MOV.U32 R13, RZ, RZ, R3 ;  /* 0x000000ffff0d7224 */ /* 0x021fe400078e0003 */
[----:B------:R-:W-:Y:S02]  /*2a480*/  IMAD.MOV.U32 R12, RZ, RZ, 0x1 ;  /* 0x00000001ff0c7424 */ /* 0x000fe400078e00ff */
[----:B------:R-:W-:Y:S02]  /*2a490*/  IMAD.MOV.U32 R11, RZ, RZ, RZ ;  /* 0x000000ffff0b7224 */ /* 0x000fe400078e00ff */
[----:B------:R-:W-:-:S07]  /*2a4a0*/  IMAD.MOV.U32 R15, RZ, RZ, -0x1 ;  /* 0xffffffffff0f7424 */ /* 0x000fce00078e00ff */
[----:B-1-34-:R-:W-:Y:S05]  /*2a4b0*/  WARPSYNC.COLLECTIVE R15, `(.L_x_1903) ;  /* 0x000000000f087348 */ /* 0x01afea0003c00000 */
[----:B------:R0:W2:Y:S02]  /*2a4c0*/  SHFL.UP P6, R14, R13, R12, R11 ;  /* 0x0400000c0d0e7389 */ /* 0x0000a400000c000b */
[----:B01234-:R-:W-:Y:S01]  /*2a4d0*/  ENDCOLLECTIVE ;  /* 0x000000000000791b */ /* 0x01ffe20003800000 */
.L_x_1903:
[----:B------:R-:W-:Y:S05]  /*2a4e0*/  BSYNC B0 ;  /* 0x0000000000007941 */ /* 0x000fea0003800000 */
.L_x_1902:
        /* <DEDUP_REMOVED lines=10> */
.L_x_1904:
        /* <DEDUP_REMOVED lines=8> */
.L_x_1905:
        /* <DEDUP_REMOVED lines=8> */
.L_x_1906:
        /* <DEDUP_REMOVED lines=8> */
.L_x_1907:
        /* <DEDUP_REMOVED lines=8> */
.L_x_1908:
[----:B------:R-:W-:Y:S05]  /*2a790*/  BRA `(.L_x_1909) ;  /* 0xffffffcc00a87947 */ /* 0x000fea000383ffff */
.L_x_1753:
        /* <DEDUP_REMOVED lines=8> */
.L_x_1911:
[----:B------:R-:W-:Y:S05]  /*2a820*/  BSYNC B0 ;  /* 0x0000000000007941 */ /* 0x000fea0003800000 */
.L_x_1910:
        /* <DEDUP_REMOVED lines=10> */
.L_x_1912:
        /* <DEDUP_REMOVED lines=8> */
.L_x_1913:
        /* <DEDUP_REMOVED lines=8> */
.L_x_1914:
        /* <DEDUP_REMOVED lines=8> */
.L_x_1915:
        /* <DEDUP_REMOVED lines=8> */
.L_x_1916:
[----:B------:R-:W-:Y:S05]  /*2aad0*/  BRA `(.L_x_1917) ;  /* 0xffffffcc00907947 */ /* 0x000fea000383ffff */
.L_x_1755:
[----:B------:R-:W-:Y:S01]  /*2aae0*/  BSSY B0, `(.L_x_1918) ;  /* 0x0000006000007945 */ /* 0x000fe20003800000 */
[----:B------:R-:W-:Y:S01]  /*2aaf0*/  PLOP3.LUT P6, PT, P6, PT, PT, 0x8, 0x0 ;  /* 0x000000000000781c */ /* 0x000fe200037ce170 */
[----:B------:R-:W-:-:S12]  /*2ab00*/  IMAD.MOV.U32 R15, RZ, RZ, -0x1 ;  /* 0xffffffffff0f7424 */ /* 0x000fd800078e00ff */
[----:B0-----:R-:W-:Y:S05]  /*2ab10*/  WARPSYNC.COLLECTIVE R15, `(.L_x_1919) ;  /* 0x000000000f087348 */ /* 0x001fea0003c00000 */
[----:B------:R-:W-:Y:S01]  /*2ab20*/  VOTE.ANY R14, PT, P6 ;  /* 0x00000000000e7806 */ /* 0x000fe200030e0100 */
[----:B0-----:R-:W-:Y:S06]  /*2ab30*/  ENDCOLLECTIVE ;  /* 0x000000000000791b */ /* 0x001fec0003800000 */
.L_x_1919:
[----:B------:R-:W-:Y:S05]  /*2ab40*/  BSYNC B0 ;  /* 0x0000000000007941 */ /* 0x000fea0003800000 */
.L_x_1918:
        /* <DEDUP_REMOVED lines=9> */
.L_x_1920:
[----:B------:R-:W-:Y:S01]  /*2abe0*/  IMAD.MOV.U32 R17, RZ, RZ, R14 ;  /* 0x000000ffff117224 */ /* 0x000fe200078e000e */
[----:B------:R-:W-:Y:S06]  /*2abf0*/  BRA `(.L_x_1921) ;  /* 0xffffffcc00807947 */ /* 0x000fec000383ffff */
.L_x_1757:
[----:B------:R-:W-:Y:S01]  /*2ac00*/  BSSY B0, `(.L_x_1922) ;  /* 0x0000007000007945 */ /* 0x000fe20003800000 */
[----:B------:R-:W-:Y:S02]  /*2ac10*/  IMAD.MOV.U32 R13, RZ, RZ, R2 ;  /* 0x000000ffff0d7224 */ /* 0x000fe400078e0002 */
[----:B------:R-:W-:Y:S02]  /*2ac20*/  IMAD.MOV.U32 R11, RZ, RZ, 0x1f ;  /* 0x0000001fff0b7424 */ /* 0x000fe400078e00ff */
[----:B------:R-:W-:-:S07]  /*2ac30*/  IMAD.MOV.U32 R15, RZ, RZ, -0x1 ;  /* 0xffffffffff0f7424 */ /* 0x000fce00078e00ff */
[----:B012---:R-:W-:Y:S05]  /*2ac40*/  WARPSYNC.COLLECTIVE R15, `(.L_x_1923) ;  /* 0x000000000f087348 */ /* 0x007fea0003c00000 */
[----:B------:R3:W4:Y:S02]  /*2ac50*/  SHFL.IDX P6, R14, R13, R12, R11 ;  /* 0x0000000c0d0e7389 */ /* 0x00072400000c000b */
[----:B01234-:R-:W-:Y:S01]  /*2ac60*/  ENDCOLLECTIVE ;  /* 0x000000000000791b */ /* 0x01ffe20003800000 */
.L_x_1923:
[----:B------:R-:W-:Y:S05]  /*2ac70*/  BSYNC B0 ;  /* 0x0000000000007941 */ /* 0x000fea0003800000 */
.L_x_1922:
[----:B------:R-:W-:Y:S01]  /*2ac80*/  IMAD.MOV.U32 R6, RZ, RZ, R14 ;  /* 0x000000ffff067224 */ /* 0x000fe200078e000e */
[----:B------:R-:W-:Y:S06]  /*2ac90*/  BRA `(.L_x_1756) ;  /* 0xffffffcc00747947 */ /* 0x000fec000383ffff */
.L_x_1761:
[----:B-1----:R1:W2:Y:S02]  /*2aca0*/  SYNCS.PHASECHK.TRANS64.TRYWAIT P0, [R0+URZ+0x30820], R3 ;  /* 0x03082003000075a7 */ /* 0x0022a4000800017f */
[----:B--2---:R-:W-:Y:S05]  /*2acb0*/  @!P0 NANOSLEEP.SYNCS 0x989680 ;  /* 0x009896800000895d */ /* 0x004fea0003900000 */
[----:B------:R-:W2:Y:S02]  /*2acc0*/  @!P0 SYNCS.PHASECHK.TRANS64 P0, [R0+URZ+0x30820], R3 ;  /* 0x03082003000085a7 */ /* 0x000ea4000800007f */
[----:B--2---:R-:W-:Y:S05]  /*2acd0*/  @!P0 BRA `(.L_x_1761) ;  /* 0xfffffffc00f08947 */ /* 0x004fea000383ffff */
[----:B------:R-:W-:Y:S05]  /*2ace0*/  BRA `(.L_x_1924) ;  /* 0xffffffd000ec7947 */ /* 0x000fea000383ffff */
.L_x_1762:
        /* <DEDUP_REMOVED lines=11> */
.L_x_1926:
[----:B------:R-:W-:Y:S05]  /*2ada0*/  BSYNC B0 ;  /* 0x0000000000007941 */ /* 0x000fea0003800000 */
.L_x_1925:
[----:B------:R-:W-:Y:S05]  /*2adb0*/  BRA `(.L_x_1927) ;  /* 0xffffffd000d47947 */ /* 0x000fea000383ffff */
.L_x_1763:
[----:B------:R-:W-:Y:S01]  /*2adc0*/  BSSY B0, `(.L_x_1928) ;  /* 0x0000006000007945 */ /* 0x000fe20003800000 */
[----:B------:R-:W-:-:S07]  /*2add0*/  IMAD.MOV.U32 R15, RZ, RZ, -0x1 ;  /* 0xffffffffff0f7424 */ /* 0x000fce00078e00ff */
[----:B012---:R-:W-:Y:S05]  /*2ade0*/  WARPSYNC.COLLECTIVE R15, `(.L_x_1929) ;  /* 0x000000000f0c7348 */ /* 0x007fea0003c00000 */
[----:B------:R-:W-:Y:S02]  /*2adf0*/  ELECT P6, UR62, PT ;  /* 0x00000000003e782f */ /* 0x000fe400038c0000 */
[----:B------:R-:W-:Y:S01]  /*2ae00*/  MOV R14, UR62 ;  /* 0x0000003e000e7c02 */ /* 0x000fe20008000f00 */
[----:B012---:R-:W-:Y:S10]  /*2ae10*/  ENDCOLLECTIVE ;  /* 0x000000000000791b */ /* 0x007ff40003800000 */
.L_x_1929:
[----:B------:R-:W-:Y:S05]  /*2ae20*/  BSYNC B0 ;  /* 0x0000000000007941 */ /* 0x000fea0003800000 */
.L_x_1928:
[----:B------:R-:W-:Y:S05]  /*2ae30*/  BRA `(.L_x_1930) ;  /* 0xffffffd000c87947 */ /* 0x000fea000383ffff */
.L_x_1765:
[----:B-1----:R1:W2:Y:S02]  /*2ae40*/  SYNCS.PHASECHK.TRANS64.TRYWAIT P0, [R6+URZ], R5 ;  /* 0x00000005060075a7 */ /* 0x0022a4000800017f */
[----:B--2---:R-:W-:Y:S05]  /*2ae50*/  @!P0 NANOSLEEP.SYNCS 0x989680 ;  /* 0x009896800000895d */ /* 0x004fea0003900000 */
[----:B------:R-:W2:Y:S02]  /*2ae60*/  @!P0 SYNCS.PHASECHK.TRANS64 P0, [R6+URZ], R5 ;  /* 0x00000005060085a7 */ /* 0x000ea4000800007f */
[----:B--2---:R-:W-:Y:S05]  /*2ae70*/  @!P0 BRA `(.L_x_1765) ;  /* 0xfffffffc00f08947 */ /* 0x004fea000383ffff */
[----:B------:R-:W-:Y:S05]  /*2ae80*/  BRA `(.L_x_1931) ;  /* 0xffffffd400047947 */ /* 0x000fea000383ffff */
.L_x_1766:
[----:B--2---:R2:W3:Y:S02]  /*2ae90*/  SYNCS.PHASECHK.TRANS64.TRYWAIT P0, [R7+URZ], R2 ;  /* 0x00000002070075a7 */ /* 0x0044e4000800017f */
[----:B---3--:R-:W-:Y:S05]  /*2aea0*/  @!P0 NANOSLEEP.SYNCS 0x989680 ;  /* 0x009896800000895d */ /* 0x008fea0003900000 */
[----:B------:R-:W3:Y:S02]  /*2aeb0*/  @!P0 SYNCS.PHASECHK.TRANS64 P0, [R7+URZ], R2 ;  /* 0x00000002070085a7 */ /* 0x000ee4000800007f */
[----:B---3--:R-:W-:Y:S05]  /*2aec0*/  @!P0 BRA `(.L_x_1766) ;  /* 0xfffffffc00f08947 */ /* 0x008fea000383ffff */
[----:B------:R-:W-:Y:S05]  /*2aed0*/  BRA `(.L_x_1932) ;  /* 0xffffffd000f87947 */ /* 0x000fea000383ffff */
.L_x_1768:
[----:B---3--:R3:W4:Y:S02]  /*2aee0*/  SYNCS.PHASECHK.TRANS64.TRYWAIT P0, [R4+URZ], R5 ;  /* 0x00000005040075a7 */ /* 0x008724000800017f */
[----:B----4-:R-:W-:Y:S05]  /*2aef0*/  @!P0 NANOSLEEP.SYNCS 0x989680 ;  /* 0x009896800000895d */ /* 0x010fea0003900000 */
[----:B------:R-:W4:Y:S02]  /*2af00*/  @!P0 SYNCS.PHASECHK.TRANS64 P0, [R4+URZ], R5 ;  /* 0x00000005040085a7 */ /* 0x000f24000800007f */
[----:B----4-:R-:W-:Y:S05]  /*2af10*/  @!P0 BRA `(.L_x_1768) ;  /* 0xfffffffc00f08947 */ /* 0x010fea000383ffff */
[----:B------:R-:W-:Y:S05]  /*2af20*/  BRA `(.L_x_1933) ;  /* 0xffffffd400007947 */ /* 0x000fea000383ffff */
.L_x_1934:
        /* <DEDUP_REMOVED lines=13> */
.L_x_2843:


//--------------------- .text._ZN7cutlass13device_kernelIN5flash11enable_sm90INS1_16FlashAttnFwdSm90INS1_25CollectiveMainloopFwdSm90ILi2EN4cute5tupleIJNS5_1CILi1EEES8_S8_EEENS6_IJNS7_ILi128EEENS7_ILi80EEENS7_ILi256EEEEEELi256ENS_10bfloat16_tEfNS_4arch4Sm90ELb1ELb0ELb0ELb0ELb0ELb0ELb0ELb1ELb1ELb0ELb0ELb0EEENS1_21CollectiveEpilogueFwdINS6_IJSA_SC_SB_EEES9_SE_SG_Li256ELb0ELb0ELb0ELb0EEENS1_30DynamicPersistentTileSchedulerILi256ELi32ELb0ELb0ELb1EEEEEEEEEvNT_6ParamsE --------------------------
	.section	.text._ZN7cutlass13device_kernelIN5flash11enable_sm90INS1_16FlashAttnFwdSm90INS1_25CollectiveMainloopFwdSm90ILi2EN4cute5tupleIJNS5_1CILi1EEES8_S8_EEENS6_IJNS7_ILi128EEENS7_ILi80EEENS7_ILi256EEEEEELi256ENS_10bfloat16_tEfNS_4arch4Sm90ELb1ELb0ELb0ELb0ELb0ELb0ELb0ELb1ELb1ELb0ELb0ELb0EEENS1_21CollectiveEpilogueFwdINS6_IJSA_SC_SB_EEES9_SE_SG_Li256ELb0ELb0ELb0ELb0EEENS1_30DynamicPersistentTileSchedulerILi256ELi32ELb0ELb0ELb1EEEEEEEEEvNT_6ParamsE,"ax",@progbits
	.align	128
.text._ZN7cutlass13device_kernelIN5flash11enable_sm90INS1_16FlashAttnFwdSm90INS1_25CollectiveMainloopFwdSm90ILi2EN4cute5tupleIJNS5_1CILi1EEES8_S8_EEENS6_IJNS7_ILi128EEENS7_ILi80EEENS7_ILi256EEEEEELi256ENS_10bfloat16_tEfNS_4arch4Sm90ELb1ELb0ELb0ELb0ELb0ELb0ELb0ELb1ELb1ELb0ELb0ELb0EEENS1_21CollectiveEpilogueFwdINS6_IJSA_SC_SB_EEES9_SE_SG_Li256ELb0ELb0ELb0ELb0EEENS1_30DynamicPersistentTileSchedulerILi256ELi32ELb0ELb0ELb1EEEEEEEEEvNT_6ParamsE:
        .type           _ZN7cutlass13device_kernelIN5flash11enable_sm90INS1_16FlashAttnFwdSm90INS1_25CollectiveMainloopFwdSm90ILi2EN4cute5tupleIJNS5_1CILi1EEES8_S8_EEENS6_IJNS7_ILi128EEENS7_ILi80EEENS7_ILi256EEEEEELi256ENS_10bfloat16_tEfNS_4arch4Sm90ELb1ELb0ELb0ELb0ELb0ELb0ELb0ELb1ELb1ELb0ELb0ELb0EEENS1_21CollectiveEpilogueFwdINS6_IJSA_SC_SB_EEES9_SE_SG_Li256ELb0ELb0ELb0ELb0EEENS1_30DynamicPersistentTileSchedulerILi256ELi32ELb0ELb0ELb1EEEEEEEEEvNT_6ParamsE,@function
        .size           _ZN7cutlass13device_kernelIN5flash11enable_sm90INS1_16FlashAttnFwdSm90INS1_25CollectiveMainloopFwdSm90ILi2EN4cute5tupleIJNS5_1CILi1EEES8_S8_EEENS6_IJNS7_ILi128EEENS7_ILi80EEENS7_ILi256EEEEEELi256ENS_10bfloat16_tEfNS_4arch4Sm90ELb1ELb0ELb0ELb0ELb0ELb0ELb0ELb1ELb1ELb0ELb0ELb0EEENS1_21CollectiveEpilogueFwdINS6_IJSA_SC_SB_EEES9_SE_SG_Li256ELb0ELb0ELb0ELb0EEENS1_30DynamicPersistentTileSchedulerILi256ELi32ELb0ELb0ELb1EEEEEEEEEvNT_6ParamsE,(.L_x_2844 - _ZN7cutlass13device_kernelIN5flash11enable_sm90INS1_16FlashAttnFwdSm90INS1_25CollectiveMainloopFwdSm90ILi2EN4cute5tupleIJNS5_1CILi1EEES8_S8_EEENS6_IJNS7_ILi128EEENS7_ILi80EEENS7_ILi256EEEEEELi256ENS_10bfloat16_tEfNS_4arch4Sm90ELb1ELb0ELb0ELb0ELb0ELb0ELb0ELb1ELb1ELb0ELb0ELb0EEENS1_21CollectiveEpilogueFwdINS6_IJSA_SC_SB_EEES9_SE_SG_Li256ELb0ELb0ELb0ELb0EEENS1_30DynamicPersistentTileSchedulerILi256ELi32ELb0ELb0ELb1EEEEEEEEEvNT_6ParamsE)
        .other          _ZN7cutlass13device_kernelIN5flash11enable_sm90INS1_16FlashAttnFwdSm90INS1_25CollectiveMainloopFwdSm90ILi2EN4cute5tupleIJNS5_1CILi1EEES8_S8_EEENS6_IJNS7_ILi128EEENS7_ILi80EEENS7_ILi256EEEEEELi256ENS_10bfloat16_tEfNS_4arch4Sm90ELb1ELb0ELb0ELb0ELb0ELb0ELb0ELb1ELb1ELb0ELb0ELb0EEENS1_21CollectiveEpilogueFwdINS6_IJSA_SC_SB_EEES9_SE_SG_Li256ELb0ELb0ELb0ELb0EEENS1_30DynamicPersistentTileSchedulerILi256ELi32ELb0ELb0ELb1EEEEEEEEEvNT_6ParamsE,@"STO_CUDA_ENTRY STV_DEFAULT"
_ZN7cutlass13device_kernelIN5flash11enable_sm90INS1_16FlashAttnFwdSm90INS1_25CollectiveMainloopFwdSm90ILi2EN4cute5tupleIJNS5_1CILi1EEES8_S8_EEENS6_IJNS7_ILi128EEENS7_ILi80EEENS7_ILi256EEEEEELi256ENS_10bfloat16_tEfNS_4arch4Sm90ELb1ELb0ELb0ELb0ELb0ELb0ELb0ELb1ELb1ELb0ELb0ELb0EEENS1_21CollectiveEpilogueFwdINS6_IJSA_SC_SB_EEES9_SE_SG_Li256ELb0ELb0ELb0ELb0EEENS1_30DynamicPersistentTileSchedulerILi256ELi32ELb0ELb0ELb1EEEEEEEEEvNT_6ParamsE:
        /* <DEDUP_REMOVED lines=24> */
.L_x_1936:
[----:B------:R-:W-:Y:S05]  /*0180*/  BSYNC B0 ;  /* 0x0000000000007941 */ /* 0x000fea0003800000 */
.L_x_1935:
        /* <DEDUP_REMOVED lines=37> */
.L_x_1937:
        /* <DEDUP_REMOVED lines=22> */
.L_x_1938:
        /* <DEDUP_REMOVED lines=18> */
.L_x_1939:
        /* <DEDUP_REMOVED lines=22> */
.L_x_1940:
        /* <DEDUP_REMOVED lines=22> */
.L_x_1941:
        /* <DEDUP_REMOVED lines=8> */
.L_x_1943:
        /* <DEDUP_REMOVED lines=14> */
[----:B-1----:R-:W1:Y:S05]  /*0a80*/  S2R R2, SR_TID.X ;  /* 0x0000000000027919 */ /* 0x002e6a0000002100 */
[----:B------:R-:W4:Y:S01]  /*0a90*/  S2UR UR6, SR_SWINHI ;  /* 0x00000000000679c3 */ /* 0x000f220000002f00 */
[----:B---3--:R-:W-:-:S07]  /*0aa0*/  ULEA UR60, UR4, UR60, 0x18 ;  /* 0x0000003c043c7291 */ /* 0x008fce000f8ec03f */
[----:B------:R-:W-:Y:S01]  /*0ab0*/  UMOV UR4, UR60 ;  /* 0x0000003c00047c82 */ /* 0x000fe20008000000 */
[----:B----4-:R-:W-:Y:S01]  /*0ac0*/  UMOV UR5, UR6 ;  /* 0x0000000600057c82 */ /* 0x010fe20008000000 */
[----:B------:R-:W-:Y:S01]  /*0ad0*/  IMAD.U32 R22, RZ, RZ, UR4 ;  /* 0x00000004ff167e24 */ /* 0x000fe2000f8e00ff */
[----:B------:R-:W-:Y:S01]  /*0ae0*/  UMOV UR4, UR7 ;  /* 0x0000000700047c82 */ /* 0x000fe20008000000 */
[----:B-1----:R-:W-:Y:S02]  /*0af0*/  VIADD R224, R2, 0xffffff80 ;  /* 0xffffff8002e07836 */ /* 0x002fe40000000000 */
[----:B------:R-:W-:Y:S01]  /*0b00*/  IMAD.U32 R23, RZ, RZ, UR5 ;  /* 0x00000005ff177e24 */ /* 0x000fe2000f8e00ff */
[----:B--2---:R-:W-:Y:S02]  /*0b10*/  R2UR UR8, R3 ;  /* 0x00000000030872ca */ /* 0x004fe400000e0000 */
[----:B------:R-:W-:-:S04]  /*0b20*/  SHF.R.S32.HI R3, RZ, 0x1f, R224 ;  /* 0x0000001fff037819 */ /* 0x000fc800000114e0 */
[CC--:B------:R-:W-:Y:S02]  /*0b30*/  LEA.HI R2, R3.reuse, R224.reuse, RZ, 0x4 ;  /* 0x000000e003027211 */ /* 0x0c0fe400078f20ff */
[----:B------:R-:W-:Y:S02]  /*0b40*/  LEA.HI R0, R3, R224, RZ, 0x7 ;  /* 0x000000e003007211 */ /* 0x000fe400078f38ff */
[----:B------:R-:W-:Y:S02]  /*0b50*/  SHF.R.S32.HI R5, RZ, 0x4, R2 ;  /* 0x00000004ff057819 */ /* 0x000fe40000011402 */
[----:B------:R-:W-:Y:S01]  /*0b60*/  LOP3.LUT R7, R0, 0xffffff80, RZ, 0xc0, !PT ;  /* 0xffffff8000077812 */ /* 0x000fe200078ec0ff */
[----:B------:R-:W-:Y:S01]  /*0b70*/  ULOP3.LUT UR5, UR8, 0x1, URZ, 0xfc, !UPT ;  /* 0x0000000108057892 */ /* 0x000fe2000f8efc3f */
[----:B------:R-:W-:Y:S02]  /*0b80*/  LEA.HI R4, R2, R5, RZ, 0x1 ;  /* 0x0000000502047211 */ /* 0x000fe400078f08ff */
[----:B------:R-:W-:-:S02]  /*0b90*/  IADD3 R220, R224, -R7, RZ ;  /* 0x80000007e0dc7210 */ /* 0x000fc40007ffe0ff */
[----:B------:R-:W-:Y:S01]  /*0ba0*/  LOP3.LUT R4, R4, 0x1ffffffe, RZ, 0xc0, !PT ;  /* 0x1ffffffe04047812 */ /* 0x000fe200078ec0ff */
[----:B------:R-:W-:Y:S01]  /*0bb0*/  IMAD.U32 R223, RZ, RZ, UR5 ;  /* 0x00000005ffdf7e24 */ /* 0x000fe2000f8e00ff */
[----:B------:R-:W-:Y:S01]  /*0bc0*/  SHF.R.S32.HI R7, RZ, 0x1f, R220 ;  /* 0x0000001fff077819 */ /* 0x000fe200000114dc */
[----:B------:R-:W-:Y:S01]  /*0bd0*/  UMOV UR5, URZ ;  /* 0x0000003f00057c82 */ /* 0x000fe20008000000 */
[----:B------:R-:W-:Y:S01]  /*0be0*/  LEA.HI R222, R3, R224, RZ, 0x5 ;  /* 0x000000e003de7211 */ /* 0x000fe200078f28ff */
[----:B------:R-:W-:Y:S01]  /*0bf0*/  IMAD.IADD R4, R5, 0x1, -R4 ;  /* 0x0000000105047824 */ /* 0x000fe200078e0a04 */
[----:B------:R-:W-:Y:S01]  /*0c00*/  LOP3.LUT R5, R2, 0x3fffff0, RZ, 0xc0, !PT ;  /* 0x03fffff002057812 */ /* 0x000fe200078ec0ff */
[----:B------:R-:W-:Y:S01]  /*0c10*/  IMAD.U32 R219, RZ, RZ, UR5 ;  /* 0x00000005ffdb7e24 */ /* 0x000fe2000f8e00ff */
[----:B------:R-:W-:Y:S01]  /*0c20*/  LEA.HI R2, R7, R220, RZ, 0x2 ;  /* 0x000000dc07027211 */ /* 0x000fe200078f10ff */
[----:B------:R-:W-:Y:S01]  /*0c30*/  IMAD.U32 R16, RZ, RZ, UR5 ;  /* 0x00000005ff107e24 */ /* 0x000fe2000f8e00ff */
[----:B------:R-:W-:Y:S01]  /*0c40*/  SHF.R.S32.HI R222, RZ, 0x5, R222 ;  /* 0x00000005ffde7819 */ /* 0x000fe200000114de */
[----:B------:R-:W-:Y:S01]  /*0c50*/  IMAD.IADD R5, R224, 0x1, -R5 ;  /* 0x00000001e0057824 */ /* 0x000fe200078e0a05 */
[----:B------:R-:W-:-:S02]  /*0c60*/  SHF.R.S32.HI R6, RZ, 0x2, R2 ;  /* 0x00000002ff067819 */ /* 0x000fc40000011402 */
[----:B------:R-:W-:Y:S01]  /*0c70*/  SHF.R.S32.HI R9, RZ, 0x1f, R2 ;  /* 0x0000001fff097819 */ /* 0x000fe20000011402 */
[----:B------:R-:W-:Y:S01]  /*0c80*/  IMAD R5, R222, 0x10, R5 ;  /* 0x00000010de057824 */ /* 0x000fe200078e0205 */
[----:B------:R-:W-:Y:S02]  /*0c90*/  SHF.R.S32.HI R221, RZ, 0x7, R0 ;  /* 0x00000007ffdd7819 */ /* 0x000fe40000011400 */
[----:B------:R-:W-:Y:S02]  /*0ca0*/  LEA.HI R9, R9, R6, RZ, 0x3 ;  /* 0x0000000609097211 */ /* 0x000fe400078f18ff */
[----:B------:R-:W-:Y:S02]  /*0cb0*/  LEA R5, R5, R4, 0x3 ;  /* 0x0000000405057211 */ /* 0x000fe400078e18ff */
[----:B------:R-:W-:Y:S02]  /*0cc0*/  LOP3.LUT R9, R9, 0xfffffff8, RZ, 0xc0, !PT ;  /* 0xfffffff809097812 */ /* 0x000fe400078ec0ff */
[----:B------:R-:W-:-:S02]  /*0cd0*/  LEA.HI R7, R7, R220, RZ, 0x5 ;  /* 0x000000dc07077211 */ /* 0x000fc400078f28ff */
[----:B------:R-:W-:Y:S01]  /*0ce0*/  LEA.HI R0, R0, R221, RZ, 0x1 ;  /* 0x000000dd00007211 */ /* 0x000fe200078f08ff */
[----:B------:R-:W-:Y:S01]  /*0cf0*/  IMAD.IADD R6, R6, 0x1, -R9 ;  /* 0x0000000106067824 */ /* 0x000fe200078e0a09 */
[----:B------:R-:W-:Y:S02]  /*0d00*/  SHF.L.U32 R5, R5, 0x3, RZ ;  /* 0x0000000305057819 */ /* 0x000fe400000006ff */
[----:B------:R-:W-:Y:S02]  /*0d10*/  SHF.R.S32.HI R7, RZ, 0x5, R7 ;  /* 0x00000005ff077819 */ /* 0x000fe40000011407 */
[----:B------:R-:W-:Y:S01]  /*0d20*/  LOP3.LUT R0, R0, 0x3fffffe, RZ, 0xc0, !PT ;  /* 0x03fffffe00007812 */ /* 0x000fe200078ec0ff */
[----:B------:R-:W-:Y:S01]  /*0d30*/  IMAD.WIDE R22, R5, 0x2, R22 ;  /* 0x0000000205167825 */ /* 0x000fe200078e0216 */
[----:B------:R-:W-:-:S03]  /*0d40*/  LEA.HI R3, R3, R224, RZ, 0x3 ;  /* 0x000000e003037211 */ /* 0x000fc600078f18ff */
[----:B------:R-:W-:Y:S01]  /*0d50*/  IMAD R7, R7, 0x10, R6 ;  /* 0x0000001007077824 */ /* 0x000fe200078e0206 */
[----:B------:R-:W-:Y:S01]  /*0d60*/  LOP3.LUT R5, R3, 0x1ffffff8, RZ, 0xc0, !PT ;  /* 0x1ffffff803057812 */ /* 0x000fe200078ec0ff */
[----:B------:R-:W-:Y:S01]  /*0d70*/  IMAD.IADD R0, R221, 0x1, -R0 ;  /* 0x00000001dd007824 */ /* 0x000fe200078e0a00 */
[----:B------:R-:W-:Y:S02]  /*0d80*/  SHF.R.S32.HI R216, RZ, 0x3, R3 ;  /* 0x00000003ffd87819 */ /* 0x000fe40000011403 */
[----:B------:R-:W-:Y:S01]  /*0d90*/  IADD3 R5, R224, -R5, RZ ;  /* 0x80000005e0057210 */ /* 0x000fe20007ffe0ff */
[----:B------:R-:W-:Y:S01]  /*0da0*/  IMAD R215, R0, 0x40, R7 ;  /* 0x0000004000d77824 */ /* 0x000fe200078e0207 */
[----:B------:R-:W-:-:S03]  /*0db0*/  LOP3.LUT R7, R2, 0x7ffffffc, RZ, 0xc0, !PT ;  /* 0x7ffffffc02077812 */ /* 0x000fc600078ec0ff */
[----:B------:R-:W-:Y:S01]  /*0dc0*/  IMAD.SHL.U32 R212, R5, 0x8, RZ ;  /* 0x0000000805d47824 */ /* 0x000fe200078e00ff */
[----:B------:R-:W-:-:S07]  /*0dd0*/  IADD3 R214, R220, -R7, RZ ;  /* 0x80000007dcd67210 */ /* 0x000fce0007ffe0ff */
.L_x_1990:
        /* <DEDUP_REMOVED lines=21> */
.L_x_1944:
        /* <DEDUP_REMOVED lines=8> */
.L_x_1945:
[----:B------:R-:W-:Y:S01]  /*0fb0*/  R2UR UR5, R218 ;  /* 0x00000000da0572ca */ /* 0x000fe200000e0000 */
[----:B------:R-:W-:Y:S01]  /*0fc0*/  ULDC.64 UR10, c[0x0][0x3f8] ;  /* 0x0000fe00000a7ab9 */ /* 0x000fe20000000a00 */
[----:B------:R-:W-:Y:S01]  /*0fd0*/  UIADD3 UR9, UR7, -UR4, URZ ;  /* 0x8000000407097290 */ /* 0x000fe2000fffe03f */
[----:B------:R-:W-:Y:S01]  /*0fe0*/  PLOP3.LUT P0, PT, PT, PT, PT, 0x80, 0x0 ;  /* 0x000000000000781c */ /* 0x000fe20003f0f070 */
[----:B------:R-:W-:Y:S01]  /*0ff0*/  UISETP.NE.U32.AND UP0, UPT, UR10, URZ, UPT ;  /* 0x0000003f0a00728c */ /* 0x000fe2000bf05070 */
[----:B------:R-:W-:Y:S01]  /*1000*/  CS2R R2, SRZ ;  /* 0x0000000000027805 */ /* 0x000fe2000001ff00 */
[----:B------:R-:W-:Y:S01]  /*1010*/  ULDC UR41, c[0x0][0x404] ;  /* 0x0001010000297ab9 */ /* 0x000fe20000000800 */
[----:B------:R-:W-:Y:S01]  /*1020*/  ULDC UR6, c[0x0][0x2e0] ;  /* 0x0000b80000067ab9 */ /* 0x000fe20000000800 */
[----:B------:R-:W-:Y:S01]  /*1030*/  UISETP.NE.AND.EX UP0, UPT, UR11, URZ, UPT, UP0 ;  /* 0x0000003f0b00728c */ /* 0x000fe2000bf05300 */
[----:B------:R-:W-:Y:S01]  /*1040*/  MOV R0, RZ ;  /* 0x000000ff00007202 */ /* 0x000fe20000000f00 */
[----:B------:R-:W-:Y:S01]  /*1050*/  ULDC UR7, c[0x0][0x288] ;  /* 0x0000a20000077ab9 */ /* 0x000fe20000000800 */
[----:B------:R-:W-:Y:S01]  /*1060*/  ULDC UR43, c[0x0][0xdb8] ;  /* 0x00036e00002b7ab9 */ /* 0x000fe20000000800 */
[----:B------:R-:W-:Y:S01]  /*1070*/  USEL UR41, UR41, 0x1, UP0 ;  /* 0x0000000129297887 */ /* 0x000fe20008000000 */
[----:B------:R-:W-:Y:S01]  /*1080*/  CS2R R150, SRZ ;  /* 0x0000000000967805 */ /* 0x000fe2000001ff00 */
[----:B------:R-:W-:Y:S01]  /*1090*/  ULOP3.LUT UR4, URZ, UR5, URZ, 0x33, !UPT ;  /* 0x000000053f047292 */ /* 0x000fe2000f8e333f */
[----:B------:R-:W-:Y:S01]  /*10a0*/  CS2R R148, SRZ ;  /* 0x0000000000947805 */ /* 0x000fe2000001ff00 */
[----:B------:R-:W-:Y:S01]  /*10b0*/  UIMAD UR41, UR41, UR6, URZ ;  /* 0x00000006292972a4 */ /* 0x000fe2000f8e023f */
[----:B------:R-:W-:Y:S01]  /*10c0*/  CS2R R146, SRZ ;  /* 0x0000000000927805 */ /* 0x000fe2000001ff00 */
[----:B------:R-:W-:Y:S01]  /*10d0*/  ULDC UR5, c[0x0][0xdac] ;  /* 0x00036b0000057ab9 */ /* 0x000fe20000000800 */
[----:B------:R-:W-:Y:S01]  /*10e0*/  UISETP.NE.AND UP1, UPT, UR43, 0x1, UPT ;  /* 0x000000012b00788c */ /* 0x000fe2000bf25270 */
[----:B------:R-:W-:Y:S01]  /*10f0*/  CS2R R144, SRZ ;  /* 0x0000000000907805 */ /* 0x000fe2000001ff00 */
[----:B------:R-:W-:Y:S01]  /*1100*/  UIADD3 UR4, UR4, UR5, URZ ;  /* 0x0000000504047290 */ /* 0x000fe2000fffe03f */
[----:B------:R-:W-:Y:S01]  /*1110*/  CS2R R142, SRZ ;  /* 0x00000000008e7805 */ /* 0x000fe2000001ff00 */
[----:B------:R-:W-:Y:S01]  /*1120*/  ULDC UR10, c[0x0][0xdc4] ;  /* 0x00037100000a7ab9 */ /* 0x000fe20000000800 */
[----:B------:R-:W-:Y:S01]  /*1130*/  CS2R R140, SRZ ;  /* 0x00000000008c7805 */ /* 0x000fe2000001ff00 */
[----:B------:R-:W-:Y:S01]  /*1140*/  USHF.L.U32 UR42, UR4, 0x7, URZ ;  /* 0x00000007042a7899 */ /* 0x000fe2000800063f */
[----:B------:R-:W-:Y:S01]  /*1150*/  CS2R R138, SRZ ;  /* 0x00000000008a7805 */ /* 0x000fe2000001ff00 */
[----:B------:R-:W-:Y:S01]  /*1160*/  UIADD3 UR4, UR41, 0x4f, URZ ;  /* 0x0000004f29047890 */ /* 0x000fe2000fffe03f */
[----:B------:R-:W-:Y:S01]  /*1170*/  CS2R R136, SRZ ;  /* 0x0000000000887805 */ /* 0x000fe2000001ff00 */
[----:B------:R-:W-:Y:S01]  /*1180*/  UIADD3 UR5, UR42, 0xcf, -UR7 ;  /* 0x000000cf2a057890 */ /* 0x000fe2000fffe807 */
[----:B------:R-:W-:Y:S01]  /*1190*/  CS2R R134, SRZ ;  /* 0x0000000000867805 */ /* 0x000fe2000001ff00 */
[----:B------:R-:W-:Y:S01]  /*11a0*/  UIMAD UR9, UR8, UR10, UR9 ;  /* 0x0000000a080972a4 */ /* 0x000fe2000f8e0209 */
[----:B------:R-:W-:Y:S01]  /*11b0*/  CS2R R132, SRZ ;  /* 0x0000000000847805 */ /* 0x000fe2000001ff00 */
[----:B------:R-:W-:Y:S01]  /*11c0*/  UIADD3 UR6, UR41, UR5, URZ ;  /* 0x0000000529067290 */ /* 0x000fe2000fffe03f */
[----:B------:R-:W-:Y:S01]  /*11d0*/  CS2R R130, SRZ ;  /* 0x0000000000827805 */ /* 0x000fe2000001ff00 */
[----:B------:R-:W-:Y:S01]  /*11e0*/  UIMAD.WIDE UR4, UR4, 0x66666667, URZ ;  /* 0x66666667040478a5 */ /* 0x000fe2000f8e023f */
[----:B------:R-:W-:Y:S01]  /*11f0*/  CS2R R128, SRZ ;  /* 0x0000000000807805 */ /* 0x000fe2000001ff00 */
[----:B------:R-:W-:Y:S01]  /*1200*/  UIMAD.WIDE UR6, UR6, 0x66666667, URZ ;  /* 0x66666667060678a5 */ /* 0x000fe2000f8e023f */
[----:B------:R-:W-:Y:S01]  /*1210*/  CS2R R126, SRZ ;  /* 0x00000000007e7805 */ /* 0x000fe2000001ff00 */
[----:B------:R-:W-:Y:S01]  /*1220*/  USHF.R.U32.HI UR4, URZ, 0x1f, UR5 ;  /* 0x0000001f3f047899 */ /* 0x000fe20008011605 */
[----:B------:R-:W-:Y:S01]  /*1230*/  CS2R R124, SRZ ;  /* 0x00000000007c7805 */ /* 0x000fe2000001ff00 */
[----:B------:R-:W-:Y:S01]  /*1240*/  USHF.R.U32.HI UR6, URZ, 0x1f, UR7 ;  /* 0x0000001f3f067899 */ /* 0x000fe20008011607 */
[----:B------:R-:W-:Y:S01]  /*1250*/  CS2R R122, SRZ ;  /* 0x00000000007a7805 */ /* 0x000fe2000001ff00 */
[----:B------:R-:W-:Y:S01]  /*1260*/  ULEA.HI.SX32 UR45, UR5, UR4, 0x1b ;  /* 0x00000004052d7291 */ /* 0x000fe2000f8fda3f */
[----:B------:R-:W-:Y:S01]  /*1270*/  CS2R R120, SRZ ;  /* 0x0000000000787805 */ /* 0x000fe2000001ff00 */
[----:B------:R-:W-:Y:S01]  /*1280*/  ULEA.HI.SX32 UR6, UR7, UR6, 0x1b ;  /* 0x0000000607067291 */ /* 0x000fe2000f8fda3f */
[----:B------:R-:W-:Y:S01]  /*1290*/  CS2R R118, SRZ ;  /* 0x0000000000767805 */ /* 0x000fe2000001ff00 */
[----:B------:R-:W-:Y:S01]  /*12a0*/  @UP1 ULDC UR8, c[0x0][0xdbc] ;  /* 0x00036f0000081ab9 */ /* 0x000fe20000000800 */
[----:B------:R-:W-:Y:S01]  /*12b0*/  @UP1 ULDC UR7, c[0x0][0xdc0] ;  /* 0x0003700000071ab9 */ /* 0x000fe20000000800 */
[----:B------:R-:W-:Y:S01]  /*12c0*/  UISETP.LT.AND UP0, UPT, UR45, UR6, UPT ;  /* 0x000000062d00728c */ /* 0x000fe2000bf01270 */
[----:B------:R-:W-:Y:S01]  /*12d0*/  CS2R R116, SRZ ;  /* 0x0000000000747805 */ /* 0x000fe2000001ff00 */
[----:B------:R-:W-:Y:S01]  /*12e0*/  UIMAD.WIDE.U32 UR4, UR9, UR8, URZ ;  /* 0x00000008090472a5 */ /* 0x000fe2000f8e003f */
[----:B------:R-:W-:Y:S01]  /*12f0*/  CS2R R114, SRZ ;  /* 0x0000000000727805 */ /* 0x000fe2000001ff00 */
[----:B------:R-:W-:Y:S01]  /*1300*/  USEL UR45, UR45, UR6, UP0 ;  /* 0x000000062d2d7287 */ /* 0x000fe20008000000 */
[----:B------:R-:W-:Y:S01]  /*1310*/  CS2R R112, SRZ ;  /* 0x0000000000707805 */ /* 0x000fe2000001ff00 */
[----:B------:R-:W-:Y:S01]  /*1320*/  UMOV UR44, UR9 ;  /* 0x00000009002c7c82 */ /* 0x000fe20008000000 */
[----:B------:R-:W-:Y:S01]  /*1330*/  @UP1 USHF.R.U32.HI UR44, URZ, UR7, UR5 ;  /* 0x000000073f2c1299 */ /* 0x000fe20008011605 */
[----:B------:R-:W-:Y:S01]  /*1340*/  CS2R R110, SRZ ;  /* 0x00000000006e7805 */ /* 0x000fe2000001ff00 */
[----:B------:R-:W-:Y:S01]  /*1350*/  UISETP.GE.AND UP0, UPT, UR45, 0x1, UPT ;  /* 0x000000012d00788c */ /* 0x000fe2000bf06270 */
[----:B------:R-:W-:Y:S01]  /*1360*/  CS2R R108, SRZ ;  /* 0x00000000006c7805 */ /* 0x000fe2000001ff00 */
[----:B------:R-:W-:Y:S01]  /*1370*/  UIADD3 UR4, -UR44, URZ, URZ ;  /* 0x0000003f2c047290 */ /* 0x000fe2000fffe13f */
[----:B------:R-:W-:-:S02]  /*1380*/  CS2R R106, SRZ ;  /* 0x00000000006a7805 */ /* 0x000fc4000001ff00 */
[----:B------:R-:W-:Y:S01]  /*1390*/  CS2R R104, SRZ ;  /* 0x0000000000687805 */ /* 0x000fe2000001ff00 */
[----:B------:R-:W-:Y:S01]  /*13a0*/  IMAD.MOV.U32 R102, RZ, RZ, RZ ;  /* 0x000000ffff667224 */ /* 0x000fe200078e00ff */
[----:B------:R-:W-:Y:S01]  /*13b0*/  PLOP3.LUT P1, PT, PT, PT, UP0, 0x80, 0x0 ;  /* 0x000000000000781c */ /* 0x000fe20003f2f008 */
[----:B------:R-:W-:Y:S01]  /*13c0*/  UIMAD UR43, UR43, UR4, UR9 ;  /* 0x000000042b2b72a4 */ /* 0x000fe2000f8e0209 */
        /* <DEDUP_REMOVED lines=69> */
.L_x_1947:
        /* <DEDUP_REMOVED lines=11> */
.L_x_2049:
[----:B------:R-:W-:Y:S05]  /*18d0*/  @!P0 BRA `(.L_x_1949) ;  /* 0x0000000000048947 */ /* 0x000fea0003800000 */
[----:B------:R-:W-:Y:S01]  /*18e0*/  BPT.TRAP 0x1 ;  /* 0x000000040000795c */ /* 0x000fe20000300000 */
.L_x_1949:
[----:B------:R-:W-:Y:S01]  /*18f0*/  R2UR UR4, R16 ;  /* 0x00000000100472ca */ /* 0x000fe200000e0000 */
[----:B-1----:R-:W-:-:S05]  /*1900*/  IMAD.U32 R0, RZ, RZ, UR46 ;  /* 0x0000002eff007e24 */ /* 0x002fca000f8e00ff */
[----:B------:R-:W-:-:S07]  /*1910*/  LEA R0, R0, UR60, 0x3 ;  /* 0x0000003c00007c11 */ /* 0x000fce000f8e18ff */
[----:B------:R-:W-:-:S04]  /*1920*/  MOV R3, UR4 ;  /* 0x0000000400037c02 */ /* 0x000fc80008000f00 */
[----:B------:R-:W-:-:S04]  /*1930*/  SHF.L.U32 R3, R3, 0x1f, RZ ;  /* 0x0000001f03037819 */ /* 0x000fc800000006ff */
[----:B------:R1:W2:Y:S01]  /*1940*/  SYNCS.PHASECHK.TRANS64.TRYWAIT P2, [R0+URZ+0x38830], R3 ;  /* 0x03883003000075a7 */ /* 0x0002a2000804017f */
[----:B------:R-:W-:Y:S05]  /*1950*/  @!P0 BRA `(.L_x_1950) ;  /* 0x0000000000048947 */ /* 0x000fea0003800000 */
[----:B------:R-:W-:Y:S01]  /*1960*/  BPT.TRAP 0x1 ;  /* 0x000000040000795c */ /* 0x000fe20000300000 */
.L_x_1950:
[----:B------:R-:W3:Y:S01]  /*1970*/  S2R R2, SR_TID.X ;  /* 0x0000000000027919 */ /* 0x000ee20000002100 */
[----:B------:R-:W-:Y:S01]  /*1980*/  IMAD.MOV.U32 R151, RZ, RZ, RZ ;  /* 0x000000ffff977224 */ /* 0x000fe200078e00ff */
[----:B---3--:R-:W-:Y:S01]  /*1990*/  LOP3.LUT P1, RZ, R2, 0x7f, RZ, 0xc0, !PT ;  /* 0x0000007f02ff7812 */ /* 0x008fe2000782c0ff */
[----:B--2---:R-:W-:-:S12]  /*19a0*/  @P2 BRA `(.L_x_1951) ;  /* 0x0000000000082947 */ /* 0x004fd80003800000 */
[----:B------:R-:W2:Y:S02]  /*19b0*/  SYNCS.PHASECHK.TRANS64.TRYWAIT P2, [R0+URZ+0x38830], R3 ;  /* 0x03883003000075a7 */ /* 0x000ea4000804017f */
[----:B--2---:R-:W-:Y:S05]  /*19c0*/  @!P2 BRA `(.L_x_1952) ;  /* 0x0000011c0060a947 */ /* 0x004fea0003800000 */
.L_x_1951:
[----:B------:R-:W-:Y:S05]  /*19d0*/  WARPSYNC.ALL ;  /* 0x0000000000007948 */ /* 0x000fea0003800000 */
[----:B------:R-:W-:Y:S01]  /*19e0*/  UIADD3 UR4, UR60, 0x24400, URZ ;  /* 0x000244003c047890 */ /* 0x000fe2000fffe03f */
[----:B------:R-:W-:Y:S01]  /*19f0*/  WARPGROUP.ARRIVE ;  /* 0x00000000000079c5 */ /* 0x000fe20000000000 */
[----:B------:R-:W-:Y:S01]  /*1a00*/  ULOP3.LUT UR5, UR36, 0x10000, URZ, 0xfc, !UPT ;  /* 0x0001000024057892 */ /* 0x000fe2000f8efc3f */
[----:B------:R-:W-:Y:S01]  /*1a10*/  VIADD R4, R215, UR42 ;  /* 0x0000002ad7047c36 */ /* 0x000fe20008000000 */
[----:B------:R-:W-:Y:S01]  /*1a20*/  USHF.R.U32.HI UR4, URZ, 0x4, UR4 ;  /* 0x000000043f047899 */ /* 0x000fe20008011604 */
[----:B-12---:R-:W-:Y:S01]  /*1a30*/  @!P1 VIADD R0, R0, 0x38840 ;  /* 0x0003884000009836 */ /* 0x006fe20000000000 */
        /* <DEDUP_REMOVED lines=10> */
[----:B------:R-:W-:Y:S01]  /*1ae0*/  @!P1 PRMT R0, RZ, 0x654, R0 ;  /* 0x00000654ff009816 */ /* 0x000fe20000000000 */
[----:B------:R-:W-:Y:S01]  /*1af0*/  UIMAD UR4, UR46, 0xa00, UR40 ;  /* 0x00000a002e0478a4 */ /* 0x000fe2000f8e0228 */
[--C-:B------:R-:W-:Y:S01]  /*1b00*/  IMAD.MOV.U32 R150, RZ, RZ, R151.reuse ;  /* 0x000000ffff967224 */ /* 0x100fe200078e0097 */
[----:B------:R-:W-:Y:S01]  /*1b10*/  UMOV UR17, 0x40000040 ;  /* 0x4000004000117882 */ /* 0x000fe20000000000 */
[----:B------:R-:W-:Y:S01]  /*1b20*/  UMOV UR19, 0x40000040 ;  /* 0x4000004000137882 */ /* 0x000fe20000000000 */
[----:B------:R-:W-:Y:S01]  /*1b30*/  UIADD3 UR6, UR4, 0x200, URZ ;  /* 0x0000020004067890 */ /* 0x000fe2000fffe03f */
[----:B------:R-:W-:Y:S01]  /*1b40*/  IMAD.U32 R15, RZ, RZ, UR17 ;  /* 0x00000011ff0f7e24 */ /* 0x000fe2000f8e00ff */
[----:B------:R-:W-:Y:S01]  /*1b50*/  UIADD3 UR12, UR4, 0x2, URZ ;  /* 0x00000002040c7890 */ /* 0x000fe2000fffe03f */
[-C--:B------:R-:W-:Y:S01]  /*1b60*/  MOV R149, R151.reuse ;  /* 0x0000009700957202 */ /* 0x080fe20000000f00 */
[----:B------:R-:W-:Y:S01]  /*1b70*/  UMOV UR10, UR4 ;  /* 0x00000004000a7c82 */ /* 0x000fe20008000000 */
[----:B------:R-:W-:Y:S01]  /*1b80*/  UMOV UR16, UR7 ;  /* 0x0000000700107c82 */ /* 0x000fe20008000000 */
[----:B------:R-:W-:Y:S01]  /*1b90*/  HGMMA.64x16x16.F32.BF16 R56, gdesc[UR8], RZ, !UPT, gsb0 ;  /* 0x00200000083879f0 */ /* 0x000fe2000c0018ff */
[----:B------:R-:W-:Y:S01]  /*1ba0*/  UIADD3 UR10, UR4, 0x80, URZ ;  /* 0x00000080040a7890 */ /* 0x000fe2000fffe03f */
[----:B------:R-:W-:Y:S01]  /*1bb0*/  MOV R14, UR16 ;  /* 0x00000010000e7c02 */ /* 0x000fe20008000f00 */
[----:B------:R-:W-:Y:S01]  /*1bc0*/  UMOV UR8, UR14 ;  /* 0x0000000e00087c82 */ /* 0x000fe20008000000 */
[----:B------:R-:W-:Y:S01]  /*1bd0*/  UMOV UR9, UR15 ;  /* 0x0000000f00097c82 */ /* 0x000fe20008000000 */
[----:B------:R-:W-:Y:S01]  /*1be0*/  UMOV UR11, 0x40000040 ;  /* 0x40000040000b7882 */ /* 0x000fe20000000000 */
[----:B------:R-:W-:Y:S01]  /*1bf0*/  UMOV UR18, UR12 ;  /* 0x0000000c00127c82 */ /* 0x000fe20008000000 */
[----:B------:R-:W-:Y:S01]  /*1c00*/  UIADD3 UR7, UR5, 0x4, URZ ;  /* 0x0000000405077890 */ /* 0x000fe2000fffe03f */
[--C-:B------:R-:W-:Y:S01]  /*1c10*/  IMAD.MOV.U32 R148, RZ, RZ, R151.reuse ;  /* 0x000000ffff947224 */ /* 0x100fe200078e0097 */
[----:B------:R-:W-:Y:S01]  /*1c20*/  UIADD3 UR12, UR4, 0x4, URZ ;  /* 0x00000004040c7890 */ /* 0x000fe2000fffe03f */
[--C-:B------:R-:W-:Y:S01]  /*1c30*/  IMAD.MOV.U32 R147, RZ, RZ, R151.reuse ;  /* 0x000000ffff937224 */ /* 0x100fe200078e0097 */
        /* <DEDUP_REMOVED lines=10> */
[-C--:B------:R-:W-:Y:S01]  /*1ce0*/  MOV R143, R151.reuse ;  /* 0x00000097008f7202 */ /* 0x080fe20000000f00 */
        /* <DEDUP_REMOVED lines=34> */
[----:B------:R-:W-:Y:S01]  /*1f10*/  UMOV UR57, 0x40000040 ;  /* 0x4000004000397882 */ /* 0x000fe20000000000 */
[----:B------:R-:W-:Y:S01]  /*1f20*/  UMOV UR59, 0x40000040 ;  /* 0x40000040003b7882 */ /* 0x000fe20000000000 */
[----:B------:R-:W-:Y:S01]  /*1f30*/  IMAD.U32 R7, RZ, RZ, UR57 ;  /* 0x00000039ff077e24 */ /* 0x000fe2000f8e00ff */
[----:B------:R-:W-:Y:S01]  /*1f40*/  HGMMA.64x16x16.F32.BF16 R48, gdesc[UR8], RZ, !UPT, gsb0 ;  /* 0x00200000083079f0 */ /* 0x000fe2000c0018ff */
[----:B------:R-:W-:Y:S01]  /*1f50*/  UIADD3 UR10, UR4, 0x100, URZ ;  /* 0x00000100040a7890 */ /* 0x000fe2000fffe03f */
[--C-:B------:R-:W-:Y:S01]  /*1f60*/  IMAD.MOV.U32 R132, RZ, RZ, R151.reuse ;  /* 0x000000ffff847224 */ /* 0x100fe200078e0097 */
[----:B------:R-:W-:Y:S01]  /*1f70*/  UMOV UR8, UR14 ;  /* 0x0000000e00087c82 */ /* 0x000fe20008000000 */
[----:B------:R-:W-:Y:S01]  /*1f80*/  UMOV UR9, UR15 ;  /* 0x0000000f00097c82 */ /* 0x000fe20008000000 */
[----:B------:R-:W-:Y:S01]  /*1f90*/  UMOV UR11, 0x40000040 ;  /* 0x40000040000b7882 */ /* 0x000fe20000000000 */
        /* <DEDUP_REMOVED lines=45> */
[----:B------:R-:W-:Y:S01]  /*2270*/  IMAD.MOV.U32 R97, RZ, RZ, R151 ;  /* 0x000000ffff617224 */ /* 0x000fe200078e0097 */
[----:B------:R-:W-:-:S02]  /*2280*/  WARPGROUP.DEPBAR.LE gsb0, 0x0 ;  /* 0x00008000000079c5 */ /* 0x000fc40000010000 */
        /* <DEDUP_REMOVED lines=209> */
[----:B------:R-:W-:Y:S02]  /*2fa0*/  UIADD3 UR5, UR5, 0xc06, URZ ;  /* 0x00000c0605057890 */ /* 0x000fe4000fffe03f */
[----:B------:R-:W-:-:S05]  /*2fb0*/  UIADD3 UR7, UR4, 0x786, URZ ;  /* 0x0000078604077890 */ /* 0x000fca000fffe03f */
[----:B------:R-:W-:Y:S01]  /*2fc0*/  UMOV UR56, UR5 ;  /* 0x0000000500387c82 */ /* 0x000fe20008000000 */
[----:B------:R-:W-:Y:S01]  /*2fd0*/  ULDC UR5, c[0x0][0x288] ;  /* 0x0000a20000057ab9 */ /* 0x000fe20000000800 */
[----:B------:R-:W-:Y:S01]  /*2fe0*/  UMOV UR58, UR7 ;  /* 0x00000007003a7c82 */ /* 0x000fe20008000000 */
[----:B------:R-:W-:Y:S01]  /*2ff0*/  MOV R6, UR56 ;  /* 0x0000003800067c02 */ /* 0x000fe20008000f00 */
        /* <DEDUP_REMOVED lines=238> */
[----:B------:R-:W-:Y:S02]  /*3ee0*/  UIMAD UR6, UR45, -0x50, UR41 ;  /* 0xffffffb02d0678a4 */ /* 0x000fe4000f8e0229 */
[----:B------:R-:W-:Y:S02]  /*3ef0*/  UIADD3 UR45, UR45, -0x2, URZ ;  /* 0xfffffffe2d2d7890 */ /* 0x000fe4000fffe03f */
[----:B------:R-:W-:Y:S02]  /*3f00*/  UIADD3 UR7, -UR5, 0x51, UR6 ;  /* 0x0000005105077890 */ /* 0x000fe4000fffe106 */
[----:B------:R-:W-:-:S04]  /*3f10*/  UIADD3 UR6, UR6, 0x50, URZ ;  /* 0x0000005006067890 */ /* 0x000fc8000fffe03f */
[----:B------:R-:W-:Y:S02]  /*3f20*/  IMAD.U32 R3, RZ, RZ, UR7 ;  /* 0x00000007ff037e24 */ /* 0x000fe4000f8e00ff */
[----:B------:R-:W-:Y:S01]  /*3f30*/  MOV R5, UR6 ;  /* 0x0000000600057c02 */ /* 0x000fe20008000f00 */
[----:B------:R-:W-:Y:S01]  /*3f40*/  UIADD3 UR6, UR42, -UR5, UR41 ;  /* 0x800000052a067290 */ /* 0x000fe2000fffe029 */
[----:B------:R-:W-:-:S03]  /*3f50*/  IMAD R3, R214, -0x2, R3 ;  /* 0xfffffffed6037824 */ /* 0x000fc600078e0203 */
[----:B------:R-:W-:Y:S01]  /*3f60*/  IMAD R2, R214, -0x2, R5 ;  /* 0xfffffffed6027824 */ /* 0x000fe200078e0205 */
[----:B------:R-:W-:Y:S01]  /*3f70*/  UIMAD.WIDE UR6, UR6, 0x66666667, URZ ;  /* 0x66666667060678a5 */ /* 0x000fe2000f8e023f */
[----:B------:R-:W-:-:S03]  /*3f80*/  IADD3 R5, R3, 0x8, R4 ;  /* 0x0000000803057810 */ /* 0x000fc60007ffe004 */
[----:B------:R-:W-:Y:S01]  /*3f90*/  USHF.R.U32.HI UR5, URZ, 0x1f, UR7 ;  /* 0x0000001f3f057899 */ /* 0x000fe20008011607 */
[----:B------:R-:W-:Y:S02]  /*3fa0*/  VIMNMX R5, R2, R5, PT ;  /* 0x0000000502057248 */ /* 0x000fe40003fe0100 */
[----:B------:R-:W-:Y:S01]  /*3fb0*/  VIADDMNMX R2, R4, R3, R2, PT ;  /* 0x0000000304027246 */ /* 0x000fe20003800102 */
[----:B------:R-:W-:Y:S01]  /*3fc0*/  ULEA.HI.SX32 UR5, UR7, UR5, 0x1b ;  /* 0x0000000507057291 */ /* 0x000fe2000f8fda3f */
[C---:B------:R-:W-:Y:S02]  /*3fd0*/  ISETP.GT.AND P2, PT, R5.reuse, RZ, PT ;  /* 0x000000ff0500720c */ /* 0x040fe40003f44270 */
[C---:B------:R-:W-:Y:S01]  /*3fe0*/  ISETP.GT.AND P3, PT, R5.reuse, 0x1, PT ;  /* 0x000000010500780c */ /* 0x040fe20003f64270 */
[----:B------:R-:W-:Y:S01]  /*3ff0*/  UISETP.LT.AND UP0, UPT, URZ, UR5, UPT ;  /* 0x000000053f00728c */ /* 0x000fe2000bf01270 */
[----:B------:R-:W-:Y:S01]  /*4000*/  ISETP.GT.AND P4, PT, R5, 0x8, PT ;  /* 0x000000080500780c */ /* 0x000fe20003f84270 */
[----:B------:R-:W-:-:S02]  /*4010*/  WARPGROUP.DEPBAR.LE gsb0, 0x0 ;  /* 0x00008000000079c5 */ /* 0x000fc40000010000 */
        /* <DEDUP_REMOVED lines=13> */
[C---:B------:R-:W-:Y:S01]  /*40f0*/  ISETP.GT.AND P2, PT, R5.reuse, 0x9, PT ;  /* 0x000000090500780c */ /* 0x040fe20003f44270 */
[----:B------:R-:W-:Y:S01]  /*4100*/  HGMMA.64x16x16.F32.BF16 R48, gdesc[UR56], R48, gsb0 ;  /* 0x00200000383079f0 */ /* 0x000fe20008001830 */
[----:B------:R-:W-:Y:S01]  /*4110*/  UIADD3 UR58, UR4, 0x886, URZ ;  /* 0x00000886043a7890 */ /* 0x000fe2000fffe03f */
[----:B------:R-:W-:Y:S01]  /*4120*/  FSEL R62, R62, -INF , P4 ;  /* 0xff8000003e3e7808 */ /* 0x000fe20002000000 */
[----:B------:R-:W-:Y:S01]  /*4130*/  UMOV UR56, UR10 ;  /* 0x0000000a00387c82 */ /* 0x000fe20008000000 */
[----:B------:R-:W-:Y:S01]  /*4140*/  UMOV UR57, UR11 ;  /* 0x0000000b00397c82 */ /* 0x000fe20008000000 */
[----:B------:R-:W-:Y:S01]  /*4150*/  UMOV UR59, 0x40000040 ;  /* 0x40000040003b7882 */ /* 0x000fe20000000000 */
[----:B------:R-:W-:Y:S02]  /*4160*/  FMNMX.FTZ R17, R58, R59, !PT ;  /* 0x0000003b3a117209 */ /* 0x000fe40007810000 */
[----:B------:R-:W-:Y:S02]  /*4170*/  ISETP.GT.AND P3, PT, R5, 0x10, PT ;  /* 0x000000100500780c */ /* 0x000fe40003f64270 */
[----:B------:R-:W-:-:S02]  /*4180*/  FSEL R63, R63, -INF , P2 ;  /* 0xff8000003f3f7808 */ /* 0x000fc40001000000 */
[----:B------:R-:W-:Y:S02]  /*4190*/  FMNMX.FTZ R20, R62, R17, !PT ;  /* 0x000000113e147209 */ /* 0x000fe40007810000 */
[----:B------:R-:W-:Y:S02]  /*41a0*/  ISETP.GT.AND P2, PT, R5, 0x11, PT ;  /* 0x000000110500780c */ /* 0x000fe40003f44270 */
[----:B------:R-:W-:Y:S02]  /*41b0*/  FMNMX.FTZ R17, R63, R20, !PT ;  /* 0x000000143f117209 */ /* 0x000fe40007810000 */
[----:B------:R-:W-:-:S04]  /*41c0*/  ISETP.GT.AND P4, PT, R2, 0x8, PT ;  /* 0x000000080200780c */ /* 0x000fc80003f84270 */
[----:B------:R-:W-:Y:S02]  /*41d0*/  FSEL R60, R60, -INF , P4 ;  /* 0xff8000003c3c7808 */ /* 0x000fe40002000000 */
[----:B------:R-:W-:Y:S01]  /*41e0*/  ISETP.GT.AND P4, PT, R2, 0x19, PT ;  /* 0x000000190200780c */ /* 0x000fe20003f84270 */
[----:B------:R-:W-:Y:S02]  /*41f0*/  WARPGROUP.DEPBAR.LE gsb0, 0x0 ;  /* 0x00008000000079c5 */ /* 0x000fe40000010000 */
[----:B------:R-:W-:Y:S01]  /*4200*/  WARPGROUP.ARRIVE ;  /* 0x00000000000079c5 */ /* 0x000fe20000000000 */
[----:B------:R-:W-:Y:S02]  /*4210*/  FSEL R50, R50, -INF , P3 ;  /* 0xff80000032327808 */ /* 0x000fe40001800000 */
[----:B------:R-:W-:Y:S02]  /*4220*/  ISETP.GT.AND P3, PT, R5, 0x18, PT ;  /* 0x000000180500780c */ /* 0x000fe40003f64270 */
[----:B------:R-:W-:Y:S01]  /*4230*/  FSEL R51, R51, -INF , P2 ;  /* 0xff80000033337808 */ /* 0x000fe20001000000 */
[----:B------:R-:W-:Y:S01]  /*4240*/  HGMMA.64x16x16.F32.BF16 R40, gdesc[UR56], R40, gsb0 ;  /* 0x00200000382879f0 */ /* 0x000fe20008001828 */
[----:B------:R-:W-:Y:S01]  /*4250*/  UIADD3 UR58, UR4, 0x906, URZ ;  /* 0x00000906043a7890 */ /* 0x000fe2000fffe03f */
[----:B------:R-:W-:Y:S01]  /*4260*/  FMNMX.FTZ R20, R50, R17, !PT ;  /* 0x0000001132147209 */ /* 0x000fe20007810000 */
[----:B------:R-:W-:Y:S01]  /*4270*/  UMOV UR56, UR10 ;  /* 0x0000000a00387c82 */ /* 0x000fe20008000000 */
[----:B------:R-:W-:Y:S01]  /*4280*/  UMOV UR57, UR11 ;  /* 0x0000000b00397c82 */ /* 0x000fe20008000000 */
[----:B------:R-:W-:Y:S01]  /*4290*/  UMOV UR59, 0x40000040 ;  /* 0x40000040003b7882 */ /* 0x000fe20000000000 */
[----:B------:R-:W-:-:S02]  /*42a0*/  ISETP.GT.AND P2, PT, R5, 0x19, PT ;  /* 0x000000190500780c */ /* 0x000fc40003f44270 */
[----:B------:R-:W-:Y:S02]  /*42b0*/  FSEL R54, R54, -INF , P3 ;  /* 0xff80000036367808 */ /* 0x000fe40001800000 */
[----:B------:R-:W-:Y:S02]  /*42c0*/  FMNMX.FTZ R17, R51, R20, !PT ;  /* 0x0000001433117209 */ /* 0x000fe40007810000 */
[----:B------:R-:W-:Y:S02]  /*42d0*/  ISETP.GT.AND P3, PT, R5, 0x20, PT ;  /* 0x000000200500780c */ /* 0x000fe40003f64270 */
[----:B------:R-:W-:Y:S02]  /*42e0*/  FSEL R55, R55, -INF , P2 ;  /* 0xff80000037377808 */ /* 0x000fe40001000000 */
[----:B------:R-:W-:Y:S02]  /*42f0*/  FMNMX.FTZ R20, R54, R17, !PT ;  /* 0x0000001136147209 */ /* 0x000fe40007810000 */
[----:B------:R-:W-:-:S02]  /*4300*/  ISETP.GT.AND P2, PT, R5, 0x21, PT ;  /* 0x000000210500780c */ /* 0x000fc40003f44270 */
[----:B------:R-:W-:Y:S02]  /*4310*/  FMNMX.FTZ R17, R55, R20, !PT ;  /* 0x0000001437117209 */ /* 0x000fe40007810000 */
[----:B------:R-:W-:Y:S01]  /*4320*/  FSEL R53, R53, -INF , P4 ;  /* 0xff80000035357808 */ /* 0x000fe20002000000 */
        /* <DEDUP_REMOVED lines=11> */
[----:B------:R-:W-:Y:S01]  /*43e0*/  ISETP.GT.AND P2, PT, R5, 0x29, PT ;  /* 0x000000290500780c */ /* 0x000fe20003f44270 */
[----:B------:R-:W-:Y:S01]  /*43f0*/  ULDC UR4, c[0x0][0x988] ;  /* 0x0002620000047ab9 */ /* 0x000fe20000000800 */
[----:B------:R-:W-:Y:S01]  /*4400*/  FSEL R46, R46, -INF , P3 ;  /* 0xff8000002e2e7808 */ /* 0x000fe20001800000 */
[----:B------:R-:W-:Y:S01]  /*4410*/  USEL UR10, URZ, UR5, !UP0 ;  /* 0x000000053f0a7287 */ /* 0x000fe2000c000000 */
[----:B------:R-:W-:-:S02]  /*4420*/  FMNMX.FTZ R17, R43, R20, !PT ;  /* 0x000000142b117209 */ /* 0x000fc40007810000 */
[----:B------:R-:W-:Y:S01]  /*4430*/  ISETP.GT.AND P3, PT, R5, 0x30, PT ;  /* 0x000000300500780c */ /* 0x000fe20003f64270 */
[----:B------:R-:W-:Y:S01]  /*4440*/  UISETP.GE.AND UP0, UPT, UR45, UR10, UPT ;  /* 0x0000000a2d00728c */ /* 0x000fe2000bf06270 */
[----:B------:R-:W-:Y:S01]  /*4450*/  FSEL R47, R47, -INF , P2 ;  /* 0xff8000002f2f7808 */ /* 0x000fe20001000000 */
[----:B------:R-:W-:Y:S01]  /*4460*/  IMAD.U32 R226, RZ, RZ, UR10 ;  /* 0x0000000affe27e24 */ /* 0x000fe2000f8e00ff */
[----:B------:R-:W-:Y:S02]  /*4470*/  FMNMX.FTZ R20, R46, R17, !PT ;  /* 0x000000112e147209 */ /* 0x000fe40007810000 */
[----:B------:R-:W-:Y:S02]  /*4480*/  ISETP.GT.AND P2, PT, R5, 0x31, PT ;  /* 0x000000310500780c */ /* 0x000fe40003f44270 */
[----:B------:R-:W-:Y:S01]  /*4490*/  FMNMX.FTZ R17, R47, R20, !PT ;  /* 0x000000142f117209 */ /* 0x000fe20007810000 */
[----:B------:R-:W-:Y:S02]  /*44a0*/  WARPGROUP.DEPBAR.LE gsb0, 0x0 ;  /* 0x00008000000079c5 */ /* 0x000fe40000010000 */
[----:B------:R-:W-:Y:S01]  /*44b0*/  WARPGROUP.ARRIVE ;  /* 0x00000000000079c5 */ /* 0x000fe20000000000 */
[----:B------:R-:W-:-:S02]  /*44c0*/  FSEL R34, R34, -INF , P3 ;  /* 0xff80000022227808 */ /* 0x000fc40001800000 */
[----:B------:R-:W-:Y:S02]  /*44d0*/  ISETP.GT.AND P3, PT, R5, 0x38, PT ;  /* 0x000000380500780c */ /* 0x000fe40003f64270 */
[----:B------:R-:W-:Y:S01]  /*44e0*/  FSEL R35, R35, -INF , P2 ;  /* 0xff80000023237808 */ /* 0x000fe20001000000 */
[----:B------:R-:W-:Y:S01]  /*44f0*/  HGMMA.64x16x16.F32.BF16 R24, gdesc[UR56], R24, gsb0 ;  /* 0x00200000381879f0 */ /* 0x000fe20008001818 */
[----:B------:R-:W-:Y:S02]  /*4500*/  FMNMX.FTZ R20, R34, R17, !PT ;  /* 0x0000001122147209 */ /* 0x000fe40007810000 */
[----:B------:R-:W-:Y:S02]  /*4510*/  ISETP.GT.AND P2, PT, R5, 0x39, PT ;  /* 0x000000390500780c */ /* 0x000fe40003f44270 */
[----:B------:R-:W-:Y:S02]  /*4520*/  FSEL R38, R38, -INF , P3 ;  /* 0xff80000026267808 */ /* 0x000fe40001800000 */
[----:B------:R-:W-:-:S02]  /*4530*/  FMNMX.FTZ R17, R35, R20, !PT ;  /* 0x0000001423117209 */ /* 0x000fc40007810000 */
[----:B------:R-:W-:Y:S02]  /*4540*/  ISETP.GT.AND P3, PT, R5, 0x40, PT ;  /* 0x000000400500780c */ /* 0x000fe40003f64270 */
[----:B------:R-:W-:Y:S02]  /*4550*/  FSEL R39, R39, -INF , P2 ;  /* 0xff80000027277808 */ /* 0x000fe40001000000 */
[----:B------:R-:W-:Y:S02]  /*4560*/  FMNMX.FTZ R20, R38, R17, !PT ;  /* 0x0000001126147209 */ /* 0x000fe40007810000 */
[----:B------:R-:W-:Y:S02]  /*4570*/  ISETP.GT.AND P2, PT, R5, 0x41, PT ;  /* 0x000000410500780c */ /* 0x000fe40003f44270 */
[----:B------:R-:W-:Y:S01]  /*4580*/  FMNMX.FTZ R17, R39, R20, !PT ;  /* 0x0000001427117209 */ /* 0x000fe20007810000 */
[----:B------:R-:W-:Y:S02]  /*4590*/  WARPGROUP.DEPBAR.LE gsb0, 0x0 ;  /* 0x00008000000079c5 */ /* 0x000fe40000010000 */
[----:B------:R-:W-:Y:S01]  /*45a0*/  FSEL R26, R26, -INF , P3 ;  /* 0xff8000001a1a7808 */ /* 0x000fe20001800000 */
[----:B------:R1:W-:Y:S01]  /*45b0*/  @!P1 SYNCS.ARRIVE.TRANS64.RED.A1T0 RZ, [R0+URZ], RZ ;  /* 0x000000ff00ff99a7 */ /* 0x0003e2000810043f */
[----:B------:R-:W-:-:S02]  /*45c0*/  ISETP.GT.AND P3, PT, R5, 0x48, PT ;  /* 0x000000480500780c */ /* 0x000fc40003f64270 */
[----:B------:R-:W-:Y:S02]  /*45d0*/  FSEL R27, R27, -INF , P2 ;  /* 0xff8000001b1b7808 */ /* 0x000fe40001000000 */
[----:B------:R-:W-:Y:S02]  /*45e0*/  FMNMX.FTZ R20, R26, R17, !PT ;  /* 0x000000111a147209 */ /* 0x000fe40007810000 */
[----:B------:R-:W-:Y:S02]  /*45f0*/  ISETP.GT.AND P2, PT, R5, 0x49, PT ;  /* 0x000000490500780c */ /* 0x000fe40003f44270 */
[----:B------:R-:W-:Y:S02]  /*4600*/  FSEL R30, R30, -INF , P3 ;  /* 0xff8000001e1e7808 */ /* 0x000fe40001800000 */
[----:B------:R-:W-:Y:S02]  /*4610*/  FMNMX.FTZ R5, R27, R20, !PT ;  /* 0x000000141b057209 */ /* 0x000fe40007810000 */
[----:B------:R-:W-:-:S02]  /*4620*/  FSEL R31, R31, -INF , P2 ;  /* 0xff8000001f1f7808 */ /* 0x000fc40001000000 */
[----:B------:R-:W-:Y:S02]  /*4630*/  FMNMX.FTZ R20, R30, R5, !PT ;  /* 0x000000051e147209 */ /* 0x000fe40007810000 */
[C---:B------:R-:W-:Y:S02]  /*4640*/  ISETP.GT.AND P2, PT, R2.reuse, RZ, PT ;  /* 0x000000ff0200720c */ /* 0x040fe40003f44270 */
[----:B------:R-:W-:Y:S02]  /*4650*/  FMNMX.FTZ R20, R31, R20, !PT ;  /* 0x000000141f147209 */ /* 0x000fe40007810000 */
[----:B------:R-:W-:Y:S02]  /*4660*/  ISETP.GT.AND P3, PT, R2, 0x1, PT ;  /* 0x000000010200780c */ /* 0x000fe40003f64270 */
[----:B------:R-:W-:Y:S01]  /*4670*/  FSEL R56, R56, -INF , P2 ;  /* 0xff80000038387808 */ /* 0x000fe20001000000 */
[----:B------:R-:W2:Y:S01]  /*4680*/  SHFL.BFLY PT, R5, R20, 0x2, 0x1f ;  /* 0x0c401f0014057f89 */ /* 0x000ea200000e0000 */
[----:B------:R-:W-:-:S02]  /*4690*/  FSEL R57, R57, -INF , P3 ;  /* 0xff80000039397808 */ /* 0x000fc40001800000 */
[C---:B------:R-:W-:Y:S02]  /*46a0*/  ISETP.GT.AND P2, PT, R2.reuse, 0x9, PT ;  /* 0x000000090200780c */ /* 0x040fe40003f44270 */
[C---:B------:R-:W-:Y:S02]  /*46b0*/  ISETP.GT.AND P3, PT, R2.reuse, 0x11, PT ;  /* 0x000000110200780c */ /* 0x040fe40003f64270 */
[----:B------:R-:W-:Y:S02]  /*46c0*/  FSEL R61, R61, -INF , P2 ;  /* 0xff8000003d3d7808 */ /* 0x000fe40001000000 */
[----:B------:R-:W-:Y:S02]  /*46d0*/  ISETP.GT.AND P2, PT, R2, 0x10, PT ;  /* 0x000000100200780c */ /* 0x000fe40003f44270 */
[----:B------:R-:W-:Y:S02]  /*46e0*/  FSEL R49, R49, -INF , P3 ;  /* 0xff80000031317808 */ /* 0x000fe40001800000 */
[----:B------:R-:W-:-:S02]  /*46f0*/  FSEL R48, R48, -INF , P2 ;  /* 0xff80000030307808 */ /* 0x000fc40001000000 */
[----:B------:R-:W-:-:S04]  /*4700*/  ISETP.GT.AND P2, PT, R2, 0x18, PT ;  /* 0x000000180200780c */ /* 0x000fc80003f44270 */
[----:B------:R-:W-:Y:S02]  /*4710*/  FSEL R52, R52, -INF , P2 ;  /* 0xff80000034347808 */ /* 0x000fe40001000000 */
[----:B------:R-:W-:Y:S02]  /*4720*/  ISETP.GT.AND P2, PT, R2, 0x20, PT ;  /* 0x000000200200780c */ /* 0x000fe40003f44270 */
[----:B--2---:R-:W-:Y:S02]  /*4730*/  FMNMX.FTZ R17, R20, R5, !PT ;  /* 0x0000000514117209 */ /* 0x004fe40007810000 */
[----:B------:R-:W-:Y:S02]  /*4740*/  FMNMX.FTZ R5, R56, R57, !PT ;  /* 0x0000003938057209 */ /* 0x000fe40007810000 */
[----:B------:R-:W-:Y:S01]  /*4750*/  FSEL R40, R40, -INF , P2 ;  /* 0xff80000028287808 */ /* 0x000fe20001000000 */
[----:B------:R-:W2:Y:S01]  /*4760*/  SHFL.BFLY PT, R64, R17, 0x1, 0x1f ;  /* 0x0c201f0011407f89 */ /* 0x000ea200000e0000 */
[----:B------:R-:W-:-:S02]  /*4770*/  FMNMX.FTZ R4, R60, R5, !PT ;  /* 0x000000053c047209 */ /* 0x000fc40007810000 */
[----:B------:R-:W-:Y:S02]  /*4780*/  ISETP.GT.AND P2, PT, R2, 0x28, PT ;  /* 0x000000280200780c */ /* 0x000fe40003f44270 */
[----:B------:R-:W-:Y:S02]  /*4790*/  FMNMX.FTZ R5, R61, R4, !PT ;  /* 0x000000043d057209 */ /* 0x000fe40007810000 */
[----:B------:R-:W-:Y:S02]  /*47a0*/  FSEL R44, R44, -INF , P2 ;  /* 0xff8000002c2c7808 */ /* 0x000fe40001000000 */
[----:B------:R-:W-:Y:S02]  /*47b0*/  FMNMX.FTZ R4, R48, R5, !PT ;  /* 0x0000000530047209 */ /* 0x000fe40007810000 */
[----:B------:R-:W-:Y:S02]  /*47c0*/  ISETP.GT.AND P2, PT, R2, 0x30, PT ;  /* 0x000000300200780c */ /* 0x000fe40003f44270 */
[----:B------:R-:W-:-:S02]  /*47d0*/  FMNMX.FTZ R5, R49, R4, !PT ;  /* 0x0000000431057209 */ /* 0x000fc40007810000 */
[----:B------:R-:W-:Y:S02]  /*47e0*/  FSEL R32, R32, -INF , P2 ;  /* 0xff80000020207808 */ /* 0x000fe40001000000 */
[----:B------:R-:W-:Y:S02]  /*47f0*/  FMNMX.FTZ R4, R52, R5, !PT ;  /* 0x0000000534047209 */ /* 0x000fe40007810000 */
[----:B------:R-:W-:Y:S02]  /*4800*/  ISETP.GT.AND P2, PT, R2, 0x38, PT ;  /* 0x000000380200780c */ /* 0x000fe40003f44270 */
[----:B------:R-:W-:Y:S02]  /*4810*/  FMNMX.FTZ R5, R53, R4, !PT ;  /* 0x0000000435057209 */ /* 0x000fe40007810000 */
[----:B------:R-:W-:Y:S02]  /*4820*/  FSEL R36, R36, -INF , P2 ;  /* 0xff80000024247808 */ /* 0x000fe40001000000 */
[----:B--2---:R-:W-:-:S02]  /*4830*/  FMNMX.FTZ R3, R17, R64, !PT ;  /* 0x0000004011037209 */ /* 0x004fc40007810000 */
[----:B------:R-:W-:Y:S02]  /*4840*/  FMNMX.FTZ R4, R40, R5, !PT ;  /* 0x0000000528047209 */ /* 0x000fe40007810000 */
[C---:B------:R-:W-:Y:S01]  /*4850*/  FSETP.NEU.FTZ.AND P3, PT, R3.reuse, -INF , PT ;  /* 0xff8000000300780b */ /* 0x040fe20003f7d000 */
[----:B------:R-:W-:Y:S01]  /*4860*/  FMUL.FTZ R17, R3, UR4 ;  /* 0x0000000403117c20 */ /* 0x000fe20008410000 */
[----:B------:R-:W-:-:S04]  /*4870*/  ISETP.GT.AND P2, PT, R2, 0x40, PT ;  /* 0x000000400200780c */ /* 0x000fc80003f44270 */
[----:B------:R-:W-:Y:S02]  /*4880*/  FSEL R17, R17, RZ, P3 ;  /* 0x000000ff11117208 */ /* 0x000fe40001800000 */
[----:B------:R-:W-:Y:S02]  /*4890*/  ISETP.GT.AND P3, PT, R2, 0x21, PT ;  /* 0x000000210200780c */ /* 0x000fe40003f64270 */
[----:B------:R-:W-:Y:S01]  /*48a0*/  FSEL R24, R24, -INF , P2 ;  /* 0xff80000018187808 */ /* 0x000fe20001000000 */
[--C-:B------:R-:W-:Y:S01]  /*48b0*/  FFMA.FTZ R58, R58, UR4, -R17.reuse ;  /* 0x000000043a3a7c23 */ /* 0x100fe20008010811 */
[----:B------:R-:W-:Y:S01]  /*48c0*/  FSEL R41, R41, -INF , P3 ;  /* 0xff80000029297808 */ /* 0x000fe20001800000 */
[--C-:B------:R-:W-:Y:S01]  /*48d0*/  FFMA.FTZ R59, R59, UR4, -R17.reuse ;  /* 0x000000043b3b7c23 */ /* 0x100fe20008010811 */
[----:B------:R-:W-:Y:S01]  /*48e0*/  ISETP.GT.AND P3, PT, R2, 0x29, PT ;  /* 0x000000290200780c */ /* 0x000fe20003f64270 */
[--C-:B------:R-:W-:Y:S01]  /*48f0*/  FFMA.FTZ R62, R62, UR4, -R17.reuse ;  /* 0x000000043e3e7c23 */ /* 0x100fe20008010811 */
[----:B------:R-:W-:Y:S01]  /*4900*/  FMNMX.FTZ R5, R41, R4, !PT ;  /* 0x0000000429057209 */ /* 0x000fe20007810000 */
[----:B------:R-:W-:Y:S01]  /*4910*/  MUFU.EX2 R58, R58 ;  /* 0x0000003a003a7308 */ /* 0x000fe20000000800 */
[----:B------:R-:W-:Y:S01]  /*4920*/  FSEL R45, R45, -INF , P3 ;  /* 0xff8000002d2d7808 */ /* 0x000fe20001800000 */
[--C-:B------:R-:W-:Y:S01]  /*4930*/  FFMA.FTZ R63, R63, UR4, -R17.reuse ;  /* 0x000000043f3f7c23 */ /* 0x100fe20008010811 */
[----:B------:R-:W-:Y:S01]  /*4940*/  FMNMX.FTZ R4, R44, R5, !PT ;  /* 0x000000052c047209 */ /* 0x000fe20007810000 */
[--C-:B------:R-:W-:Y:S01]  /*4950*/  FFMA.FTZ R50, R50, UR4, -R17.reuse ;  /* 0x0000000432327c23 */ /* 0x100fe20008010811 */
[----:B------:R-:W-:Y:S01]  /*4960*/  ISETP.GT.AND P3, PT, R2, 0x31, PT ;  /* 0x000000310200780c */ /* 0x000fe20003f64270 */
[--C-:B------:R-:W-:Y:S01]  /*4970*/  FFMA.FTZ R51, R51, UR4, -R17.reuse ;  /* 0x0000000433337c23 */ /* 0x100fe20008010811 */
[----:B------:R-:W-:Y:S01]  /*4980*/  FMNMX.FTZ R5, R45, R4, !PT ;  /* 0x000000042d057209 */ /* 0x000fe20007810000 */
[----:B------:R-:W2:Y:S01]  /*4990*/  MUFU.EX2 R59, R59 ;  /* 0x0000003b003b7308 */ /* 0x000ea20000000800 */
[----:B------:R-:W-:Y:S01]  /*49a0*/  FSEL R33, R33, -INF , P3 ;  /* 0xff80000021217808 */ /* 0x000fe20001800000 */
[--C-:B------:R-:W-:Y:S01]  /*49b0*/  FFMA.FTZ R54, R54, UR4, -R17.reuse ;  /* 0x0000000436367c23 */ /* 0x100fe20008010811 */
[----:B------:R-:W-:Y:S01]  /*49c0*/  FMNMX.FTZ R4, R32, R5, !PT ;  /* 0x0000000520047209 */ /* 0x000fe20007810000 */
        /* <DEDUP_REMOVED lines=9> */
[C---:B------:R-:W-:Y:S01]  /*4a60*/  ISETP.GT.AND P3, PT, R2.reuse, 0x41, PT ;  /* 0x000000410200780c */ /* 0x040fe20003f64270 */
[--C-:B------:R-:W-:Y:S01]  /*4a70*/  FFMA.FTZ R47, R47, UR4, -R17.reuse ;  /* 0x000000042f2f7c23 */ /* 0x100fe20008010811 */
[----:B------:R-:W-:Y:S01]  /*4a80*/  FMNMX.FTZ R5, R37, R4, !PT ;  /* 0x0000000425057209 */ /* 0x000fe20007810000 */
[----:B------:R-:W3:Y:S01]  /*4a90*/  MUFU.EX2 R63, R63 ;  /* 0x0000003f003f7308 */ /* 0x000ee20000000800 */
[----:B------:R-:W-:Y:S01]  /*4aa0*/  ISETP.GT.AND P2, PT, R2, 0x48, PT ;  /* 0x000000480200780c */ /* 0x000fe20003f44270 */
[--C-:B------:R-:W-:Y:S01]  /*4ab0*/  FFMA.FTZ R34, R34, UR4, -R17.reuse ;  /* 0x0000000422227c23 */ /* 0x100fe20008010811 */
[----:B------:R-:W-:Y:S01]  /*4ac0*/  FSEL R25, R25, -INF , P3 ;  /* 0xff80000019197808 */ /* 0x000fe20001800000 */
[--C-:B------:R-:W-:Y:S01]  /*4ad0*/  FFMA.FTZ R35, R35, UR4, -R17.reuse ;  /* 0x0000000423237c23 */ /* 0x100fe20008010811 */
[----:B------:R-:W-:Y:S01]  /*4ae0*/  FMNMX.FTZ R4, R24, R5, !PT ;  /* 0x0000000518047209 */ /* 0x000fe20007810000 */
[--C-:B------:R-:W-:Y:S01]  /*4af0*/  FFMA.FTZ R38, R38, UR4, -R17.reuse ;  /* 0x0000000426267c23 */ /* 0x100fe20008010811 */
[----:B------:R-:W-:Y:S01]  /*4b00*/  ISETP.GT.AND P3, PT, R2, 0x49, PT ;  /* 0x000000490200780c */ /* 0x000fe20003f64270 */
[----:B------:R-:W-:Y:S01]  /*4b10*/  MUFU.EX2 R50, R50 ;  /* 0x0000003200327308 */ /* 0x000fe20000000800 */
[----:B------:R-:W-:Y:S01]  /*4b20*/  FSEL R28, R28, -INF , P2 ;  /* 0xff8000001c1c7808 */ /* 0x000fe20001000000 */
[--C-:B------:R-:W-:Y:S01]  /*4b30*/  FFMA.FTZ R39, R39, UR4, -R17.reuse ;  /* 0x0000000427277c23 */ /* 0x100fe20008010811 */
[----:B------:R-:W-:Y:S01]  /*4b40*/  FMNMX.FTZ R5, R25, R4, !PT ;  /* 0x0000000419057209 */ /* 0x000fe20007810000 */
[--C-:B------:R-:W-:Y:S01]  /*4b50*/  FFMA.FTZ R26, R26, UR4, -R17.reuse ;  /* 0x000000041a1a7c23 */ /* 0x100fe20008010811 */
[----:B------:R-:W-:Y:S01]  /*4b60*/  FSEL R29, R29, -INF , P3 ;  /* 0xff8000001d1d7808 */ /* 0x000fe20001800000 */
[--C-:B------:R-:W-:Y:S01]  /*4b70*/  FFMA.FTZ R27, R27, UR4, -R17.reuse ;  /* 0x000000041b1b7c23 */ /* 0x100fe20008010811 */
[----:B------:R-:W-:Y:S01]  /*4b80*/  FMNMX.FTZ R2, R28, R5, !PT ;  /* 0x000000051c027209 */ /* 0x000fe20007810000 */
[----:B------:R-:W4:Y:S01]  /*4b90*/  MUFU.EX2 R51, R51 ;  /* 0x0000003300337308 */ /* 0x000f220000000800 */
[--C-:B------:R-:W-:Y:S01]  /*4ba0*/  FFMA.FTZ R30, R30, UR4, -R17.reuse ;  /* 0x000000041e1e7c23 */ /* 0x100fe20008010811 */
[----:B------:R-:W-:Y:S01]  /*4bb0*/  FFMA.FTZ R17, R31, UR4, -R17 ;  /* 0x000000041f117c23 */ /* 0x000fe20008010811 */
[----:B------:R-:W-:Y:S01]  /*4bc0*/  FMNMX.FTZ R2, R29, R2, !PT ;  /* 0x000000021d027209 */ /* 0x000fe20007810000 */
[----:B------:R-:W-:Y:S01]  /*4bd0*/  IMAD.MOV.U32 R31, RZ, RZ, R151 ;  /* 0x000000ffff1f7224 */ /* 0x000fe200078e0097 */
[----:B--2---:R-:W-:-:S02]  /*4be0*/  F2FP.BF16.F32.PACK_AB R209, R59, R58 ;  /* 0x0000003a3bd1723e */ /* 0x004fc400000010ff */
[----:B---3--:R-:W-:Y:S01]  /*4bf0*/  F2FP.BF16.F32.PACK_AB R211, R63, R62 ;  /* 0x0000003e3fd3723e */ /* 0x008fe200000010ff */
[----:B------:R-:W2:Y:S01]  /*4c00*/  SHFL.BFLY PT, R5, R2, 0x2, 0x1f ;  /* 0x0c401f0002057f89 */ /* 0x000ea200000e0000 */
[----:B------:R-:W-:Y:S08]  /*4c10*/  MUFU.EX2 R54, R54 ;  /* 0x0000003600367308 */ /* 0x000ff00000000800 */
[----:B------:R-:W3:Y:S01]  /*4c20*/  MUFU.EX2 R55, R55 ;  /* 0x0000003700377308 */ /* 0x000ee20000000800 */
[----:B----4-:R-:W-:-:S07]  /*4c30*/  F2FP.BF16.F32.PACK_AB R205, R51, R50 ;  /* 0x0000003233cd723e */ /* 0x010fce00000010ff */
[----:B------:R-:W-:Y:S01]  /*4c40*/  MUFU.EX2 R42, R42 ;  /* 0x0000002a002a7308 */ /* 0x000fe20000000800 */
[----:B--2---:R-:W-:-:S07]  /*4c50*/  FMNMX.FTZ R5, R2, R5, !PT ;  /* 0x0000000502057209 */ /* 0x004fce0007810000 */
[----:B------:R-:W2:Y:S01]  /*4c60*/  MUFU.EX2 R43, R43 ;  /* 0x0000002b002b7308 */ /* 0x000ea20000000800 */
[----:B---3--:R-:W-:Y:S01]  /*4c70*/  F2FP.BF16.F32.PACK_AB R207, R55, R54 ;  /* 0x0000003637cf723e */ /* 0x008fe200000010ff */
[----:B------:R-:W3:Y:S06]  /*4c80*/  SHFL.BFLY PT, R4, R5, 0x1, 0x1f ;  /* 0x0c201f0005047f89 */ /* 0x000eec00000e0000 */
[----:B------:R-:W-:Y:S08]  /*4c90*/  MUFU.EX2 R46, R46 ;  /* 0x0000002e002e7308 */ /* 0x000ff00000000800 */
[----:B------:R-:W4:Y:S01]  /*4ca0*/  MUFU.EX2 R47, R47 ;  /* 0x0000002f002f7308 */ /* 0x000f220000000800 */
[----:B--2---:R-:W-:-:S07]  /*4cb0*/  F2FP.BF16.F32.PACK_AB R201, R43, R42 ;  /* 0x0000002a2bc9723e */ /* 0x004fce00000010ff */
[----:B------:R-:W-:Y:S01]  /*4cc0*/  MUFU.EX2 R34, R34 ;  /* 0x0000002200227308 */ /* 0x000fe20000000800 */
[----:B---3--:R-:W-:Y:S01]  /*4cd0*/  FMNMX.FTZ R4, R5, R4, !PT ;  /* 0x0000000405047209 */ /* 0x008fe20007810000 */
[----:B------:R-:W-:Y:S01]  /*4ce0*/  FADD.FTZ R5, R58, R59 ;  /* 0x0000003b3a057221 */ /* 0x000fe20000010000 */
[-C--:B------:R-:W-:Y:S01]  /*4cf0*/  MOV R59, R151.reuse ;  /* 0x00000097003b7202 */ /* 0x080fe20000000f00 */
[----:B------:R-:W-:Y:S01]  /*4d00*/  IMAD.MOV.U32 R58, RZ, RZ, R151 ;  /* 0x000000ffff3a7224 */ /* 0x000fe200078e0097 */
[C---:B------:R-:W-:Y:S01]  /*4d10*/  FSETP.NEU.FTZ.AND P2, PT, R4.reuse, -INF , PT ;  /* 0xff8000000400780b */ /* 0x040fe20003f5d000 */
[----:B------:R-:W-:Y:S01]  /*4d20*/  FMUL.FTZ R2, R4, UR4 ;  /* 0x0000000404027c20 */ /* 0x000fe20008410000 */
[----:B------:R-:W-:Y:S01]  /*4d30*/  FADD.FTZ R20, R62, R5 ;  /* 0x000000053e147221 */ /* 0x000fe20000010000 */
[----:B------:R-:W2:Y:S01]  /*4d40*/  MUFU.EX2 R35, R35 ;  /* 0x0000002300237308 */ /* 0x000ea20000000800 */
[----:B----4-:R-:W-:Y:S02]  /*4d50*/  F2FP.BF16.F32.PACK_AB R203, R47, R46 ;  /* 0x0000002e2fcb723e */ /* 0x010fe400000010ff */
[----:B------:R-:W-:Y:S01]  /*4d60*/  FSEL R2, R2, RZ, P2 ;  /* 0x000000ff02027208 */ /* 0x000fe20001000000 */
[----:B------:R-:W-:Y:S01]  /*4d70*/  FADD.FTZ R5, R63, R20 ;  /* 0x000000143f057221 */ /* 0x000fe20000010000 */
[----:B------:R-:W-:Y:S01]  /*4d80*/  PLOP3.LUT P2, PT, PT, PT, UP0, 0x80, 0x0 ;  /* 0x000000000000781c */ /* 0x000fe20003f4f008 */
[----:B------:R-:W-:Y:S01]  /*4d90*/  IMAD.MOV.U32 R63, RZ, RZ, R151 ;  /* 0x000000ffff3f7224 */ /* 0x000fe200078e0097 */
[-C--:B------:R-:W-:Y:S01]  /*4da0*/  MOV R62, R151.reuse ;  /* 0x00000097003e7202 */ /* 0x080fe20000000f00 */
        /* <DEDUP_REMOVED lines=14> */
[----:B------:R-:W3:Y:S01]  /*4e90*/  MUFU.EX2 R57, R57 ;  /* 0x0000003900397308 */ /* 0x000ee20000000800 */
[--C-:B------:R-:W-:Y:S01]  /*4ea0*/  FFMA.FTZ R45, R45, UR4, -R2.reuse ;  /* 0x000000042d2d7c23 */ /* 0x100fe20008010802 */
[----:B------:R-:W-:Y:S01]  /*4eb0*/  FADD.FTZ R64, R54, R21 ;  /* 0x0000001536407221 */ /* 0x000fe20000010000 */
[--C-:B------:R-:W-:Y:S01]  /*4ec0*/  FFMA.FTZ R32, R32, UR4, -R2.reuse ;  /* 0x0000000420207c23 */ /* 0x100fe20008010802 */
[--C-:B------:R-:W-:Y:S01]  /*4ed0*/  FFMA.FTZ R33, R33, UR4, -R2.reuse ;  /* 0x0000000421217c23 */ /* 0x100fe20008010802 */
[----:B------:R-:W-:Y:S01]  /*4ee0*/  FFMA.FTZ R36, R36, UR4, -R2 ;  /* 0x0000000424247c23 */ /* 0x000fe20008010802 */
[----:B------:R-:W-:Y:S01]  /*4ef0*/  FADD.FTZ R21, R55, R64 ;  /* 0x0000004037157221 */ /* 0x000fe20000010000 */
[--C-:B------:R-:W-:Y:S01]  /*4f00*/  FFMA.FTZ R37, R37, UR4, -R2.reuse ;  /* 0x0000000425257c23 */ /* 0x100fe20008010802 */
[----:B------:R-:W4:Y:S01]  /*4f10*/  MUFU.EX2 R60, R60 ;  /* 0x0000003c003c7308 */ /* 0x000f220000000800 */
[--C-:B------:R-:W-:Y:S01]  /*4f20*/  FFMA.FTZ R24, R24, UR4, -R2.reuse ;  /* 0x0000000418187c23 */ /* 0x100fe20008010802 */
[----:B------:R-:W-:Y:S01]  /*4f30*/  FADD.FTZ R64, R42, R21 ;  /* 0x000000152a407221 */ /* 0x000fe20000010000 */
[--C-:B------:R-:W-:Y:S01]  /*4f40*/  FFMA.FTZ R25, R25, UR4, -R2.reuse ;  /* 0x0000000419197c23 */ /* 0x100fe20008010802 */
[--C-:B------:R-:W-:Y:S01]  /*4f50*/  FFMA.FTZ R28, R28, UR4, -R2.reuse ;  /* 0x000000041c1c7c23 */ /* 0x100fe20008010802 */
[----:B------:R-:W-:Y:S01]  /*4f60*/  FFMA.FTZ R2, R29, UR4, -R2 ;  /* 0x000000041d027c23 */ /* 0x000fe20008010802 */
[----:B------:R-:W-:Y:S01]  /*4f70*/  FADD.FTZ R21, R43, R64 ;  /* 0x000000402b157221 */ /* 0x000fe20000010000 */
[----:B--2---:R-:W-:Y:S01]  /*4f80*/  F2FP.BF16.F32.PACK_AB R197, R35, R34 ;  /* 0x0000002223c5723e */ /* 0x004fe200000010ff */
[----:B------:R-:W2:Y:S01]  /*4f90*/  MUFU.EX2 R61, R61 ;  /* 0x0000003d003d7308 */ /* 0x000ea20000000800 */
[----:B---3--:R-:W-:Y:S01]  /*4fa0*/  FADD.FTZ R5, R56, R57 ;  /* 0x0000003938057221 */ /* 0x008fe20000010000 */
[----:B-1----:R-:W-:Y:S01]  /*4fb0*/  FADD.FTZ R0, R46, R21 ;  /* 0x000000152e007221 */ /* 0x002fe20000010000 */
[----:B------:R-:W-:Y:S01]  /*4fc0*/  F2FP.BF16.F32.PACK_AB R208, R57, R56 ;  /* 0x0000003839d0723e */ /* 0x000fe200000010ff */
[--C-:B------:R-:W-:Y:S01]  /*4fd0*/  IMAD.MOV.U32 R64, RZ, RZ, R151.reuse ;  /* 0x000000ffff407224 */ /* 0x100fe200078e0097 */
[-C--:B------:R-:W-:Y:S01]  /*4fe0*/  MOV R56, R151.reuse ;  /* 0x0000009700387202 */ /* 0x080fe20000000f00 */
[----:B------:R-:W-:Y:S01]  /*4ff0*/  FADD.FTZ R21, R47, R0 ;  /* 0x000000002f157221 */ /* 0x000fe20000010000 */
[----:B------:R-:W-:Y:S01]  /*5000*/  IMAD.MOV.U32 R57, RZ, RZ, R151 ;  /* 0x000000ffff397224 */ /* 0x000fe200078e0097 */
[----:B------:R-:W1:Y:S01]  /*5010*/  MUFU.EX2 R48, R48 ;  /* 0x0000003000307308 */ /* 0x000e620000000800 */
[----:B----4-:R-:W-:Y:S01]  /*5020*/  FADD.FTZ R20, R60, R5 ;  /* 0x000000053c147221 */ /* 0x010fe20000010000 */
[--C-:B------:R-:W-:Y:S01]  /*5030*/  IMAD.MOV.U32 R55, RZ, RZ, R151.reuse ;  /* 0x000000ffff377224 */ /* 0x100fe200078e0097 */
[-C--:B------:R-:W-:Y:S01]  /*5040*/  MOV R50, R151.reuse ;  /* 0x0000009700327202 */ /* 0x080fe20000000f00 */
[--C-:B------:R-:W-:Y:S01]  /*5050*/  IMAD.MOV.U32 R54, RZ, RZ, R151.reuse ;  /* 0x000000ffff367224 */ /* 0x100fe200078e0097 */
[----:B------:R-:W-:Y:S01]  /*5060*/  MOV R47, R151 ;  /* 0x00000097002f7202 */ /* 0x000fe20000000f00 */
[----:B------:R-:W-:-:S02]  /*5070*/  IMAD.MOV.U32 R51, RZ, RZ, R151 ;  /* 0x000000ffff337224 */ /* 0x000fc400078e0097 */
[----:B------:R-:W3:Y:S01]  /*5080*/  MUFU.EX2 R49, R49 ;  /* 0x0000003100317308 */ /* 0x000ee20000000800 */
[C---:B--2---:R-:W-:Y:S01]  /*5090*/  FADD.FTZ R5, R61.reuse, R20 ;  /* 0x000000143d057221 */ /* 0x044fe20000010000 */
[----:B------:R-:W-:Y:S01]  /*50a0*/  F2FP.BF16.F32.PACK_AB R210, R61, R60 ;  /* 0x0000003c3dd2723e */ /* 0x000fe200000010ff */
[--C-:B------:R-:W-:Y:S02]  /*50b0*/  IMAD.MOV.U32 R61, RZ, RZ, R151.reuse ;  /* 0x000000ffff3d7224 */ /* 0x100fe400078e0097 */
[--C-:B------:R-:W-:Y:S02]  /*50c0*/  IMAD.MOV.U32 R60, RZ, RZ, R151.reuse ;  /* 0x000000ffff3c7224 */ /* 0x100fe400078e0097 */
[----:B------:R-:W-:Y:S01]  /*50d0*/  IMAD.MOV.U32 R46, RZ, RZ, R151 ;  /* 0x000000ffff2e7224 */ /* 0x000fe200078e0097 */
[----:B------:R-:W2:Y:S01]  /*50e0*/  MUFU.EX2 R52, R52 ;  /* 0x0000003400347308 */ /* 0x000ea20000000800 */
[----:B-1----:R-:W-:Y:S01]  /*50f0*/  FADD.FTZ R20, R48, R5 ;  /* 0x0000000530147221 */ /* 0x002fe20000010000 */
[----:B------:R-:W-:-:S02]  /*5100*/  IMAD.MOV.U32 R43, RZ, RZ, R151 ;  /* 0x000000ffff2b7224 */ /* 0x000fc400078e0097 */
[----:B------:R-:W-:-:S04]  /*5110*/  IMAD.MOV.U32 R42, RZ, RZ, R151 ;  /* 0x000000ffff2a7224 */ /* 0x000fc800078e0097 */
[----:B------:R-:W1:Y:S01]  /*5120*/  MUFU.EX2 R53, R53 ;  /* 0x0000003500357308 */ /* 0x000e620000000800 */
[C---:B---3--:R-:W-:Y:S01]  /*5130*/  FADD.FTZ R5, R49.reuse, R20 ;  /* 0x0000001431057221 */ /* 0x048fe20000010000 */
[----:B------:R-:W-:Y:S01]  /*5140*/  F2FP.BF16.F32.PACK_AB R204, R49, R48 ;  /* 0x0000003031cc723e */ /* 0x000fe200000010ff */
[--C-:B------:R-:W-:Y:S02]  /*5150*/  IMAD.MOV.U32 R49, RZ, RZ, R151.reuse ;  /* 0x000000ffff317224 */ /* 0x100fe400078e0097 */
[----:B------:R-:W-:-:S03]  /*5160*/  IMAD.MOV.U32 R48, RZ, RZ, R151 ;  /* 0x000000ffff307224 */ /* 0x000fc600078e0097 */
[----:B------:R-:W3:Y:S01]  /*5170*/  MUFU.EX2 R40, R40 ;  /* 0x0000002800287308 */ /* 0x000ee20000000800 */
[----:B--2---:R-:W-:-:S07]  /*5180*/  FADD.FTZ R20, R52, R5 ;  /* 0x0000000534147221 */ /* 0x004fce0000010000 */
[----:B------:R-:W2:Y:S01]  /*5190*/  MUFU.EX2 R41, R41 ;  /* 0x0000002900297308 */ /* 0x000ea20000000800 */
[C---:B-1----:R-:W-:Y:S01]  /*51a0*/  FADD.FTZ R5, R53.reuse, R20 ;  /* 0x0000001435057221 */ /* 0x042fe20000010000 */
[----:B------:R-:W-:Y:S01]  /*51b0*/  FADD.FTZ R20, R34, R21 ;  /* 0x0000001522147221 */ /* 0x000fe20000010000 */
[----:B------:R-:W-:Y:S01]  /*51c0*/  F2FP.BF16.F32.PACK_AB R206, R53, R52 ;  /* 0x0000003435ce723e */ /* 0x000fe200000010ff */
[----:B------:R-:W-:Y:S01]  /*51d0*/  IMAD.MOV.U32 R52, RZ, RZ, R151 ;  /* 0x000000ffff347224 */ /* 0x000fe200078e0097 */
[-C--:B------:R-:W-:Y:S01]  /*51e0*/  MOV R53, R151.reuse ;  /* 0x0000009700357202 */ /* 0x080fe20000000f00 */
[----:B------:R-:W-:Y:S01]  /*51f0*/  FADD.FTZ R21, R35, R20 ;  /* 0x0000001423157221 */ /* 0x000fe20000010000 */
[----:B------:R-:W-:Y:S01]  /*5200*/  MOV R35, R151 ;  /* 0x0000009700237202 */ /* 0x000fe20000000f00 */
[----:B------:R-:W1:Y:S01]  /*5210*/  MUFU.EX2 R44, R44 ;  /* 0x0000002c002c7308 */ /* 0x000e620000000800 */
[----:B---3--:R-:W-:Y:S01]  /*5220*/  FADD.FTZ R0, R40, R5 ;  /* 0x0000000528007221 */ /* 0x008fe20000010000 */
[----:B------:R-:W-:-:S06]  /*5230*/  IMAD.MOV.U32 R34, RZ, RZ, R151 ;  /* 0x000000ffff227224 */ /* 0x000fcc00078e0097 */
[----:B------:R-:W3:Y:S01]  /*5240*/  MUFU.EX2 R38, R38 ;  /* 0x0000002600267308 */ /* 0x000ee20000000800 */
[C---:B--2---:R-:W-:Y:S01]  /*5250*/  FADD.FTZ R5, R41.reuse, R0 ;  /* 0x0000000029057221 */ /* 0x044fe20000010000 */
[----:B------:R-:W-:Y:S01]  /*5260*/  F2FP.BF16.F32.PACK_AB R200, R41, R40 ;  /* 0x0000002829c8723e */ /* 0x000fe200000010ff */
[----:B------:R-:W-:Y:S01]  /*5270*/  IMAD.MOV.U32 R40, RZ, RZ, R151 ;  /* 0x000000ffff287224 */ /* 0x000fe200078e0097 */
[----:B------:R-:W-:-:S04]  /*5280*/  MOV R41, R151 ;  /* 0x0000009700297202 */ /* 0x000fc80000000f00 */
[----:B------:R-:W2:Y:S01]  /*5290*/  MUFU.EX2 R45, R45 ;  /* 0x0000002d002d7308 */ /* 0x000ea20000000800 */
[----:B-1----:R-:W-:-:S07]  /*52a0*/  FADD.FTZ R0, R44, R5 ;  /* 0x000000052c007221 */ /* 0x002fce0000010000 */
[----:B------:R-:W1:Y:S01]  /*52b0*/  MUFU.EX2 R39, R39 ;  /* 0x0000002700277308 */ /* 0x000e620000000800 */
[----:B---3--:R-:W-:-:S07]  /*52c0*/  FADD.FTZ R20, R38, R21 ;  /* 0x0000001526147221 */ /* 0x008fce0000010000 */
[----:B------:R-:W3:Y:S01]  /*52d0*/  MUFU.EX2 R32, R32 ;  /* 0x0000002000207308 */ /* 0x000ee20000000800 */
[C---:B--2---:R-:W-:Y:S01]  /*52e0*/  FADD.FTZ R5, R45.reuse, R0 ;  /* 0x000000002d057221 */ /* 0x044fe20000010000 */
[----:B------:R-:W-:Y:S01]  /*52f0*/  F2FP.BF16.F32.PACK_AB R202, R45, R44 ;  /* 0x0000002c2dca723e */ /* 0x000fe200000010ff */
[----:B------:R-:W-:Y:S01]  /*5300*/  IMAD.MOV.U32 R45, RZ, RZ, R151 ;  /* 0x000000ffff2d7224 */ /* 0x000fe200078e0097 */
[----:B------:R-:W-:-:S04]  /*5310*/  MOV R44, R151 ;  /* 0x00000097002c7202 */ /* 0x000fc80000000f00 */
[----:B------:R-:W2:Y:S01]  /*5320*/  MUFU.EX2 R26, R26 ;  /* 0x0000001a001a7308 */ /* 0x000ea20000000800 */
[C---:B-1----:R-:W-:Y:S01]  /*5330*/  FADD.FTZ R21, R39.reuse, R20 ;  /* 0x0000001427157221 */ /* 0x042fe20000010000 */
[----:B------:R-:W-:Y:S01]  /*5340*/  F2FP.BF16.F32.PACK_AB R199, R39, R38 ;  /* 0x0000002627c7723e */ /* 0x000fe200000010ff */
[----:B------:R-:W-:Y:S01]  /*5350*/  IMAD.MOV.U32 R39, RZ, RZ, R151 ;  /* 0x000000ffff277224 */ /* 0x000fe200078e0097 */
[----:B------:R-:W-:-:S04]  /*5360*/  MOV R38, R151 ;  /* 0x0000009700267202 */ /* 0x000fc80000000f00 */
[----:B------:R-:W1:Y:S01]  /*5370*/  MUFU.EX2 R33, R33 ;  /* 0x0000002100217308 */ /* 0x000e620000000800 */
[----:B---3--:R-:W-:-:S07]  /*5380*/  FADD.FTZ R0, R32, R5 ;  /* 0x0000000520007221 */ /* 0x008fce0000010000 */
[----:B------:R-:W3:Y:S01]  /*5390*/  MUFU.EX2 R27, R27 ;  /* 0x0000001b001b7308 */ /* 0x000ee20000000800 */
[----:B--2---:R-:W-:-:S07]  /*53a0*/  FADD.FTZ R20, R26, R21 ;  /* 0x000000151a147221 */ /* 0x004fce0000010000 */
[----:B------:R-:W2:Y:S01]  /*53b0*/  MUFU.EX2 R36, R36 ;  /* 0x0000002400247308 */ /* 0x000ea20000000800 */
[C---:B-1----:R-:W-:Y:S01]  /*53c0*/  FADD.FTZ R5, R33.reuse, R0 ;  /* 0x0000000021057221 */ /* 0x042fe20000010000 */
[----:B------:R-:W-:Y:S01]  /*53d0*/  F2FP.BF16.F32.PACK_AB R196, R33, R32 ;  /* 0x0000002021c4723e */ /* 0x000fe200000010ff */
[----:B------:R-:W-:Y:S01]  /*53e0*/  IMAD.MOV.U32 R32, RZ, RZ, R151 ;  /* 0x000000ffff207224 */ /* 0x000fe200078e0097 */
[----:B------:R-:W-:-:S04]  /*53f0*/  MOV R33, R151 ;  /* 0x0000009700217202 */ /* 0x000fc80000000f00 */
[----:B------:R-:W1:Y:S01]  /*5400*/  MUFU.EX2 R30, R30 ;  /* 0x0000001e001e7308 */ /* 0x000e620000000800 */
[C---:B---3--:R-:W-:Y:S01]  /*5410*/  FADD.FTZ R21, R27.reuse, R20 ;  /* 0x000000141b157221 */ /* 0x048fe20000010000 */
[----:B------:R-:W-:Y:S01]  /*5420*/  F2FP.BF16.F32.PACK_AB R193, R27, R26 ;  /* 0x0000001a1bc1723e */ /* 0x000fe200000010ff */
[----:B------:R-:W-:Y:S01]  /*5430*/  IMAD.MOV.U32 R26, RZ, RZ, R151 ;  /* 0x000000ffff1a7224 */ /* 0x000fe200078e0097 */
[----:B------:R-:W-:-:S04]  /*5440*/  MOV R27, R151 ;  /* 0x00000097001b7202 */ /* 0x000fc80000000f00 */
[----:B------:R-:W3:Y:S01]  /*5450*/  MUFU.EX2 R37, R37 ;  /* 0x0000002500257308 */ /* 0x000ee20000000800 */
[----:B--2---:R-:W-:-:S07]  /*5460*/  FADD.FTZ R0, R36, R5 ;  /* 0x0000000524007221 */ /* 0x004fce0000010000 */
[----:B------:R-:W2:Y:S01]  /*5470*/  MUFU.EX2 R24, R24 ;  /* 0x0000001800187308 */ /* 0x000ea20000000800 */
[----:B-1----:R-:W-:-:S07]  /*5480*/  FADD.FTZ R20, R30, R21 ;  /* 0x000000151e147221 */ /* 0x002fce0000010000 */
[----:B------:R-:W1:Y:S01]  /*5490*/  MUFU.EX2 R17, R17 ;  /* 0x0000001100117308 */ /* 0x000e620000000800 */
[C---:B---3--:R-:W-:Y:S01]  /*54a0*/  FADD.FTZ R29, R37.reuse, R0 ;  /* 0x00000000251d7221 */ /* 0x048fe20000010000 */
[----:B------:R-:W-:Y:S01]  /*54b0*/  F2FP.BF16.F32.PACK_AB R198, R37, R36 ;  /* 0x0000002425c6723e */ /* 0x000fe200000010ff */
[--C-:B------:R-:W-:Y:S02]  /*54c0*/  IMAD.MOV.U32 R37, RZ, RZ, R151.reuse ;  /* 0x000000ffff257224 */ /* 0x100fe400078e0097 */
[----:B------:R-:W-:-:S03]  /*54d0*/  IMAD.MOV.U32 R36, RZ, RZ, R151 ;  /* 0x000000ffff247224 */ /* 0x000fc600078e0097 */
[----:B------:R-:W3:Y:S01]  /*54e0*/  MUFU.EX2 R25, R25 ;  /* 0x0000001900197308 */ /* 0x000ee20000000800 */
[----:B--2---:R-:W-:Y:S01]  /*54f0*/  FADD.FTZ R0, R24, R29 ;  /* 0x0000001d18007221 */ /* 0x004fe20000010000 */
[----:B------:R-:W-:-:S06]  /*5500*/  IMAD.MOV.U32 R29, RZ, RZ, R151 ;  /* 0x000000ffff1d7224 */ /* 0x000fcc00078e0097 */
[----:B------:R-:W2:Y:S01]  /*5510*/  MUFU.EX2 R28, R28 ;  /* 0x0000001c001c7308 */ /* 0x000ea20000000800 */
[C---:B-1----:R-:W-:Y:S01]  /*5520*/  FADD.FTZ R5, R17.reuse, R20 ;  /* 0x0000001411057221 */ /* 0x042fe20000010000 */
[----:B------:R-:W-:Y:S02]  /*5530*/  F2FP.BF16.F32.PACK_AB R195, R17, R30 ;  /* 0x0000001e11c3723e */ /* 0x000fe400000010ff */
[----:B------:R-:W-:-:S04]  /*5540*/  MOV R30, R151 ;  /* 0x00000097001e7202 */ /* 0x000fc80000000f00 */
[----:B------:R1:W4:Y:S01]  /*5550*/  MUFU.EX2 R21, R2 ;  /* 0x0000000200157308 */ /* 0x0003220000000800 */
[C---:B---3--:R-:W-:Y:S01]  /*5560*/  FADD.FTZ R17, R25.reuse, R0 ;  /* 0x0000000019117221 */ /* 0x048fe20000010000 */
[----:B------:R-:W-:Y:S01]  /*5570*/  F2FP.BF16.F32.PACK_AB R192, R25, R24 ;  /* 0x0000001819c0723e */ /* 0x000fe200000010ff */
[----:B------:R-:W-:Y:S01]  /*5580*/  IMAD.MOV.U32 R25, RZ, RZ, R151 ;  /* 0x000000ffff197224 */ /* 0x000fe200078e0097 */
[----:B------:R-:W-:Y:S01]  /*5590*/  MOV R24, R151 ;  /* 0x0000009700187202 */ /* 0x000fe20000000f00 */
[----:B--2---:R-:W-:Y:S01]  /*55a0*/  FADD.FTZ R0, R28, R17 ;  /* 0x000000111c007221 */ /* 0x004fe20000010000 */
[----:B-1----:R-:W-:-:S03]  /*55b0*/  MOV R2, 0x3f800000 ;  /* 0x3f80000000027802 */ /* 0x002fc60000000f00 */
[C---:B----4-:R-:W-:Y:S01]  /*55c0*/  FADD.FTZ R17, R21.reuse, R0 ;  /* 0x0000000015117221 */ /* 0x050fe20000010000 */
[----:B------:R-:W-:Y:S01]  /*55d0*/  F2FP.BF16.F32.PACK_AB R194, R21, R28 ;  /* 0x0000001c15c2723e */ /* 0x000fe200000010ff */
[----:B------:R-:W-:Y:S02]  /*55e0*/  IMAD.MOV.U32 R0, RZ, RZ, 0x3f800000 ;  /* 0x3f800000ff007424 */ /* 0x000fe400078e00ff */
[----:B------:R-:W-:Y:S01]  /*55f0*/  IMAD.MOV.U32 R28, RZ, RZ, R151 ;  /* 0x000000ffff1c7224 */ /* 0x000fe200078e0097 */
[----:B------:R-:W-:Y:S06]  /*5600*/  @!P2 BRA `(.L_x_1953) ;  /* 0x00000040005ca947 */ /* 0x000fec0003800000 */
[----:B------:R-:W-:Y:S01]  /*5610*/  R2UR UR61, R16 ;  /* 0x00000000103d72ca */ /* 0x000fe200000e0000 */
[----:B------:R-:W-:Y:S01]  /*5620*/  ULDC.64 UR4, c[0x0][0x3f8] ;  /* 0x0000fe0000047ab9 */ /* 0x000fe20000000a00 */
[----:B------:R-:W-:Y:S01]  /*5630*/  IMAD.MOV.U32 R20, RZ, RZ, R3 ;  /* 0x000000ffff147224 */ /* 0x000fe200078e0003 */
[----:B------:R-:W-:Y:S01]  /*5640*/  MOV R2, 0x3f800000 ;  /* 0x3f80000000027802 */ /* 0x000fe20000000f00 */
[----:B------:R-:W-:Y:S01]  /*5650*/  IMAD.MOV.U32 R21, RZ, RZ, R4 ;  /* 0x000000ffff157224 */ /* 0x000fe200078e0004 */
        /* <DEDUP_REMOVED lines=64> */
[----:B------:R-:W-:Y:S01]  /*5a60*/  IMAD.U32 R225, RZ, RZ, UR4 ;  /* 0x00000004ffe17e24 */ /* 0x000fe2000f8e00ff */
[----:B------:R-:W-:Y:S01]  /*5a70*/  UMOV UR41, UR46 ;  /* 0x0000002e00297c82 */ /* 0x000fe20008000000 */
[----:B------:R-:W-:-:S07]  /*5a80*/  IMAD.U32 R227, RZ, RZ, UR5 ;  /* 0x00000005ffe37e24 */ /* 0x000fce000f8e00ff */
.L_x_1962:
[----:B------:R-:W-:-:S04]  /*5a90*/  UIADD3 UR4, UR41, 0x1, URZ ;  /* 0x0000000129047890 */ /* 0x000fc8000fffe03f */
[----:B------:R-:W-:-:S04]  /*5aa0*/  UISETP.NE.AND UP0, UPT, UR4, 0x2, UPT ;  /* 0x000000020400788c */ /* 0x000fc8000bf05270 */
[----:B------:R-:W-:Y:S02]  /*5ab0*/  USEL UR5, URZ, 0x1, UP0 ;  /* 0x000000013f057887 */ /* 0x000fe40008000000 */
[----:B------:R-:W-:Y:S02]  /*5ac0*/  USEL UR46, UR4, URZ, UP0 ;  /* 0x0000003f042e7287 */ /* 0x000fe40008000000 */
[----:B------:R-:W-:-:S06]  /*5ad0*/  ULOP3.LUT UR4, UR61, UR5, URZ, 0x3c, !UPT ;  /* 0x000000053d047292 */ /* 0x000fcc000f8e3c3f */
[----:B------:R-:W-:Y:S01]  /*5ae0*/  MOV R16, UR4 ;  /* 0x0000000400107c02 */ /* 0x000fe20008000f00 */
[----:B------:R-:W-:Y:S06]  /*5af0*/  @!P0 BRA `(.L_x_1954) ;  /* 0x0000000000048947 */ /* 0x000fec0003800000 */
[----:B------:R-:W-:Y:S01]  /*5b00*/  BPT.TRAP 0x1 ;  /* 0x000000040000795c */ /* 0x000fe20000300000 */
.L_x_1954:
[----:B------:R-:W-:Y:S01]  /*5b10*/  R2UR UR4, R16 ;  /* 0x00000000100472ca */ /* 0x000fe200000e0000 */
[----:B------:R-:W-:-:S12]  /*5b20*/  ULEA UR47, UR46, UR60, 0x3 ;  /* 0x0000003c2e2f7291 */ /* 0x000fd8000f8e183f */
[----:B------:R-:W-:-:S05]  /*5b30*/  IMAD.U32 R3, RZ, RZ, UR4 ;  /* 0x00000004ff037e24 */ /* 0x000fca000f8e00ff */
[----:B------:R-:W-:-:S04]  /*5b40*/  SHF.L.U32 R3, R3, 0x1f, RZ ;  /* 0x0000001f03037819 */ /* 0x000fc800000006ff */
[----:B------:R1:W2:Y:S01]  /*5b50*/  SYNCS.PHASECHK.TRANS64.TRYWAIT P2, [UR47+0x38830], R3 ;  /* 0x03883003ff0075a7 */ /* 0x0002a2000804016f */
[----:B------:R-:W-:Y:S05]  /*5b60*/  @!P0 BRA `(.L_x_1955) ;  /* 0x0000000000048947 */ /* 0x000fea0003800000 */
[----:B------:R-:W-:Y:S01]  /*5b70*/  BPT.TRAP 0x1 ;  /* 0x000000040000795c */ /* 0x000fe20000300000 */
.L_x_1955:
[----:B--2---:R-:W-:Y:S05]  /*5b80*/  @P2 BRA `(.L_x_1956) ;  /* 0x0000000000082947 */ /* 0x004fea0003800000 */
[----:B------:R-:W2:Y:S02]  /*5b90*/  SYNCS.PHASECHK.TRANS64.TRYWAIT P2, [UR47+0x38830], R3 ;  /* 0x03883003ff0075a7 */ /* 0x000ea4000804016f */
[----:B--2---:R-:W-:Y:S05]  /*5ba0*/  @!P2 BRA `(.L_x_1957) ;  /* 0x000000d800fca947 */ /* 0x004fea0003800000 */
.L_x_1956:
[----:B------:R-:W-:Y:S01]  /*5bb0*/  R2UR UR10, R18 ;  /* 0x00000000120a72ca */ /* 0x000fe200000e0000 */
[----:B------:R-:W-:Y:S01]  /*5bc0*/  UIMAD UR4, UR46, 0xa00, UR40 ;  /* 0x00000a002e0478a4 */ /* 0x000fe2000f8e0228 */
[----:B------:R-:W-:Y:S01]  /*5bd0*/  R2UR UR11, R19 ;  /* 0x00000000130b72ca */ /* 0x000fe200000e0000 */
[----:B------:R-:W-:Y:S01]  /*5be0*/  WARPGROUP.ARRIVE ;  /* 0x00000000000079c5 */ /* 0x000fe20000000000 */
[----:B------:R-:W-:Y:S01]  /*5bf0*/  UMOV UR59, 0x40000040 ;  /* 0x40000040003b7882 */ /* 0x000fe20000000000 */
[----:B------:R-:W-:Y:S01]  /*5c00*/  R2UR UR6, R14 ;  /* 0x000000000e0672ca */ /* 0x000fe200000e0000 */
[----:B------:R-:W-:Y:S01]  /*5c10*/  UIADD3 UR18, UR4, 0x286, URZ ;  /* 0x0000028604127890 */ /* 0x000fe2000fffe03f */
[----:B------:R-:W-:Y:S01]  /*5c20*/  R2UR UR7, R15 ;  /* 0x000000000f0772ca */ /* 0x000fe200000e0000 */
[----:B------:R-:W-:Y:S01]  /*5c30*/  UMOV UR58, UR4 ;  /* 0x00000004003a7c82 */ /* 0x000fe20008000000 */
[----:B------:R-:W-:Y:S01]  /*5c40*/  R2UR UR14, R12 ;  /* 0x000000000c0e72ca */ /* 0x000fe200000e0000 */
[----:B------:R-:W-:Y:S01]  /*5c50*/  UMOV UR19, 0x40000040 ;  /* 0x4000004000137882 */ /* 0x000fe20000000000 */
[----:B------:R-:W-:Y:S01]  /*5c60*/  R2UR UR15, R13 ;  /* 0x000000000d0f72ca */ /* 0x000fe200000e0000 */
[----:B------:R-:W-:Y:S01]  /*5c70*/  UIADD3 UR22, UR4, 0x500, URZ ;  /* 0x0000050004167890 */ /* 0x000fe2000fffe03f */
[-C--:B------:R-:W-:Y:S01]  /*5c80*/  FMUL.FTZ R24, R24, R0.reuse ;  /* 0x0000000018187220 */ /* 0x080fe20000410000 */
[----:B------:R-:W-:Y:S01]  /*5c90*/  UMOV UR56, UR10 ;  /* 0x0000000a00387c82 */ /* 0x000fe20008000000 */
[----:B------:R-:W-:Y:S01]  /*5ca0*/  UMOV UR57, UR11 ;  /* 0x0000000b00397c82 */ /* 0x000fe20008000000 */
[----:B------:R-:W-:Y:S01]  /*5cb0*/  UMOV UR23, 0x40000040 ;  /* 0x4000004000177882 */ /* 0x000fe20000000000 */
[----:B------:R-:W-:Y:S01]  /*5cc0*/  HGMMA.64x16x16.F32.BF16 R184, gdesc[UR56], RZ, !UPT, gsb0 ;  /* 0x0020000038b879f0 */ /* 0x000fe2000c0018ff */
[----:B------:R-:W-:Y:S01]  /*5cd0*/  UIADD3 UR58, UR4, 0x80, URZ ;  /* 0x00000080043a7890 */ /* 0x000fe2000fffe03f */
[-C--:B------:R-:W-:Y:S01]  /*5ce0*/  FMUL.FTZ R25, R25, R0.reuse ;  /* 0x0000000019197220 */ /* 0x080fe20000410000 */
[----:B------:R-:W-:Y:S01]  /*5cf0*/  UMOV UR59, 0x40000040 ;  /* 0x40000040003b7882 */ /* 0x000fe20000000000 */
[----:B------:R-:W-:Y:S01]  /*5d00*/  UMOV UR56, UR10 ;  /* 0x0000000a00387c82 */ /* 0x000fe20008000000 */
[----:B------:R-:W-:Y:S01]  /*5d10*/  UMOV UR57, UR11 ;  /* 0x0000000b00397c82 */ /* 0x000fe20008000000 */
        /* <DEDUP_REMOVED lines=56> */
[----:B------:R-:W-:Y:S01]  /*60a0*/  UMOV UR59, 0x40000040 ;  /* 0x40000040003b7882 */ /* 0x000fe20000000000 */
[----:B------:R-:W-:Y:S01]  /*60b0*/  UMOV UR56, UR10 ;  /* 0x0000000a00387c82 */ /* 0x000fe20008000000 */
[----:B------:R-:W-:Y:S01]  /*60c0*/  UMOV UR57, UR11 ;  /* 0x0000000b00397c82 */ /* 0x000fe20008000000 */
        /* <DEDUP_REMOVED lines=97> */
[----:B------:R-:W-:Y:S01]  /*66e0*/  UMOV UR59, 0x40000040 ;  /* 0x40000040003b7882 */ /* 0x000fe20000000000 */
[----:B------:R-:W-:Y:S01]  /*66f0*/  UMOV UR56, UR10 ;  /* 0x0000000a00387c82 */ /* 0x000fe20008000000 */
[----:B------:R-:W-:Y:S01]  /*6700*/  UMOV UR57, UR11 ;  /* 0x0000000b00397c82 */ /* 0x000fe20008000000 */
[----:B------:R-:W-:Y:S02]  /*6710*/  R2UR UR10, R10 ;  /* 0x000000000a0a72ca */ /* 0x000fe400000e0000 */
[----:B------:R-:W-:Y:S01]  /*6720*/  R2UR UR11, R11 ;  /* 0x000000000b0b72ca */ /* 0x000fe200000e0000 */
[----:B------:R-:W-:Y:S02]  /*6730*/  WARPGROUP.DEPBAR.LE gsb0, 0x0 ;  /* 0x00008000000079c5 */ /* 0x000fe40000010000 */
[----:B------:R-:W-:-:S06]  /*6740*/  WARPGROUP.ARRIVE ;  /* 0x00000000000079c5 */ /* 0x000fcc0000000000 */
[----:B------:R-:W-:Y:S01]  /*6750*/  HGMMA.64x16x16.F32.BF16 R152, gdesc[UR56], RZ, !UPT, gsb0 ;  /* 0x00200000389879f0 */ /* 0x000fe2000c0018ff */
[----:B------:R-:W-:Y:S01]  /*6760*/  UIADD3 UR58, UR4, 0x2, URZ ;  /* 0x00000002043a7890 */ /* 0x000fe2000fffe03f */
[----:B------:R-:W-:Y:S01]  /*6770*/  UMOV UR59, 0x40000040 ;  /* 0x40000040003b7882 */ /* 0x000fe20000000000 */
[----:B------:R-:W-:Y:S01]  /*6780*/  UMOV UR56, UR6 ;  /* 0x0000000600387c82 */ /* 0x000fe20008000000 */
[----:B------:R-:W-:Y:S01]  /*6790*/  UMOV UR57, UR7 ;  /* 0x0000000700397c82 */ /* 0x000fe20008000000 */
[----:B------:R-:W-:Y:S02]  /*67a0*/  WARPGROUP.DEPBAR.LE gsb0, 0x0 ;  /* 0x00008000000079c5 */ /* 0x000fe40000010000 */
[----:B------:R-:W-:-:S06]  /*67b0*/  WARPGROUP.ARRIVE ;  /* 0x00000000000079c5 */ /* 0x000fcc0000000000 */
[----:B------:R-:W-:Y:S01]  /*67c0*/  HGMMA.64x16x16.F32.BF16 R184, gdesc[UR56], R184, gsb0 ;  /* 0x0020000038b879f0 */ /* 0x000fe200080018b8 */
        /* <DEDUP_REMOVED lines=62> */
[----:B------:R-:W-:Y:S01]  /*6bb0*/  UIADD3 UR14, UR4, 0x284, URZ ;  /* 0x00000284040e7890 */ /* 0x000fe2000fffe03f */
[----:B------:R-:W-:Y:S01]  /*6bc0*/  UMOV UR15, 0x40000040 ;  /* 0x40000040000f7882 */ /* 0x000fe20000000000 */
        /* <DEDUP_REMOVED lines=335> */
[----:B------:R-:W-:Y:S01]  /*80c0*/  UMOV UR4, UR10 ;  /* 0x0000000a00047c82 */ /* 0x000fe20008000000 */
[----:B------:R-:W-:Y:S02]  /*80d0*/  WARPGROUP.DEPBAR.LE gsb0, 0x0 ;  /* 0x00008000000079c5 */ /* 0x000fe40000010000 */
[----:B------:R-:W-:-:S06]  /*80e0*/  WARPGROUP.ARRIVE ;  /* 0x00000000000079c5 */ /* 0x000fcc0000000000 */
[----:B------:R-:W-:Y:S03]  /*80f0*/  HGMMA.64x16x16.F32.BF16 R160, gdesc[UR56], R160, gsb0 ;  /* 0x0020000038a079f0 */ /* 0x000fe600080018a0 */
[----:B------:R-:W-:Y:S02]  /*8100*/  WARPGROUP.DEPBAR.LE gsb0, 0x0 ;  /* 0x00008000000079c5 */ /* 0x000fe40000010000 */
[----:B------:R-:W-:-:S06]  /*8110*/  WARPGROUP.ARRIVE ;  /* 0x00000000000079c5 */ /* 0x000fcc0000000000 */
[----:B------:R-:W-:Y:S03]  /*8120*/  HGMMA.64x16x16.F32.BF16 R152, gdesc[UR4], R152, gsb0 ;  /* 0x00200000049879f0 */ /* 0x000fe60008001898 */
[----:B------:R-:W-:Y:S02]  /*8130*/  WARPGROUP.DEPBAR.LE gsb0, 0x0 ;  /* 0x00008000000079c5 */ /* 0x000fe40000010000 */
[----:B------:R-:W-:Y:S05]  /*8140*/  @!P0 BRA `(.L_x_1958) ;  /* 0x0000000000048947 */ /* 0x000fea0003800000 */
[----:B------:R-:W-:Y:S01]  /*8150*/  BPT.TRAP 0x1 ;  /* 0x000000040000795c */ /* 0x000fe20000300000 */
.L_x_1958:
[----:B------:R-:W-:Y:S01]  /*8160*/  ULEA UR5, UR41, UR60, 0x3 ;  /* 0x0000003c29057291 */ /* 0x000fe2000f8e183f */
[----:B------:R-:W-:-:S05]  /*8170*/  IMAD.U32 R0, RZ, RZ, UR61 ;  /* 0x0000003dff007e24 */ /* 0x000fca000f8e00ff */
[----:B------:R-:W-:-:S04]  /*8180*/  SHF.L.U32 R0, R0, 0x1f, RZ ;  /* 0x0000001f00007819 */ /* 0x000fc800000006ff */
[----:B------:R3:W4:Y:S01]  /*8190*/  SYNCS.PHASECHK.TRANS64.TRYWAIT P2, [UR5+0x38850], R0 ;  /* 0x03885000ff0075a7 */ /* 0x0007220008040145 */
[----:B------:R-:W-:Y:S05]  /*81a0*/  @!P0 BRA `(.L_x_1959) ;  /* 0x0000000000048947 */ /* 0x000fea0003800000 */
[----:B------:R-:W-:Y:S01]  /*81b0*/  BPT.TRAP 0x1 ;  /* 0x000000040000795c */ /* 0x000fe20000300000 */
.L_x_1959:
[----:B----4-:R-:W-:Y:S05]  /*81c0*/  @P2 BRA `(.L_x_1960) ;  /* 0x0000000000082947 */ /* 0x010fea0003800000 */
[----:B------:R-:W4:Y:S02]  /*81d0*/  SYNCS.PHASECHK.TRANS64.TRYWAIT P2, [UR5+0x38850], R0 ;  /* 0x03885000ff0075a7 */ /* 0x000f240008040145 */
[----:B----4-:R-:W-:Y:S05]  /*81e0*/  @!P2 BRA `(.L_x_1961) ;  /* 0x000000b40084a947 */ /* 0x010fea0003800000 */
.L_x_1960:
[----:B------:R-:W-:Y:S01]  /*81f0*/  UIADD3 UR4, UR60, 0x400, URZ ;  /* 0x000004003c047890 */ /* 0x000fe2000fffe03f */
[----:B------:R-:W-:Y:S01]  /*8200*/  WARPGROUP.ARRIVE ;  /* 0x00000000000079c5 */ /* 0x000fe20000000000 */
[----:B------:R-:W-:Y:S01]  /*8210*/  UMOV UR7, 0x40000040 ;  /* 0x4000004000077882 */ /* 0x000fe20000000000 */
[----:B------:R-:W-:Y:S01]  /*8220*/  UMOV UR11, 0x40000040 ;  /* 0x40000040000b7882 */ /* 0x000fe20000000000 */
[----:B------:R-:W-:Y:S01]  /*8230*/  USHF.R.U32.HI UR4, URZ, 0x4, UR4 ;  /* 0x000000043f047899 */ /* 0x000fe20008011604 */
[----:B------:R-:W-:Y:S01]  /*8240*/  R2UR UR15, R225 ;  /* 0x00000000e10f72ca */ /* 0x000fe200000e0000 */
[----:B-12---:R-:W1:Y:S01]  /*8250*/  LDC R3, c[0x0][0x288] ;  /* 0x0000a200ff037b82 */ /* 0x006e620000000800 */
[----:B------:R-:W-:Y:S01]  /*8260*/  R2UR UR14, R227 ;  /* 0x00000000e30e72ca */ /* 0x000fe200000e0000 */
[----:B------:R-:W-:Y:S01]  /*8270*/  ULOP3.LUT UR4, UR4, 0x3fff, URZ, 0xc0, !UPT ;  /* 0x00003fff04047892 */ /* 0x000fe2000f8ec03f */
[----:B------:R-:W-:-:S03]  /*8280*/  R2UR UR61, R16 ;  /* 0x00000000103d72ca */ /* 0x000fc600000e0000 */
[----:B------:R-:W-:-:S04]  /*8290*/  ULOP3.LUT UR4, UR4, 0x2800000, URZ, 0xfc, !UPT ;  /* 0x0280000004047892 */ /* 0x000fc8000f8efc3f */
[----:B------:R-:W-:Y:S02]  /*82a0*/  UIMAD UR6, UR41, 0xa00, UR4 ;  /* 0x00000a00290678a4 */ /* 0x000fe4000f8e0204 */
[----:B------:R-:W-:Y:S02]  /*82b0*/  UISETP.NE.U32.AND UP0, UPT, UR15, URZ, UPT ;  /* 0x0000003f0f00728c */ /* 0x000fe4000bf05070 */
[----:B------:R-:W-:Y:S02]  /*82c0*/  UIADD3 UR10, UR6, 0x80, URZ ;  /* 0x00000080060a7890 */ /* 0x000fe4000fffe03f */
[----:B------:R-:W-:Y:S02]  /*82d0*/  UIMAD UR4, UR45, -0x50, UR42 ;  /* 0xffffffb02d0478a4 */ /* 0x000fe4000f8e022a */
[----:B------:R-:W-:-:S07]  /*82e0*/  UISETP.NE.AND.EX UP0, UPT, UR14, URZ, UPT, UP0 ;  /* 0x0000003f0e00728c */ /* 0x000fce000bf05300 */
[----:B------:R-:W-:Y:S01]  /*82f0*/  HGMMA.64x256x16.F32.BF16 R24, R208, gdesc[UR4].tnspB, R24, gsb0 ;  /* 0x43e00004d0187df0 */ /* 0x000fe20008001818 */
[----:B------:R-:W-:Y:S01]  /*8300*/  UIADD3 UR4, UR4, 0x1, URZ ;  /* 0x0000000104047890 */ /* 0x000fe2000fffe03f */
[----:B------:R-:W-:Y:S01]  /*8310*/  ULDC UR14, c[0x0][0x404] ;  /* 0x00010100000e7ab9 */ /* 0x000fe20000000800 */
[----:B------:R-:W-:Y:S01]  /*8320*/  UMOV UR41, UR46 ;  /* 0x0000002e00297c82 */ /* 0x000fe20008000000 */
[----:B------:R-:W-:Y:S01]  /*8330*/  USEL UR7, UR14, 0x1, UP0 ;  /* 0x000000010e077887 */ /* 0x000fe20008000000 */
[----:B------:R-:W-:-:S13]  /*8340*/  R2UR UR14, R226 ;  /* 0x00000000e20e72ca */ /* 0x000fda00000e0000 */
[----:B------:R-:W-:Y:S02]  /*8350*/  UISETP.GT.AND UP0, UPT, UR45, UR14, UPT ;  /* 0x0000000e2d00728c */ /* 0x000fe4000bf04270 */
[----:B------:R-:W-:Y:S01]  /*8360*/  UIADD3 UR45, UR45, -0x1, URZ ;  /* 0xffffffff2d2d7890 */ /* 0x000fe2000fffe03f */
        /* <DEDUP_REMOVED lines=9> */
[----:B------:R-:W-:Y:S01]  /*8400*/  ULDC UR10, c[0x0][0x2e0] ;  /* 0x0000b800000a7ab9 */ /* 0x000fe20000000800 */
[----:B------:R-:W-:Y:S01]  /*8410*/  UMOV UR11, 0x40000040 ;  /* 0x40000040000b7882 */ /* 0x000fe20000000000 */
[----:B------:R-:W-:Y:S02]  /*8420*/  UIMAD UR4, UR7, UR10, UR4 ;  /* 0x0000000a070472a4 */ /* 0x000fe4000f8e0204 */
[----:B------:R-:W-:Y:S02]  /*8430*/  UIADD3 UR10, UR6, 0x180, URZ ;  /* 0x00000180060a7890 */ /* 0x000fe4000fffe03f */
[----:B------:R-:W-:Y:S02]  /*8440*/  UIADD3 UR6, UR6, 0x200, URZ ;  /* 0x0000020006067890 */ /* 0x000fe4000fffe03f */
[----:B-1----:R-:W-:Y:S01]  /*8450*/  IADD3 R3, -R3, UR4, RZ ;  /* 0x0000000403037c10 */ /* 0x002fe2000fffe1ff */
[----:B------:R-:W-:Y:S01]  /*8460*/  ULDC UR4, c[0x0][0x988] ;  /* 0x0002620000047ab9 */ /* 0x000fe20000000800 */
[----:B------:R-:W-:-:S03]  /*8470*/  UMOV UR7, 0x40000040 ;  /* 0x4000004000077882 */ /* 0x000fc60000000000 */
[----:B---3--:R-:W-:-:S05]  /*8480*/  IMAD R0, R214, -0x2, R3 ;  /* 0xfffffffed6007824 */ /* 0x008fca00078e0203 */
[----:B------:R-:W-:-:S04]  /*8490*/  IADD3 R0, R215, R0, RZ ;  /* 0x00000000d7007210 */ /* 0x000fc80007ffe0ff */
[C---:B------:R-:W-:Y:S02]  /*84a0*/  ISETP.GT.AND P2, PT, R0.reuse, RZ, PT ;  /* 0x000000ff0000720c */ /* 0x040fe40003f44270 */
[----:B------:R-:W-:Y:S02]  /*84b0*/  ISETP.GT.AND P3, PT, R0, 0x1, PT ;  /* 0x000000010000780c */ /* 0x000fe40003f64270 */
[----:B------:R-:W-:Y:S02]  /*84c0*/  FSEL R184, R184, -INF , P2 ;  /* 0xff800000b8b87808 */ /* 0x000fe40001000000 */
[----:B------:R-:W-:Y:S02]  /*84d0*/  ISETP.GT.AND P2, PT, R0, 0x8, PT ;  /* 0x000000080000780c */ /* 0x000fe40003f44270 */
[----:B------:R-:W-:Y:S02]  /*84e0*/  FSEL R185, R185, -INF , P3 ;  /* 0xff800000b9b97808 */ /* 0x000fe40001800000 */
[----:B------:R-:W-:-:S02]  /*84f0*/  FMNMX.FTZ R2, R184, R21, !PT ;  /* 0x00000015b8027209 */ /* 0x000fc40007810000 */
[----:B------:R-:W-:Y:S02]  /*8500*/  ISETP.GT.AND P3, PT, R0, 0x9, PT ;  /* 0x000000090000780c */ /* 0x000fe40003f64270 */
[----:B------:R-:W-:Y:S02]  /*8510*/  FSEL R188, R188, -INF , P2 ;  /* 0xff800000bcbc7808 */ /* 0x000fe40001000000 */
        /* <DEDUP_REMOVED lines=46> */
[C---:B------:R-:W-:Y:S01]  /*8800*/  ISETP.GT.AND P3, PT, R0.reuse, 0x49, PT ;  /* 0x000000490000780c */ /* 0x040fe20003f64270 */
[----:B------:R-:W-:Y:S01]  /*8810*/  VIADD R0, R0, 0x8 ;  /* 0x0000000800007836 */ /* 0x000fe20000000000 */
[----:B------:R-:W-:Y:S02]  /*8820*/  FSEL R156, R156, -INF , P2 ;  /* 0xff8000009c9c7808 */ /* 0x000fe40001000000 */
[----:B------:R-:W-:Y:S02]  /*8830*/  FMNMX.FTZ R3, R153, R2, !PT ;  /* 0x0000000299037209 */ /* 0x000fe40007810000 */
[----:B------:R-:W-:Y:S02]  /*8840*/  FSEL R157, R157, -INF , P3 ;  /* 0xff8000009d9d7808 */ /* 0x000fe40001800000 */
[----:B------:R-:W-:Y:S02]  /*8850*/  FMNMX.FTZ R2, R156, R3, !PT ;  /* 0x000000039c027209 */ /* 0x000fe40007810000 */
[----:B------:R-:W-:-:S02]  /*8860*/  ISETP.GT.AND P2, PT, R0, RZ, PT ;  /* 0x000000ff0000720c */ /* 0x000fc40003f44270 */
[----:B------:R-:W-:Y:S02]  /*8870*/  FMNMX.FTZ R2, R157, R2, !PT ;  /* 0x000000029d027209 */ /* 0x000fe40007810000 */
[C---:B------:R-:W-:Y:S02]  /*8880*/  ISETP.GT.AND P3, PT, R0.reuse, 0x1, PT ;  /* 0x000000010000780c */ /* 0x040fe40003f64270 */
[C---:B------:R-:W-:Y:S01]  /*8890*/  ISETP.GT.AND P4, PT, R0.reuse, 0x8, PT ;  /* 0x000000080000780c */ /* 0x040fe20003f84270 */
[----:B------:R-:W1:Y:S01]  /*88a0*/  SHFL.BFLY PT, R3, R2, 0x2, 0x1f ;  /* 0x0c401f0002037f89 */ /* 0x000e6200000e0000 */
[----:B------:R-:W-:Y:S02]  /*88b0*/  FSEL R187, R187, -INF , P3 ;  /* 0xff800000bbbb7808 */ /* 0x000fe40001800000 */
[----:B------:R-:W-:Y:S02]  /*88c0*/  ISETP.GT.AND P5, PT, R0, 0x9, PT ;  /* 0x000000090000780c */ /* 0x000fe40003fa4270 */
[----:B------:R-:W-:-:S02]  /*88d0*/  FSEL R190, R190, -INF , P4 ;  /* 0xff800000bebe7808 */ /* 0x000fc40002000000 */
[C---:B------:R-:W-:Y:S02]  /*88e0*/  ISETP.GT.AND P3, PT, R0.reuse, 0x10, PT ;  /* 0x000000100000780c */ /* 0x040fe40003f64270 */
[----:B------:R-:W-:Y:S02]  /*88f0*/  FSEL R191, R191, -INF , P5 ;  /* 0xff800000bfbf7808 */ /* 0x000fe40002800000 */
[----:B------:R-:W-:Y:S02]  /*8900*/  ISETP.GT.AND P4, PT, R0, 0x11, PT ;  /* 0x000000110000780c */ /* 0x000fe40003f84270 */
[----:B------:R-:W-:Y:S02]  /*8910*/  FSEL R178, R178, -INF , P3 ;  /* 0xff800000b2b27808 */ /* 0x000fe40001800000 */
[----:B------:R-:W-:-:S04]  /*8920*/  ISETP.GT.AND P3, PT, R0, 0x18, PT ;  /* 0x000000180000780c */ /* 0x000fc80003f64270 */
[----:B------:R-:W-:Y:S02]  /*8930*/  FSEL R182, R182, -INF , P3 ;  /* 0xff800000b6b67808 */ /* 0x000fe40001800000 */
[----:B------:R-:W-:Y:S02]  /*8940*/  ISETP.GT.AND P3, PT, R0, 0x20, PT ;  /* 0x000000200000780c */ /* 0x000fe40003f64270 */
[----:B-1----:R-:W-:Y:S02]  /*8950*/  FMNMX.FTZ R3, R2, R3, !PT ;  /* 0x0000000302037209 */ /* 0x002fe40007810000 */
[----:B------:R-:W-:Y:S02]  /*8960*/  FSEL R170, R170, -INF , P3 ;  /* 0xff800000aaaa7808 */ /* 0x000fe40001800000 */
[----:B------:R-:W-:Y:S01]  /*8970*/  ISETP.GT.AND P3, PT, R0, 0x28, PT ;  /* 0x000000280000780c */ /* 0x000fe20003f64270 */
[----:B------:R-:W1:Y:S03]  /*8980*/  SHFL.BFLY PT, R4, R3, 0x1, 0x1f ;  /* 0x0c201f0003047f89 */ /* 0x000e6600000e0000 */
[----:B------:R-:W-:-:S02]  /*8990*/  FSEL R174, R174, -INF , P3 ;  /* 0xff800000aeae7808 */ /* 0x000fc40001800000 */
[----:B------:R-:W-:-:S04]  /*89a0*/  ISETP.GT.AND P3, PT, R0, 0x30, PT ;  /* 0x000000300000780c */ /* 0x000fc80003f64270 */
[----:B------:R-:W-:Y:S02]  /*89b0*/  FSEL R162, R162, -INF , P3 ;  /* 0xff800000a2a27808 */ /* 0x000fe40001800000 */
[----:B------:R-:W-:-:S04]  /*89c0*/  ISETP.GT.AND P3, PT, R0, 0x38, PT ;  /* 0x000000380000780c */ /* 0x000fc80003f64270 */
[----:B------:R-:W-:Y:S02]  /*89d0*/  FSEL R166, R166, -INF , P3 ;  /* 0xff800000a6a67808 */ /* 0x000fe40001800000 */
[----:B------:R-:W-:-:S04]  /*89e0*/  ISETP.GT.AND P3, PT, R0, 0x40, PT ;  /* 0x000000400000780c */ /* 0x000fc80003f64270 */
[----:B------:R-:W-:Y:S02]  /*89f0*/  FSEL R154, R154, -INF , P3 ;  /* 0xff8000009a9a7808 */ /* 0x000fe40001800000 */
[----:B------:R-:W-:Y:S02]  /*8a00*/  ISETP.GT.AND P3, PT, R0, 0x48, PT ;  /* 0x000000480000780c */ /* 0x000fe40003f64270 */
[----:B-1----:R-:W-:Y:S02]  /*8a10*/  FMNMX.FTZ R4, R3, R4, !PT ;  /* 0x0000000403047209 */ /* 0x002fe40007810000 */
[----:B------:R-:W-:Y:S01]  /*8a20*/  FSEL R158, R158, -INF , P3 ;  /* 0xff8000009e9e7808 */ /* 0x000fe20001800000 */
[----:B------:R-:W-:Y:S02]  /*8a30*/  WARPGROUP.DEPBAR.LE gsb0, 0x0 ;  /* 0x00008000000079c5 */ /* 0x000fe40000010000 */
[----:B------:R-:W-:-:S06]  /*8a40*/  WARPGROUP.ARRIVE ;  /* 0x00000000000079c5 */ /* 0x000fcc0000000000 */
[----:B------:R-:W-:Y:S03]  /*8a50*/  HGMMA.64x256x16.F32.BF16 R24, R196, gdesc[UR8].tnspB, R24, gsb0 ;  /* 0x43e00008c4187df0 */ /* 0x000fe60008001818 */
[----:B------:R-:W-:Y:S02]  /*8a60*/  WARPGROUP.DEPBAR.LE gsb0, 0x0 ;  /* 0x00008000000079c5 */ /* 0x000fe40000010000 */
[----:B------:R-:W-:Y:S01]  /*8a70*/  FSEL R197, R186, -INF , P2 ;  /* 0xff800000bac57808 */ /* 0x000fe20001000000 */
[C---:B------:R-:W-:Y:S01]  /*8a80*/  FMUL.FTZ R186, R4.reuse, UR4 ;  /* 0x0000000404ba7c20 */ /* 0x040fe20008410000 */
[----:B------:R-:W-:Y:S01]  /*8a90*/  FSETP.NEU.FTZ.AND P2, PT, R4, -INF , PT ;  /* 0xff8000000400780b */ /* 0x000fe20003f5d000 */
[----:B------:R-:W-:Y:S01]  /*8aa0*/  WARPGROUP.ARRIVE ;  /* 0x00000000000079c5 */ /* 0x000fe20000000000 */
[----:B------:R-:W-:-:S04]  /*8ab0*/  FMNMX.FTZ R2, R197, R20, !PT ;  /* 0x00000014c5027209 */ /* 0x000fc80007810000 */
[----:B------:R-:W-:-:S15]  /*8ac0*/  FMNMX.FTZ R3, R187, R2, !PT ;  /* 0x00000002bb037209 */ /* 0x000fde0007810000 */
[----:B------:R-:W-:Y:S01]  /*8ad0*/  HGMMA.64x256x16.F32.BF16 R24, R192, gdesc[UR4].tnspB, R24, gsb0 ;  /* 0x43e00004c0187df0 */ /* 0x000fe20008001818 */
[----:B------:R-:W-:Y:S02]  /*8ae0*/  FSEL R2, R186, RZ, P2 ;  /* 0x000000ffba027208 */ /* 0x000fe40001000000 */
[----:B------:R-:W-:-:S03]  /*8af0*/  FMNMX.FTZ R186, R190, R3, !PT ;  /* 0x00000003beba7209 */ /* 0x000fc60007810000 */
[--C-:B------:R-:W-:Y:S01]  /*8b00*/  FFMA.FTZ R196, R184, UR4, -R2.reuse ;  /* 0x00000004b8c47c23 */ /* 0x100fe20008010802 */
[----:B------:R-:W-:Y:S01]  /*8b10*/  FMNMX.FTZ R3, R191, R186, !PT ;  /* 0x000000babf037209 */ /* 0x000fe20007810000 */
[--C-:B------:R-:W-:Y:S01]  /*8b20*/  FFMA.FTZ R208, R185, UR4, -R2.reuse ;  /* 0x00000004b9d07c23 */ /* 0x100fe20008010802 */
[----:B------:R-:W-:Y:S01]  /*8b30*/  FSEL R184, R179, -INF , P4 ;  /* 0xff800000b3b87808 */ /* 0x000fe20002000000 */
[--C-:B------:R-:W-:Y:S01]  /*8b40*/  FFMA.FTZ R204, R176, UR4, -R2.reuse ;  /* 0x00000004b0cc7c23 */ /* 0x100fe20008010802 */
[----:B------:R-:W-:Y:S01]  /*8b50*/  FMNMX.FTZ R3, R178, R3, !PT ;  /* 0x00000003b2037209 */ /* 0x000fe20007810000 */
[--C-:B------:R-:W-:Y:S01]  /*8b60*/  FFMA.FTZ R206, R180, UR4, -R2.reuse ;  /* 0x00000004b4ce7c23 */ /* 0x100fe20008010802 */
[----:B------:R-:W-:Y:S01]  /*8b70*/  ISETP.GT.AND P4, PT, R0, 0x19, PT ;  /* 0x000000190000780c */ /* 0x000fe20003f84270 */
[--C-:B------:R-:W-:Y:S01]  /*8b80*/  FFMA.FTZ R177, R177, UR4, -R2.reuse ;  /* 0x00000004b1b17c23 */ /* 0x100fe20008010802 */
[----:B------:R-:W-:Y:S01]  /*8b90*/  FMNMX.FTZ R3, R184, R3, !PT ;  /* 0x00000003b8037209 */ /* 0x000fe20007810000 */
[----:B------:R1:W-:Y:S01]  /*8ba0*/  MUFU.EX2 R179, R196 ;  /* 0x000000c400b37308 */ /* 0x0003e20000000800 */
[----:B------:R-:W-:Y:S01]  /*8bb0*/  FSEL R183, R183, -INF , P4 ;  /* 0xff800000b7b77808 */ /* 0x000fe20002000000 */
[--C-:B------:R-:W-:Y:S01]  /*8bc0*/  FFMA.FTZ R210, R188, UR4, -R2.reuse ;  /* 0x00000004bcd27c23 */ /* 0x100fe20008010802 */
[----:B------:R-:W-:Y:S01]  /*8bd0*/  FMNMX.FTZ R186, R182, R3, !PT ;  /* 0x00000003b6ba7209 */ /* 0x000fe20007810000 */
[--C-:B------:R-:W-:Y:S01]  /*8be0*/  FFMA.FTZ R189, R189, UR4, -R2.reuse ;  /* 0x00000004bdbd7c23 */ /* 0x100fe20008010802 */
[----:B------:R-:W-:Y:S01]  /*8bf0*/  ISETP.GT.AND P4, PT, R0, 0x21, PT ;  /* 0x000000210000780c */ /* 0x000fe20003f84270 */
[--C-:B------:R-:W-:Y:S01]  /*8c00*/  FFMA.FTZ R181, R181, UR4, -R2.reuse ;  /* 0x00000004b5b57c23 */ /* 0x100fe20008010802 */
[----:B------:R-:W-:Y:S01]  /*8c10*/  FMNMX.FTZ R3, R183, R186, !PT ;  /* 0x000000bab7037209 */ /* 0x000fe20007810000 */
[--C-:B------:R-:W-:Y:S01]  /*8c20*/  FFMA.FTZ R200, R168, UR4, -R2.reuse ;  /* 0x00000004a8c87c23 */ /* 0x100fe20008010802 */
[----:B------:R-:W-:Y:S01]  /*8c30*/  FSEL R171, R171, -INF , P4 ;  /* 0xff800000abab7808 */ /* 0x000fe20002000000 */
[--C-:B-1----:R-:W-:Y:S01]  /*8c40*/  FFMA.FTZ R196, R160, UR4, -R2.reuse ;  /* 0x00000004a0c47c23 */ /* 0x102fe20008010802 */
[----:B------:R-:W-:Y:S01]  /*8c50*/  FMNMX.FTZ R186, R170, R3, !PT ;  /* 0x00000003aaba7209 */ /* 0x000fe20007810000 */
[--C-:B------:R-:W-:Y:S01]  /*8c60*/  FFMA.FTZ R169, R169, UR4, -R2.reuse ;  /* 0x00000004a9a97c23 */ /* 0x100fe20008010802 */
[----:B------:R-:W-:Y:S01]  /*8c70*/  ISETP.GT.AND P4, PT, R0, 0x29, PT ;  /* 0x000000290000780c */ /* 0x000fe20003f84270 */
        /* <DEDUP_REMOVED lines=16> */
[----:B------:R-:W-:Y:S01]  /*8d80*/  FFMA.FTZ R2, R157, UR4, -R2 ;  /* 0x000000049d027c23 */ /* 0x000fe20008010802 */
[----:B------:R-:W-:Y:S01]  /*8d90*/  FMNMX.FTZ R3, R163, R176, !PT ;  /* 0x000000b0a3037209 */ /* 0x000fe20007810000 */
[----:B------:R-:W-:Y:S01]  /*8da0*/  MUFU.EX2 R208, R208 ;  /* 0x000000d000d07308 */ /* 0x000fe20000000800 */
[----:B------:R-:W-:-:S02]  /*8db0*/  FSEL R176, R167, -INF , P4 ;  /* 0xff800000a7b07808 */ /* 0x000fc40002000000 */
[----:B------:R-:W-:Y:S02]  /*8dc0*/  FMNMX.FTZ R3, R166, R3, !PT ;  /* 0x00000003a6037209 */ /* 0x000fe40007810000 */
[----:B------:R-:W-:Y:S02]  /*8dd0*/  ISETP.GT.AND P4, PT, R0, 0x41, PT ;  /* 0x000000410000780c */ /* 0x000fe40003f84270 */
[----:B------:R-:W-:Y:S01]  /*8de0*/  FMNMX.FTZ R3, R176, R3, !PT ;  /* 0x00000003b0037209 */ /* 0x000fe20007810000 */
[----:B------:R1:W-:Y:S01]  /*8df0*/  MUFU.EX2 R167, R177 ;  /* 0x000000b100a77308 */ /* 0x0003e20000000800 */
[----:B------:R-:W-:Y:S02]  /*8e00*/  FSEL R155, R155, -INF , P4 ;  /* 0xff8000009b9b7808 */ /* 0x000fe40002000000 */
[----:B------:R-:W-:Y:S02]  /*8e10*/  FMNMX.FTZ R180, R154, R3, !PT ;  /* 0x000000039ab47209 */ /* 0x000fe40007810000 */
[----:B------:R-:W-:-:S02]  /*8e20*/  ISETP.GT.AND P4, PT, R0, 0x49, PT ;  /* 0x000000490000780c */ /* 0x000fc40003f84270 */
[----:B------:R-:W-:Y:S01]  /*8e30*/  FMNMX.FTZ R3, R155, R180, !PT ;  /* 0x000000b49b037209 */ /* 0x000fe20007810000 */
[----:B------:R-:W-:Y:S01]  /*8e40*/  MUFU.EX2 R210, R210 ;  /* 0x000000d200d27308 */ /* 0x000fe20000000800 */
[----:B-1----:R-:W-:Y:S02]  /*8e50*/  FSEL R177, R159, -INF , P4 ;  /* 0xff8000009fb17808 */ /* 0x002fe40002000000 */
[----:B------:R-:W-:-:S04]  /*8e60*/  FMNMX.FTZ R0, R158, R3, !PT ;  /* 0x000000039e007209 */ /* 0x000fc80007810000 */
[----:B------:R-:W-:Y:S01]  /*8e70*/  FMNMX.FTZ R0, R177, R0, !PT ;  /* 0x00000000b1007209 */ /* 0x000fe20007810000 */
[----:B------:R1:W-:Y:S04]  /*8e80*/  MUFU.EX2 R159, R181 ;  /* 0x000000b5009f7308 */ /* 0x0003e80000000800 */
[----:B------:R-:W2:Y:S04]  /*8e90*/  SHFL.BFLY PT, R3, R0, 0x2, 0x1f ;  /* 0x0c401f0000037f89 */ /* 0x000ea800000e0000 */
[----:B------:R-:W-:Y:S08]  /*8ea0*/  MUFU.EX2 R175, R189 ;  /* 0x000000bd00af7308 */ /* 0x000ff00000000800 */
[----:B------:R-:W-:Y:S08]  /*8eb0*/  MUFU.EX2 R204, R204 ;  /* 0x000000cc00cc7308 */ /* 0x000ff00000000800 */
[----:B------:R-:W-:Y:S01]  /*8ec0*/  MUFU.EX2 R206, R206 ;  /* 0x000000ce00ce7308 */ /* 0x000fe20000000800 */
[----:B--2---:R-:W-:-:S02]  /*8ed0*/  FMNMX.FTZ R160, R0, R3, !PT ;  /* 0x0000000300a07209 */ /* 0x004fc40007810000 */
[----:B------:R-:W-:-:S05]  /*8ee0*/  FSEL R0, R4, RZ, P2 ;  /* 0x000000ff04007208 */ /* 0x000fca0001000000 */
[----:B------:R-:W-:Y:S01]  /*8ef0*/  MUFU.EX2 R200, R200 ;  /* 0x000000c800c87308 */ /* 0x000fe20000000800 */
[----:B------:R-:W2:Y:S01]  /*8f00*/  SHFL.BFLY PT, R3, R160, 0x1, 0x1f ;  /* 0x0c201f00a0037f89 */ /* 0x000ea200000e0000 */
[----:B------:R-:W-:-:S04]  /*8f10*/  FADD.FTZ R0, -R0, R21 ;  /* 0x0000001500007221 */ /* 0x000fc80000010100 */
[----:B------:R-:W-:Y:S02]  /*8f20*/  FMUL.FTZ R0, R0, UR4 ;  /* 0x0000000400007c20 */ /* 0x000fe40008410000 */
[----:B------:R-:W-:Y:S08]  /*8f30*/  MUFU.EX2 R21, R2 ;  /* 0x0000000200157308 */ /* 0x000ff00000000800 */
[----:B------:R-:W3:Y:S08]  /*8f40*/  MUFU.EX2 R0, R0 ;  /* 0x0000000000007308 */ /* 0x000ef00000000800 */
[----:B------:R-:W-:Y:S01]  /*8f50*/  MUFU.EX2 R169, R169 ;  /* 0x000000a900a97308 */ /* 0x000fe20000000800 */
[----:B--2---:R-:W-:-:S04]  /*8f60*/  FMNMX.FTZ R3, R160, R3, !PT ;  /* 0x00000003a0037209 */ /* 0x004fc80007810000 */
[C---:B------:R-:W-:Y:S01]  /*8f70*/  FSETP.NEU.FTZ.AND P2, PT, R3.reuse, -INF , PT ;  /* 0xff8000000300780b */ /* 0x040fe20003f5d000 */
[C---:B------:R-:W-:Y:S02]  /*8f80*/  FMUL.FTZ R157, R3.reuse, UR4 ;  /* 0x00000004039d7c20 */ /* 0x040fe40008410000 */
[----:B------:R-:W-:Y:S01]  /*8f90*/  MUFU.EX2 R202, R202 ;  /* 0x000000ca00ca7308 */ /* 0x000fe20000000800 */
[----:B-1----:R-:W-:Y:S01]  /*8fa0*/  FSEL R181, R3, RZ, P2 ;  /* 0x000000ff03b57208 */ /* 0x002fe20001000000 */
[----:B---3--:R-:W-:Y:S01]  /*8fb0*/  FFMA.FTZ R17, R0, R17, R179 ;  /* 0x0000001100117223 */ /* 0x008fe200000100b3 */
[----:B------:R-:W-:Y:S02]  /*8fc0*/  FSEL R157, R157, RZ, P2 ;  /* 0x000000ff9d9d7208 */ /* 0x000fe40001000000 */
[----:B------:R-:W-:Y:S01]  /*8fd0*/  PLOP3.LUT P2, PT, PT, PT, UP0, 0x80, 0x0 ;  /* 0x000000000000781c */ /* 0x000fe20003f4f008 */
[----:B------:R-:W-:Y:S01]  /*8fe0*/  FADD.FTZ R181, -R181, R20 ;  /* 0x00000014b5b57221 */ /* 0x000fe20000010100 */
[----:B------:R-:W-:Y:S01]  /*8ff0*/  FADD.FTZ R17, R208, R17 ;  /* 0x00000011d0117221 */ /* 0x000fe20000010000 */
[--C-:B------:R-:W-:Y:S01]  /*9000*/  FFMA.FTZ R209, R197, UR4, -R157.reuse ;  /* 0x00000004c5d17c23 */ /* 0x100fe2000801089d */
[--C-:B------:R-:W-:Y:S01]  /*9010*/  FFMA.FTZ R160, R187, UR4, -R157.reuse ;  /* 0x00000004bba07c23 */ /* 0x100fe2000801089d */
[----:B------:R-:W-:Y:S01]  /*9020*/  FMUL.FTZ R181, R181, UR4 ;  /* 0x00000004b5b57c20 */ /* 0x000fe20008410000 */
[--C-:B------:R-:W-:Y:S01]  /*9030*/  FFMA.FTZ R211, R190, UR4, -R157.reuse ;  /* 0x00000004bed37c23 */ /* 0x100fe2000801089d */
[--C-:B------:R-:W-:Y:S01]  /*9040*/  FFMA.FTZ R164, R191, UR4, -R157.reuse ;  /* 0x00000004bfa47c23 */ /* 0x100fe2000801089d */
[----:B------:R-:W-:Y:S01]  /*9050*/  FFMA.FTZ R203, R174, UR4, -R157 ;  /* 0x00000004aecb7c23 */ /* 0x000fe2000801089d */
        /* <DEDUP_REMOVED lines=8> */
[----:B------:R-:W1:Y:S01]  /*90e0*/  MUFU.EX2 R2, R181 ;  /* 0x000000b500027308 */ /* 0x000e620000000800 */
[----:B------:R-:W-:Y:S01]  /*90f0*/  FADD.FTZ R174, R204, R183 ;  /* 0x000000b7ccae7221 */ /* 0x000fe20000010000 */
[----:B------:R-:W-:Y:S01]  /*9100*/  FFMA.FTZ R201, R170, UR4, -R157 ;  /* 0x00000004aac97c23 */ /* 0x000fe2000801089d */
[----:B------:R-:W-:-:S02]  /*9110*/  IMAD.U32 R17, RZ, RZ, UR47 ;  /* 0x0000002fff117e24 */ /* 0x000fc4000f8e00ff */
[--C-:B------:R-:W-:Y:S01]  /*9120*/  FFMA.FTZ R199, R166, UR4, -R157.reuse ;  /* 0x00000004a6c77c23 */ /* 0x100fe2000801089d */
[--C-:B------:R-:W-:Y:S01]  /*9130*/  FFMA.FTZ R170, R185, UR4, -R157.reuse ;  /* 0x00000004b9aa7c23 */ /* 0x100fe2000801089d */
[--C-:B------:R-:W-:Y:S01]  /*9140*/  FFMA.FTZ R197, R162, UR4, -R157.reuse ;  /* 0x00000004a2c57c23 */ /* 0x100fe2000801089d */
[--C-:B------:R-:W-:Y:S01]  /*9150*/  FFMA.FTZ R162, R163, UR4, -R157.reuse ;  /* 0x00000004a3a27c23 */ /* 0x100fe2000801089d */
[----:B------:R-:W2:Y:S01]  /*9160*/  MUFU.EX2 R160, R160 ;  /* 0x000000a000a07308 */ /* 0x000ea20000000800 */
[----:B------:R-:W-:Y:S01]  /*9170*/  @!P1 IADD3 R17, R17, 0x38840, RZ ;  /* 0x0003884011119810 */ /* 0x000fe20007ffe0ff */
[--C-:B------:R-:W-:Y:S01]  /*9180*/  FFMA.FTZ R176, R176, UR4, -R157.reuse ;  /* 0x00000004b0b07c23 */ /* 0x100fe2000801089d */
[--C-:B------:R-:W-:Y:S01]  /*9190*/  FFMA.FTZ R155, R155, UR4, -R157.reuse ;  /* 0x000000049b9b7c23 */ /* 0x100fe2000801089d */
[----:B------:R-:W-:Y:S01]  /*91a0*/  FFMA.FTZ R158, R158, UR4, -R157 ;  /* 0x000000049e9e7c23 */ /* 0x000fe2000801089d */
[----:B------:R-:W-:Y:S02]  /*91b0*/  @!P1 PRMT R17, RZ, 0x654, R17 ;  /* 0x00000654ff119816 */ /* 0x000fe40000000011 */
[----:B------:R-:W-:Y:S01]  /*91c0*/  F2FP.BF16.F32.PACK_AB R208, R208, R179 ;  /* 0x000000b3d0d0723e */ /* 0x000fe200000010ff */
[----:B------:R-:W3:Y:S01]  /*91d0*/  MUFU.EX2 R211, R211 ;  /* 0x000000d300d37308 */ /* 0x000ee20000000800 */
[----:B-1----:R-:W-:Y:S01]  /*91e0*/  FFMA.FTZ R5, R2, R5, R209 ;  /* 0x0000000502057223 */ /* 0x002fe200000100d1 */
[----:B------:R-:W-:-:S02]  /*91f0*/  F2FP.BF16.F32.PACK_AB R210, R175, R210 ;  /* 0x000000d2afd2723e */ /* 0x000fc400000010ff */
[----:B------:R-:W-:-:S04]  /*9200*/  F2FP.BF16.F32.PACK_AB R204, R167, R204 ;  /* 0x000000cca7cc723e */ /* 0x000fc800000010ff */
[----:B------:R-:W1:Y:S01]  /*9210*/  MUFU.EX2 R164, R164 ;  /* 0x000000a400a47308 */ /* 0x000e620000000800 */
[----:B--2---:R-:W-:-:S07]  /*9220*/  F2FP.BF16.F32.PACK_AB R209, R160, R209 ;  /* 0x000000d1a0d1723e */ /* 0x004fce00000010ff */
[----:B------:R-:W2:Y:S08]  /*9230*/  MUFU.EX2 R205, R205 ;  /* 0x000000cd00cd7308 */ /* 0x000eb00000000800 */
[----:B------:R4:W-:Y:S08]  /*9240*/  MUFU.EX2 R20, R171 ;  /* 0x000000ab00147308 */ /* 0x0009f00000000800 */
[----:B------:R-:W5:Y:S01]  /*9250*/  MUFU.EX2 R168, R168 ;  /* 0x000000a800a87308 */ /* 0x000f620000000800 */
[----:B----4-:R-:W-:Y:S01]  /*9260*/  FADD.FTZ R171, R167, R174 ;  /* 0x000000aea7ab7221 */ /* 0x010fe20000010000 */
[----:B------:R-:W-:-:S03]  /*9270*/  FADD.FTZ R174, R160, R5 ;  /* 0x00000005a0ae7221 */ /* 0x000fc60000010000 */
[----:B------:R-:W-:Y:S01]  /*9280*/  FADD.FTZ R178, R206, R171 ;  /* 0x000000abceb27221 */ /* 0x000fe20000010000 */
[----:B---3--:R-:W-:Y:S01]  /*9290*/  FADD.FTZ R5, R211, R174 ;  /* 0x000000aed3057221 */ /* 0x008fe20000010000 */
[----:B------:R-:W-:Y:S01]  /*92a0*/  IMAD.U32 R171, RZ, RZ, UR5 ;  /* 0x00000005ffab7e24 */ /* 0x000fe2000f8e00ff */
[----:B------:R-:W3:Y:S01]  /*92b0*/  MUFU.EX2 R207, R207 ;  /* 0x000000cf00cf7308 */ /* 0x000ee20000000800 */
[----:B------:R-:W-:Y:S01]  /*92c0*/  F2FP.BF16.F32.PACK_AB R206, R159, R206 ;  /* 0x000000ce9fce723e */ /* 0x000fe200000010ff */
[C---:B-1----:R-:W-:Y:S01]  /*92d0*/  FADD.FTZ R174, R164.reuse, R5 ;  /* 0x00000005a4ae7221 */ /* 0x042fe20000010000 */
[----:B------:R-:W-:Y:S01]  /*92e0*/  @!P1 VIADD R163, R171, 0x38860 ;  /* 0x00038860aba39836 */ /* 0x000fe20000000000 */
[----:B------:R-:W-:Y:S02]  /*92f0*/  F2FP.BF16.F32.PACK_AB R211, R164, R211 ;  /* 0x000000d3a4d3723e */ /* 0x000fe400000010ff */
[----:B--2---:R-:W-:Y:S02]  /*9300*/  FADD.FTZ R5, R205, R174 ;  /* 0x000000aecd057221 */ /* 0x004fe40000010000 */
[----:B------:R-:W1:Y:S01]  /*9310*/  MUFU.EX2 R172, R172 ;  /* 0x000000ac00ac7308 */ /* 0x000e620000000800 */
[----:B------:R-:W-:Y:S01]  /*9320*/  @!P1 PRMT R163, RZ, 0x654, R163 ;  /* 0x00000654ffa39816 */ /* 0x000fe200000000a3 */
[C---:B-----5:R-:W-:Y:S01]  /*9330*/  FADD.FTZ R166, R168.reuse, R5 ;  /* 0x00000005a8a67221 */ /* 0x060fe20000010000 */
[----:B------:R-:W-:-:S05]  /*9340*/  F2FP.BF16.F32.PACK_AB R205, R168, R205 ;  /* 0x000000cda8cd723e */ /* 0x000fca00000010ff */
[----:B------:R-:W2:Y:S01]  /*9350*/  MUFU.EX2 R201, R201 ;  /* 0x000000c900c97308 */ /* 0x000ea20000000800 */
[----:B---3--:R-:W-:-:S07]  /*9360*/  FADD.FTZ R5, R207, R166 ;  /* 0x000000a6cf057221 */ /* 0x008fce0000010000 */
[----:B------:R-:W-:Y:S01]  /*9370*/  MUFU.EX2 R173, R173 ;  /* 0x000000ad00ad7308 */ /* 0x000fe20000000800 */
[C---:B-1----:R-:W-:Y:S01]  /*9380*/  FADD.FTZ R166, R172.reuse, R5 ;  /* 0x00000005aca67221 */ /* 0x042fe20000010000 */
[----:B------:R-:W-:-:S06]  /*9390*/  F2FP.BF16.F32.PACK_AB R207, R172, R207 ;  /* 0x000000cfaccf723e */ /* 0x000fcc00000010ff */
[----:B------:R-:W1:Y:S01]  /*93a0*/  MUFU.EX2 R203, R203 ;  /* 0x000000cb00cb7308 */ /* 0x000e620000000800 */
[----:B--2---:R-:W-:Y:S01]  /*93b0*/  FADD.FTZ R5, R201, R166 ;  /* 0x000000a6c9057221 */ /* 0x004fe20000010000 */
[----:B------:R-:W-:-:S03]  /*93c0*/  F2FP.BF16.F32.PACK_AB R201, R20, R201 ;  /* 0x000000c914c9723e */ /* 0x000fc600000010ff */
[----:B------:R-:W-:Y:S01]  /*93d0*/  FADD.FTZ R166, R20, R5 ;  /* 0x0000000514a67221 */ /* 0x000fe20000010000 */
[----:B------:R-:W-:Y:S02]  /*93e0*/  IMAD.MOV.U32 R20, RZ, RZ, R3 ;  /* 0x000000ffff147224 */ /* 0x000fe400078e0003 */
[----:B------:R-:W-:Y:S08]  /*93f0*/  MUFU.EX2 R196, R196 ;  /* 0x000000c400c47308 */ /* 0x000ff00000000800 */
[----:B------:R-:W2:Y:S01]  /*9400*/  MUFU.EX2 R170, R170 ;  /* 0x000000aa00aa7308 */ /* 0x000ea20000000800 */
[----:B-1----:R-:W-:Y:S01]  /*9410*/  FADD.FTZ R5, R203, R166 ;  /* 0x000000a6cb057221 */ /* 0x002fe20000010000 */
[----:B------:R-:W-:-:S02]  /*9420*/  WARPGROUP.DEPBAR.LE gsb0, 0x0 ;  /* 0x00008000000079c5 */ /* 0x000fc40000010000 */
[----:B------:R1:W-:Y:S04]  /*9430*/  @!P1 SYNCS.ARRIVE.TRANS64.RED.A1T0 RZ, [R17+URZ], RZ ;  /* 0x000000ff11ff99a7 */ /* 0x0003e8000810043f */
[----:B------:R-:W-:Y:S01]  /*9440*/  MUFU.EX2 R161, R161 ;  /* 0x000000a100a17308 */ /* 0x000fe20000000800 */
[--C-:B------:R-:W-:Y:S01]  /*9450*/  FFMA.FTZ R193, R154, UR4, -R157.reuse ;  /* 0x000000049ac17c23 */ /* 0x100fe2000801089d */
[----:B------:R-:W-:Y:S01]  /*9460*/  FFMA.FTZ R157, R177, UR4, -R157 ;  /* 0x00000004b19d7c23 */ /* 0x000fe2000801089d */
[----:B--2---:R-:W-:Y:S01]  /*9470*/  FADD.FTZ R166, R170, R5 ;  /* 0x00000005aaa67221 */ /* 0x004fe20000010000 */
[----:B-1----:R-:W-:-:S04]  /*9480*/  FADD.FTZ R17, R159, R178 ;  /* 0x000000b29f117221 */ /* 0x002fc80000010000 */
[----:B------:R-:W1:Y:S01]  /*9490*/  MUFU.EX2 R197, R197 ;  /* 0x000000c500c57308 */ /* 0x000e620000000800 */
[----:B------:R2:W-:Y:S01]  /*94a0*/  @!P1 SYNCS.ARRIVE.TRANS64.RED.A1T0 RZ, [R163+URZ], RZ ;  /* 0x000000ffa3ff99a7 */ /* 0x0005e2000810043f */
[----:B------:R-:W-:Y:S01]  /*94b0*/  F2FP.BF16.F32.PACK_AB R203, R170, R203 ;  /* 0x000000cbaacb723e */ /* 0x000fe200000010ff */
[----:B------:R-:W-:Y:S01]  /*94c0*/  FADD.FTZ R178, R200, R17 ;  /* 0x00000011c8b27221 */ /* 0x000fe20000010000 */
[----:B------:R-:W-:-:S03]  /*94d0*/  F2FP.BF16.F32.PACK_AB R200, R169, R200 ;  /* 0x000000c8a9c8723e */ /* 0x000fc600000010ff */
[----:B------:R-:W-:Y:S01]  /*94e0*/  FADD.FTZ R17, R169, R178 ;  /* 0x000000b2a9117221 */ /* 0x000fe20000010000 */
[----:B------:R-:W3:Y:S03]  /*94f0*/  MUFU.EX2 R198, R198 ;  /* 0x000000c600c67308 */ /* 0x000ee60000000800 */
[----:B------:R-:W-:Y:S01]  /*9500*/  FADD.FTZ R174, R202, R17 ;  /* 0x00000011caae7221 */ /* 0x000fe20000010000 */
[----:B------:R-:W-:-:S03]  /*9510*/  F2FP.BF16.F32.PACK_AB R202, R173, R202 ;  /* 0x000000caadca723e */ /* 0x000fc600000010ff */
[----:B------:R-:W-:Y:S01]  /*9520*/  FADD.FTZ R17, R173, R174 ;  /* 0x000000aead117221 */ /* 0x000fe20000010000 */
[----:B------:R-:W4:Y:S01]  /*9530*/  MUFU.EX2 R162, R162 ;  /* 0x000000a200a27308 */ /* 0x000f220000000800 */
[----:B-1----:R-:W-:Y:S02]  /*9540*/  FADD.FTZ R5, R197, R166 ;  /* 0x000000a6c5057221 */ /* 0x002fe40000010000 */
[----:B------:R-:W-:Y:S01]  /*9550*/  FADD.FTZ R174, R196, R17 ;  /* 0x00000011c4ae7221 */ /* 0x000fe20000010000 */
[----:B------:R-:W-:-:S03]  /*9560*/  F2FP.BF16.F32.PACK_AB R196, R161, R196 ;  /* 0x000000c4a1c4723e */ /* 0x000fc600000010ff */
[----:B------:R-:W-:Y:S01]  /*9570*/  FADD.FTZ R17, R161, R174 ;  /* 0x000000aea1117221 */ /* 0x000fe20000010000 */
[----:B------:R-:W1:Y:S03]  /*9580*/  MUFU.EX2 R165, R165 ;  /* 0x000000a500a57308 */ /* 0x000e660000000800 */
[----:B---3--:R-:W-:-:S05]  /*9590*/  FADD.FTZ R174, R198, R17 ;  /* 0x00000011c6ae7221 */ /* 0x008fca0000010000 */
[----:B------:R-:W3:Y:S01]  /*95a0*/  MUFU.EX2 R199, R199 ;  /* 0x000000c700c77308 */ /* 0x000ee20000000800 */
[C---:B----4-:R-:W-:Y:S01]  /*95b0*/  FADD.FTZ R166, R162.reuse, R5 ;  /* 0x00000005a2a67221 */ /* 0x050fe20000010000 */
[----:B------:R-:W-:-:S06]  /*95c0*/  F2FP.BF16.F32.PACK_AB R197, R162, R197 ;  /* 0x000000c5a2c5723e */ /* 0x000fcc00000010ff */
[----:B------:R-:W4:Y:S01]  /*95d0*/  MUFU.EX2 R152, R152 ;  /* 0x0000009800987308 */ /* 0x000f220000000800 */
[C---:B-1----:R-:W-:Y:S01]  /*95e0*/  FADD.FTZ R17, R165.reuse, R174 ;  /* 0x000000aea5117221 */ /* 0x042fe20000010000 */
[----:B------:R-:W-:-:S06]  /*95f0*/  F2FP.BF16.F32.PACK_AB R198, R165, R198 ;  /* 0x000000c6a5c6723e */ /* 0x000fcc00000010ff */
[----:B------:R-:W1:Y:S01]  /*9600*/  MUFU.EX2 R153, R153 ;  /* 0x0000009900997308 */ /* 0x000e620000000800 */
[----:B---3--:R-:W-:-:S07]  /*9610*/  FADD.FTZ R5, R199, R166 ;  /* 0x000000a6c7057221 */ /* 0x008fce0000010000 */
[----:B------:R-:W3:Y:S01]  /*9620*/  MUFU.EX2 R154, R176 ;  /* 0x000000b0009a7308 */ /* 0x000ee20000000800 */
[----:B----4-:R-:W-:-:S07]  /*9630*/  FADD.FTZ R174, R152, R17 ;  /* 0x0000001198ae7221 */ /* 0x010fce0000010000 */
[----:B------:R-:W4:Y:S01]  /*9640*/  MUFU.EX2 R193, R193 ;  /* 0x000000c100c17308 */ /* 0x000f220000000800 */
[C---:B-1----:R-:W-:Y:S01]  /*9650*/  F2FP.BF16.F32.PACK_AB R192, R153.reuse, R152 ;  /* 0x0000009899c0723e */ /* 0x042fe200000010ff */
[----:B------:R-:W-:-:S06]  /*9660*/  FADD.FTZ R17, R153, R174 ;  /* 0x000000ae99117221 */ /* 0x000fcc0000010000 */
[----:B------:R-:W1:Y:S01]  /*9670*/  MUFU.EX2 R155, R155 ;  /* 0x0000009b009b7308 */ /* 0x000e620000000800 */
[C---:B---3--:R-:W-:Y:S01]  /*9680*/  FADD.FTZ R152, R154.reuse, R5 ;  /* 0x000000059a987221 */ /* 0x048fe20000010000 */
[----:B------:R-:W-:-:S06]  /*9690*/  F2FP.BF16.F32.PACK_AB R199, R154, R199 ;  /* 0x000000c79ac7723e */ /* 0x000fcc00000010ff */
[----:B------:R-:W3:Y:S01]  /*96a0*/  MUFU.EX2 R156, R156 ;  /* 0x0000009c009c7308 */ /* 0x000ee20000000800 */
[----:B----4-:R-:W-:-:S07]  /*96b0*/  FADD.FTZ R152, R193, R152 ;  /* 0x00000098c1987221 */ /* 0x010fce0000010000 */
[----:B------:R-:W4:Y:S01]  /*96c0*/  MUFU.EX2 R195, R158 ;  /* 0x0000009e00c37308 */ /* 0x000f220000000800 */
[C---:B-1----:R-:W-:Y:S01]  /*96d0*/  FADD.FTZ R152, R155.reuse, R152 ;  /* 0x000000989b987221 */ /* 0x042fe20000010000 */
[----:B------:R-:W-:-:S06]  /*96e0*/  F2FP.BF16.F32.PACK_AB R193, R155, R193 ;  /* 0x000000c19bc1723e */ /* 0x000fcc00000010ff */
[----:B------:R-:W1:Y:S01]  /*96f0*/  MUFU.EX2 R157, R157 ;  /* 0x0000009d009d7308 */ /* 0x000e620000000800 */
[----:B---3--:R-:W-:Y:S01]  /*9700*/  FADD.FTZ R174, R156, R17 ;  /* 0x000000119cae7221 */ /* 0x008fe20000010000 */
[----:B------:R-:W-:-:S03]  /*9710*/  F2FP.BF16.F32.PACK_AB R194, R21, R156 ;  /* 0x0000009c15c2723e */ /* 0x000fc600000010ff */
[----:B------:R-:W-:Y:S01]  /*9720*/  FADD.FTZ R17, R21, R174 ;  /* 0x000000ae15117221 */ /* 0x000fe20000010000 */
[----:B------:R-:W-:Y:S01]  /*9730*/  MOV R21, R4 ;  /* 0x0000000400157202 */ /* 0x000fe20000000f00 */
[----:B----4-:R-:W-:-:S04]  /*9740*/  FADD.FTZ R152, R195, R152 ;  /* 0x00000098c3987221 */ /* 0x010fc80000010000 */
[C---:B-1----:R-:W-:Y:S01]  /*9750*/  FADD.FTZ R5, R157.reuse, R152 ;  /* 0x000000989d057221 */ /* 0x042fe20000010000 */
[----:B------:R-:W-:Y:S01]  /*9760*/  F2FP.BF16.F32.PACK_AB R195, R157, R195 ;  /* 0x000000c39dc3723e */ /* 0x000fe200000010ff */
[----:B--2---:R-:W-:Y:S06]  /*9770*/  @P2 BRA `(.L_x_1962) ;  /* 0xffffffc000c42947 */ /* 0x004fec000383ffff */
.L_x_1953:
[----:B------:R-:W-:-:S13]  /*9780*/  ISETP.LE.AND P2, PT, RZ, UR45, PT ;  /* 0x0000002dff007c0c */ /* 0x000fda000bf43270 */
[----:B------:R-:W-:Y:S05]  /*9790*/  @!P2 BRA `(.L_x_1963) ;  /* 0x0000003800c0a947 */ /* 0x000fea0003800000 */
[----:B------:R-:W-:Y:S01]  /*97a0*/  R2UR UR47, R16 ;  /* 0x00000000102f72ca */ /* 0x000fe200000e0000 */
[----:B------:R-:W-:Y:S01]  /*97b0*/  IMAD.MOV.U32 R20, RZ, RZ, R3 ;  /* 0x000000ffff147224 */ /* 0x000fe200078e0003 */
[----:B------:R-:W-:Y:S01]  /*97c0*/  MOV R21, R4 ;  /* 0x0000000400157202 */ /* 0x000fe20000000f00 */
[----:B------:R-:W-:Y:S01]  /*97d0*/  UMOV UR41, UR46 ;  /* 0x0000002e00297c82 */ /* 0x000fe20008000000 */
[----:B------:R-:W-:-:S11]  /*97e0*/  ULDC UR61, c[0x0][0x988] ;  /* 0x00026200003d7ab9 */ /* 0x000fd60000000800 */
.L_x_1972:
        /* <DEDUP_REMOVED lines=8> */
.L_x_1964:
[----:B------:R-:W-:Y:S01]  /*9870*/  R2UR UR5, R16 ;  /* 0x00000000100572ca */ /* 0x000fe200000e0000 */
[----:B------:R-:W-:-:S12]  /*9880*/  ULEA UR4, UR46, UR60, 0x3 ;  /* 0x0000003c2e047291 */ /* 0x000fd8000f8e183f */
[----:B------:R-:W-:-:S05]  /*9890*/  IMAD.U32 R3, RZ, RZ, UR5 ;  /* 0x00000005ff037e24 */ /* 0x000fca000f8e00ff */
[----:B------:R-:W-:-:S04]  /*98a0*/  SHF.L.U32 R3, R3, 0x1f, RZ ;  /* 0x0000001f03037819 */ /* 0x000fc800000006ff */
[----:B------:R1:W2:Y:S01]  /*98b0*/  SYNCS.PHASECHK.TRANS64.TRYWAIT P2, [UR4+0x38830], R3 ;  /* 0x03883003ff0075a7 */ /* 0x0002a20008040144 */
[----:B------:R-:W-:Y:S05]  /*98c0*/  @!P0 BRA `(.L_x_1965) ;  /* 0x0000000000048947 */ /* 0x000fea0003800000 */
[----:B------:R-:W-:Y:S01]  /*98d0*/  BPT.TRAP 0x1 ;  /* 0x000000040000795c */ /* 0x000fe20000300000 */
.L_x_1965:
[----:B--2---:R-:W-:Y:S05]  /*98e0*/  @P2 BRA `(.L_x_1966) ;  /* 0x0000000000082947 */ /* 0x004fea0003800000 */
[----:B------:R-:W2:Y:S02]  /*98f0*/  SYNCS.PHASECHK.TRANS64.TRYWAIT P2, [UR4+0x38830], R3 ;  /* 0x03883003ff0075a7 */ /* 0x000ea40008040144 */
[----:B--2---:R-:W-:Y:S05]  /*9900*/  @!P2 BRA `(.L_x_1967) ;  /* 0x0000009c00d4a947 */ /* 0x004fea0003800000 */
.L_x_1966:
[----:B------:R-:W-:Y:S01]  /*9910*/  R2UR UR14, R18 ;  /* 0x00000000120e72ca */ /* 0x000fe200000e0000 */
[----:B------:R-:W-:Y:S01]  /*9920*/  UIMAD UR4, UR46, 0xa00, UR40 ;  /* 0x00000a002e0478a4 */ /* 0x000fe2000f8e0228 */
[----:B------:R-:W-:Y:S01]  /*9930*/  R2UR UR15, R19 ;  /* 0x00000000130f72ca */ /* 0x000fe200000e0000 */
[----:B------:R-:W-:Y:S01]  /*9940*/  WARPGROUP.ARRIVE ;  /* 0x00000000000079c5 */ /* 0x000fe20000000000 */
[----:B------:R-:W-:Y:S01]  /*9950*/  UMOV UR59, 0x40000040 ;  /* 0x40000040003b7882 */ /* 0x000fe20000000000 */
[----:B------:R-:W-:Y:S01]  /*9960*/  UIADD3 UR6, UR4, 0x80, URZ ;  /* 0x0000008004067890 */ /* 0x000fe2000fffe03f */
[----:B------:R-:W-:Y:S01]  /*9970*/  R2UR UR10, R14 ;  /* 0x000000000e0a72ca */ /* 0x000fe200000e0000 */
[----:B------:R-:W-:Y:S01]  /*9980*/  UIADD3 UR5, UR4, 0x100, URZ ;  /* 0x0000010004057890 */ /* 0x000fe2000fffe03f */
[----:B------:R-:W-:Y:S01]  /*9990*/  R2UR UR11, R15 ;  /* 0x000000000f0b72ca */ /* 0x000fe200000e0000 */
[----:B------:R-:W-:Y:S01]  /*99a0*/  UMOV UR58, UR4 ;  /* 0x00000004003a7c82 */ /* 0x000fe20008000000 */
[----:B------:R-:W-:Y:S01]  /*99b0*/  R2UR UR18, R12 ;  /* 0x000000000c1272ca */ /* 0x000fe200000e0000 */
[----:B------:R-:W-:Y:S01]  /*99c0*/  UIADD3 UR22, UR4, 0x500, URZ ;  /* 0x0000050004167890 */ /* 0x000fe2000fffe03f */
[----:B------:R-:W-:Y:S01]  /*99d0*/  R2UR UR19, R13 ;  /* 0x000000000d1372ca */ /* 0x000fe200000e0000 */
[----:B------:R-:W-:Y:S01]  /*99e0*/  UMOV UR56, UR14 ;  /* 0x0000000e00387c82 */ /* 0x000fe20008000000 */
[----:B------:R-:W-:Y:S01]  /*99f0*/  UMOV UR23, 0x40000040 ;  /* 0x4000004000177882 */ /* 0x000fe20000000000 */
        /* <DEDUP_REMOVED lines=625> */
[----:B------:R-:W-:-:S03]  /*c110*/  UIADD3 UR6, UR4, 0x906, URZ ;  /* 0x0000090604067890 */ /* 0x000fc6000fffe03f */
        /* <DEDUP_REMOVED lines=25> */
.L_x_1968:
[----:B------:R-:W-:Y:S01]  /*c2b0*/  ULEA UR5, UR41, UR60, 0x3 ;  /* 0x0000003c29057291 */ /* 0x000fe2000f8e183f */
[----:B------:R-:W-:-:S04]  /*c2c0*/  MOV R0, UR47 ;  /* 0x0000002f00007c02 */ /* 0x000fc80008000f00 */
[----:B------:R-:W-:-:S04]  /*c2d0*/  SHF.L.U32 R0, R0, 0x1f, RZ ;  /* 0x0000001f00007819 */ /* 0x000fc800000006ff */
[----:B------:R3:W4:Y:S01]  /*c2e0*/  SYNCS.PHASECHK.TRANS64.TRYWAIT P2, [UR5+0x38850], R0 ;  /* 0x03885000ff0075a7 */ /* 0x0007220008040145 */
[----:B------:R-:W-:Y:S05]  /*c2f0*/  @!P0 BRA `(.L_x_1969) ;  /* 0x0000000000048947 */ /* 0x000fea0003800000 */
[----:B------:R-:W-:Y:S01]  /*c300*/  BPT.TRAP 0x1 ;  /* 0x000000040000795c */ /* 0x000fe20000300000 */
.L_x_1969:
[----:B----4-:R-:W-:Y:S05]  /*c310*/  @P2 BRA `(.L_x_1970) ;  /* 0x0000000000082947 */ /* 0x010fea0003800000 */
[----:B------:R-:W4:Y:S02]  /*c320*/  SYNCS.PHASECHK.TRANS64.TRYWAIT P2, [UR5+0x38850], R0 ;  /* 0x03885000ff0075a7 */ /* 0x000f240008040145 */
[----:B----4-:R-:W-:Y:S05]  /*c330*/  @!P2 BRA `(.L_x_1971) ;  /* 0x000000740060a947 */ /* 0x010fea0003800000 */
.L_x_1970:
[----:B------:R-:W-:Y:S01]  /*c340*/  UIADD3 UR4, UR60, 0x400, URZ ;  /* 0x000004003c047890 */ /* 0x000fe2000fffe03f */
[----:B------:R-:W-:Y:S01]  /*c350*/  WARPGROUP.ARRIVE ;  /* 0x00000000000079c5 */ /* 0x000fe20000000000 */
[----:B------:R-:W-:Y:S01]  /*c360*/  UMOV UR7, 0x40000040 ;  /* 0x4000004000077882 */ /* 0x000fe20000000000 */
[----:B-1-3--:R-:W-:Y:S01]  /*c370*/  FMNMX.FTZ R0, R184, R21, !PT ;  /* 0x00000015b8007209 */ /* 0x00afe20007810000 */
[----:B------:R-:W-:Y:S01]  /*c380*/  USHF.R.U32.HI UR4, URZ, 0x4, UR4 ;  /* 0x000000043f047899 */ /* 0x000fe20008011604 */
[----:B------:R-:W-:Y:S02]  /*c390*/  ISETP.LT.AND P2, PT, RZ, UR45, PT ;  /* 0x0000002dff007c0c */ /* 0x000fe4000bf41270 */
[----:B--2---:R-:W-:Y:S01]  /*c3a0*/  FMNMX.FTZ R3, R185, R0, !PT ;  /* 0x00000000b9037209 */ /* 0x004fe20007810000 */
[----:B------:R-:W-:Y:S01]  /*c3b0*/  ULOP3.LUT UR4, UR4, 0x3fff, URZ, 0xc0, !UPT ;  /* 0x00003fff04047892 */ /* 0x000fe2000f8ec03f */
[----:B------:R-:W-:Y:S02]  /*c3c0*/  R2UR UR47, R16 ;  /* 0x00000000102f72ca */ /* 0x000fe400000e0000 */
[----:B------:R-:W-:Y:S01]  /*c3d0*/  FMNMX.FTZ R0, R188, R3, !PT ;  /* 0x00000003bc007209 */ /* 0x000fe20007810000 */
[----:B------:R-:W-:-:S03]  /*c3e0*/  ULOP3.LUT UR4, UR4, 0x2800000, URZ, 0xfc, !UPT ;  /* 0x0280000004047892 */ /* 0x000fc6000f8efc3f */
[----:B------:R-:W-:Y:S01]  /*c3f0*/  FMNMX.FTZ R3, R189, R0, !PT ;  /* 0x00000000bd037209 */ /* 0x000fe20007810000 */
[----:B------:R-:W-:-:S03]  /*c400*/  UIMAD UR10, UR41, 0xa00, UR4 ;  /* 0x00000a00290a78a4 */ /* 0x000fc6000f8e0204 */
[----:B------:R-:W-:Y:S01]  /*c410*/  FMNMX.FTZ R0, R176, R3, !PT ;  /* 0x00000003b0007209 */ /* 0x000fe20007810000 */
[----:B------:R-:W-:Y:S01]  /*c420*/  UMOV UR4, UR61 ;  /* 0x0000003d00047c82 */ /* 0x000fe20008000000 */
[----:B------:R-:W-:Y:S02]  /*c430*/  UMOV UR41, UR46 ;  /* 0x0000002e00297c82 */ /* 0x000fe40008000000 */
        /* <DEDUP_REMOVED lines=33> */
[----:B------:R-:W-:Y:S01]  /*c650*/  WARPGROUP.ARRIVE ;  /* 0x00000000000079c5 */ /* 0x000fe20000000000 */
[----:B-1----:R-:W-:-:S15]  /*c660*/  FMNMX.FTZ R200, R2, R3, !PT ;  /* 0x0000000302c87209 */ /* 0x002fde0007810000 */
[----:B------:R-:W-:-:S07]  /*c670*/  NOP ;  /* 0x0000000000007918 */ /* 0x000fce0000000000 */
[----:B------:R-:W-:Y:S01]  /*c680*/  HGMMA.64x256x16.F32.BF16 R24, R196, gdesc[UR4].tnspB, R24, gsb0 ;  /* 0x43e00004c4187df0 */ /* 0x000fe20008001818 */
[----:B------:R-:W1:Y:S01]  /*c690*/  SHFL.BFLY PT, R3, R200, 0x1, 0x1f ;  /* 0x0c201f00c8037f89 */ /* 0x000e6200000e0000 */
[----:B------:R-:W-:Y:S01]  /*c6a0*/  UIADD3 UR6, UR10, 0x200, URZ ;  /* 0x000002000a067890 */ /* 0x000fe2000fffe03f */
[----:B------:R-:W-:Y:S01]  /*c6b0*/  UMOV UR7, 0x40000040 ;  /* 0x4000004000077882 */ /* 0x000fe20000000000 */
[----:B-1----:R-:W-:Y:S02]  /*c6c0*/  FMNMX.FTZ R4, R200, R3, !PT ;  /* 0x00000003c8047209 */ /* 0x002fe40007810000 */
        /* <DEDUP_REMOVED lines=17> */
[--C-:B-1----:R-:W-:Y:S01]  /*c7e0*/  FFMA.FTZ R21, R152, UR4, -R2.reuse ;  /* 0x0000000498157c23 */ /* 0x102fe20008010802 */
        /* <DEDUP_REMOVED lines=22> */
[----:B------:R-:W-:Y:S01]  /*c950*/  FMNMX.FTZ R196, R190, R3, !PT ;  /* 0x00000003bec47209 */ /* 0x000fe20007810000 */
[--C-:B------:R-:W-:Y:S01]  /*c960*/  FFMA.FTZ R197, R184, UR4, -R2.reuse ;  /* 0x00000004b8c57c23 */ /* 0x100fe20008010802 */
[--C-:B------:R-:W-:Y:S02]  /*c970*/  FFMA.FTZ R198, R164, UR4, -R2.reuse ;  /* 0x00000004a4c67c23 */ /* 0x100fe40008010802 */
[----:B------:R-:W-:Y:S01]  /*c980*/  FMNMX.FTZ R3, R191, R196, !PT ;  /* 0x000000c4bf037209 */ /* 0x000fe20007810000 */
[----:B------:R-:W-:Y:S01]  /*c990*/  HGMMA.64x256x16.F32.BF16 R24, R192, gdesc[UR4].tnspB, R24, gsb0 ;  /* 0x43e00004c0187df0 */ /* 0x000fe20008001818 */
[----:B------:R-:W-:Y:S01]  /*c9a0*/  FFMA.FTZ R196, R160, UR4, -R2 ;  /* 0x00000004a0c47c23 */ /* 0x000fe20008010802 */
[----:B------:R-:W-:Y:S01]  /*c9b0*/  MUFU.EX2 R197, R197 ;  /* 0x000000c500c57308 */ /* 0x000fe20000000800 */
[----:B------:R-:W-:-:S04]  /*c9c0*/  FMNMX.FTZ R184, R178, R3, !PT ;  /* 0x00000003b2b87209 */ /* 0x000fc80007810000 */
[----:B------:R-:W-:-:S03]  /*c9d0*/  FMNMX.FTZ R3, R179, R184, !PT ;  /* 0x000000b8b3037209 */ /* 0x000fc60007810000 */
[----:B------:R-:W-:Y:S01]  /*c9e0*/  MUFU.EX2 R196, R196 ;  /* 0x000000c400c47308 */ /* 0x000fe20000000800 */
[----:B------:R-:W-:-:S04]  /*c9f0*/  FMNMX.FTZ R184, R182, R3, !PT ;  /* 0x00000003b6b87209 */ /* 0x000fc80007810000 */
[----:B------:R-:W-:-:S03]  /*ca00*/  FMNMX.FTZ R3, R183, R184, !PT ;  /* 0x000000b8b7037209 */ /* 0x000fc60007810000 */
[----:B------:R-:W-:Y:S01]  /*ca10*/  MUFU.EX2 R198, R198 ;  /* 0x000000c600c67308 */ /* 0x000fe20000000800 */
        /* <DEDUP_REMOVED lines=12> */
[----:B------:R-:W1:Y:S02]  /*cae0*/  SHFL.BFLY PT, R3, R176, 0x2, 0x1f ;  /* 0x0c401f00b0037f89 */ /* 0x000e6400000e0000 */
[----:B-1----:R-:W-:-:S05]  /*caf0*/  FMNMX.FTZ R160, R176, R3, !PT ;  /* 0x00000003b0a07209 */ /* 0x002fca0007810000 */
[----:B------:R-:W1:Y:S02]  /*cb00*/  SHFL.BFLY PT, R3, R160, 0x1, 0x1f ;  /* 0x0c201f00a0037f89 */ /* 0x000e6400000e0000 */
[----:B-1----:R-:W-:-:S05]  /*cb10*/  FMNMX.FTZ R3, R160, R3, !PT ;  /* 0x00000003a0037209 */ /* 0x002fca0007810000 */
        /* <DEDUP_REMOVED lines=8> */
[----:B------:R-:W-:Y:S01]  /*cba0*/  FFMA.FTZ R205, R178, UR4, -R156 ;  /* 0x00000004b2cd7c23 */ /* 0x000fe2000801089c */
[----:B------:R-:W-:Y:S01]  /*cbb0*/  MUFU.EX2 R2, R2 ;  /* 0x0000000200027308 */ /* 0x000fe20000000800 */
[----:B-1----:R-:W-:-:S02]  /*cbc0*/  IMAD.U32 R157, RZ, RZ, UR46 ;  /* 0x0000002eff9d7e24 */ /* 0x002fc4000f8e00ff */
[--C-:B------:R-:W-:Y:S01]  /*cbd0*/  FFMA.FTZ R168, R179, UR4, -R156.reuse ;  /* 0x00000004b3a87c23 */ /* 0x100fe2000801089c */
[--C-:B------:R-:W-:Y:S01]  /*cbe0*/  FFMA.FTZ R207, R182, UR4, -R156.reuse ;  /* 0x00000004b6cf7c23 */ /* 0x100fe2000801089c */
[--C-:B------:R-:W-:Y:S01]  /*cbf0*/  FFMA.FTZ R172, R183, UR4, -R156.reuse ;  /* 0x00000004b7ac7c23 */ /* 0x100fe2000801089c */
[--C-:B------:R-:W-:Y:S01]  /*cc00*/  FFMA.FTZ R201, R170, UR4, -R156.reuse ;  /* 0x00000004aac97c23 */ /* 0x100fe2000801089c */
[----:B------:R-:W-:Y:S01]  /*cc10*/  @!P1 LEA R157, R157, UR60, 0x3 ;  /* 0x0000003c9d9d9c11 */ /* 0x000fe2000f8e18ff */
[--C-:B------:R-:W-:Y:S01]  /*cc20*/  FFMA.FTZ R199, R166, UR4, -R156.reuse ;  /* 0x00000004a6c77c23 */ /* 0x100fe2000801089c */
[----:B------:R-:W1:Y:S01]  /*cc30*/  MUFU.EX2 R209, R209 ;  /* 0x000000d100d17308 */ /* 0x000e620000000800 */
[--C-:B------:R-:W-:Y:S01]  /*cc40*/  FFMA.FTZ R170, R171, UR4, -R156.reuse ;  /* 0x00000004abaa7c23 */ /* 0x100fe2000801089c */
[--C-:B------:R-:W-:Y:S01]  /*cc50*/  FFMA.FTZ R203, R174, UR4, -R156.reuse ;  /* 0x00000004aecb7c23 */ /* 0x100fe2000801089c */
[----:B------:R-:W-:Y:S02]  /*cc60*/  @!P1 VIADD R157, R157, 0x38840 ;  /* 0x000388409d9d9836 */ /* 0x000fe40000000000 */
[--C-:B------:R-:W-:Y:S01]  /*cc70*/  FFMA.FTZ R174, R175, UR4, -R156.reuse ;  /* 0x00000004afae7c23 */ /* 0x100fe2000801089c */
[--C-:B------:R-:W-:Y:S01]  /*cc80*/  FFMA.FTZ R167, R167, UR4, -R156.reuse ;  /* 0x00000004a7a77c23 */ /* 0x100fe2000801089c */
[--C-:B------:R-:W-:Y:S01]  /*cc90*/  FFMA.FTZ R155, R155, UR4, -R156.reuse ;  /* 0x000000049b9b7c23 */ /* 0x100fe2000801089c */
[----:B------:R-:W-:Y:S01]  /*cca0*/  FFMA.FTZ R158, R158, UR4, -R156 ;  /* 0x000000049e9e7c23 */ /* 0x000fe2000801089c */
[----:B------:R-:W2:Y:S01]  /*ccb0*/  MUFU.EX2 R160, R160 ;  /* 0x000000a000a07308 */ /* 0x000ea20000000800 */
[----:B------:R-:W-:-:S02]  /*ccc0*/  @!P1 PRMT R157, RZ, 0x654, R157 ;  /* 0x00000654ff9d9816 */ /* 0x000fc4000000009d */
[----:B------:R-:W-:Y:S01]  /*ccd0*/  MOV R171, UR5 ;  /* 0x0000000500ab7c02 */ /* 0x000fe20008000f00 */
[----:B------:R-:W-:-:S04]  /*cce0*/  UIADD3 UR5, UR45, -0x1, URZ ;  /* 0xffffffff2d057890 */ /* 0x000fc8000fffe03f */
[----:B------:R-:W3:Y:S01]  /*ccf0*/  MUFU.EX2 R211, R211 ;  /* 0x000000d300d37308 */ /* 0x000ee20000000800 */
[----:B-1----:R-:W-:Y:S01]  /*cd00*/  FFMA.FTZ R165, R2, R5, R209 ;  /* 0x0000000502a57223 */ /* 0x002fe200000100d1 */
[----:B------:R-:W-:Y:S01]  /*cd10*/  @!P1 VIADD R171, R171, 0x38860 ;  /* 0x00038860abab9836 */ /* 0x000fe20000000000 */
[----:B------:R-:W-:-:S04]  /*cd20*/  UMOV UR45, UR5 ;  /* 0x00000005002d7c82 */ /* 0x000fc80008000000 */
[----:B------:R-:W-:Y:S01]  /*cd30*/  @!P1 PRMT R171, RZ, 0x654, R171 ;  /* 0x00000654ffab9816 */ /* 0x000fe200000000ab */
[----:B------:R-:W1:Y:S01]  /*cd40*/  MUFU.EX2 R164, R164 ;  /* 0x000000a400a47308 */ /* 0x000e620000000800 */
[C---:B--2---:R-:W-:Y:S01]  /*cd50*/  FADD.FTZ R176, R160.reuse, R165 ;  /* 0x000000a5a0b07221 */ /* 0x044fe20000010000 */
[----:B------:R-:W-:-:S06]  /*cd60*/  F2FP.BF16.F32.PACK_AB R209, R160, R209 ;  /* 0x000000d1a0d1723e */ /* 0x000fcc00000010ff */
[----:B------:R-:W2:Y:S08]  /*cd70*/  MUFU.EX2 R205, R205 ;  /* 0x000000cd00cd7308 */ /* 0x000eb00000000800 */
[----:B------:R-:W4:Y:S08]  /*cd80*/  MUFU.EX2 R168, R168 ;  /* 0x000000a800a87308 */ /* 0x000f300000000800 */
[----:B------:R-:W5:Y:S08]  /*cd90*/  MUFU.EX2 R207, R207 ;  /* 0x000000cf00cf7308 */ /* 0x000f700000000800 */
[----:B------:R-:W5:Y:S08]  /*cda0*/  MUFU.EX2 R172, R172 ;  /* 0x000000ac00ac7308 */ /* 0x000f700000000800 */
[----:B------:R-:W5:Y:S08]  /*cdb0*/  MUFU.EX2 R201, R201 ;  /* 0x000000c900c97308 */ /* 0x000f700000000800 */
[----:B------:R-:W-:Y:S08]  /*cdc0*/  MUFU.EX2 R170, R170 ;  /* 0x000000aa00aa7308 */ /* 0x000ff00000000800 */
[----:B------:R-:W-:Y:S08]  /*cdd0*/  MUFU.EX2 R203, R203 ;  /* 0x000000cb00cb7308 */ /* 0x000ff00000000800 */
[----:B------:R-:W-:Y:S08]  /*cde0*/  MUFU.EX2 R174, R174 ;  /* 0x000000ae00ae7308 */ /* 0x000ff00000000800 */
[----:B------:R-:W-:Y:S08]  /*cdf0*/  MUFU.EX2 R199, R199 ;  /* 0x000000c700c77308 */ /* 0x000ff00000000800 */
[----:B------:R-:W-:Y:S08]  /*ce00*/  MUFU.EX2 R155, R155 ;  /* 0x0000009b009b7308 */ /* 0x000ff00000000800 */
[----:B------:R-:W-:Y:S01]  /*ce10*/  MUFU.EX2 R158, R158 ;  /* 0x0000009e009e7308 */ /* 0x000fe20000000800 */
[----:B------:R-:W-:-:S02]  /*ce20*/  WARPGROUP.DEPBAR.LE gsb0, 0x0 ;  /* 0x00008000000079c5 */ /* 0x000fc40000010000 */
[----:B------:R3:W-:Y:S01]  /*ce30*/  @!P1 SYNCS.ARRIVE.TRANS64.RED.A1T0 RZ, [R157+URZ], RZ ;  /* 0x000000ff9dff99a7 */ /* 0x0007e2000810043f */
[----:B------:R-:W-:Y:S02]  /*ce40*/  F2FP.BF16.F32.PACK_AB R192, R152, R21 ;  /* 0x0000001598c0723e */ /* 0x000fe400000010ff */
[----:B------:R-:W-:Y:S01]  /*ce50*/  F2FP.BF16.F32.PACK_AB R194, R20, R153 ;  /* 0x0000009914c2723e */ /* 0x000fe200000010ff */
[----:B---3--:R-:W-:Y:S01]  /*ce60*/  FFMA.FTZ R157, R0, R17, R197 ;  /* 0x00000011009d7223 */ /* 0x008fe200000100c5 */
[--C-:B------:R-:W-:Y:S01]  /*ce70*/  FFMA.FTZ R17, R162, UR4, -R156.reuse ;  /* 0x00000004a2117c23 */ /* 0x100fe2000801089c */
[----:B------:R-:W-:Y:S01]  /*ce80*/  FFMA.FTZ R162, R163, UR4, -R156 ;  /* 0x00000004a3a27c23 */ /* 0x000fe2000801089c */
[----:B------:R3:W-:Y:S01]  /*ce90*/  @!P1 SYNCS.ARRIVE.TRANS64.RED.A1T0 RZ, [R171+URZ], RZ ;  /* 0x000000ffabff99a7 */ /* 0x0007e2000810043f */
[C---:B------:R-:W-:Y:S01]  /*cea0*/  FADD.FTZ R157, R208.reuse, R157 ;  /* 0x0000009dd09d7221 */ /* 0x040fe20000010000 */
[----:B------:R2:W-:Y:S01]  /*ceb0*/  MUFU.EX2 R5, R17 ;  /* 0x0000001100057308 */ /* 0x0005e20000000800 */
[----:B------:R-:W-:-:S02]  /*cec0*/  F2FP.BF16.F32.PACK_AB R208, R208, R197 ;  /* 0x000000c5d0d0723e */ /* 0x000fc400000010ff */
[----:B------:R-:W-:Y:S01]  /*ced0*/  FADD.FTZ R178, R210, R157 ;  /* 0x0000009dd2b27221 */ /* 0x000fe20000010000 */
[----:B------:R-:W-:Y:S01]  /*cee0*/  FADD.FTZ R157, R211, R176 ;  /* 0x000000b0d39d7221 */ /* 0x000fe20000010000 */
[C---:B-1----:R-:W-:Y:S02]  /*cef0*/  F2FP.BF16.F32.PACK_AB R211, R164.reuse, R211 ;  /* 0x000000d3a4d3723e */ /* 0x042fe400000010ff */
[----:B------:R-:W-:Y:S01]  /*cf00*/  FADD.FTZ R163, R189, R178 ;  /* 0x000000b2bda37221 */ /* 0x000fe20000010000 */
[----:B------:R-:W-:Y:S01]  /*cf10*/  FADD.FTZ R166, R164, R157 ;  /* 0x0000009da4a67221 */ /* 0x000fe20000010000 */
[--C-:B--2---:R-:W-:Y:S01]  /*cf20*/  FFMA.FTZ R17, R154, UR4, -R156.reuse ;  /* 0x000000049a117c23 */ /* 0x104fe2000801089c */
[----:B------:R-:W-:Y:S01]  /*cf30*/  FFMA.FTZ R156, R159, UR4, -R156 ;  /* 0x000000049f9c7c23 */ /* 0x000fe2000801089c */
[----:B------:R-:W-:Y:S01]  /*cf40*/  FADD.FTZ R176, R204, R163 ;  /* 0x000000a3ccb07221 */ /* 0x000fe20000010000 */
[----:B------:R-:W-:Y:S01]  /*cf50*/  FADD.FTZ R157, R205, R166 ;  /* 0x000000a6cd9d7221 */ /* 0x000fe20000010000 */
[----:B------:R-:W1:Y:S01]  /*cf60*/  MUFU.EX2 R162, R162 ;  /* 0x000000a200a27308 */ /* 0x000e620000000800 */
[----:B------:R-:W-:Y:S01]  /*cf70*/  F2FP.BF16.F32.PACK_AB R210, R189, R210 ;  /* 0x000000d2bdd2723e */ /* 0x000fe200000010ff */
[C---:B------:R-:W-:Y:S01]  /*cf80*/  FADD.FTZ R163, R177.reuse, R176 ;  /* 0x000000b0b1a37221 */ /* 0x040fe20000010000 */
[----:B----4-:R-:W-:Y:S01]  /*cf90*/  FADD.FTZ R154, R168, R157 ;  /* 0x0000009da89a7221 */ /* 0x010fe20000010000 */
[----:B------:R-:W-:-:S02]  /*cfa0*/  F2FP.BF16.F32.PACK_AB R204, R177, R204 ;  /* 0x000000ccb1cc723e */ /* 0x000fc400000010ff */
[----:B------:R-:W-:Y:S01]  /*cfb0*/  FADD.FTZ R166, R206, R163 ;  /* 0x000000a3cea67221 */ /* 0x000fe20000010000 */
[----:B-----5:R-:W-:Y:S01]  /*cfc0*/  FADD.FTZ R157, R207, R154 ;  /* 0x0000009acf9d7221 */ /* 0x020fe20000010000 */
[----:B------:R-:W-:Y:S01]  /*cfd0*/  MUFU.EX2 R156, R156 ;  /* 0x0000009c009c7308 */ /* 0x000fe20000000800 */
[----:B------:R-:W-:Y:S01]  /*cfe0*/  F2FP.BF16.F32.PACK_AB R205, R168, R205 ;  /* 0x000000cda8cd723e */ /* 0x000fe200000010ff */
[C---:B------:R-:W-:Y:S01]  /*cff0*/  FADD.FTZ R159, R185.reuse, R166 ;  /* 0x000000a6b99f7221 */ /* 0x040fe20000010000 */
[----:B------:R-:W-:Y:S01]  /*d000*/  FADD.FTZ R166, R172, R157 ;  /* 0x0000009daca67221 */ /* 0x000fe20000010000 */
[----:B------:R-:W-:Y:S02]  /*d010*/  F2FP.BF16.F32.PACK_AB R206, R185, R206 ;  /* 0x000000ceb9ce723e */ /* 0x000fe400000010ff */
[----:B------:R-:W-:Y:S01]  /*d020*/  FADD.FTZ R176, R200, R159 ;  /* 0x0000009fc8b07221 */ /* 0x000fe20000010000 */
[----:B------:R-:W-:Y:S01]  /*d030*/  FADD.FTZ R157, R201, R166 ;  /* 0x000000a6c99d7221 */ /* 0x000fe20000010000 */
[----:B------:R-:W2:Y:S01]  /*d040*/  MUFU.EX2 R154, R167 ;  /* 0x000000a7009a7308 */ /* 0x000ea20000000800 */
[----:B-1----:R-:W-:Y:S01]  /*d050*/  F2FP.BF16.F32.PACK_AB R197, R162, R5 ;  /* 0x00000005a2c5723e */ /* 0x002fe200000010ff */
[----:B------:R-:W-:Y:S01]  /*d060*/  FADD.FTZ R159, R169, R176 ;  /* 0x000000b0a99f7221 */ /* 0x000fe20000010000 */
        /* <DEDUP_REMOVED lines=10> */
[----:B------:R-:W-:Y:S01]  /*d110*/  F2FP.BF16.F32.PACK_AB R202, R173, R202 ;  /* 0x000000caadca723e */ /* 0x000fe200000010ff */
[----:B-1----:R-:W-:-:S02]  /*d120*/  FADD.FTZ R17, R5, R160 ;  /* 0x000000a005117221 */ /* 0x002fc40000010000 */
[C---:B------:R-:W-:Y:S01]  /*d130*/  FADD.FTZ R157, R181.reuse, R164 ;  /* 0x000000a4b59d7221 */ /* 0x040fe20000010000 */
[----:B------:R-:W-:Y:S01]  /*d140*/  F2FP.BF16.F32.PACK_AB R203, R174, R203 ;  /* 0x000000cbaecb723e */ /* 0x000fe200000010ff */
[----:B------:R-:W-:Y:S02]  /*d150*/  FADD.FTZ R160, R162, R17 ;  /* 0x00000011a2a07221 */ /* 0x000fe40000010000 */
[----:B------:R-:W-:Y:S01]  /*d160*/  FADD.FTZ R164, R198, R157 ;  /* 0x0000009dc6a47221 */ /* 0x000fe20000010000 */
[----:B------:R-:W-:Y:S01]  /*d170*/  F2FP.BF16.F32.PACK_AB R196, R181, R196 ;  /* 0x000000c4b5c4723e */ /* 0x000fe200000010ff */
[----:B------:R-:W-:Y:S02]  /*d180*/  FADD.FTZ R17, R199, R160 ;  /* 0x000000a0c7117221 */ /* 0x000fe40000010000 */
[----:B------:R-:W-:Y:S01]  /*d190*/  FADD.FTZ R164, R161, R164 ;  /* 0x000000a4a1a47221 */ /* 0x000fe20000010000 */
[C---:B--2---:R-:W-:Y:S01]  /*d1a0*/  F2FP.BF16.F32.PACK_AB R199, R154.reuse, R199 ;  /* 0x000000c79ac7723e */ /* 0x044fe200000010ff */
[----:B------:R-:W-:-:S02]  /*d1b0*/  FADD.FTZ R17, R154, R17 ;  /* 0x000000119a117221 */ /* 0x000fc40000010000 */
[----:B------:R-:W-:Y:S01]  /*d1c0*/  FADD.FTZ R5, R21, R164 ;  /* 0x000000a415057221 */ /* 0x000fe20000010000 */
[----:B------:R-:W-:Y:S01]  /*d1d0*/  F2FP.BF16.F32.PACK_AB R198, R161, R198 ;  /* 0x000000c6a1c6723e */ /* 0x000fe200000010ff */
[----:B----4-:R-:W-:Y:S02]  /*d1e0*/  FADD.FTZ R17, R166, R17 ;  /* 0x00000011a6117221 */ /* 0x010fe40000010000 */
[----:B------:R-:W-:Y:S01]  /*d1f0*/  FADD.FTZ R154, R152, R5 ;  /* 0x00000005989a7221 */ /* 0x000fe20000010000 */
[C---:B------:R-:W-:Y:S01]  /*d200*/  F2FP.BF16.F32.PACK_AB R193, R155.reuse, R166 ;  /* 0x000000a69bc1723e */ /* 0x040fe200000010ff */
[----:B------:R-:W-:Y:S02]  /*d210*/  FADD.FTZ R17, R155, R17 ;  /* 0x000000119b117221 */ /* 0x000fe40000010000 */
[----:B------:R-:W-:Y:S01]  /*d220*/  FADD.FTZ R5, R153, R154 ;  /* 0x0000009a99057221 */ /* 0x000fe20000010000 */
[----:B------:R-:W-:Y:S01]  /*d230*/  F2FP.BF16.F32.PACK_AB R195, R156, R158 ;  /* 0x0000009e9cc3723e */ /* 0x000fe200000010ff */
[----:B------:R-:W-:-:S02]  /*d240*/  FADD.FTZ R21, R158, R17 ;  /* 0x000000119e157221 */ /* 0x000fc40000010000 */
[----:B------:R-:W-:Y:S01]  /*d250*/  FADD.FTZ R17, R20, R5 ;  /* 0x0000000514117221 */ /* 0x000fe20000010000 */
[----:B------:R-:W-:Y:S02]  /*d260*/  IMAD.MOV.U32 R20, RZ, RZ, R3 ;  /* 0x000000ffff147224 */ /* 0x000fe400078e0003 */
[----:B------:R-:W-:Y:S01]  /*d270*/  FADD.FTZ R5, R156, R21 ;  /* 0x000000159c057221 */ /* 0x000fe20000010000 */
[----:B------:R-:W-:Y:S01]  /*d280*/  MOV R21, R4 ;  /* 0x0000000400157202 */ /* 0x000fe20000000f00 */
[----:B---3--:R-:W-:Y:S06]  /*d290*/  @P2 BRA `(.L_x_1972) ;  /* 0xffffffc400542947 */ /* 0x008fec000383ffff */
.L_x_1963:
        /* <DEDUP_REMOVED lines=131> */
.L_x_1973:
[----:B------:R-:W-:Y:S01]  /*dad0*/  R2UR UR6, R16 ;  /* 0x00000000100672ca */ /* 0x000fe200000e0000 */
[----:B------:R-:W-:-:S12]  /*dae0*/  ULEA UR5, UR46, UR60, 0x3 ;  /* 0x0000003c2e057291 */ /* 0x000fd8000f8e183f */
[----:B------:R-:W-:-:S05]  /*daf0*/  IMAD.U32 R0, RZ, RZ, UR6 ;  /* 0x00000006ff007e24 */ /* 0x000fca000f8e00ff */
[----:B------:R-:W-:-:S04]  /*db00*/  SHF.L.U32 R0, R0, 0x1f, RZ ;  /* 0x0000001f00007819 */ /* 0x000fc800000006ff */
[----:B------:R1:W2:Y:S01]  /*db10*/  SYNCS.PHASECHK.TRANS64.TRYWAIT P2, [UR5+0x38850], R0 ;  /* 0x03885000ff0075a7 */ /* 0x0002a20008040145 */
[----:B------:R-:W-:Y:S05]  /*db20*/  @!P0 BRA `(.L_x_1974) ;  /* 0x0000000000048947 */ /* 0x000fea0003800000 */
[----:B------:R-:W-:Y:S01]  /*db30*/  BPT.TRAP 0x1 ;  /* 0x000000040000795c */ /* 0x000fe20000300000 */
.L_x_1974:
[----:B--2---:R-:W-:Y:S05]  /*db40*/  @P2 BRA `(.L_x_1975) ;  /* 0x0000000000082947 */ /* 0x004fea0003800000 */
[----:B------:R-:W2:Y:S02]  /*db50*/  SYNCS.PHASECHK.TRANS64.TRYWAIT P0, [UR5+0x38850], R0 ;  /* 0x03885000ff0075a7 */ /* 0x000ea40008000145 */
[----:B--2---:R-:W-:Y:S05]  /*db60*/  @!P0 BRA `(.L_x_1976) ;  /* 0x0000005c006c8947 */ /* 0x004fea0003800000 */
.L_x_1975:
[----:B------:R-:W-:Y:S01]  /*db70*/  UIADD3 UR60, UR60, 0x400, URZ ;  /* 0x000004003c3c7890 */ /* 0x000fe2000fffe03f */
[----:B------:R-:W-:Y:S01]  /*db80*/  WARPGROUP.ARRIVE ;  /* 0x00000000000079c5 */ /* 0x000fe20000000000 */
[----:B------:R-:W-:Y:S01]  /*db90*/  UMOV UR7, 0x40000040 ;  /* 0x4000004000077882 */ /* 0x000fe20000000000 */
[----:B------:R-:W-:Y:S01]  /*dba0*/  UMOV UR11, 0x40000040 ;  /* 0x40000040000b7882 */ /* 0x000fe20000000000 */
[----:B------:R-:W-:Y:S01]  /*dbb0*/  USHF.R.U32.HI UR60, URZ, 0x4, UR60 ;  /* 0x000000043f3c7899 */ /* 0x000fe2000801163c */
[----:B------:R-:W3:Y:S01]  /*dbc0*/  SHFL.BFLY PT, R2, R5, 0x2, 0x1f ;  /* 0x0c401f0005027f89 */ /* 0x000ee200000e0000 */
[----:B------:R-:W-:Y:S01]  /*dbd0*/  R2UR UR12, R219 ;  /* 0x00000000db0c72ca */ /* 0x000fe200000e0000 */
[----:B------:R-:W-:Y:S01]  /*dbe0*/  IMAD.U32 R12, RZ, RZ, UR5 ;  /* 0x00000005ff0c7e24 */ /* 0x000fe2000f8e00ff */
[----:B------:R-:W-:Y:S01]  /*dbf0*/  ULOP3.LUT UR60, UR60, 0x3fff, URZ, 0xc0, !UPT ;  /* 0x00003fff3c3c7892 */ /* 0x000fe2000f8ec03f */
[----:B-12---:R-:W1:Y:S01]  /*dc00*/  SHFL.BFLY PT, R0, R17, 0x2, 0x1f ;  /* 0x0c401f0011007f89 */ /* 0x006e6200000e0000 */
[----:B------:R-:W-:-:S02]  /*dc10*/  R2UR UR9, R16 ;  /* 0x00000000100972ca */ /* 0x000fc400000e0000 */
[----:B------:R-:W-:Y:S01]  /*dc20*/  ULOP3.LUT UR6, UR60, 0x2800000, URZ, 0xfc, !UPT ;  /* 0x028000003c067892 */ /* 0x000fe2000f8efc3f */
[----:B------:R-:W-:-:S03]  /*dc30*/  MOV R13, UR4 ;  /* 0x00000004000d7c02 */ /* 0x000fc60008000f00 */
[----:B------:R-:W-:Y:S02]  /*dc40*/  UIMAD UR6, UR46, 0xa00, UR6 ;  /* 0x00000a002e0678a4 */ /* 0x000fe4000f8e0206 */
[----:B------:R-:W-:Y:S02]  /*dc50*/  UIADD3 UR46, UR46, 0x1, URZ ;  /* 0x000000012e2e7890 */ /* 0x000fe4000fffe03f */
[----:B------:R-:W-:Y:S02]  /*dc60*/  UIADD3 UR8, UR6, 0x80, URZ ;  /* 0x0000008006087890 */ /* 0x000fe4000fffe03f */
[----:B------:R-:W-:Y:S02]  /*dc70*/  UISETP.NE.AND UP0, UPT, UR46, 0x2, UPT ;  /* 0x000000022e00788c */ /* 0x000fe4000bf05270 */
[----:B------:R-:W-:Y:S01]  /*dc80*/  UIADD3 UR12, UR12, 0x1, URZ ;  /* 0x000000010c0c7890 */ /* 0x000fe2000fffe03f */
[----:B------:R-:W-:Y:S01]  /*dc90*/  HGMMA.64x256x16.F32.BF16 R24, R208, gdesc[UR4].tnspB, R24, gsb0 ;  /* 0x43e00004d0187df0 */ /* 0x000fe20008001818 */
[----:B------:R-:W-:Y:S01]  /*dca0*/  UMOV UR7, 0x40000040 ;  /* 0x4000004000077882 */ /* 0x000fe20000000000 */
[----:B------:R-:W-:Y:S01]  /*dcb0*/  UMOV UR10, UR8 ;  /* 0x00000008000a7c82 */ /* 0x000fe20008000000 */
[----:B------:R-:W-:Y:S01]  /*dcc0*/  UIADD3 UR8, UR6, 0x100, URZ ;  /* 0x0000010006087890 */ /* 0x000fe2000fffe03f */
[----:B---3--:R-:W-:Y:S01]  /*dcd0*/  FADD.FTZ R2, R2, R5 ;  /* 0x0000000502027221 */ /* 0x008fe20000010000 */
[----:B------:R-:W-:Y:S01]  /*dce0*/  MOV R5, RZ ;  /* 0x000000ff00057202 */ /* 0x000fe20000000f00 */
[----:B------:R-:W-:Y:S01]  /*dcf0*/  IMAD.U32 R219, RZ, RZ, UR12 ;  /* 0x0000000cffdb7e24 */ /* 0x000fe2000f8e00ff */
[----:B------:R-:W-:Y:S01]  /*dd00*/  USEL UR46, UR46, URZ, UP0 ;  /* 0x0000003f2e2e7287 */ /* 0x000fe20008000000 */
[----:B-1----:R-:W-:Y:S01]  /*dd10*/  FADD.FTZ R0, R0, R17 ;  /* 0x0000001100007221 */ /* 0x002fe20000010000 */
[----:B------:R-:W1:Y:S04]  /*dd20*/  SHFL.BFLY PT, R9, R2, 0x1, 0x1f ;  /* 0x0c201f0002097f89 */ /* 0x000e6800000e0000 */
[----:B------:R-:W2:Y:S01]  /*dd30*/  SHFL.BFLY PT, R7, R0, 0x1, 0x1f ;  /* 0x0c201f0000077f89 */ /* 0x000ea200000e0000 */
[----:B-1----:R-:W-:Y:S01]  /*dd40*/  FADD.FTZ R11, R2, R9 ;  /* 0x00000009020b7221 */ /* 0x002fe20000010000 */
[----:B------:R-:W-:Y:S01]  /*dd50*/  IMAD.U32 R9, RZ, RZ, UR4 ;  /* 0x00000004ff097e24 */ /* 0x000fe2000f8e00ff */
[----:B------:R-:W-:Y:S01]  /*dd60*/  USEL UR4, URZ, 0x1, UP0 ;  /* 0x000000013f047887 */ /* 0x000fe20008000000 */
[----:B------:R-:W-:-:S02]  /*dd70*/  IMAD.MOV.U32 R2, RZ, RZ, -0x800000 ;  /* 0xff800000ff027424 */ /* 0x000fc400078e00ff */
[----:B--2---:R-:W-:Y:S01]  /*dd80*/  FADD.FTZ R10, R0, R7 ;  /* 0x00000007000a7221 */ /* 0x004fe20000010000 */
[----:B------:R-:W-:Y:S01]  /*dd90*/  FSETP.NE.FTZ.AND P2, PT, R11, RZ, PT ;  /* 0x000000ff0b00720b */ /* 0x000fe20003f55000 */
[----:B------:R-:W-:Y:S01]  /*dda0*/  IMAD.MOV.U32 R7, RZ, RZ, RZ ;  /* 0x000000ffff077224 */ /* 0x000fe200078e00ff */
[----:B------:R-:W-:Y:S01]  /*ddb0*/  ULOP3.LUT UR9, UR9, UR4, URZ, 0x3c, !UPT ;  /* 0x0000000409097292 */ /* 0x000fe2000f8e3c3f */
[----:B------:R-:W-:Y:S01]  /*ddc0*/  IMAD.MOV.U32 R0, RZ, RZ, -0x800000 ;  /* 0xff800000ff007424 */ /* 0x000fe200078e00ff */
[----:B------:R-:W-:-:S04]  /*ddd0*/  FSETP.NE.FTZ.AND P0, PT, R10, RZ, PT ;  /* 0x000000ff0a00720b */ /* 0x000fc80003f15000 */
[----:B------:R-:W-:-:S05]  /*dde0*/  IMAD.U32 R16, RZ, RZ, UR9 ;  /* 0x00000009ff107e24 */ /* 0x000fca000f8e00ff */
[----:B------:R-:W1:Y:S01]  /*ddf0*/  @P2 MUFU.LG2 R8, R11 ;  /* 0x0000000b00082308 */ /* 0x000e620000000c00 */
[----:B------:R-:W-:-:S03]  /*de00*/  @P2 FMUL.FTZ R13, R13, 0.69314718246459960938 ;  /* 0x3f3172180d0d2820 */ /* 0x000fc60000410000 */
[----:B------:R-:W-:-:S04]  /*de10*/  @P0 FMUL.FTZ R9, R9, 0.69314718246459960938 ;  /* 0x3f31721809090820 */ /* 0x000fc80000410000 */
[----:B------:R-:W-:Y:S08]  /*de20*/  @P2 MUFU.RCP R5, R11 ;  /* 0x0000000b00052308 */ /* 0x000ff00000001000 */
[----:B------:R-:W2:Y:S01]  /*de30*/  @P0 MUFU.LG2 R6, R10 ;  /* 0x0000000a00060308 */ /* 0x000ea20000000c00 */
[----:B-1----:R-:W-:-:S04]  /*de40*/  @P2 FMUL.FTZ R8, R8, 0.69314718246459960938 ;  /* 0x3f31721808082820 */ /* 0x002fc80000410000 */
[----:B------:R-:W-:-:S03]  /*de50*/  @P2 FFMA.FTZ R2, R13, R3, R8 ;  /* 0x000000030d022223 */ /* 0x000fc60000010008 */
[----:B------:R1:W3:Y:S02]  /*de60*/  @P0 MUFU.RCP R7, R10 ;  /* 0x0000000a00070308 */ /* 0x0002e40000001000 */
[----:B-1----:R-:W-:Y:S01]  /*de70*/  @!P1 IADD3 R10, R12, 0x38860, RZ ;  /* 0x000388600c0a9810 */ /* 0x002fe20007ffe0ff */
[----:B--2---:R-:W-:-:S03]  /*de80*/  @P0 FMUL.FTZ R6, R6, 0.69314718246459960938 ;  /* 0x3f31721806060820 */ /* 0x004fc60000410000 */
[----:B------:R-:W-:Y:S01]  /*de90*/  @!P1 PRMT R3, RZ, 0x654, R10 ;  /* 0x00000654ff039816 */ /* 0x000fe2000000000a */
[----:B------:R-:W-:Y:S01]  /*dea0*/  @P0 FFMA.FTZ R0, R9, R4, R6 ;  /* 0x0000000409000223 */ /* 0x000fe20000010006 */
[----:B------:R-:W-:Y:S01]  /*deb0*/  PLOP3.LUT P0, PT, PT, PT, PT, 0x8, 0x0 ;  /* 0x000000000000781c */ /* 0x000fe20003f0e170 */
        /* <DEDUP_REMOVED lines=18> */
[----:B------:R-:W-:-:S15]  /*dfe0*/  WARPGROUP.ARRIVE ;  /* 0x00000000000079c5 */ /* 0x000fde0000000000 */
[----:B------:R-:W-:-:S08]  /*dff0*/  NOP ;  /* 0x0000000000007918 */ /* 0x000fd00000000000 */
[----:B------:R-:W-:Y:S03]  /*e000*/  HGMMA.64x256x16.F32.BF16 R24, R192, gdesc[UR4].tnspB, R24, gsb0 ;  /* 0x43e00004c0187df0 */ /* 0x000fe60008001818 */
[----:B------:R-:W-:Y:S02]  /*e010*/  WARPGROUP.DEPBAR.LE gsb0, 0x0 ;  /* 0x00008000000079c5 */ /* 0x000fe40000010000 */
[-C--:B------:R-:W-:Y:S01]  /*e020*/  FMUL.FTZ R163, R83, R5.reuse ;  /* 0x0000000553a37220 */ /* 0x080fe20000410000 */
[-C--:B------:R-:W-:Y:S01]  /*e030*/  FMUL.FTZ R83, R86, R5.reuse ;  /* 0x0000000556537220 */ /* 0x080fe20000410000 */
[-C--:B------:R-:W-:Y:S01]  /*e040*/  FMUL.FTZ R86, R87, R5.reuse ;  /* 0x0000000557567220 */ /* 0x080fe20000410000 */
[-C--:B------:R-:W-:Y:S01]  /*e050*/  FMUL.FTZ R87, R91, R5.reuse ;  /* 0x000000055b577220 */ /* 0x080fe20000410000 */
[-C--:B------:R-:W-:Y:S01]  /*e060*/  FMUL.FTZ R91, R94, R5.reuse ;  /* 0x000000055e5b7220 */ /* 0x080fe20000410000 */
[----:B------:R-:W-:Y:S01]  /*e070*/  FMUL.FTZ R94, R95, R5 ;  /* 0x000000055f5e7220 */ /* 0x000fe20000410000 */
[-C--:B---3--:R-:W-:Y:S01]  /*e080*/  FMUL.FTZ R4, R24, R7.reuse ;  /* 0x0000000718047220 */ /* 0x088fe20000410000 */
        /* <DEDUP_REMOVED lines=122> */
.L_x_1946:
        /* <DEDUP_REMOVED lines=9> */
[----:B------:R-:W-:Y:S01]  /*e8c0*/  BAR.SYNC.DEFER_BLOCKING 0x1, 0x100 ;  /* 0x0044000000007b1d */ /* 0x000fe20000010000 */
[C---:B------:R-:W-:Y:S01]  /*e8d0*/  IADD3 R31, P3, R22.reuse, 0x4000, RZ ;  /* 0x00004000161f7810 */ /* 0x040fe20007f7e0ff */
[----:B------:R-:W-:Y:S01]  /*e8e0*/  USHF.R.S32.HI UR5, URZ, 0x1f, UR43 ;  /* 0x0000001f3f057899 */ /* 0x000fe2000801142b */
[----:B------:R-:W-:Y:S02]  /*e8f0*/  LOP3.LUT R26, R27, 0x380, RZ, 0xc0, !PT ;  /* 0x000003801b1a7812 */ /* 0x000fe400078ec0ff */
[C---:B------:R-:W-:Y:S01]  /*e900*/  IADD3 R19, P6, R22.reuse, 0x20, RZ ;  /* 0x0000002016137810 */ /* 0x040fe20007fde0ff */
[----:B------:R-:W-:Y:S01]  /*e910*/  ULDC UR10, c[0x0][0xa88] ;  /* 0x0002a200000a7ab9 */ /* 0x000fe20000000800 */
[----:B------:R-:W-:Y:S01]  /*e920*/  IADD3 R21, P5, R22, 0x40, RZ ;  /* 0x0000004016157810 */ /* 0x000fe20007fbe0ff */
[----:B------:R-:W-:Y:S01]  /*e930*/  ULDC.64 UR6, c[0x0][0xb70] ;  /* 0x0002dc0000067ab9 */ /* 0x000fe20000000a00 */
[----:B------:R-:W-:Y:S01]  /*e940*/  LOP3.LUT R30, R31, 0x380, RZ, 0xc0, !PT ;  /* 0x000003801f1e7812 */ /* 0x000fe200078ec0ff */
[----:B------:R-:W-:Y:S01]  /*e950*/  UIMAD UR5, UR5, UR6, URZ ;  /* 0x00000006050572a4 */ /* 0x000fe2000f8e023f */
[----:B------:R-:W-:Y:S01]  /*e960*/  SHF.R.U64 R26, R26, 0x3, RZ ;  /* 0x000000031a1a7819 */ /* 0x000fe200000012ff */
[----:B------:R-:W-:Y:S01]  /*e970*/  UIMAD.WIDE.U32 UR8, UR43, UR6, URZ ;  /* 0x000000062b0872a5 */ /* 0x000fe2000f8e003f */
[----:B------:R-:W-:Y:S01]  /*e980*/  LOP3.LUT R18, R19, 0x380, RZ, 0xc0, !PT ;  /* 0x0000038013127812 */ /* 0x000fe200078ec0ff */
[----:B------:R-:W-:Y:S01]  /*e990*/  UIMAD UR5, UR43, UR7, UR5 ;  /* 0x000000072b0572a4 */ /* 0x000fe2000f8e0205 */
[----:B------:R-:W-:Y:S01]  /*e9a0*/  IADD3 R35, P2, R22, 0x4020, RZ ;  /* 0x0000402016237810 */ /* 0x000fe20007f5e0ff */
[----:B------:R-:W-:Y:S01]  /*e9b0*/  ULDC.64 UR12, c[0x0][0x208] ;  /* 0x00008200000c7ab9 */ /* 0x000fe20000000a00 */
[----:B------:R-:W-:Y:S01]  /*e9c0*/  LOP3.LUT R20, R21, 0x380, RZ, 0xc0, !PT ;  /* 0x0000038015147812 */ /* 0x000fe200078ec0ff */
[----:B------:R-:W-:Y:S01]  /*e9d0*/  UIADD3 UR5, UR9, UR5, URZ ;  /* 0x0000000509057290 */ /* 0x000fe2000fffe03f */
[----:B------:R-:W-:Y:S01]  /*e9e0*/  SHF.R.U64 R30, R30, 0x3, RZ ;  /* 0x000000031e1e7819 */ /* 0x000fe200000012ff */
[----:B------:R-:W-:Y:S01]  /*e9f0*/  ULDC.64 UR6, c[0x0][0xb40] ;  /* 0x0002d00000067ab9 */ /* 0x000fe20000000a00 */
[----:B------:R-:W-:Y:S01]  /*ea00*/  LOP3.LUT R26, R26, R27, RZ, 0x3c, !PT ;  /* 0x0000001b1a1a7212 */ /* 0x000fe200078e3cff */
[----:B------:R-:W-:Y:S01]  /*ea10*/  IMAD.X R27, RZ, RZ, R23, P4 ;  /* 0x000000ffff1b7224 */ /* 0x000fe200020e0617 */
[----:B------:R-:W-:-:S02]  /*ea20*/  SHF.R.U64 R18, R18, 0x3, RZ ;  /* 0x0000000312127819 */ /* 0x000fc400000012ff */
[----:B------:R-:W-:Y:S02]  /*ea30*/  LOP3.LUT R34, R35, 0x380, RZ, 0xc0, !PT ;  /* 0x0000038023227812 */ /* 0x000fe400078ec0ff */
[----:B------:R-:W-:Y:S02]  /*ea40*/  SHF.R.U64 R20, R20, 0x3, RZ ;  /* 0x0000000314147819 */ /* 0x000fe400000012ff */
[----:B------:R-:W-:Y:S02]  /*ea50*/  IADD3 R47, P4, R22, 0x8000, RZ ;  /* 0x00008000162f7810 */ /* 0x000fe40007f9e0ff */
[----:B------:R-:W-:Y:S01]  /*ea60*/  LOP3.LUT R30, R30, R31, RZ, 0x3c, !PT ;  /* 0x0000001f1e1e7212 */ /* 0x000fe200078e3cff */
[--C-:B------:R-:W-:Y:S01]  /*ea70*/  IMAD.X R31, RZ, RZ, R23.reuse, P3 ;  /* 0x000000ffff1f7224 */ /* 0x100fe200018e0617 */
[----:B------:R-:W-:Y:S02]  /*ea80*/  IADD3 R103, R215, UR42, RZ ;  /* 0x0000002ad7677c10 */ /* 0x000fe4000fffe0ff */
[----:B------:R-:W-:Y:S01]  /*ea90*/  LOP3.LUT R18, R18, R19, RZ, 0x3c, !PT ;  /* 0x0000001312127212 */ /* 0x000fe200078e3cff */
[----:B------:R-:W-:Y:S01]  /*eaa0*/  IMAD.X R19, RZ, RZ, R23, P6 ;  /* 0x000000ffff137224 */ /* 0x000fe200030e0617 */
[----:B------:R-:W-:Y:S01]  /*eab0*/  SHF.R.U64 R34, R34, 0x3, RZ ;  /* 0x0000000322227819 */ /* 0x000fe200000012ff */
[----:B------:R-:W-:Y:S01]  /*eac0*/  VIADD R5, R103, 0x8 ;  /* 0x0000000867057836 */ /* 0x000fe20000000000 */
[----:B------:R-:W-:-:S02]  /*ead0*/  IADD3 R51, P3, R22, 0x8020, RZ ;  /* 0x0000802016337810 */ /* 0x000fc40007f7e0ff */
[----:B------:R-:W-:Y:S02]  /*eae0*/  LOP3.LUT R20, R20, R21, RZ, 0x3c, !PT ;  /* 0x0000001514147212 */ /* 0x000fe400078e3cff */
[----:B------:R-:W-:Y:S02]  /*eaf0*/  LOP3.LUT R46, R47, 0x380, RZ, 0xc0, !PT ;  /* 0x000003802f2e7812 */ /* 0x000fe400078ec0ff */
[C---:B------:R-:W-:Y:S02]  /*eb00*/  IADD3 R39, P6, R22.reuse, 0x4040, RZ ;  /* 0x0000404016277810 */ /* 0x040fe40007fde0ff */
[----:B------:R-:W-:Y:S02]  /*eb10*/  IADD3.X R21, RZ, R23, RZ, P5, !PT ;  /* 0x00000017ff157210 */ /* 0x000fe40002ffe4ff */
[----:B------:R-:W-:Y:S02]  /*eb20*/  IADD3 R43, P5, R22, 0x4060, RZ ;  /* 0x00004060162b7810 */ /* 0x000fe40007fbe0ff */
[----:B------:R-:W-:-:S02]  /*eb30*/  LOP3.LUT R34, R34, R35, RZ, 0x3c, !PT ;  /* 0x0000002322227212 */ /* 0x000fc400078e3cff */
[----:B------:R-:W-:Y:S02]  /*eb40*/  LOP3.LUT R67, R22, 0x380, RZ, 0xc0, !PT ;  /* 0x0000038016437812 */ /* 0x000fe400078ec0ff */
[----:B------:R-:W-:Y:S02]  /*eb50*/  LOP3.LUT R50, R51, 0x380, RZ, 0xc0, !PT ;  /* 0x0000038033327812 */ /* 0x000fe400078ec0ff */
[----:B------:R-:W-:Y:S02]  /*eb60*/  LOP3.LUT P0, RZ, R220, 0x3, RZ, 0xc0, !PT ;  /* 0x00000003dcff7812 */ /* 0x000fe4000780c0ff */
[----:B------:R-:W-:Y:S02]  /*eb70*/  SHF.R.U64 R46, R46, 0x3, RZ ;  /* 0x000000032e2e7819 */ /* 0x000fe400000012ff */
[----:B------:R-:W-:Y:S02]  /*eb80*/  IADD3.X R35, RZ, R23, RZ, P2, !PT ;  /* 0x00000017ff237210 */ /* 0x000fe400017fe4ff */
[----:B------:R-:W-:-:S02]  /*eb90*/  LOP3.LUT R38, R39, 0x380, RZ, 0xc0, !PT ;  /* 0x0000038027267812 */ /* 0x000fc400078ec0ff */
[----:B------:R-:W-:Y:S02]  /*eba0*/  IADD3 R55, P2, R22, 0x8040, RZ ;  /* 0x0000804016377810 */ /* 0x000fe40007f5e0ff */
[----:B------:R-:W-:Y:S02]  /*ebb0*/  LOP3.LUT R42, R43, 0x380, RZ, 0xc0, !PT ;  /* 0x000003802b2a7812 */ /* 0x000fe400078ec0ff */
[----:B------:R-:W-:Y:S02]  /*ebc0*/  SHF.R.U64 R67, R67, 0x3, RZ ;  /* 0x0000000343437819 */ /* 0x000fe400000012ff */
[----:B------:R-:W-:Y:S02]  /*ebd0*/  SHF.R.U64 R50, R50, 0x3, RZ ;  /* 0x0000000332327819 */ /* 0x000fe400000012ff */
[----:B------:R-:W-:Y:S02]  /*ebe0*/  ISETP.GE.OR P1, PT, R5, UR10, P0 ;  /* 0x0000000a05007c0c */ /* 0x000fe40008726670 */
[----:B------:R-:W-:Y:S01]  /*ebf0*/  LOP3.LUT R46, R46, R47, RZ, 0x3c, !PT ;  /* 0x0000002f2e2e7212 */ /* 0x000fe200078e3cff */
[----:B------:R-:W-:Y:S01]  /*ec00*/  IMAD.X R47, RZ, RZ, R23, P4 ;  /* 0x000000ffff2f7224 */ /* 0x000fe200020e0617 */
[----:B------:R-:W-:-:S02]  /*ec10*/  SHF.R.U64 R38, R38, 0x3, RZ ;  /* 0x0000000326267819 */ /* 0x000fc400000012ff */
[----:B------:R-:W-:Y:S02]  /*ec20*/  LOP3.LUT R54, R55, 0x380, RZ, 0xc0, !PT ;  /* 0x0000038037367812 */ /* 0x000fe400078ec0ff */
[----:B------:R-:W-:Y:S02]  /*ec30*/  F2FP.BF16.F32.PACK_AB R5, R165, R162 ;  /* 0x000000a2a505723e */ /* 0x000fe400000010ff */
[----:B------:R-:W-:Y:S02]  /*ec40*/  SHF.R.U64 R42, R42, 0x3, RZ ;  /* 0x000000032a2a7819 */ /* 0x000fe400000012ff */
[----:B------:R-:W-:Y:S02]  /*ec50*/  IADD3 R75, P4, R22, 0xc020, RZ ;  /* 0x0000c020164b7810 */ /* 0x000fe40007f9e0ff */
[----:B------:R-:W-:Y:S02]  /*ec60*/  MOV R165, R20 ;  /* 0x0000001400a57202 */ /* 0x000fe40000000f00 */
[----:B------:R-:W-:Y:S01]  /*ec70*/  LOP3.LUT R66, R67, R22, RZ, 0x3c, !PT ;  /* 0x0000001643427212 */ /* 0x000fe200078e3cff */
[----:B------:R-:W1:Y:S01]  /*ec80*/  LDC.64 R20, c[0x0][0xb78] ;  /* 0x0002de00ff147b82 */ /* 0x000e620000000a00 */
[----:B------:R-:W-:Y:S01]  /*ec90*/  LOP3.LUT R50, R50, R51, RZ, 0x3c, !PT ;  /* 0x0000003332327212 */ /* 0x000fe200078e3cff */
[----:B------:R-:W-:Y:S01]  /*eca0*/  IMAD.X R51, RZ, RZ, R23, P3 ;  /* 0x000000ffff337224 */ /* 0x000fe200018e0617 */
[----:B------:R-:W-:-:S02]  /*ecb0*/  MOV R67, R23 ;  /* 0x0000001700437202 */ /* 0x000fc40000000f00 */
[----:B------:R-:W-:Y:S02]  /*ecc0*/  F2FP.BF16.F32.PACK_AB R4, R25, R4 ;  /* 0x000000041904723e */ /* 0x000fe400000010ff */
[----:B------:R-:W-:Y:S01]  /*ecd0*/  LOP3.LUT R38, R38, R39, RZ, 0x3c, !PT ;  /* 0x0000002726267212 */ /* 0x000fe200078e3cff */
[--C-:B------:R-:W-:Y:S01]  /*ece0*/  IMAD.X R39, RZ, RZ, R23.reuse, P6 ;  /* 0x000000ffff277224 */ /* 0x100fe200030e0617 */
[----:B------:R-:W-:Y:S02]  /*ecf0*/  SHF.R.U64 R54, R54, 0x3, RZ ;  /* 0x0000000336367819 */ /* 0x000fe400000012ff */
[----:B------:R-:W-:Y:S02]  /*ed00*/  IADD3 R25, P3, R22, 0xc040, RZ ;  /* 0x0000c04016197810 */ /* 0x000fe40007f7e0ff */
[----:B------:R-:W-:Y:S01]  /*ed10*/  LOP3.LUT R42, R42, R43, RZ, 0x3c, !PT ;  /* 0x0000002b2a2a7212 */ /* 0x000fe200078e3cff */
[----:B------:R-:W-:Y:S01]  /*ed20*/  IMAD.X R43, RZ, RZ, R23, P5 ;  /* 0x000000ffff2b7224 */ /* 0x000fe200028e0617 */
[----:B------:R-:W-:-:S02]  /*ed30*/  LOP3.LUT R74, R75, 0x380, RZ, 0xc0, !PT ;  /* 0x000003804b4a7812 */ /* 0x000fc400078ec0ff */
[C---:B------:R-:W-:Y:S02]  /*ed40*/  IADD3 R59, P6, R22.reuse, 0x8060, RZ ;  /* 0x00008060163b7810 */ /* 0x040fe40007fde0ff */
[----:B------:R-:W-:Y:S02]  /*ed50*/  IADD3 R63, P5, R22, 0xc000, RZ ;  /* 0x0000c000163f7810 */ /* 0x000fe40007fbe0ff */
[----:B------:R-:W-:Y:S02]  /*ed60*/  MOV R67, R66 ;  /* 0x0000004200437202 */ /* 0x000fe40000000f00 */
[----:B------:R-:W-:Y:S02]  /*ed70*/  LOP3.LUT R54, R54, R55, RZ, 0x3c, !PT ;  /* 0x0000003736367212 */ /* 0x000fe400078e3cff */
[----:B------:R-:W-:Y:S02]  /*ed80*/  LOP3.LUT R66, R25, 0x380, RZ, 0xc0, !PT ;  /* 0x0000038019427812 */ /* 0x000fe400078ec0ff */
[----:B------:R-:W-:-:S02]  /*ed90*/  F2FP.BF16.F32.PACK_AB R6, R29, R6 ;  /* 0x000000061d06723e */ /* 0x000fc400000010ff */
[----:B------:R-:W-:Y:S02]  /*eda0*/  F2FP.BF16.F32.PACK_AB R7, R164, R7 ;  /* 0x00000007a407723e */ /* 0x000fe400000010ff */
[----:B------:R-:W-:Y:S02]  /*edb0*/  IADD3.X R55, RZ, R23, RZ, P2, !PT ;  /* 0x00000017ff377210 */ /* 0x000fe400017fe4ff */
[----:B------:R-:W-:Y:S01]  /*edc0*/  SHF.R.U64 R74, R74, 0x3, RZ ;  /* 0x000000034a4a7819 */ /* 0x000fe200000012ff */
[----:B------:R2:W-:Y:S01]  /*edd0*/  STSM.16.M88.4 [R67], R4 ;  /* 0x0000000443007844 */ /* 0x0005e20000000200 */
[----:B------:R-:W-:Y:S02]  /*ede0*/  LOP3.LUT R58, R59, 0x380, RZ, 0xc0, !PT ;  /* 0x000003803b3a7812 */ /* 0x000fe400078ec0ff */
[----:B------:R-:W-:Y:S02]  /*edf0*/  IADD3 R71, P2, R22, 0xc060, RZ ;  /* 0x0000c06016477810 */ /* 0x000fe40007f5e0ff */
[----:B------:R-:W-:-:S02]  /*ee00*/  LOP3.LUT R62, R63, 0x380, RZ, 0xc0, !PT ;  /* 0x000003803f3e7812 */ /* 0x000fc400078ec0ff */
[----:B------:R-:W-:Y:S02]  /*ee10*/  SHF.R.U64 R66, R66, 0x3, RZ ;  /* 0x0000000342427819 */ /* 0x000fe400000012ff */
[----:B------:R-:W-:Y:S02]  /*ee20*/  LOP3.LUT R74, R74, R75, RZ, 0x3c, !PT ;  /* 0x0000004b4a4a7212 */ /* 0x000fe400078e3cff */
[----:B------:R-:W-:Y:S02]  /*ee30*/  SHF.R.U64 R58, R58, 0x3, RZ ;  /* 0x000000033a3a7819 */ /* 0x000fe400000012ff */
[----:B------:R-:W-:Y:S02]  /*ee40*/  LOP3.LUT R70, R71, 0x380, RZ, 0xc0, !PT ;  /* 0x0000038047467812 */ /* 0x000fe400078ec0ff */
[----:B------:R-:W-:Y:S01]  /*ee50*/  MOV R166, R18 ;  /* 0x0000001200a67202 */ /* 0x000fe20000000f00 */
[----:B------:R-:W-:Y:S01]  /*ee60*/  IMAD.U32 R19, RZ, RZ, UR9 ;  /* 0x00000009ff137e24 */ /* 0x000fe2000f8e00ff */
[----:B------:R-:W-:Y:S01]  /*ee70*/  IADD3.X R75, RZ, R23, RZ, P4, !PT ;  /* 0x00000017ff4b7210 */ /* 0x000fe200027fe4ff */
[----:B------:R-:W-:Y:S01]  /*ee80*/  IMAD.U32 R19, RZ, RZ, UR5 ;  /* 0x00000005ff137e24 */ /* 0x000fe2000f8e00ff */
[----:B--2---:R-:W-:Y:S01]  /*ee90*/  F2FP.BF16.F32.PACK_AB R4, R33, R32 ;  /* 0x000000202104723e */ /* 0x004fe200000010ff */
[----:B------:R-:W-:Y:S01]  /*eea0*/  USHF.R.S32.HI UR5, URZ, 0x1f, UR44 ;  /* 0x0000001f3f057899 */ /* 0x000fe2000801142c */
[----:B------:R-:W-:Y:S01]  /*eeb0*/  F2FP.BF16.F32.PACK_AB R5, R153, R56 ;  /* 0x000000389905723e */ /* 0x000fe200000010ff */
[----:B------:R-:W-:Y:S01]  /*eec0*/  IMAD.X R67, RZ, RZ, R23, P3 ;  /* 0x000000ffff437224 */ /* 0x000fe200018e0617 */
[----:B------:R-:W-:-:S02]  /*eed0*/  F2FP.BF16.F32.PACK_AB R6, R37, R36 ;  /* 0x000000242506723e */ /* 0x000fc400000010ff */
[----:B------:R-:W-:Y:S02]  /*eee0*/  F2FP.BF16.F32.PACK_AB R7, R155, R52 ;  /* 0x000000349b07723e */ /* 0x000fe400000010ff */
[----:B------:R-:W-:Y:S02]  /*eef0*/  SHF.R.U64 R62, R62, 0x3, RZ ;  /* 0x000000033e3e7819 */ /* 0x000fe400000012ff */
[----:B------:R-:W-:Y:S01]  /*ef00*/  F2FP.BF16.F32.PACK_AB R8, R41, R8 ;  /* 0x000000082908723e */ /* 0x000fe200000010ff */
[----:B------:R1:W-:Y:S01]  /*ef10*/  STSM.16.M88.4 [R166], R4 ;  /* 0x00000004a6007844 */ /* 0x0003e20000000200 */
[----:B------:R-:W-:Y:S02]  /*ef20*/  F2FP.BF16.F32.PACK_AB R9, R64, R9 ;  /* 0x000000094009723e */ /* 0x000fe400000010ff */
[----:B------:R-:W-:Y:S02]  /*ef30*/  F2FP.BF16.F32.PACK_AB R10, R45, R10 ;  /* 0x0000000a2d0a723e */ /* 0x000fe400000010ff */
[----:B------:R-:W-:-:S02]  /*ef40*/  F2FP.BF16.F32.PACK_AB R11, R152, R11 ;  /* 0x0000000b980b723e */ /* 0x000fc400000010ff */
[----:B------:R-:W-:Y:S02]  /*ef50*/  LOP3.LUT R66, R66, R25, RZ, 0x3c, !PT ;  /* 0x0000001942427212 */ /* 0x000fe400078e3cff */
[----:B------:R-:W-:Y:S01]  /*ef60*/  MOV R164, R26 ;  /* 0x0000001a00a47202 */ /* 0x000fe20000000f00 */
[----:B------:R-:W-:Y:S01]  /*ef70*/  STSM.16.M88.4 [R165], R8 ;  /* 0x00000008a5007844 */ /* 0x000fe20000000200 */
[----:B------:R-:W-:Y:S02]  /*ef80*/  F2FP.BF16.F32.PACK_AB R12, R49, R12 ;  /* 0x0000000c310c723e */ /* 0x000fe400000010ff */
[----:B------:R-:W-:Y:S02]  /*ef90*/  F2FP.BF16.F32.PACK_AB R13, R154, R13 ;  /* 0x0000000d9a0d723e */ /* 0x000fe400000010ff */
[----:B------:R-:W-:Y:S01]  /*efa0*/  F2FP.BF16.F32.PACK_AB R14, R53, R14 ;  /* 0x0000000e350e723e */ /* 0x000fe200000010ff */
[----:B-1----:R-:W-:Y:S01]  /*efb0*/  IMAD R4, R20, UR5, RZ ;  /* 0x0000000514047c24 */ /* 0x002fe2000f8e02ff */
[----:B------:R-:W-:-:S02]  /*efc0*/  F2FP.BF16.F32.PACK_AB R15, R156, R15 ;  /* 0x0000000f9c0f723e */ /* 0x000fc400000010ff */
[----:B------:R-:W-:Y:S01]  /*efd0*/  MOV R162, R30 ;  /* 0x0000001e00a27202 */ /* 0x000fe20000000f00 */
[----:B------:R-:W-:Y:S01]  /*efe0*/  IMAD R4, R21, UR44, R4 ;  /* 0x0000002c15047c24 */ /* 0x000fe2000f8e0204 */
[----:B------:R-:W-:Y:S01]  /*eff0*/  MOV R35, R34 ;  /* 0x0000002200237202 */ /* 0x000fe20000000f00 */
[----:B------:R-:W-:Y:S01]  /*f000*/  STSM.16.M88.4 [R164], R12 ;  /* 0x0000000ca4007844 */ /* 0x000fe20000000200 */
[----:B------:R-:W-:Y:S02]  /*f010*/  F2FP.BF16.F32.PACK_AB R24, R57, R24 ;  /* 0x000000183918723e */ /* 0x000fe400000010ff */
[----:B------:R-:W-:Y:S02]  /*f020*/  F2FP.BF16.F32.PACK_AB R25, R157, R48 ;  /* 0x000000309d19723e */ /* 0x000fe400000010ff */
[----:B------:R-:W-:Y:S02]  /*f030*/  F2FP.BF16.F32.PACK_AB R26, R61, R60 ;  /* 0x0000003c3d1a723e */ /* 0x000fe400000010ff */
[----:B------:R-:W-:-:S02]  /*f040*/  F2FP.BF16.F32.PACK_AB R27, R159, R44 ;  /* 0x0000002c9f1b723e */ /* 0x000fc400000010ff */
[----:B------:R-:W-:Y:S01]  /*f050*/  LOP3.LUT R58, R58, R59, RZ, 0x3c, !PT ;  /* 0x0000003b3a3a7212 */ /* 0x000fe200078e3cff */
[----:B------:R-:W-:Y:S01]  /*f060*/  IMAD.X R59, RZ, RZ, R23, P6 ;  /* 0x000000ffff3b7224 */ /* 0x000fe200030e0617 */
[----:B------:R-:W-:Y:S01]  /*f070*/  SHF.R.U64 R70, R70, 0x3, RZ ;  /* 0x0000000346467819 */ /* 0x000fe200000012ff */
[----:B------:R-:W-:Y:S01]  /*f080*/  STSM.16.M88.4 [R162], R24 ;  /* 0x00000018a2007844 */ /* 0x000fe20000000200 */
[----:B------:R-:W-:Y:S02]  /*f090*/  MOV R34, R74 ;  /* 0x0000004a00227202 */ /* 0x000fe40000000f00 */
[----:B------:R-:W-:Y:S02]  /*f0a0*/  F2FP.BF16.F32.PACK_AB R28, R65, R28 ;  /* 0x0000001c411c723e */ /* 0x000fe400000010ff */
[----:B------:R-:W-:Y:S02]  /*f0b0*/  F2FP.BF16.F32.PACK_AB R29, R161, R40 ;  /* 0x00000028a11d723e */ /* 0x000fe400000010ff */
[----:B------:R-:W-:-:S02]  /*f0c0*/  F2FP.BF16.F32.PACK_AB R30, R69, R68 ;  /* 0x00000044451e723e */ /* 0x000fc400000010ff */
[----:B------:R-:W-:Y:S02]  /*f0d0*/  F2FP.BF16.F32.PACK_AB R31, R158, R17 ;  /* 0x000000119e1f723e */ /* 0x000fe400000010ff */
[----:B------:R-:W-:Y:S02]  /*f0e0*/  F2FP.BF16.F32.PACK_AB R72, R73, R72 ;  /* 0x000000484948723e */ /* 0x000fe400000010ff */
[----:B------:R-:W-:Y:S01]  /*f0f0*/  F2FP.BF16.F32.PACK_AB R80, R81, R80 ;  /* 0x000000505150723e */ /* 0x000fe200000010ff */
[----:B------:R-:W-:Y:S01]  /*f100*/  STSM.16.M88.4 [R35], R28 ;  /* 0x0000001c23007844 */ /* 0x000fe20000000200 */
[----:B------:R-:W-:Y:S01]  /*f110*/  LOP3.LUT R62, R62, R63, RZ, 0x3c, !PT ;  /* 0x0000003f3e3e7212 */ /* 0x000fe200078e3cff */
[----:B------:R-:W-:Y:S01]  /*f120*/  IMAD.X R63, RZ, RZ, R23, P5 ;  /* 0x000000ffff3f7224 */ /* 0x000fe200028e0617 */
[----:B------:R-:W-:Y:S02]  /*f130*/  MOV R38, R38 ;  /* 0x0000002600267202 */ /* 0x000fe40000000f00 */
[----:B------:R-:W-:-:S02]  /*f140*/  F2FP.BF16.F32.PACK_AB R73, R160, R3 ;  /* 0x00000003a049723e */ /* 0x000fc400000010ff */
        /* <DEDUP_REMOVED lines=12> */
[----:B------:R-:W-:Y:S02]  /*f210*/  MOV R18, UR8 ;  /* 0x0000000800127c02 */ /* 0x000fe40008000f00 */
[----:B------:R-:W-:-:S02]  /*f220*/  F2FP.BF16.F32.PACK_AB R90, R93, R92 ;  /* 0x0000005c5d5a723e */ /* 0x000fc400000010ff */
[----:B------:R-:W-:Y:S01]  /*f230*/  F2FP.BF16.F32.PACK_AB R91, R94, R91 ;  /* 0x0000005b5e5b723e */ /* 0x000fe200000010ff */
[----:B------:R-:W-:Y:S01]  /*f240*/  IMAD.WIDE.U32 R18, R20, UR44, R18 ;  /* 0x0000002c14127c25 */ /* 0x000fe2000f8e0012 */
        /* <DEDUP_REMOVED lines=23> */
[----:B------:R-:W-:Y:S02]  /*f3c0*/  MOV R62, R62 ;  /* 0x0000003e003e7202 */ /* 0x000fe40000000f00 */
        /* <DEDUP_REMOVED lines=68> */
.L_x_1980:
[----:B------:R-:W-:Y:S05]  /*f810*/  BSYNC B0 ;  /* 0x0000000000007941 */ /* 0x000fea0003800000 */
.L_x_1979:
[----:B------:R-:W-:Y:S05]  /*f820*/  BRA `(.L_x_1978) ;  /* 0x0000000800947947 */ /* 0x000fea0003800000 */
.L_x_1977:
        /* <DEDUP_REMOVED lines=12> */
[----:B------:R-:W-:Y:S01]  /*f8f0*/  MOV R2, UR42 ;  /* 0x0000002a00027c02 */ /* 0x000fe20008000f00 */
[----:B------:R-:W-:-:S03]  /*f900*/  ULDC UR7, c[0x0][0xa88] ;  /* 0x0002a20000077ab9 */ /* 0x000fc60000000800 */
        /* <DEDUP_REMOVED lines=17> */
[----:B------:R-:W-:Y:S02]  /*fa20*/  LEA.HI.X R5, R2, UR9, R3, 0x2, P0 ;  /* 0x0000000902057c11 */ /* 0x000fe400080f1403 */
[----:B------:R-:W-:-:S05]  /*fa30*/  MOV R3, 0xff800000 ;  /* 0xff80000000037802 */ /* 0x000fca0000000f00 */
[----:B------:R1:W-:Y:S02]  /*fa40*/  STG.E desc[UR10][R4.64], R3 ;  /* 0x0000000304007986 */ /* 0x0003e4000c10190a */
.L_x_1982:
[----:B------:R-:W-:Y:S05]  /*fa50*/  BSYNC B0 ;  /* 0x0000000000007941 */ /* 0x000fea0003800000 */
.L_x_1981:
[----:B------:R-:W-:Y:S01]  /*fa60*/  R2UR UR7, R218 ;  /* 0x00000000da0772ca */ /* 0x000fe200000e0000 */
[----:B------:R-:W-:Y:S01]  /*fa70*/  ULDC UR5, c[0x0][0xa88] ;  /* 0x0002a20000057ab9 */ /* 0x000fe20000000800 */
[----:B-1----:R-:W-:Y:S01]  /*fa80*/  IMAD R3, R9, UR43, R8 ;  /* 0x0000002b09037c24 */ /* 0x002fe2000f8e0208 */
[----:B------:R-:W-:Y:S01]  /*fa90*/  UIADD3 UR42, -UR42, UR5, URZ ;  /* 0x000000052a2a7290 */ /* 0x000fe2000fffe13f */
[C---:B------:R-:W-:Y:S01]  /*faa0*/  VIADD R0, R216.reuse, 0x20 ;  /* 0x00000020d8007836 */ /* 0x040fe20000000000 */
[----:B------:R-:W-:Y:S01]  /*fab0*/  SHF.R.S32.HI R217, RZ, 0x1f, R216 ;  /* 0x0000001fffd97819 */ /* 0x000fe200000114d8 */
[C---:B------:R-:W-:Y:S01]  /*fac0*/  VIADD R2, R216.reuse, 0x40 ;  /* 0x00000040d8027836 */ /* 0x040fe20000000000 */
[----:B------:R-:W-:Y:S01]  /*fad0*/  IADD3 R7, R7, R3, RZ ;  /* 0x0000000307077210 */ /* 0x000fe20007ffe0ff */
[----:B------:R-:W-:Y:S01]  /*fae0*/  BSSY B0, `(.L_x_1983) ;  /* 0x0000024000007945 */ /* 0x000fe20003800000 */
        /* <DEDUP_REMOVED lines=8> */
[----:B--2---:R-:W-:-:S03]  /*fb70*/  VIADD R5, R14, UR5 ;  /* 0x000000050e057c36 */ /* 0x004fc60008000000 */
[----:B------:R-:W-:Y:S01]  /*fb80*/  IADD3 R11, R7, R3, RZ ;  /* 0x00000003070b7210 */ /* 0x000fe20007ffe0ff */
[----:B------:R-:W-:Y:S01]  /*fb90*/  IMAD.WIDE R4, R5, 0x80, R216 ;  /* 0x0000008005047825 */ /* 0x000fe200078e02d8 */
[----:B------:R-:W-:Y:S06]  /*fba0*/  @P2 BRA `(.L_x_1984) ;  /* 0x00000000005c2947 */ /* 0x000fec0003800000 */
[C---:B------:R-:W-:Y:S01]  /*fbb0*/  VIADD R2, R212.reuse, 0x80 ;  /* 0x00000080d4027836 */ /* 0x040fe20000000000 */
[----:B------:R-:W-:Y:S01]  /*fbc0*/  ULDC UR5, c[0x0][0xa8c] ;  /* 0x0002a30000057ab9 */ /* 0x000fe20000000800 */
[----:B------:R-:W-:Y:S01]  /*fbd0*/  VIADD R0, R212, 0x40 ;  /* 0x00000040d4007836 */ /* 0x000fe20000000000 */
[----:B------:R-:W-:Y:S01]  /*fbe0*/  ULDC.64 UR6, c[0x0][0xad8] ;  /* 0x0002b60000067ab9 */ /* 0x000fe20000000a00 */
[----:B------:R-:W-:Y:S01]  /*fbf0*/  IMAD.MOV.U32 R3, RZ, RZ, R11 ;  /* 0x000000ffff037224 */ /* 0x000fe200078e000b */
[----:B------:R-:W-:Y:S01]  /*fc00*/  ISETP.GE.AND P4, PT, R2, UR5, PT ;  /* 0x0000000502007c0c */ /* 0x000fe2000bf86270 */
[----:B------:R-:W-:Y:S01]  /*fc10*/  IMAD R9, R5, UR6, RZ ;  /* 0x0000000605097c24 */ /* 0x000fe2000f8e02ff */
[----:B------:R-:W-:Y:S01]  /*fc20*/  ISETP.GE.AND P3, PT, R0, UR5, PT ;  /* 0x0000000500007c0c */ /* 0x000fe2000bf66270 */
[----:B------:R-:W-:Y:S01]  /*fc30*/  IMAD.MOV.U32 R2, RZ, RZ, R6 ;  /* 0x000000ffff027224 */ /* 0x000fe200078e0006 */
[----:B------:R-:W-:Y:S01]  /*fc40*/  IADD3 R0, R212, 0xc0, RZ ;  /* 0x000000c0d4007810 */ /* 0x000fe20007ffe0ff */
[----:B------:R-:W-:Y:S01]  /*fc50*/  IMAD R9, R4, UR7, R9 ;  /* 0x0000000704097c24 */ /* 0x000fe2000f8e0209 */
[----:B------:R-:W-:Y:S01]  /*fc60*/  ISETP.GE.AND P2, PT, R212, UR5, PT ;  /* 0x00000005d4007c0c */ /* 0x000fe2000bf46270 */
[----:B------:R-:W-:Y:S01]  /*fc70*/  IMAD.WIDE.U32 R2, R4, UR6, R2 ;  /* 0x0000000604027c25 */ /* 0x000fe2000f8e0002 */
[----:B------:R-:W-:Y:S01]  /*fc80*/  ISETP.GE.AND P5, PT, R0, UR5, PT ;  /* 0x0000000500007c0c */ /* 0x000fe2000bfa6270 */
[----:B------:R-:W-:Y:S01]  /*fc90*/  ULDC.64 UR6, c[0x0][0xa80] ;  /* 0x0002a00000067ab9 */ /* 0x000fe20000000a00 */
[----:B------:R-:W-:Y:S01]  /*fca0*/  ULDC.64 UR8, c[0x0][0x208] ;  /* 0x0000820000087ab9 */ /* 0x000fe20000000a00 */
[----:B------:R-:W-:-:S02]  /*fcb0*/  LEA R12, P6, R2, UR6, 0x1 ;  /* 0x00000006020c7c11 */ /* 0x000fc4000f8c08ff */
[----:B------:R-:W-:-:S04]  /*fcc0*/  IADD3 R3, R3, R9, RZ ;  /* 0x0000000903037210 */ /* 0x000fc80007ffe0ff */
[----:B------:R-:W-:-:S05]  /*fcd0*/  LEA.HI.X R13, R2, UR7, R3, 0x1, P6 ;  /* 0x00000007020d7c11 */ /* 0x000fca000b0f0c03 */
[----:B------:R1:W-:Y:S04]  /*fce0*/  @!P2 STG.E.128 desc[UR8][R12.64], RZ ;  /* 0x000000ff0c00a986 */ /* 0x0003e8000c101d08 */
[----:B------:R1:W-:Y:S04]  /*fcf0*/  @!P3 STG.E.128 desc[UR8][R12.64+0x80], RZ ;  /* 0x000080ff0c00b986 */ /* 0x0003e8000c101d08 */
[----:B------:R1:W-:Y:S04]  /*fd00*/  @!P4 STG.E.128 desc[UR8][R12.64+0x100], RZ ;  /* 0x000100ff0c00c986 */ /* 0x0003e8000c101d08 */
[----:B------:R1:W-:Y:S02]  /*fd10*/  @!P5 STG.E.128 desc[UR8][R12.64+0x180], RZ ;  /* 0x000180ff0c00d986 */ /* 0x0003e4000c101d08 */
.L_x_1984:
[----:B------:R-:W-:Y:S05]  /*fd20*/  BSYNC B0 ;  /* 0x0000000000007941 */ /* 0x000fea0003800000 */
.L_x_1983:
[----:B------:R-:W-:Y:S01]  /*fd30*/  BSSY B0, `(.L_x_1985) ;  /* 0x000001c000007945 */ /* 0x000fe20003800000 */
[----:B------:R-:W-:-:S03]  /*fd40*/  ISETP.GE.AND P2, PT, R8, UR42, PT ;  /* 0x0000002a08007c0c */ /* 0x000fc6000bf46270 */
[----:B------:R-:W-:Y:S10]  /*fd50*/  @P0 BRA `(.L_x_1986) ;  /* 0x0000000000640947 */ /* 0x000ff40003800000 */
[----:B------:R-:W-:Y:S01]  /*fd60*/  IADD3 R9, P0, R4, 0x20, RZ ;  /* 0x0000002004097810 */ /* 0x000fe20007f1e0ff */
[C---:B------:R-:W-:Y:S01]  /*fd70*/  VIADD R3, R212.reuse, 0x80 ;  /* 0x00000080d4037836 */ /* 0x040fe20000000000 */
[----:B------:R-:W-:Y:S01]  /*fd80*/  ULDC UR5, c[0x0][0xa8c] ;  /* 0x0002a30000057ab9 */ /* 0x000fe20000000800 */
[C---:B------:R-:W-:Y:S01]  /*fd90*/  VIADD R2, R212.reuse, 0x40 ;  /* 0x00000040d4027836 */ /* 0x040fe20000000000 */
[----:B------:R-:W-:Y:S01]  /*fda0*/  IADD3.X R0, RZ, R5, RZ, P0, !PT ;  /* 0x00000005ff007210 */ /* 0x000fe200007fe4ff */
[----:B------:R-:W-:Y:S01]  /*fdb0*/  ULDC.64 UR6, c[0x0][0xad8] ;  /* 0x0002b60000067ab9 */ /* 0x000fe20000000a00 */
        /* <DEDUP_REMOVED lines=19> */
.L_x_1986:
[----:B------:R-:W-:Y:S05]  /*fef0*/  BSYNC B0 ;  /* 0x0000000000007941 */ /* 0x000fea0003800000 */
.L_x_1985:
        /* <DEDUP_REMOVED lines=27> */
.L_x_1988:
[----:B------:R-:W-:Y:S05]  /*100b0*/  BSYNC B0 ;  /* 0x0000000000007941 */ /* 0x000fea0003800000 */
.L_x_1987:
[----:B------:R-:W-:Y:S04]  /*100c0*/  BSSY B0, `(.L_x_1978) ;  /* 0x000001b000007945 */ /* 0x000fe80003800000 */
[----:B------:R-:W-:Y:S05]  /*100d0*/  @P2 BRA `(.L_x_1989) ;  /* 0x0000000000642947 */ /* 0x000fea0003800000 */
[----:B------:R-:W-:Y:S01]  /*100e0*/  IADD3 R7, P0, R4, 0x60, RZ ;  /* 0x0000006004077810 */ /* 0x000fe20007f1e0ff */
[----:B------:R-:W-:Y:S01]  /*100f0*/  VIADD R0, R212, 0x40 ;  /* 0x00000040d4007836 */ /* 0x000fe20000000000 */
[----:B------:R-:W-:Y:S01]  /*10100*/  ULDC UR5, c[0x0][0xa8c] ;  /* 0x0002a30000057ab9 */ /* 0x000fe20000000800 */
[----:B------:R-:W-:Y:S01]  /*10110*/  MOV R2, R6 ;  /* 0x0000000600027202 */ /* 0x000fe20000000f00 */
[----:B------:R-:W-:Y:S01]  /*10120*/  ULDC.64 UR6, c[0x0][0xad8] ;  /* 0x0002b60000067ab9 */ /* 0x000fe20000000a00 */
[----:B------:R-:W-:Y:S01]  /*10130*/  IADD3.X R4, RZ, R5, RZ, P0, !PT ;  /* 0x00000005ff047210 */ /* 0x000fe200007fe4ff */
[----:B------:R-:W-:Y:S01]  /*10140*/  IMAD.MOV.U32 R3, RZ, RZ, R11 ;  /* 0x000000ffff037224 */ /* 0x000fe200078e000b */
[----:B------:R-:W-:Y:S01]  /*10150*/  ISETP.GE.AND P2, PT, R0, UR5, PT ;  /* 0x0000000500007c0c */ /* 0x000fe2000bf46270 */
[C---:B------:R-:W-:Y:S01]  /*10160*/  VIADD R5, R212.reuse, 0x80 ;  /* 0x00000080d4057836 */ /* 0x040fe20000000000 */
[----:B------:R-:W-:Y:S01]  /*10170*/  ISETP.GE.AND P1, PT, R212, UR5, PT ;  /* 0x00000005d4007c0c */ /* 0x000fe2000bf26270 */
[----:B------:R-:W-:Y:S01]  /*10180*/  IMAD R4, R4, UR6, RZ ;  /* 0x0000000604047c24 */ /* 0x000fe2000f8e02ff */
[----:B------:R-:W-:Y:S01]  /*10190*/  ULDC.64 UR8, c[0x0][0x208] ;  /* 0x0000820000087ab9 */ /* 0x000fe20000000a00 */
[----:B------:R-:W-:Y:S01]  /*101a0*/  VIADD R0, R212, 0xc0 ;  /* 0x000000c0d4007836 */ /* 0x000fe20000000000 */
[----:B------:R-:W-:Y:S01]  /*101b0*/  ISETP.GE.AND P3, PT, R5, UR5, PT ;  /* 0x0000000505007c0c */ /* 0x000fe2000bf66270 */
[----:B------:R-:W-:-:S03]  /*101c0*/  IMAD.WIDE.U32 R2, R7, UR6, R2 ;  /* 0x0000000607027c25 */ /* 0x000fc6000f8e0002 */
[----:B------:R-:W-:Y:S01]  /*101d0*/  ISETP.GE.AND P4, PT, R0, UR5, PT ;  /* 0x0000000500007c0c */ /* 0x000fe2000bf86270 */
        /* <DEDUP_REMOVED lines=9> */
.L_x_1989:
[----:B------:R-:W-:Y:S05]  /*10270*/  BSYNC B0 ;  /* 0x0000000000007941 */ /* 0x000fea0003800000 */
.L_x_1978:
[----:B------:R-:W5:Y:S02]  /*10280*/  LDC R0, c[0x0][0xda8] ;  /* 0x00036a00ff007b82 */ /* 0x000f640000000800 */
[----:B-----5:R-:W-:-:S13]  /*10290*/  ISETP.LE.AND P0, PT, R0, UR4, PT ;  /* 0x0000000400007c0c */ /* 0x020fda000bf03270 */
[----:B------:R-:W-:Y:S05]  /*102a0*/  @!P0 BRA `(.L_x_1990) ;  /* 0xffffff0800cc8947 */ /* 0x000fea000383ffff */
[----:B------:R-:W-:Y:S05]  /*102b0*/  EXIT ;  /* 0x000000000000794d */ /* 0x000fea0003800000 */
.L_x_1942:
        /* <DEDUP_REMOVED lines=8> */
[----:B------:R-:W-:Y:S02]  /*10340*/  IMAD.MOV.U32 R17, RZ, RZ, 0x1 ;  /* 0x00000001ff117424 */ /* 0x000fe400078e00ff */
[----:B------:R-:W-:-:S04]  /*10350*/  IMAD.MOV.U32 R16, RZ, RZ, RZ ;  /* 0x000000ffff107224 */ /* 0x000fc800078e00ff */
[----:B------:R-:W1:Y:S02]  /*10360*/  LDC R0, c[0x0][0xda8] ;  /* 0x00036a00ff007b82 */ /* 0x000e640000000800 */
[----:B-1----:R-:W-:-:S13]  /*10370*/  ISETP.LE.AND P0, PT, R0, UR4, PT ;  /* 0x0000000400007c0c */ /* 0x002fda000bf03270 */
[----:B------:R-:W-:Y:S05]  /*10380*/  @P0 BRA `(.L_x_1991) ;  /* 0x0000003000000947 */ /* 0x000fea0003800000 */
[----:B------:R-:W1:Y:S01]  /*10390*/  S2R R2, SR_TID.X ;  /* 0x0000000000027919 */ /* 0x000e620000002100 */
[----:B------:R-:W-:Y:S01]  /*103a0*/  MOV R18, UR4 ;  /* 0x0000000400127c02 */ /* 0x000fe20008000f00 */
[----:B------:R-:W-:Y:S01]  /*103b0*/  IMAD.MOV.U32 R16, RZ, RZ, RZ ;  /* 0x000000ffff107224 */ /* 0x000fe200078e00ff */
[----:B------:R-:W-:Y:S01]  /*103c0*/  ULDC UR50, c[0x0][0xc] ;  /* 0x0000030000327ab9 */ /* 0x000fe20000000800 */
[----:B------:R-:W-:Y:S01]  /*103d0*/  IMAD.MOV.U32 R17, RZ, RZ, 0x1 ;  /* 0x00000001ff117424 */ /* 0x000fe200078e00ff */
[----:B------:R-:W-:Y:S01]  /*103e0*/  ULDC.64 UR42, c[0x0][0x198] ;  /* 0x00006600002a7ab9 */ /* 0x000fe20000000a00 */
[----:B------:R-:W-:Y:S01]  /*103f0*/  UMOV UR49, URZ ;  /* 0x0000003f00317c82 */ /* 0x000fe20008000000 */
[----:B-1----:R-:W-:-:S07]  /*10400*/  LOP3.LUT R19, R2, 0x1f, RZ, 0xc0, !PT ;  /* 0x0000001f02137812 */ /* 0x002fce00078ec0ff */
.L_x_2039:
        /* <DEDUP_REMOVED lines=21> */
.L_x_1992:
[----:B------:R-:W-:Y:S01]  /*10560*/  ULDC UR9, c[0x0][0xdc4] ;  /* 0x0003710000097ab9 */ /* 0x000fe20000000800 */
[----:B------:R-:W-:Y:S01]  /*10570*/  UMOV UR6, UR7 ;  /* 0x0000000700067c82 */ /* 0x000fe20008000000 */
[----:B------:R-:W-:-:S11]  /*10580*/  UISETP.NE.AND UP0, UPT, UR9, 0x1, UPT ;  /* 0x000000010900788c */ /* 0x000fd6000bf05270 */
[----:B------:R-:W-:Y:S02]  /*10590*/  @UP0 ULDC.64 UR10, c[0x0][0xdc8] ;  /* 0x00037200000a0ab9 */ /* 0x000fe40000000a00 */
[----:B------:R-:W-:-:S04]  /*105a0*/  UIMAD.WIDE.U32 UR4, UR7, UR10, URZ ;  /* 0x0000000a070472a5 */ /* 0x000fc8000f8e003f */
[----:B------:R-:W-:-:S04]  /*105b0*/  @UP0 USHF.R.U32.HI UR6, URZ, UR11, UR5 ;  /* 0x0000000b3f060299 */ /* 0x000fc80008011605 */
[----:B------:R-:W-:-:S12]  /*105c0*/  UIMAD UR4, UR6, UR9, URZ ;  /* 0x00000009060472a4 */ /* 0x000fd8000f8e023f */
.L_x_1993:
[----:B------:R-:W-:Y:S01]  /*105d0*/  ULDC.64 UR10, c[0x0][0x3f8] ;  /* 0x0000fe00000a7ab9 */ /* 0x000fe20000000a00 */
[----:B------:R-:W-:Y:S01]  /*105e0*/  ULOP3.LUT UR6, URZ, UR6, URZ, 0x33, !UPT ;  /* 0x000000063f067292 */ /* 0x000fe2000f8e333f */
[----:B------:R-:W-:Y:S01]  /*105f0*/  BSSY B6, `(.L_x_1994) ;  /* 0x00002ca000067945 */ /* 0x000fe20003800000 */
[----:B------:R-:W-:Y:S02]  /*10600*/  UISETP.NE.U32.AND UP0, UPT, UR10, URZ, UPT ;  /* 0x0000003f0a00728c */ /* 0x000fe4000bf05070 */
[----:B------:R-:W-:Y:S02]  /*10610*/  UIADD3 UR9, UR7, -UR4, URZ ;  /* 0x8000000407097290 */ /* 0x000fe4000fffe03f */
[----:B------:R-:W-:Y:S01]  /*10620*/  UISETP.NE.AND.EX UP0, UPT, UR11, URZ, UPT, UP0 ;  /* 0x0000003f0b00728c */ /* 0x000fe2000bf05300 */
[----:B------:R-:W-:Y:S01]  /*10630*/  ULDC UR4, c[0x0][0xdac] ;  /* 0x00036b0000047ab9 */ /* 0x000fe20000000800 */
[----:B------:R-:W-:Y:S01]  /*10640*/  ULDC UR5, c[0x0][0x404] ;  /* 0x0001010000057ab9 */ /* 0x000fe20000000800 */
[----:B------:R-:W-:Y:S01]  /*10650*/  UIADD3 UR6, UR6, UR4, URZ ;  /* 0x0000000406067290 */ /* 0x000fe2000fffe03f */
[----:B------:R-:W-:-:S02]  /*10660*/  ULDC UR7, c[0x0][0x2e0] ;  /* 0x0000b80000077ab9 */ /* 0x000fc40000000800 */
[----:B------:R-:W-:Y:S01]  /*10670*/  ULDC UR4, c[0x0][0x288] ;  /* 0x0000a20000047ab9 */ /* 0x000fe20000000800 */
[----:B------:R-:W-:Y:S02]  /*10680*/  USHF.L.U32 UR45, UR6, 0x7, URZ ;  /* 0x00000007062d7899 */ /* 0x000fe4000800063f */
[----:B------:R-:W-:Y:S02]  /*10690*/  USEL UR6, UR5, 0x1, UP0 ;  /* 0x0000000105067887 */ /* 0x000fe40008000000 */
[----:B------:R-:W-:Y:S02]  /*106a0*/  UIADD3 UR5, UR45, 0xcf, -UR4 ;  /* 0x000000cf2d057890 */ /* 0x000fe4000fffe804 */
[----:B------:R-:W-:Y:S02]  /*106b0*/  UIMAD UR4, UR6, UR7, 0x4f ;  /* 0x0000004f060474a4 */ /* 0x000fe4000f8e0207 */
[----:B------:R-:W-:Y:S02]  /*106c0*/  UIMAD UR6, UR6, UR7, UR5 ;  /* 0x00000007060672a4 */ /* 0x000fe4000f8e0205 */
[----:B------:R-:W-:Y:S01]  /*106d0*/  UIMAD.WIDE UR4, UR4, 0x66666667, URZ ;  /* 0x66666667040478a5 */ /* 0x000fe2000f8e023f */
[----:B------:R-:W-:Y:S01]  /*106e0*/  ULDC UR10, c[0x0][0xdc4] ;  /* 0x00037100000a7ab9 */ /* 0x000fe20000000800 */
[----:B------:R-:W-:-:S02]  /*106f0*/  UIMAD.WIDE UR6, UR6, 0x66666667, URZ ;  /* 0x66666667060678a5 */ /* 0x000fc4000f8e023f */
[----:B------:R-:W-:Y:S02]  /*10700*/  UIMAD UR10, UR8, UR10, UR9 ;  /* 0x0000000a080a72a4 */ /* 0x000fe4000f8e0209 */
[----:B------:R-:W-:Y:S01]  /*10710*/  USHF.R.U32.HI UR6, URZ, 0x1f, UR7 ;  /* 0x0000001f3f067899 */ /* 0x000fe20008011607 */
[----:B------:R-:W-:Y:S01]  /*10720*/  UMOV UR8, UR5 ;  /* 0x0000000500087c82 */ /* 0x000fe20008000000 */
[----:B------:R-:W-:Y:S01]  /*10730*/  ULDC UR11, c[0x0][0xdb8] ;  /* 0x00036e00000b7ab9 */ /* 0x000fe20000000800 */
[----:B------:R-:W-:Y:S02]  /*10740*/  USHF.R.U32.HI UR9, URZ, 0x1f, UR8 ;  /* 0x0000001f3f097899 */ /* 0x000fe40008011608 */
[----:B------:R-:W-:Y:S02]  /*10750*/  ULEA.HI.SX32 UR6, UR7, UR6, 0x1b ;  /* 0x0000000607067291 */ /* 0x000fe4000f8fda3f */
[----:B------:R-:W-:Y:S02]  /*10760*/  ULEA.HI.SX32 UR9, UR8, UR9, 0x1b ;  /* 0x0000000908097291 */ /* 0x000fe4000f8fda3f */
[----:B------:R-:W-:-:S02]  /*10770*/  UISETP.NE.AND UP1, UPT, UR11, 0x1, UPT ;  /* 0x000000010b00788c */ /* 0x000fc4000bf25270 */
[----:B------:R-:W-:Y:S01]  /*10780*/  UISETP.LT.AND UP0, UPT, UR9, UR6, UPT ;  /* 0x000000060900728c */ /* 0x000fe2000bf01270 */
[----:B------:R-:W-:-:S03]  /*10790*/  UMOV UR47, UR10 ;  /* 0x0000000a002f7c82 */ /* 0x000fc60008000000 */
[----:B------:R-:W-:-:S05]  /*107a0*/  USEL UR41, UR9, UR6, UP0 ;  /* 0x0000000609297287 */ /* 0x000fca0008000000 */
[----:B------:R-:W-:Y:S01]  /*107b0*/  @UP1 ULDC UR12, c[0x0][0xdbc] ;  /* 0x00036f00000c1ab9 */ /* 0x000fe20000000800 */
[----:B------:R-:W-:Y:S01]  /*107c0*/  ISETP.LT.AND P0, PT, RZ, UR41, PT ;  /* 0x00000029ff007c0c */ /* 0x000fe2000bf01270 */
[----:B------:R-:W-:Y:S01]  /*107d0*/  UIMAD.WIDE.U32 UR4, UR10, UR12, URZ ;  /* 0x0000000c0a0472a5 */ /* 0x000fe2000f8e003f */
[----:B------:R-:W-:-:S03]  /*107e0*/  @UP1 ULDC UR7, c[0x0][0xdc0] ;  /* 0x0003700000071ab9 */ /* 0x000fc60000000800 */
[----:B------:R-:W-:-:S04]  /*107f0*/  @UP1 USHF.R.U32.HI UR47, URZ, UR7, UR5 ;  /* 0x000000073f2f1299 */ /* 0x000fc80008011605 */
[----:B------:R-:W-:-:S04]  /*10800*/  UIADD3 UR46, -UR47, URZ, URZ ;  /* 0x0000003f2f2e7290 */ /* 0x000fc8000fffe13f */
[----:B------:R-:W-:Y:S01]  /*10810*/  UIMAD UR46, UR11, UR46, UR10 ;  /* 0x0000002e0b2e72a4 */ /* 0x000fe2000f8e020a */
[----:B------:R-:W-:Y:S11]  /*10820*/  @P0 BRA `(.L_x_1995) ;  /* 0x0000000000440947 */ /* 0x000ff60003800000 */
[----:B------:R-:W-:Y:S02]  /*10830*/  ISETP.NE.AND P0, PT, R19, RZ, PT ;  /* 0x000000ff1300720c */ /* 0x000fe40003f05270 */
[----:B------:R-:W-:-:S11]  /*10840*/  MOV R13, R18 ;  /* 0x00000012000d7202 */ /* 0x000fd60000000f00 */
        /* <DEDUP_REMOVED lines=15> */
.L_x_1995:
        /* <DEDUP_REMOVED lines=23> */
.L_x_1997:
        /* <DEDUP_REMOVED lines=20> */
.L_x_1999:
        /* <DEDUP_REMOVED lines=16> */
.L_x_1998:
[----:B------:R-:W-:Y:S01]  /*10cf0*/  ULDC.64 UR4, c[0x0][0x9f8] ;  /* 0x00027e0000047ab9 */ /* 0x000fe20000000a00 */
[----:B------:R-:W-:Y:S01]  /*10d00*/  IMAD.U32 R5, RZ, RZ, UR47 ;  /* 0x0000002fff057e24 */ /* 0x000fe2000f8e00ff */
[----:B------:R-:W-:Y:S01]  /*10d10*/  ISETP.NE.U32.AND P0, PT, RZ, UR4, PT ;  /* 0x00000004ff007c0c */ /* 0x000fe2000bf05070 */
[----:B------:R-:W-:Y:S01]  /*10d20*/  IMAD.U32 R0, RZ, RZ, UR47 ;  /* 0x0000002fff007e24 */ /* 0x000fe2000f8e00ff */
[----:B------:R-:W-:Y:S01]  /*10d30*/  ULDC.64 UR6, c[0x0][0x208] ;  /* 0x0000820000067ab9 */ /* 0x000fe20000000a00 */
[----:B------:R-:W1:Y:S01]  /*10d40*/  LDC R4, c[0x0][0x428] ;  /* 0x00010a00ff047b82 */ /* 0x000e620000000800 */
[----:B------:R-:W-:-:S13]  /*10d50*/  ISETP.NE.AND.EX P0, PT, RZ, UR5, PT, P0 ;  /* 0x00000005ff007c0c */ /* 0x000fda000bf05300 */
[----:B------:R-:W2:Y:S02]  /*10d60*/  @P0 LDC.64 R2, c[0x0][0x9f8] ;  /* 0x00027e00ff020b82 */ /* 0x000ea40000000a00 */
[----:B--2---:R-:W-:-:S05]  /*10d70*/  @P0 IMAD.WIDE R2, R5, 0x4, R2 ;  /* 0x0000000405020825 */ /* 0x004fca00078e0202 */
[----:B------:R2:W3:Y:S01]  /*10d80*/  @P0 LDG.E R0, desc[UR6][R2.64] ;  /* 0x0000000602000981 */ /* 0x0004e2000c1e1900 */
[----:B-1----:R-:W-:Y:S01]  /*10d90*/  ISETP.NE.AND P0, PT, R4, 0x1, PT ;  /* 0x000000010400780c */ /* 0x002fe20003f05270 */
[----:B------:R-:W-:Y:S01]  /*10da0*/  UMOV UR44, URZ ;  /* 0x0000003f002c7c82 */ /* 0x000fe20008000000 */
[----:B------:R-:W-:Y:S01]  /*10db0*/  ISETP.NE.AND P1, PT, R19, RZ, PT ;  /* 0x000000ff1300720c */ /* 0x000fe20003f25270 */
[----:B------:R-:W-:Y:S01]  /*10dc0*/  UMOV UR8, 0x40 ;  /* 0x0000004000087882 */ /* 0x000fe20000000000 */
[----:B------:R-:W-:Y:S01]  /*10dd0*/  MOV R4, UR46 ;  /* 0x0000002e00047c02 */ /* 0x000fe20008000f00 */
[----:B------:R-:W-:Y:S01]  /*10de0*/  UMOV UR9, UR45 ;  /* 0x0000002d00097c82 */ /* 0x000fe20008000000 */
[----:B------:R-:W-:Y:S01]  /*10df0*/  UMOV UR10, UR46 ;  /* 0x0000002e000a7c82 */ /* 0x000fe20008000000 */
[----:B------:R-:W-:Y:S01]  /*10e00*/  UMOV UR11, UR47 ;  /* 0x0000002f000b7c82 */ /* 0x000fe20008000000 */
[----:B------:R-:W-:Y:S01]  /*10e10*/  UMOV UR12, 0x80 ;  /* 0x00000080000c7882 */ /* 0x000fe20000000000 */
[----:B--2---:R-:W1:Y:S01]  /*10e20*/  LDC.64 R2, c[0x0][0x3f8] ;  /* 0x0000fe00ff027b82 */ /* 0x004e620000000a00 */
[----:B------:R-:W-:Y:S01]  /*10e30*/  UMOV UR13, UR45 ;  /* 0x0000002d000d7c82 */ /* 0x000fe20008000000 */
[----:B------:R-:W-:Y:S01]  /*10e40*/  UMOV UR14, UR46 ;  /* 0x0000002e000e7c82 */ /* 0x000fe20008000000 */
[----:B------:R-:W-:Y:S01]  /*10e50*/  UMOV UR15, UR47 ;  /* 0x0000002f000f7c82 */ /* 0x000fe20008000000 */
[----:B------:R-:W-:Y:S01]  /*10e60*/  UMOV UR16, 0xc0 ;  /* 0x000000c000107882 */ /* 0x000fe20000000000 */
[----:B------:R-:W-:Y:S01]  /*10e70*/  UMOV UR17, UR45 ;  /* 0x0000002d00117c82 */ /* 0x000fe20008000000 */
[----:B------:R-:W-:Y:S01]  /*10e80*/  VOTEU.ALL UP1, P1 ;  /* 0x00000000003f7886 */ /* 0x000fe20000820000 */
[----:B------:R-:W-:Y:S01]  /*10e90*/  UMOV UR18, UR46 ;  /* 0x0000002e00127c82 */ /* 0x000fe20008000000 */
[----:B------:R-:W2:Y:S01]  /*10ea0*/  @P0 LDC R5, c[0x0][0x42c] ;  /* 0x00010b00ff050b82 */ /* 0x000ea20000000800 */
[----:B------:R-:W-:Y:S01]  /*10eb0*/  UMOV UR19, UR47 ;  /* 0x0000002f00137c82 */ /* 0x000fe20008000000 */
[----:B------:R-:W-:Y:S01]  /*10ec0*/  UMOV UR6, 0xffffffff ;  /* 0xffffffff00067882 */ /* 0x000fe20000000000 */
[----:B------:R-:W-:-:S04]  /*10ed0*/  @!UP1 UIADD3 UR4, UP0, UR42, 0x270, URZ ;  /* 0x000002702a049890 */ /* 0x000fc8000ff1e03f */
[----:B------:R-:W-:Y:S01]  /*10ee0*/  @!UP1 UIADD3.X UR5, URZ, UR43, URZ, UP0, !UPT ;  /* 0x0000002b3f059290 */ /* 0x000fe200087fe43f */
[----:B------:R-:W4:Y:S08]  /*10ef0*/  @P0 LDC R6, c[0x0][0x430] ;  /* 0x00010c00ff060b82 */ /* 0x000f300000000800 */
[----:B------:R1:W-:Y:S01]  /*10f00*/  @!UP1 UTMAPF.L2.4D [UR44], [UR4] ;  /* 0x0000002c040095b8 */ /* 0x0003e20008018000 */
[----:B--2---:R-:W-:Y:S01]  /*10f10*/  @P0 IMAD.HI.U32 R5, R5, UR46, RZ ;  /* 0x0000002e05050c27 */ /* 0x004fe2000f8e00ff */
[----:B------:R2:W-:Y:S04]  /*10f20*/  @!UP1 UTMAPF.L2.4D [UR8], [UR4] ;  /* 0x00000008040095b8 */ /* 0x0005e80008018000 */
[----:B----4-:R-:W-:Y:S01]  /*10f30*/  @P0 SHF.R.U32.HI R4, RZ, R6, R5 ;  /* 0x00000006ff040219 */ /* 0x010fe20000011605 */
[----:B------:R2:W-:Y:S01]  /*10f40*/  @!UP1 UTMAPF.L2.4D [UR12], [UR4] ;  /* 0x0000000c040095b8 */ /* 0x0005e20008018000 */
[----:B-1----:R-:W-:Y:S01]  /*10f50*/  ISETP.NE.U32.AND P0, PT, R2, RZ, PT ;  /* 0x000000ff0200720c */ /* 0x002fe20003f05070 */
[----:B------:R-:W-:-:S03]  /*10f60*/  IMAD.U32 R5, RZ, RZ, UR41 ;  /* 0x00000029ff057e24 */ /* 0x000fc6000f8e00ff */
[----:B------:R-:W-:Y:S01]  /*10f70*/  ISETP.NE.AND.EX P0, PT, R3, RZ, PT, P0 ;  /* 0x000000ff0300720c */ /* 0x000fe20003f05300 */
[----:B------:R-:W-:Y:S01]  /*10f80*/  VIADD R5, R5, 0xffffffff ;  /* 0xffffffff05057836 */ /* 0x000fe20000000000 */
[----:B------:R2:W-:Y:S02]  /*10f90*/  @!UP1 UTMAPF.L2.4D [UR16], [UR4] ;  /* 0x00000010040095b8 */ /* 0x0005e40008018000 */
[----:B---3--:R-:W-:Y:S01]  /*10fa0*/  SEL R6, R0, RZ, !P0 ;  /* 0x000000ff00067207 */ /* 0x008fe20004000000 */
[----:B--2---:R-:W-:Y:S08]  /*10fb0*/  BRA.DIV UR6, `(.L_x_2000) ;  /* 0x0000002a06707947 */ /* 0x004ff0000b800000 */
.L_x_2051:
[----:B------:R-:W-:Y:S01]  /*10fc0*/  UMOV UR4, 0xffffffff ;  /* 0xffffffff00047882 */ /* 0x000fe20000000000 */
[----:B------:R-:W-:Y:S02]  /*10fd0*/  SHF.R.S32.HI R12, RZ, 0x1f, R0 ;  /* 0x0000001fff0c7819 */ /* 0x000fe40000011400 */
[----:B------:R-:W-:Y:S05]  /*10fe0*/  BRA.DIV UR4, `(.L_x_2001) ;  /* 0x0000002a04907947 */ /* 0x000fea000b800000 */
[----:B------:R-:W-:-:S13]  /*10ff0*/  ELECT P6, URZ, PT ;  /* 0x00000000003f782f */ /* 0x000fda00038c0000 */
.L_x_2054:
[----:B------:R-:W-:Y:S05]  /*11000*/  @!P6 BRA `(.L_x_2002) ;  /* 0x000000040004e947 */ /* 0x000fea0003800000 */
[----:B------:R-:W-:Y:S01]  /*11010*/  MOV R6, R0 ;  /* 0x0000000000067202 */ /* 0x000fe20000000f00 */
        /* <DEDUP_REMOVED lines=11> */
[--C-:B------:R-:W-:Y:S01]  /*110d0*/  SHF.R.S32.HI R7, RZ, 0x1f, R10.reuse ;  /* 0x0000001fff077819 */ /* 0x100fe2000001140a */
[----:B------:R-:W-:-:S04]  /*110e0*/  IMAD.MOV.U32 R6, RZ, RZ, R10 ;  /* 0x000000ffff067224 */ /* 0x000fc800078e000a */
[----:B------:R-:W-:-:S05]  /*110f0*/  IMAD.WIDE.U32 R6, R0, UR4, R6 ;  /* 0x0000000400067c25 */ /* 0x000fca000f8e0006 */
[----:B------:R-:W-:Y:S02]  /*11100*/  IADD3 R7, R7, R9, RZ ;  /* 0x0000000907077210 */ /* 0x000fe40007ffe0ff */
[----:B------:R-:W-:-:S04]  /*11110*/  LEA R8, P2, R6, R2, 0x2 ;  /* 0x0000000206087211 */ /* 0x000fc800078410ff */
[----:B------:R-:W-:-:S05]  /*11120*/  LEA.HI.X R9, R6, R3, R7, 0x2, P2 ;  /* 0x0000000306097211 */ /* 0x000fca00010f1407 */
[----:B------:R1:W5:Y:S01]  /*11130*/  LDG.E R6, desc[UR6][R8.64] ;  /* 0x0000000608067981 */ /* 0x000362000c1e1900 */
[----:B------:R-:W-:-:S04]  /*11140*/  IMAD.MOV R10, RZ, RZ, -R10 ;  /* 0x000000ffff0a7224 */ /* 0x000fc800078e0a0a */
[----:B------:R-:W-:-:S07]  /*11150*/  IMAD R5, R11, R10, R5 ;  /* 0x0000000a0b057224 */ /* 0x000fce00078e0205 */
.L_x_2003:
[----:B------:R-:W2:Y:S01]  /*11160*/  S2R R7, SR_TID.X ;  /* 0x0000000000077919 */ /* 0x000ea20000002100 */
[----:B-1----:R-:W-:Y:S02]  /*11170*/  LEA R8, R16, UR40, 0x3 ;  /* 0x0000002810087c11 */ /* 0x002fe4000f8e18ff */
[----:B--2---:R-:W-:Y:S02]  /*11180*/  LOP3.LUT R9, R7, 0x7f, RZ, 0xc0, !PT ;  /* 0x0000007f07097812 */ /* 0x004fe400078ec0ff */
[----:B------:R-:W-:Y:S02]  /*11190*/  SHF.L.U32 R7, R17, 0x1f, RZ ;  /* 0x0000001f11077819 */ /* 0x000fe400000006ff */
[----:B------:R-:W-:Y:S02]  /*111a0*/  ISETP.NE.AND P3, PT, R9, RZ, PT ;  /* 0x000000ff0900720c */ /* 0x000fe40003f65270 */
[----:B------:R-:W1:Y:S02]  /*111b0*/  SYNCS.PHASECHK.TRANS64.TRYWAIT P2, [R8+URZ+0x38840], R7 ;  /* 0x03884007080075a7 */ /* 0x000e64000804017f */
[----:B-1----:R-:W-:Y:S09]  /*111c0*/  @!P2 BRA `(.L_x_2004) ;  /* 0x000000280038a947 */ /* 0x002ff20003800000 */
.L_x_2055:
[----:B------:R-:W-:Y:S05]  /*111d0*/  @P3 BRA `(.L_x_2005) ;  /* 0x0000000000143947 */ /* 0x000fea0003800000 */
[----:B------:R-:W-:Y:S01]  /*111e0*/  ISETP.NE.AND P2, PT, R19, RZ, PT ;  /* 0x000000ff1300720c */ /* 0x000fe20003f45270 */
[----:B-1----:R-:W-:-:S04]  /*111f0*/  IMAD.MOV.U32 R7, RZ, RZ, 0xa000 ;  /* 0x0000a000ff077424 */ /* 0x002fc800078e00ff */
[----:B------:R2:W-:Y:S08]  /*11200*/  SYNCS.ARRIVE.TRANS64 RZ, [R8+URZ+0x38830], R7 ;  /* 0x0388300708ff79a7 */ /* 0x0005f0000800003f */
[----:B------:R-:W-:Y:S05]  /*11210*/  @!P2 BRA `(.L_x_2005) ;  /* 0x000000000004a947 */ /* 0x000fea0003800000 */
[----:B------:R-:W-:Y:S01]  /*11220*/  BPT.TRAP 0x1 ;  /* 0x000000040000795c */ /* 0x000fe20000300000 */
.L_x_2005:
        /* <DEDUP_REMOVED lines=11> */
[----:B------:R-:W-:Y:S02]  /*112e0*/  UIMAD UR14, UR14, 0xa000, UR40 ;  /* 0x0000a0000e0e78a4 */ /* 0x000fe4000f8e0228 */
[----:B------:R-:W-:Y:S02]  /*112f0*/  UIADD3 UR9, UR9, 0x38830, URZ ;  /* 0x0003883009097890 */ /* 0x000fe4000fffe03f */
[----:B------:R-:W-:Y:S02]  /*11300*/  UIMAD UR11, UR11, 0x50, URZ ;  /* 0x000000500b0b78a4 */ /* 0x000fe4000f8e023f */
[----:B------:R-:W-:Y:S02]  /*11310*/  UIADD3 UR8, UR14, 0x24400, URZ ;  /* 0x000244000e087890 */ /* 0x000fe4000fffe03f */
[----:B------:R-:W-:Y:S02]  /*11320*/  UIADD3 UR15, UR14, 0x26c00, URZ ;  /* 0x00026c000e0f7890 */ /* 0x000fe4000fffe03f */
[----:B------:R-:W-:-:S02]  /*11330*/  UIADD3 UR17, UR14, 0x29400, URZ ;  /* 0x000294000e117890 */ /* 0x000fc4000fffe03f */
[----:B------:R-:W-:-:S03]  /*11340*/  UIADD3 UR18, UR14, 0x2bc00, URZ ;  /* 0x0002bc000e127890 */ /* 0x000fc6000fffe03f */
[----:B------:R3:W-:Y:S01]  /*11350*/  UTMALDG.4D [UR8], [UR4], desc[UR6] ;  /* 0x00000608040075b4 */ /* 0x0007e20008019000 */
[----:B------:R-:W-:Y:S01]  /*11360*/  UMOV UR14, 0x80 ;  /* 0x00000080000e7882 */ /* 0x000fe20000000000 */
[----:B---3--:R-:W-:Y:S01]  /*11370*/  UMOV UR8, UR15 ;  /* 0x0000000f00087c82 */ /* 0x008fe20008000000 */
[----:B------:R-:W-:Y:S02]  /*11380*/  UMOV UR10, UR16 ;  /* 0x00000010000a7c82 */ /* 0x000fe40008000000 */
        /* <DEDUP_REMOVED lines=9> */
.L_x_2002:
        /* <DEDUP_REMOVED lines=9> */
[----:B-12---:R-:W-:Y:S01]  /*114b0*/  @P2 MOV R7, 0x10000 ;  /* 0x0001000000072802 */ /* 0x006fe20000000f00 */
        /* <DEDUP_REMOVED lines=35> */
.L_x_2056:
[----:B------:R-:W-:-:S06]  /*116f0*/  UISETP.GE.AND UP0, UPT, UR41, 0x2, UPT ;  /* 0x000000022900788c */ /* 0x000fcc000bf06270 */
[----:B------:R-:W-:-:S13]  /*11700*/  PLOP3.LUT P2, PT, PT, PT, UP0, 0x80, 0x0 ;  /* 0x000000000000781c */ /* 0x000fda0003f4f008 */
[----:B------:R-:W-:Y:S05]  /*11710*/  @!P2 BRA `(.L_x_2007) ;  /* 0x0000001400c8a947 */ /* 0x000fea0003800000 */
[----:B------:R-:W-:Y:S02]  /*11720*/  ULOP3.LUT UR4, UR41, 0x1, URZ, 0xc0, !UPT ;  /* 0x0000000129047892 */ /* 0x000fe4000f8ec03f */
[----:B------:R-:W-:Y:S02]  /*11730*/  UIADD3 UR48, UR41, -0x2, URZ ;  /* 0xfffffffe29307890 */ /* 0x000fe4000fffe03f */
[----:B------:R-:W-:Y:S01]  /*11740*/  UISETP.NE.U32.AND UP0, UPT, UR4, 0x1, UPT ;  /* 0x000000010400788c */ /* 0x000fe2000bf05070 */
[----:B------:R-:W-:-:S03]  /*11750*/  ULDC.64 UR38, c[0x0][0x408] ;  /* 0x0001020000267ab9 */ /* 0x000fc60000000a00 */
[----:B-1----:R-:W-:Y:S02]  /*11760*/  IMAD.U32 R7, RZ, RZ, UR48 ;  /* 0x00000030ff077e24 */ /* 0x002fe4000f8e00ff */
[----:B------:R-:W-:-:S13]  /*11770*/  PLOP3.LUT P2, PT, PT, PT, UP0, 0x80, 0x0 ;  /* 0x000000000000781c */ /* 0x000fda0003f4f008 */
[----:B------:R-:W-:Y:S05]  /*11780*/  @!P2 BRA `(.L_x_2008) ;  /* 0x0000000400f0a947 */ /* 0x000fea0003800000 */
[----:B------:R-:W-:Y:S01]  /*11790*/  IADD3 R7, R16, 0x1, RZ ;  /* 0x0000000110077810 */ /* 0x000fe20007ffe0ff */
[----:B------:R-:W-:Y:S03]  /*117a0*/  BSSY B0, `(.L_x_2009) ;  /* 0x0000076000007945 */ /* 0x000fe60003800000 */
[----:B------:R-:W-:-:S04]  /*117b0*/  ISETP.NE.AND P2, PT, R7, 0x2, PT ;  /* 0x000000020700780c */ /* 0x000fc80003f45270 */
[----:B------:R-:W-:Y:S02]  /*117c0*/  SEL R10, RZ, 0x1, P2 ;  /* 0x00000001ff0a7807 */ /* 0x000fe40001000000 */
[----:B------:R-:W-:Y:S02]  /*117d0*/  SEL R7, R7, RZ, P2 ;  /* 0x000000ff07077207 */ /* 0x000fe40001000000 */
[----:B------:R-:W-:Y:S01]  /*117e0*/  LOP3.LUT R10, R17, R10, RZ, 0x3c, !PT ;  /* 0x0000000a110a7212 */ /* 0x000fe200078e3cff */
[----:B------:R-:W-:Y:S06]  /*117f0*/  @!P6 BRA `(.L_x_2010) ;  /* 0x0000000400c0e947 */ /* 0x000fec0003800000 */
[----:B------:R-:W-:Y:S02]  /*11800*/  IMAD.MOV.U32 R9, RZ, RZ, R6 ;  /* 0x000000ffff097224 */ /* 0x000fe400078e0006 */
[----:B------:R-:W-:Y:S01]  /*11810*/  IMAD.U32 R8, RZ, RZ, UR48 ;  /* 0x00000030ff087e24 */ /* 0x000fe2000f8e00ff */
[----:B------:R-:W-:Y:S06]  /*11820*/  @!P0 BRA `(.L_x_2011) ;  /* 0x0000000000548947 */ /* 0x000fec0003800000 */
[----:B------:R-:W-:Y:S01]  /*11830*/  ULDC UR7, c[0x0][0x41c] ;  /* 0x0001070000077ab9 */ /* 0x000fe20000000800 */
[----:B------:R-:W-:Y:S01]  /*11840*/  UMOV UR6, UR48 ;  /* 0x0000003000067c82 */ /* 0x000fe20008000000 */
[----:B------:R-:W-:Y:S01]  /*11850*/  UISETP.NE.AND UP0, UPT, UR7, 0x1, UPT ;  /* 0x000000010700788c */ /* 0x000fe2000bf05270 */
[----:B------:R-:W-:-:S10]  /*11860*/  ULDC.64 UR10, c[0x0][0x208] ;  /* 0x00008200000a7ab9 */ /* 0x000fd40000000a00 */
[----:B------:R-:W-:Y:S02]  /*11870*/  @UP0 ULDC.64 UR8, c[0x0][0x420] ;  /* 0x0001080000080ab9 */ /* 0x000fe40000000a00 */
[----:B------:R-:W-:-:S04]  /*11880*/  UIMAD.WIDE.U32 UR4, UR48, UR8, URZ ;  /* 0x00000008300472a5 */ /* 0x000fc8000f8e003f */
[----:B------:R-:W-:-:S03]  /*11890*/  @UP0 USHF.R.U32.HI UR6, URZ, UR9, UR5 ;  /* 0x000000093f060299 */ /* 0x000fc60008011605 */
[----:B------:R-:W-:Y:S01]  /*118a0*/  ULDC.64 UR8, c[0x0][0x408] ;  /* 0x0001020000087ab9 */ /* 0x000fe20000000a00 */
[----:B------:R-:W-:Y:S01]  /*118b0*/  USHF.R.S32.HI UR4, URZ, 0x1f, UR6 ;  /* 0x0000001f3f047899 */ /* 0x000fe20008011406 */
[----:B------:R-:W-:Y:S01]  /*118c0*/  IMAD R11, R12, UR8, RZ ;  /* 0x000000080c0b7c24 */ /* 0x000fe2000f8e02ff */
[----:B------:R-:W-:-:S03]  /*118d0*/  MOV R8, UR6 ;  /* 0x0000000600087c02 */ /* 0x000fc60008000f00 */
[C---:B------:R-:W-:Y:S02]  /*118e0*/  IMAD R11, R0.reuse, UR9, R11 ;  /* 0x00000009000b7c24 */ /* 0x040fe4000f8e020b */
[----:B------:R-:W-:Y:S02]  /*118f0*/  IMAD.U32 R9, RZ, RZ, UR4 ;  /* 0x00000004ff097e24 */ /* 0x000fe4000f8e00ff */
[----:B------:R-:W-:-:S04]  /*11900*/  IMAD.WIDE.U32 R8, R0, UR8, R8 ;  /* 0x0000000800087c25 */ /* 0x000fc8000f8e0008 */
[----:B------:R-:W-:Y:S01]  /*11910*/  IMAD.IADD R9, R11, 0x1, R9 ;  /* 0x000000010b097824 */ /* 0x000fe200078e0209 */
[----:B------:R-:W-:-:S04]  /*11920*/  LEA R2, P2, R8, R2, 0x2 ;  /* 0x0000000208027211 */ /* 0x000fc800078410ff */
[----:B------:R-:W-:-:S05]  /*11930*/  LEA.HI.X R3, R8, R3, R9, 0x2, P2 ;  /* 0x0000000308037211 */ /* 0x000fca00010f1409 */
[----:B------:R1:W5:Y:S01]  /*11940*/  LDG.E R9, desc[UR10][R2.64] ;  /* 0x0000000a02097981 */ /* 0x000362000c1e1900 */
[----:B------:R-:W-:-:S04]  /*11950*/  UIADD3 UR4, -UR6, URZ, URZ ;  /* 0x0000003f06047290 */ /* 0x000fc8000fffe13f */
[----:B------:R-:W-:-:S06]  /*11960*/  UIMAD UR4, UR7, UR4, UR48 ;  /* 0x00000004070472a4 */ /* 0x000fcc000f8e0230 */
[----:B-1----:R-:W-:-:S07]  /*11970*/  MOV R8, UR4 ;  /* 0x0000000400087c02 */ /* 0x002fce0008000f00 */
.L_x_2011:
[----:B------:R-:W1:Y:S01]  /*11980*/  S2R R2, SR_TID.X ;  /* 0x0000000000027919 */ /* 0x000e620000002100 */
[----:B------:R-:W-:Y:S02]  /*11990*/  LEA R3, R7, UR40, 0x3 ;  /* 0x0000002807037c11 */ /* 0x000fe4000f8e18ff */
[----:B-1----:R-:W-:Y:S02]  /*119a0*/  LOP3.LUT R11, R2, 0x7f, RZ, 0xc0, !PT ;  /* 0x0000007f020b7812 */ /* 0x002fe400078ec0ff */
[----:B------:R-:W-:Y:S02]  /*119b0*/  SHF.L.U32 R2, R10, 0x1f, RZ ;  /* 0x0000001f0a027819 */ /* 0x000fe400000006ff */
[----:B------:R-:W-:Y:S02]  /*119c0*/  ISETP.NE.AND P2, PT, R11, RZ, PT ;  /* 0x000000ff0b00720c */ /* 0x000fe40003f45270 */
[----:B------:R-:W1:Y:S02]  /*119d0*/  SYNCS.PHASECHK.TRANS64.TRYWAIT P3, [R3+URZ+0x38840], R2 ;  /* 0x03884002030075a7 */ /* 0x000e64000806017f */
[----:B-1----:R-:W-:Y:S09]  /*119e0*/  @!P3 BRA `(.L_x_2012) ;  /* 0x00000020005cb947 */ /* 0x002ff20003800000 */
.L_x_2057:
[----:B------:R-:W-:Y:S05]  /*119f0*/  @P2 BRA `(.L_x_2013) ;  /* 0x0000000000142947 */ /* 0x000fea0003800000 */
[----:B------:R-:W-:Y:S01]  /*11a00*/  ISETP.NE.AND P3, PT, R19, RZ, PT ;  /* 0x000000ff1300720c */ /* 0x000fe20003f65270 */
[----:B-1----:R-:W-:-:S04]  /*11a10*/  IMAD.MOV.U32 R2, RZ, RZ, 0xa000 ;  /* 0x0000a000ff027424 */ /* 0x002fc800078e00ff */
[----:B------:R2:W-:Y:S08]  /*11a20*/  SYNCS.ARRIVE.TRANS64 RZ, [R3+URZ+0x38830], R2 ;  /* 0x0388300203ff79a7 */ /* 0x0005f0000800003f */
[----:B------:R-:W-:Y:S05]  /*11a30*/  @!P3 BRA `(.L_x_2013) ;  /* 0x000000000004b947 */ /* 0x000fea0003800000 */
[----:B------:R-:W-:Y:S01]  /*11a40*/  BPT.TRAP 0x1 ;  /* 0x000000040000795c */ /* 0x000fe20000300000 */
.L_x_2013:
        /* <DEDUP_REMOVED lines=12> */
[----:B-12---:R-:W-:Y:S01]  /*11b10*/  SHF.L.U32 R3, R17, 0x1f, RZ ;  /* 0x0000001f11037819 */ /* 0x006fe200000006ff */
[----:B------:R-:W-:-:S02]  /*11b20*/  UIMAD UR14, UR14, 0xa000, UR40 ;  /* 0x0000a0000e0e78a4 */ /* 0x000fc4000f8e0228 */
[----:B------:R-:W-:Y:S02]  /*11b30*/  UIADD3 UR9, UR9, 0x38830, URZ ;  /* 0x0003883009097890 */ /* 0x000fe4000fffe03f */
[----:B------:R-:W-:Y:S01]  /*11b40*/  UIMAD UR11, UR11, 0x50, URZ ;  /* 0x000000500b0b78a4 */ /* 0x000fe2000f8e023f */
        /* <DEDUP_REMOVED lines=19> */
.L_x_2058:
[----:B------:R-:W-:Y:S05]  /*11c80*/  @P2 BRA `(.L_x_2015) ;  /* 0x0000000000182947 */ /* 0x000fea0003800000 */
[----:B------:R-:W-:Y:S01]  /*11c90*/  ISETP.NE.AND P2, PT, R19, RZ, PT ;  /* 0x000000ff1300720c */ /* 0x000fe20003f45270 */
[----:B-1----:R-:W-:Y:S01]  /*11ca0*/  IMAD.MOV.U32 R3, RZ, RZ, 0xa000 ;  /* 0x0000a000ff037424 */ /* 0x002fe200078e00ff */
[----:B------:R-:W-:-:S04]  /*11cb0*/  LEA R2, R16, UR40, 0x3 ;  /* 0x0000002810027c11 */ /* 0x000fc8000f8e18ff */
[----:B------:R2:W-:Y:S07]  /*11cc0*/  SYNCS.ARRIVE.TRANS64 RZ, [R2+URZ+0x38850], R3 ;  /* 0x0388500302ff79a7 */ /* 0x0005ee000800003f */
[----:B------:R-:W-:Y:S05]  /*11cd0*/  @!P2 BRA `(.L_x_2015) ;  /* 0x000000000004a947 */ /* 0x000fea0003800000 */
[----:B------:R-:W-:Y:S01]  /*11ce0*/  BPT.TRAP 0x1 ;  /* 0x000000040000795c */ /* 0x000fe20000300000 */
.L_x_2015:
        /* <DEDUP_REMOVED lines=10> */
[----:B------:R-:W-:Y:S01]  /*11d90*/  MOV R6, R9 ;  /* 0x0000000900067202 */ /* 0x000fe20000000f00 */
[----:B------:R-:W-:-:S02]  /*11da0*/  IMAD.MOV.U32 R5, RZ, RZ, R8 ;  /* 0x000000ffff057224 */ /* 0x000fc400078e0008 */
[----:B------:R-:W-:Y:S02]  /*11db0*/  UIMAD UR16, UR9, 0xa000, UR40 ;  /* 0x0000a000091078a4 */ /* 0x000fe4000f8e0228 */
[----:B------:R-:W-:Y:S02]  /*11dc0*/  ULEA UR9, UR9, UR40, 0x3 ;  /* 0x0000002809097291 */ /* 0x000fe4000f8e183f */
[----:B------:R-:W-:Y:S02]  /*11dd0*/  UIMAD UR11, UR11, 0x50, URZ ;  /* 0x000000500b0b78a4 */ /* 0x000fe4000f8e023f */
[----:B------:R-:W-:Y:S02]  /*11de0*/  UIADD3 UR8, UR16, 0x400, URZ ;  /* 0x0000040010087890 */ /* 0x000fe4000fffe03f */
[----:B------:R-:W-:Y:S02]  /*11df0*/  UIADD3 UR9, UR9, 0x38850, URZ ;  /* 0x0003885009097890 */ /* 0x000fe4000fffe03f */
[----:B------:R-:W-:-:S02]  /*11e00*/  UIADD3 UR14, UR16, 0x2c00, URZ ;  /* 0x00002c00100e7890 */ /* 0x000fc4000fffe03f */
        /* <DEDUP_REMOVED lines=15> */
.L_x_2010:
[----:B------:R-:W-:Y:S05]  /*11f00*/  BSYNC B0 ;  /* 0x0000000000007941 */ /* 0x000fea0003800000 */
.L_x_2009:
[----:B------:R-:W-:Y:S01]  /*11f10*/  UIADD3 UR4, UR41, -0x3, URZ ;  /* 0xfffffffd29047890 */ /* 0x000fe2000fffe03f */
[----:B------:R-:W-:Y:S01]  /*11f20*/  IMAD.MOV.U32 R16, RZ, RZ, R7 ;  /* 0x000000ffff107224 */ /* 0x000fe200078e0007 */
[----:B------:R-:W-:-:S04]  /*11f30*/  MOV R17, R10 ;  /* 0x0000000a00117202 */ /* 0x000fc80000000f00 */
[----:B------:R-:W-:-:S07]  /*11f40*/  IMAD.U32 R7, RZ, RZ, UR4 ;  /* 0x00000004ff077e24 */ /* 0x000fce000f8e00ff */
.L_x_2008:
[----:B------:R-:W-:Y:S01]  /*11f50*/  ISETP.NE.AND P2, PT, RZ, UR48, PT ;  /* 0x00000030ff007c0c */ /* 0x000fe2000bf45270 */
[----:B------:R-:W-:-:S12]  /*11f60*/  BSSY B0, `(.L_x_2007) ;  /* 0x00000ed000007945 */ /* 0x000fd80003800000 */
[----:B------:R-:W-:Y:S05]  /*11f70*/  @!P2 BRA `(.L_x_2016) ;  /* 0x0000000c00aca947 */ /* 0x000fea0003800000 */
[----:B------:R-:W-:-:S07]  /*11f80*/  IMAD.MOV.U32 R8, RZ, RZ, R6 ;  /* 0x000000ffff087224 */ /* 0x000fce00078e0006 */
.L_x_2031:
[----:B------:R-:W-:Y:S01]  /*11f90*/  IADD3 R10, R16, 0x1, RZ ;  /* 0x00000001100a7810 */ /* 0x000fe20007ffe0ff */
[----:B------:R-:W-:Y:S05]  /*11fa0*/  YIELD ;  /* 0x0000000000007946 */ /* 0x000fea0003800000 */
[----:B------:R-:W-:Y:S01]  /*11fb0*/  ISETP.NE.AND P2, PT, R10, 0x2, PT ;  /* 0x000000020a00780c */ /* 0x000fe20003f45270 */
[----:B------:R-:W-:Y:S03]  /*11fc0*/  BSSY B1, `(.L_x_2017) ;  /* 0x0000070000017945 */ /* 0x000fe60003800000 */
[----:B-12---:R-:W-:-:S02]  /*11fd0*/  SEL R2, RZ, 0x1, P2 ;  /* 0x00000001ff027807 */ /* 0x006fc40001000000 */
        /* <DEDUP_REMOVED lines=23> */
.L_x_2019:
[----:B------:R-:W1:Y:S01]  /*12150*/  S2R R2, SR_TID.X ;  /* 0x0000000000027919 */ /* 0x000e620000002100 */
[----:B------:R-:W-:Y:S02]  /*12160*/  LEA R3, R10, UR40, 0x3 ;  /* 0x000000280a037c11 */ /* 0x000fe4000f8e18ff */
[----:B-1----:R-:W-:Y:S02]  /*12170*/  LOP3.LUT R9, R2, 0x7f, RZ, 0xc0, !PT ;  /* 0x0000007f02097812 */ /* 0x002fe400078ec0ff */
[----:B------:R-:W-:Y:S02]  /*12180*/  SHF.L.U32 R2, R11, 0x1f, RZ ;  /* 0x0000001f0b027819 */ /* 0x000fe400000006ff */
[----:B------:R-:W-:Y:S02]  /*12190*/  ISETP.NE.AND P2, PT, R9, RZ, PT ;  /* 0x000000ff0900720c */ /* 0x000fe40003f45270 */
[----:B------:R-:W1:Y:S02]  /*121a0*/  SYNCS.PHASECHK.TRANS64.TRYWAIT P3, [R3+URZ+0x38840], R2 ;  /* 0x03884002030075a7 */ /* 0x000e64000806017f */
[----:B-1----:R-:W-:Y:S09]  /*121b0*/  @!P3 BRA `(.L_x_2020) ;  /* 0x000000180090b947 */ /* 0x002ff20003800000 */
.L_x_2059:
[----:B------:R-:W-:Y:S05]  /*121c0*/  @P2 BRA `(.L_x_2021) ;  /* 0x0000000000142947 */ /* 0x000fea0003800000 */
[----:B------:R-:W-:Y:S01]  /*121d0*/  ISETP.NE.AND P3, PT, R19, RZ, PT ;  /* 0x000000ff1300720c */ /* 0x000fe20003f65270 */
[----:B-1----:R-:W-:-:S04]  /*121e0*/  IMAD.MOV.U32 R2, RZ, RZ, 0xa000 ;  /* 0x0000a000ff027424 */ /* 0x002fc800078e00ff */
[----:B------:R2:W-:Y:S08]  /*121f0*/  SYNCS.ARRIVE.TRANS64 RZ, [R3+URZ+0x38830], R2 ;  /* 0x0388300203ff79a7 */ /* 0x0005f0000800003f */
[----:B------:R-:W-:Y:S05]  /*12200*/  @!P3 BRA `(.L_x_2021) ;  /* 0x000000000004b947 */ /* 0x000fea0003800000 */
[----:B------:R-:W-:Y:S01]  /*12210*/  BPT.TRAP 0x1 ;  /* 0x000000040000795c */ /* 0x000fe20000300000 */
.L_x_2021:
        /* <DEDUP_REMOVED lines=13> */
[----:B------:R-:W-:-:S02]  /*122f0*/  UIMAD UR14, UR14, 0xa000, UR40 ;  /* 0x0000a0000e0e78a4 */ /* 0x000fc4000f8e0228 */
[----:B------:R-:W-:Y:S02]  /*12300*/  UIADD3 UR9, UR9, 0x38830, URZ ;  /* 0x0003883009097890 */ /* 0x000fe4000fffe03f */
[----:B------:R-:W-:Y:S01]  /*12310*/  UIMAD UR11, UR11, 0x50, URZ ;  /* 0x000000500b0b78a4 */ /* 0x000fe2000f8e023f */
[----:B-12---:R-:W-:Y:S01]  /*12320*/  LEA R2, R16, UR19, 0x3 ;  /* 0x0000001310027c11 */ /* 0x006fe2000f8e18ff */
        /* <DEDUP_REMOVED lines=18> */
.L_x_2060:
[----:B------:R-:W-:Y:S05]  /*12450*/  @P2 BRA `(.L_x_2023) ;  /* 0x0000000000142947 */ /* 0x000fea0003800000 */
[----:B------:R-:W-:Y:S02]  /*12460*/  ISETP.NE.AND P2, PT, R19, RZ, PT ;  /* 0x000000ff1300720c */ /* 0x000fe40003f45270 */
[----:B------:R-:W-:-:S04]  /*12470*/  MOV R3, 0xa000 ;  /* 0x0000a00000037802 */ /* 0x000fc80000000f00 */
[----:B------:R2:W-:Y:S07]  /*12480*/  SYNCS.ARRIVE.TRANS64 RZ, [R2+URZ+0x50], R3 ;  /* 0x0000500302ff79a7 */ /* 0x0005ee000800003f */
[----:B------:R-:W-:Y:S05]  /*12490*/  @!P2 BRA `(.L_x_2023) ;  /* 0x000000000004a947 */ /* 0x000fea0003800000 */
[----:B------:R-:W-:Y:S01]  /*124a0*/  BPT.TRAP 0x1 ;  /* 0x000000040000795c */ /* 0x000fe20000300000 */
.L_x_2023:
        /* <DEDUP_REMOVED lines=12> */
[----:B------:R-:W-:Y:S01]  /*12570*/  UIMAD UR14, UR14, 0xa000, UR40 ;  /* 0x0000a0000e0e78a4 */ /* 0x000fe2000f8e0228 */
[----:B------:R-:W-:Y:S01]  /*12580*/  IMAD.MOV.U32 R6, RZ, RZ, R8 ;  /* 0x000000ffff067224 */ /* 0x000fe200078e0008 */
[----:B------:R-:W-:Y:S02]  /*12590*/  UIMAD UR11, UR11, 0x50, URZ ;  /* 0x000000500b0b78a4 */ /* 0x000fe4000f8e023f */
[----:B------:R-:W-:Y:S02]  /*125a0*/  UIADD3 UR9, UR9, 0x50, URZ ;  /* 0x0000005009097890 */ /* 0x000fe4000fffe03f */
[----:B------:R-:W-:Y:S02]  /*125b0*/  UIADD3 UR8, UR14, 0x400, URZ ;  /* 0x000004000e087890 */ /* 0x000fe4000fffe03f */
[----:B------:R-:W-:Y:S02]  /*125c0*/  UIADD3 UR15, UR14, 0x2c00, URZ ;  /* 0x00002c000e0f7890 */ /* 0x000fe4000fffe03f */
[----:B------:R-:W-:-:S02]  /*125d0*/  UIADD3 UR16, UR14, 0x5400, URZ ;  /* 0x000054000e107890 */ /* 0x000fc4000fffe03f */
        /* <DEDUP_REMOVED lines=14> */
.L_x_2018:
[----:B------:R-:W-:Y:S05]  /*126c0*/  BSYNC B1 ;  /* 0x0000000000017941 */ /* 0x000fea0003800000 */
.L_x_2017:
[----:B------:R-:W-:Y:S01]  /*126d0*/  IADD3 R16, R10, 0x1, RZ ;  /* 0x000000010a107810 */ /* 0x000fe20007ffe0ff */
[----:B------:R-:W-:Y:S03]  /*126e0*/  BSSY B1, `(.L_x_2024) ;  /* 0x0000071000017945 */ /* 0x000fe60003800000 */
[----:B------:R-:W-:-:S04]  /*126f0*/  ISETP.NE.AND P2, PT, R16, 0x2, PT ;  /* 0x000000021000780c */ /* 0x000fc80003f45270 */
[----:B-12---:R-:W-:Y:S02]  /*12700*/  SEL R2, RZ, 0x1, P2 ;  /* 0x00000001ff027807 */ /* 0x006fe40001000000 */
[----:B------:R-:W-:Y:S02]  /*12710*/  SEL R16, R16, RZ, P2 ;  /* 0x000000ff10107207 */ /* 0x000fe40001000000 */
[----:B------:R-:W-:Y:S01]  /*12720*/  LOP3.LUT R17, R11, R2, RZ, 0x3c, !PT ;  /* 0x000000020b117212 */ /* 0x000fe200078e3cff */
[----:B------:R-:W-:Y:S06]  /*12730*/  @!P6 BRA `(.L_x_2025) ;  /* 0x0000000400ace947 */ /* 0x000fec0003800000 */
[----:B------:R-:W-:Y:S01]  /*12740*/  VIADD R13, R7, 0xffffffff ;  /* 0xffffffff070d7836 */ /* 0x000fe20000000000 */
        /* <DEDUP_REMOVED lines=19> */
.L_x_2026:
[----:B------:R-:W1:Y:S01]  /*12880*/  S2R R2, SR_TID.X ;  /* 0x0000000000027919 */ /* 0x000e620000002100 */
[----:B------:R-:W-:Y:S02]  /*12890*/  SHF.L.U32 R3, R17, 0x1f, RZ ;  /* 0x0000001f11037819 */ /* 0x000fe400000006ff */
[----:B-1----:R-:W-:Y:S02]  /*128a0*/  LOP3.LUT R9, R2, 0x7f, RZ, 0xc0, !PT ;  /* 0x0000007f02097812 */ /* 0x002fe400078ec0ff */
[----:B------:R-:W-:Y:S02]  /*128b0*/  LEA R2, R16, UR40, 0x3 ;  /* 0x0000002810027c11 */ /* 0x000fe4000f8e18ff */
[----:B------:R-:W-:Y:S02]  /*128c0*/  ISETP.NE.AND P2, PT, R9, RZ, PT ;  /* 0x000000ff0900720c */ /* 0x000fe40003f45270 */
[----:B------:R-:W1:Y:S02]  /*128d0*/  SYNCS.PHASECHK.TRANS64.TRYWAIT P3, [R2+URZ+0x38840], R3 ;  /* 0x03884003020075a7 */ /* 0x000e64000806017f */
[----:B-1----:R-:W-:Y:S09]  /*128e0*/  @!P3 BRA `(.L_x_2027) ;  /* 0x0000001000ecb947 */ /* 0x002ff20003800000 */
.L_x_2061:
[----:B------:R-:W-:Y:S05]  /*128f0*/  @P2 BRA `(.L_x_2028) ;  /* 0x0000000000142947 */ /* 0x000fea0003800000 */
[----:B------:R-:W-:Y:S01]  /*12900*/  ISETP.NE.AND P3, PT, R19, RZ, PT ;  /* 0x000000ff1300720c */ /* 0x000fe20003f65270 */
[----:B-1----:R-:W-:-:S04]  /*12910*/  IMAD.MOV.U32 R3, RZ, RZ, 0xa000 ;  /* 0x0000a000ff037424 */ /* 0x002fc800078e00ff */
[----:B------:R2:W-:Y:S08]  /*12920*/  SYNCS.ARRIVE.TRANS64 RZ, [R2+URZ+0x38830], R3 ;  /* 0x0388300302ff79a7 */ /* 0x0005f0000800003f */
[----:B------:R-:W-:Y:S05]  /*12930*/  @!P3 BRA `(.L_x_2028) ;  /* 0x000000000004b947 */ /* 0x000fea0003800000 */
[----:B------:R-:W-:Y:S01]  /*12940*/  BPT.TRAP 0x1 ;  /* 0x000000040000795c */ /* 0x000fe20000300000 */
.L_x_2028:
        /* <DEDUP_REMOVED lines=13> */
[----:B------:R-:W-:Y:S01]  /*12a20*/  UIMAD UR14, UR9, 0xa000, UR40 ;  /* 0x0000a000090e78a4 */ /* 0x000fe2000f8e0228 */
[----:B-12---:R-:W-:Y:S01]  /*12a30*/  LEA R2, R10, UR19, 0x3 ;  /* 0x000000130a027c11 */ /* 0x006fe2000f8e18ff */
[----:B------:R-:W-:-:S02]  /*12a40*/  ULEA UR9, UR9, UR19, 0x3 ;  /* 0x0000001309097291 */ /* 0x000fc4000f8e183f */
[----:B------:R-:W-:Y:S02]  /*12a50*/  UIMAD UR11, UR11, 0x50, URZ ;  /* 0x000000500b0b78a4 */ /* 0x000fe4000f8e023f */
        /* <DEDUP_REMOVED lines=18> */
.L_x_2062:
[----:B------:R-:W-:Y:S05]  /*12b80*/  @P2 BRA `(.L_x_2030) ;  /* 0x0000000000142947 */ /* 0x000fea0003800000 */
[----:B------:R-:W-:Y:S02]  /*12b90*/  ISETP.NE.AND P2, PT, R19, RZ, PT ;  /* 0x000000ff1300720c */ /* 0x000fe40003f45270 */
[----:B------:R-:W-:-:S04]  /*12ba0*/  MOV R3, 0xa000 ;  /* 0x0000a00000037802 */ /* 0x000fc80000000f00 */
[----:B------:R2:W-:Y:S07]  /*12bb0*/  SYNCS.ARRIVE.TRANS64 RZ, [R2+URZ+0x50], R3 ;  /* 0x0000500302ff79a7 */ /* 0x0005ee000800003f */
[----:B------:R-:W-:Y:S05]  /*12bc0*/  @!P2 BRA `(.L_x_2030) ;  /* 0x000000000004a947 */ /* 0x000fea0003800000 */
[----:B------:R-:W-:Y:S01]  /*12bd0*/  BPT.TRAP 0x1 ;  /* 0x000000040000795c */ /* 0x000fe20000300000 */
.L_x_2030:
        /* <DEDUP_REMOVED lines=33> */
.L_x_2025:
[----:B------:R-:W-:Y:S05]  /*12df0*/  BSYNC B1 ;  /* 0x0000000000017941 */ /* 0x000fea0003800000 */
.L_x_2024:
[C---:B------:R-:W-:Y:S02]  /*12e00*/  ISETP.GT.AND P2, PT, R7.reuse, 0x1, PT ;  /* 0x000000010700780c */ /* 0x040fe40003f44270 */
[----:B------:R-:W-:-:S11]  /*12e10*/  IADD3 R7, R7, -0x2, RZ ;  /* 0xfffffffe07077810 */ /* 0x000fd60007ffe0ff */
[----:B------:R-:W-:Y:S05]  /*12e20*/  @P2 BRA `(.L_x_2031) ;  /* 0xfffffff000582947 */ /* 0x000fea000383ffff */
.L_x_2016:
[----:B------:R-:W-:Y:S05]  /*12e30*/  BSYNC B0 ;  /* 0x0000000000007941 */ /* 0x000fea0003800000 */
.L_x_2007:
[----:B------:R-:W-:Y:S04]  /*12e40*/  BSSY B0, `(.L_x_2032) ;  /* 0x000000f000007945 */ /* 0x000fe80003800000 */
[----:B------:R-:W-:Y:S05]  /*12e50*/  @P1 BRA `(.L_x_2033) ;  /* 0x0000000000341947 */ /* 0x000fea0003800000 */
[----:B-1----:R-:W1:Y:S01]  /*12e60*/  S2R R7, SR_LANEID ;  /* 0x0000000000077919 */ /* 0x002e620000000000 */
[----:B------:R-:W-:Y:S01]  /*12e70*/  VOTEU.ANY UR4, UPT, PT ;  /* 0x0000000000047886 */ /* 0x000fe200038e0100 */
[----:B--2---:R-:W2:Y:S01]  /*12e80*/  LDC.64 R2, c[0x0][0xdf0] ;  /* 0x00037c00ff027b82 */ /* 0x004ea20000000a00 */
        /* <DEDUP_REMOVED lines=10> */
.L_x_2033:
[----:B------:R-:W-:Y:S05]  /*12f30*/  BSYNC B0 ;  /* 0x0000000000007941 */ /* 0x000fea0003800000 */
.L_x_2032:
[----:B------:R-:W-:Y:S04]  /*12f40*/  BSSY B0, `(.L_x_2034) ;  /* 0x000002e000007945 */ /* 0x000fe80003800000 */
[----:B------:R-:W-:Y:S05]  /*12f50*/  @!P6 BRA `(.L_x_2035) ;  /* 0x0000000000b0e947 */ /* 0x000fea0003800000 */
[----:B------:R-:W3:Y:S01]  /*12f60*/  S2R R0, SR_TID.X ;  /* 0x0000000000007919 */ /* 0x000ee20000002100 */
[----:B-12---:R-:W-:Y:S02]  /*12f70*/  LEA R3, R16, UR40, 0x3 ;  /* 0x0000002810037c11 */ /* 0x006fe4000f8e18ff */
[----:B---3--:R-:W-:Y:S02]  /*12f80*/  LOP3.LUT R2, R0, 0x7f, RZ, 0xc0, !PT ;  /* 0x0000007f00027812 */ /* 0x008fe400078ec0ff */
[----:B------:R-:W-:Y:S02]  /*12f90*/  SHF.L.U32 R0, R17, 0x1f, RZ ;  /* 0x0000001f11007819 */ /* 0x000fe400000006ff */
[----:B------:R-:W-:Y:S02]  /*12fa0*/  ISETP.NE.AND P1, PT, R2, RZ, PT ;  /* 0x000000ff0200720c */ /* 0x000fe40003f25270 */
[----:B------:R-:W1:Y:S02]  /*12fb0*/  SYNCS.PHASECHK.TRANS64.TRYWAIT P0, [R3+URZ+0x38860], R0 ;  /* 0x03886000030075a7 */ /* 0x000e64000800017f */
[----:B-1----:R-:W-:Y:S09]  /*12fc0*/  @!P0 BRA `(.L_x_2036) ;  /* 0x0000000c005c8947 */ /* 0x002ff20003800000 */
.L_x_2063:
[----:B------:R-:W-:Y:S05]  /*12fd0*/  @P1 BRA `(.L_x_2037) ;  /* 0x0000000000141947 */ /* 0x000fea0003800000 */
[----:B------:R-:W-:Y:S01]  /*12fe0*/  ISETP.NE.AND P0, PT, R19, RZ, PT ;  /* 0x000000ff1300720c */ /* 0x000fe20003f05270 */
[----:B-1----:R-:W-:-:S04]  /*12ff0*/  IMAD.MOV.U32 R0, RZ, RZ, 0xa000 ;  /* 0x0000a000ff007424 */ /* 0x002fc800078e00ff */
[----:B------:R2:W-:Y:S08]  /*13000*/  SYNCS.ARRIVE.TRANS64 RZ, [R3+URZ+0x38850], R0 ;  /* 0x0388500003ff79a7 */ /* 0x0005f0000800003f */
[----:B------:R-:W-:Y:S05]  /*13010*/  @!P0 BRA `(.L_x_2037) ;  /* 0x0000000000048947 */ /* 0x000fea0003800000 */
[----:B------:R-:W-:Y:S01]  /*13020*/  BPT.TRAP 0x1 ;  /* 0x000000040000795c */ /* 0x000fe20000300000 */
.L_x_2037:
        /* <DEDUP_REMOVED lines=11> */
[----:B------:R-:W-:Y:S02]  /*130e0*/  UIMAD UR14, UR14, 0xa000, UR40 ;  /* 0x0000a0000e0e78a4 */ /* 0x000fe4000f8e0228 */
        /* <DEDUP_REMOVED lines=19> */
.L_x_2035:
[----:B------:R-:W-:Y:S05]  /*13220*/  BSYNC B0 ;  /* 0x0000000000007941 */ /* 0x000fea0003800000 */
.L_x_2034:
[----:B------:R-:W-:Y:S01]  /*13230*/  VIADD R16, R16, 0x1 ;  /* 0x0000000110107836 */ /* 0x000fe20000000000 */
[----:B------:R-:W-:-:S04]  /*13240*/  MOV R13, R18 ;  /* 0x00000012000d7202 */ /* 0x000fc80000000f00 */
[----:B------:R-:W-:-:S04]  /*13250*/  ISETP.NE.AND P0, PT, R16, 0x2, PT ;  /* 0x000000021000780c */ /* 0x000fc80003f05270 */
[----:B-12---:R-:W-:Y:S02]  /*13260*/  SEL R0, RZ, 0x1, P0 ;  /* 0x00000001ff007807 */ /* 0x006fe40000000000 */
[----:B------:R-:W-:Y:S02]  /*13270*/  SEL R16, R16, RZ, P0 ;  /* 0x000000ff10107207 */ /* 0x000fe40000000000 */
[----:B------:R-:W-:-:S07]  /*13280*/  LOP3.LUT R17, R17, R0, RZ, 0x3c, !PT ;  /* 0x0000000011117212 */ /* 0x000fce00078e3cff */
.L_x_1996:
[----:B------:R-:W-:Y:S05]  /*13290*/  BSYNC B6 ;  /* 0x0000000000067941 */ /* 0x000fea0003800000 */
.L_x_1994:
[----:B------:R-:W-:-:S03]  /*132a0*/  UMOV UR4, 0xffffffff ;  /* 0xffffffff00047882 */ /* 0x000fc60000000000 */
[----:B------:R-:W-:Y:S05]  /*132b0*/  BRA.DIV UR4, `(.L_x_2038) ;  /* 0x0000000a04b47947 */ /* 0x000fea000b800000 */
[----:B------:R1:W2:Y:S02]  /*132c0*/  SHFL.IDX PT, R14, R13, RZ, 0x1f ;  /* 0x00001fff0d0e7589 */ /* 0x0002a400000e0000 */
.L_x_2066:
[----:B------:R-:W-:Y:S01]  /*132d0*/  ISETP.NE.AND P0, PT, R19, RZ, PT ;  /* 0x000000ff1300720c */ /* 0x000fe20003f05270 */
[----:B------:R-:W-:Y:S05]  /*132e0*/  WARPSYNC.ALL ;  /* 0x0000000000007948 */ /* 0x000fea0003800000 */
[----:B------:R-:W-:Y:S01]  /*132f0*/  BAR.SYNC.DEFER_BLOCKING 0x4, 0x120 ;  /* 0x0104800000007b1d */ /* 0x000fe20000010000 */
[----:B--2---:R-:W-:-:S05]  /*13300*/  IMAD.MOV.U32 R18, RZ, RZ, R14 ;  /* 0x000000ffff127224 */ /* 0x004fca00078e000e */
[----:B------:R-:W-:Y:S01]  /*13310*/  ULDC UR4, c[0x0][0xda8] ;  /* 0x00036a0000047ab9 */ /* 0x000fe20000000800 */
[----:B------:R-:W-:Y:S01]  /*13320*/  @!P0 MOV R0, 0x400 ;  /* 0x0000040000008802 */ /* 0x000fe20000000f00 */
[----:B------:R-:W2:Y:S03]  /*13330*/  @!P0 S2R R3, SR_CgaCtaId ;  /* 0x0000000000038919 */ /* 0x000ea60000008800 */
[----:B--2---:R-:W-:-:S05]  /*13340*/  @!P0 LEA R0, R3, R0, 0x18 ;  /* 0x0000000003008211 */ /* 0x004fca00078ec0ff */
[----:B------:R2:W-:Y:S01]  /*13350*/  @!P0 STS [R0+0x388d0], R13 ;  /* 0x0388d00d00008388 */ /* 0x0005e20000000800 */
[----:B------:R-:W-:Y:S06]  /*13360*/  BAR.ARV 0x5, 0x120 ;  /* 0x0144800000007b1d */ /* 0x000fec0000002000 */
[----:B------:R-:W-:-:S13]  /*13370*/  ISETP.GE.AND P0, PT, R18, UR4, PT ;  /* 0x0000000412007c0c */ /* 0x000fda000bf06270 */
[----:B--2---:R-:W-:Y:S05]  /*13380*/  @!P0 BRA `(.L_x_2039) ;  /* 0xffffffd000208947 */ /* 0x004fea000383ffff */
.L_x_1991:
        /* <DEDUP_REMOVED lines=11> */
.L_x_2067:
        /* <DEDUP_REMOVED lines=12> */
[----:B------:R-:W-:-:S04]  /*13500*/  MOV R0, UR4 ;  /* 0x0000000400007c02 */ /* 0x000fc80008000f00 */
[----:B------:R-:W-:-:S13]  /*13510*/  ISETP.NE.AND P2, PT, R0, 0x3, PT ;  /* 0x000000030000780c */ /* 0x000fda0003f45270 */
[----:B------:R-:W-:Y:S05]  /*13520*/  @!P2 BRA `(.L_x_2043) ;  /* 0x000000000004a947 */ /* 0x000fea0003800000 */
[----:B------:R-:W-:Y:S01]  /*13530*/  BPT.TRAP 0x1 ;  /* 0x000000040000795c */ /* 0x000fe20000300000 */
.L_x_2043:
[----:B------:R-:W-:Y:S01]  /*13540*/  VIADD R3, R7, 0x38840 ;  /* 0x0003884007037836 */ /* 0x000fe20000000000 */
[----:B------:R-:W-:Y:S02]  /*13550*/  SHF.L.U32 R4, R17, 0x1f, RZ ;  /* 0x0000001f11047819 */ /* 0x000fe400000006ff */
[C---:B------:R-:W-:Y:S01]  /*13560*/  IADD3 R0, R16.reuse, 0x1, RZ ;  /* 0x0000000110007810 */ /* 0x040fe20007ffe0ff */
[----:B------:R-:W-:-:S03]  /*13570*/  IMAD R5, R16, 0x8, R3 ;  /* 0x0000000810057824 */ /* 0x000fc600078e0203 */
[----:B------:R-:W-:Y:S01]  /*13580*/  ISETP.NE.AND P1, PT, R0, 0x2, PT ;  /* 0x000000020000780c */ /* 0x000fe20003f25270 */
[----:B------:R-:W2:Y:S03]  /*13590*/  SYNCS.PHASECHK.TRANS64.TRYWAIT P0, [R5+URZ], R4 ;  /* 0x00000004050075a7 */ /* 0x000ea6000800017f */
[----:B------:R-:W-:-:S04]  /*135a0*/  SEL R2, RZ, 0x1, P1 ;  /* 0x00000001ff027807 */ /* 0x000fc80000800000 */
[----:B------:R-:W-:Y:S02]  /*135b0*/  LOP3.LUT R17, R17, R2, RZ, 0x3c, !PT ;  /* 0x0000000211117212 */ /* 0x000fe400078e3cff */
[----:B------:R-:W-:Y:S02]  /*135c0*/  SEL R2, R0, RZ, P1 ;  /* 0x000000ff00027207 */ /* 0x000fe40000800000 */
[----:B------:R-:W-:-:S03]  /*135d0*/  SHF.L.U32 R0, R17, 0x1f, RZ ;  /* 0x0000001f11007819 */ /* 0x000fc600000006ff */
[----:B------:R-:W-:Y:S01]  /*135e0*/  IMAD R3, R2, 0x8, R3 ;  /* 0x0000000802037824 */ /* 0x000fe200078e0203 */
[----:B--2---:R-:W-:Y:S06]  /*135f0*/  @!P0 BRA `(.L_x_2044) ;  /* 0x00000008001c8947 */ /* 0x004fec0003800000 */
.L_x_2068:
[----:B------:R-:W3:Y:S02]  /*13600*/  SYNCS.PHASECHK.TRANS64.TRYWAIT P0, [R3+URZ], R0 ;  /* 0x00000000030075a7 */ /* 0x000ee4000800017f */
[----:B---3--:R-:W-:Y:S05]  /*13610*/  @!P0 BRA `(.L_x_2045) ;  /* 0x0000000800288947 */ /* 0x008fea0003800000 */
.L_x_2069:
[----:B------:R-:W-:Y:S05]  /*13620*/  @!P2 BRA `(.L_x_2046) ;  /* 0x000000000004a947 */ /* 0x000fea0003800000 */
[----:B------:R-:W-:Y:S01]  /*13630*/  BPT.TRAP 0x1 ;  /* 0x000000040000795c */ /* 0x000fe20000300000 */
.L_x_2046:
[----:B---3--:R-:W-:-:S05]  /*13640*/  VIADD R3, R7, 0x38860 ;  /* 0x0003886007037836 */ /* 0x008fca0000000000 */
[----:B--2---:R-:W-:-:S04]  /*13650*/  LEA R5, R16, R3, 0x3 ;  /* 0x0000000310057211 */ /* 0x004fc800078e18ff */
[----:B------:R-:W2:Y:S02]  /*13660*/  SYNCS.PHASECHK.TRANS64.TRYWAIT P0, [R5+URZ], R4 ;  /* 0x00000004050075a7 */ /* 0x000ea4000800017f */
[----:B--2---:R-:W-:Y:S05]  /*13670*/  @!P0 BRA `(.L_x_2047) ;  /* 0x0000000800248947 */ /* 0x004fea0003800000 */
.L_x_2070:
[----:B------:R-:W-:-:S07]  /*13680*/  IMAD R3, R2, 0x8, R3 ;  /* 0x0000000802037824 */ /* 0x000fce00078e0203 */
.L_x_2048:
[----:B---3--:R3:W4:Y:S02]  /*13690*/  SYNCS.PHASECHK.TRANS64.TRYWAIT P0, [R3+URZ], R0 ;  /* 0x00000000030075a7 */ /* 0x008724000800017f */
[----:B----4-:R-:W-:Y:S05]  /*136a0*/  @!P0 NANOSLEEP.SYNCS 0x989680 ;  /* 0x009896800000895d */ /* 0x010fea0003900000 */
[----:B------:R-:W4:Y:S02]  /*136b0*/  @!P0 SYNCS.PHASECHK.TRANS64 P0, [R3+URZ], R0 ;  /* 0x00000000030085a7 */ /* 0x000f24000800007f */
[----:B----4-:R-:W-:Y:S05]  /*136c0*/  @!P0 BRA `(.L_x_2048) ;  /* 0xfffffffc00f08947 */ /* 0x010fea000383ffff */
.L_x_2042:
[----:B------:R-:W-:Y:S05]  /*136d0*/  BSYNC B0 ;  /* 0x0000000000007941 */ /* 0x000fea0003800000 */
.L_x_2041:
[----:B------:R-:W-:Y:S05]  /*136e0*/  EXIT ;  /* 0x000000000000794d */ /* 0x000fea0003800000 */
.L_x_1948:
[----:B-1----:R-:W-:-:S04]  /*136f0*/  IMAD.U32 R3, RZ, RZ, UR60 ;  /* 0x0000003cff037e24 */ /* 0x002fc8000f8e00ff */
[----:B------:R1:W2:Y:S03]  /*13700*/  SYNCS.PHASECHK.TRANS64.TRYWAIT P1, [R3+URZ+0x38800], R0 ;  /* 0x03880000030075a7 */ /* 0x0002a6000802017f */
[----:B--2---:R-:W-:Y:S05]  /*13710*/  @!P1 NANOSLEEP.SYNCS 0x989680 ;  /* 0x009896800000995d */ /* 0x004fea0003900000 */
[----:B------:R-:W2:Y:S02]  /*13720*/  @!P1 SYNCS.PHASECHK.TRANS64 P1, [R3+URZ+0x38800], R0 ;  /* 0x03880000030095a7 */ /* 0x000ea4000802007f */
[----:B--2---:R-:W-:Y:S05]  /*13730*/  @!P1 BRA `(.L_x_1948) ;  /* 0xfffffffc00ec9947 */ /* 0x004fea000383ffff */
[----:B------:R-:W-:Y:S05]  /*13740*/  BRA `(.L_x_2049) ;  /* 0xfffffee000607947 */ /* 0x000fea000383ffff */
.L_x_1952:
[----:B--2---:R2:W3:Y:S02]  /*13750*/  SYNCS.PHASECHK.TRANS64.TRYWAIT P2, [R0+URZ+0x38830], R3 ;  /* 0x03883003000075a7 */ /* 0x0044e4000804017f */
[----:B---3--:R-:W-:Y:S05]  /*13760*/  @!P2 NANOSLEEP.SYNCS 0x989680 ;  /* 0x009896800000a95d */ /* 0x008fea0003900000 */
[----:B------:R-:W3:Y:S02]  /*13770*/  @!P2 SYNCS.PHASECHK.TRANS64 P2, [R0+URZ+0x38830], R3 ;  /* 0x038830030000a5a7 */ /* 0x000ee4000804007f */
[----:B---3--:R-:W-:Y:S05]  /*13780*/  @!P2 BRA `(.L_x_1952) ;  /* 0xfffffffc00f0a947 */ /* 0x008fea000383ffff */
[----:B------:R-:W-:Y:S05]  /*13790*/  BRA `(.L_x_1951) ;  /* 0xfffffee0008c7947 */ /* 0x000fea000383ffff */
.L_x_1957:
[----:B--2---:R-:W-:-:S04]  /*137a0*/  MOV R4, UR47 ;  /* 0x0000002f00047c02 */ /* 0x004fc80008000f00 */
[----:B------:R2:W3:Y:S03]  /*137b0*/  SYNCS.PHASECHK.TRANS64.TRYWAIT P2, [R4+URZ+0x38830], R3 ;  /* 0x03883003040075a7 */ /* 0x0004e6000804017f */
[----:B---3--:R-:W-:Y:S05]  /*137c0*/  @!P2 NANOSLEEP.SYNCS 0x989680 ;  /* 0x009896800000a95d */ /* 0x008fea0003900000 */
[----:B------:R-:W3:Y:S02]  /*137d0*/  @!P2 SYNCS.PHASECHK.TRANS64 P2, [R4+URZ+0x38830], R3 ;  /* 0x038830030400a5a7 */ /* 0x000ee4000804007f */
[----:B---3--:R-:W-:Y:S05]  /*137e0*/  @!P2 BRA `(.L_x_1957) ;  /* 0xfffffffc00eca947 */ /* 0x008fea000383ffff */
[----:B------:R-:W-:Y:S05]  /*137f0*/  BRA `(.L_x_1956) ;  /* 0xffffff2000ec7947 */ /* 0x000fea000383ffff */
.L_x_1961:
[----:B-12---:R-:W-:-:S04]  /*13800*/  IMAD.U32 R3, RZ, RZ, UR5 ;  /* 0x00000005ff037e24 */ /* 0x006fc8000f8e00ff */
[----:B------:R1:W2:Y:S03]  /*13810*/  SYNCS.PHASECHK.TRANS64.TRYWAIT P2, [R3+URZ+0x38850], R0 ;  /* 0x03885000030075a7 */ /* 0x0002a6000804017f */
[----:B--2---:R-:W-:Y:S05]  /*13820*/  @!P2 NANOSLEEP.SYNCS 0x989680 ;  /* 0x009896800000a95d */ /* 0x004fea0003900000 */
[----:B------:R-:W2:Y:S02]  /*13830*/  @!P2 SYNCS.PHASECHK.TRANS64 P2, [R3+URZ+0x38850], R0 ;  /* 0x038850000300a5a7 */ /* 0x000ea4000804007f */
[----:B--2---:R-:W-:Y:S05]  /*13840*/  @!P2 BRA `(.L_x_1961) ;  /* 0xfffffffc00eca947 */ /* 0x004fea000383ffff */
[----:B------:R-:W-:Y:S05]  /*13850*/  BRA `(.L_x_1960) ;  /* 0xffffff4800647947 */ /* 0x000fea000383ffff */
.L_x_1967:
[----:B--2---:R-:W-:-:S04]  /*13860*/  IMAD.U32 R4, RZ, RZ, UR4 ;  /* 0x00000004ff047e24 */ /* 0x004fc8000f8e00ff */
[----:B------:R2:W3:Y:S03]  /*13870*/  SYNCS.PHASECHK.TRANS64.TRYWAIT P2, [R4+URZ+0x38830], R3 ;  /* 0x03883003040075a7 */ /* 0x0004e6000804017f */
[----:B---3--:R-:W-:Y:S05]  /*13880*/  @!P2 NANOSLEEP.SYNCS 0x989680 ;  /* 0x009896800000a95d */ /* 0x008fea0003900000 */
[----:B------:R-:W3:Y:S02]  /*13890*/  @!P2 SYNCS.PHASECHK.TRANS64 P2, [R4+URZ+0x38830], R3 ;  /* 0x038830030400a5a7 */ /* 0x000ee4000804007f */
[----:B---3--:R-:W-:Y:S05]  /*138a0*/  @!P2 BRA `(.L_x_1967) ;  /* 0xfffffffc00eca947 */ /* 0x008fea000383ffff */
[----:B------:R-:W-:Y:S05]  /*138b0*/  BRA `(.L_x_1966) ;  /* 0xffffff6000147947 */ /* 0x000fea000383ffff */
.L_x_1971:
[----:B-12---:R-:W-:-:S04]  /*138c0*/  MOV R3, UR5 ;  /* 0x0000000500037c02 */ /* 0x006fc80008000f00 */
[----:B------:R1:W2:Y:S03]  /*138d0*/  SYNCS.PHASECHK.TRANS64.TRYWAIT P2, [R3+URZ+0x38850], R0 ;  /* 0x03885000030075a7 */ /* 0x0002a6000804017f */
[----:B--2---:R-:W-:Y:S05]  /*138e0*/  @!P2 NANOSLEEP.SYNCS 0x989680 ;  /* 0x009896800000a95d */ /* 0x004fea0003900000 */
[----:B------:R-:W2:Y:S02]  /*138f0*/  @!P2 SYNCS.PHASECHK.TRANS64 P2, [R3+URZ+0x38850], R0 ;  /* 0x038850000300a5a7 */ /* 0x000ea4000804007f */
[----:B--2---:R-:W-:Y:S05]  /*13900*/  @!P2 BRA `(.L_x_1971) ;  /* 0xfffffffc00eca947 */ /* 0x004fea000383ffff */
[----:B------:R-:W-:Y:S05]  /*13910*/  BRA `(.L_x_1970) ;  /* 0xffffff8800887947 */ /* 0x000fea000383ffff */
.L_x_1976:
[----:B--2---:R-:W-:-:S04]  /*13920*/  IMAD.U32 R7, RZ, RZ, UR5 ;  /* 0x00000005ff077e24 */ /* 0x004fc8000f8e00ff */
[----:B------:R2:W3:Y:S03]  /*13930*/  SYNCS.PHASECHK.TRANS64.TRYWAIT P0, [R7+URZ+0x38850], R0 ;  /* 0x03885000070075a7 */ /* 0x0004e6000800017f */
[----:B---3--:R-:W-:Y:S05]  /*13940*/  @!P0 NANOSLEEP.SYNCS 0x989680 ;  /* 0x009896800000895d */ /* 0x008fea0003900000 */
[----:B------:R-:W3:Y:S02]  /*13950*/  @!P0 SYNCS.PHASECHK.TRANS64 P0, [R7+URZ+0x38850], R0 ;  /* 0x03885000070085a7 */ /* 0x000ee4000800007f */
[----:B---3--:R-:W-:Y:S05]  /*13960*/  @!P0 BRA `(.L_x_1976) ;  /* 0xfffffffc00ec8947 */ /* 0x008fea000383ffff */
[----:B------:R-:W-:Y:S05]  /*13970*/  BRA `(.L_x_1975) ;  /* 0xffffffa0007c7947 */ /* 0x000fea000383ffff */
.L_x_2000:
[----:B------:R-:W1:Y:S01]  /*13980*/  S2R R7, SR_TID.X ;  /* 0x0000000000077919 */ /* 0x000e620000002100 */
[----:B------:R-:W-:Y:S01]  /*13990*/  MOV R12, RZ ;  /* 0x000000ff000c7202 */ /* 0x000fe20000000f00 */
[----:B------:R-:W-:Y:S02]  /*139a0*/  IMAD.MOV.U32 R11, RZ, RZ, 0x1f ;  /* 0x0000001fff0b7424 */ /* 0x000fe400078e00ff */
[----:B------:R-:W-:Y:S01]  /*139b0*/  IMAD.MOV.U32 R15, RZ, RZ, -0x1 ;  /* 0xffffffffff0f7424 */ /* 0x000fe200078e00ff */
[----:B-1----:R-:W-:-:S04]  /*139c0*/  SHF.R.U32.HI R7, RZ, 0x5, R7 ;  /* 0x00000005ff077819 */ /* 0x002fc80000011607 */
[----:B------:R-:W-:-:S05]  /*139d0*/  LOP3.LUT R7, R7, 0x3, RZ, 0xc0, !PT ;  /* 0x0000000307077812 */ /* 0x000fca00078ec0ff */
[----:B------:R-:W-:-:S07]  /*139e0*/  IMAD.MOV.U32 R13, RZ, RZ, R7 ;  /* 0x000000ffff0d7224 */ /* 0x000fce00078e0007 */
[----:B------:R-:W-:Y:S05]  /*139f0*/  WARPSYNC.COLLECTIVE R15, `(.L_x_2050) ;  /* 0x000000000f087348 */ /* 0x000fea0003c00000 */
[----:B------:R1:W2:Y:S02]  /*13a00*/  SHFL.IDX P6, R14, R13, R12, R11 ;  /* 0x0000000c0d0e7389 */ /* 0x0002a400000c000b */
[----:B-12---:R-:W-:Y:S01]  /*13a10*/  ENDCOLLECTIVE ;  /* 0x000000000000791b */ /* 0x006fe20003800000 */
.L_x_2050:
[----:B------:R-:W-:Y:S05]  /*13a20*/  BRA `(.L_x_2051) ;  /* 0xffffffd400647947 */ /* 0x000fea000383ffff */
.L_x_2001:
[----:B------:R-:W-:Y:S01]  /*13a30*/  BSSY B0, `(.L_x_2052) ;  /* 0x0000006000007945 */ /* 0x000fe20003800000 */
[----:B------:R-:W-:-:S07]  /*13a40*/  MOV R15, 0xffffffff ;  /* 0xffffffff000f7802 */ /* 0x000fce0000000f00 */
[----:B------:R-:W-:Y:S05]  /*13a50*/  WARPSYNC.COLLECTIVE R15, `(.L_x_2053) ;  /* 0x000000000f0c7348 */ /* 0x000fea0003c00000 */
[----:B------:R-:W-:Y:S02]  /*13a60*/  ELECT P6, UR62, PT ;  /* 0x00000000003e782f */ /* 0x000fe400038c0000 */
[----:B------:R-:W-:Y:S01]  /*13a70*/  MOV R14, UR62 ;  /* 0x0000003e000e7c02 */ /* 0x000fe20008000f00 */
[----:B------:R-:W-:Y:S10]  /*13a80*/  ENDCOLLECTIVE ;  /* 0x000000000000791b */ /* 0x000ff40003800000 */
.L_x_2053:
[----:B------:R-:W-:Y:S05]  /*13a90*/  BSYNC B0 ;  /* 0x0000000000007941 */ /* 0x000fea0003800000 */
.L_x_2052:
[----:B------:R-:W-:Y:S05]  /*13aa0*/  BRA `(.L_x_2054) ;  /* 0xffffffd400547947 */ /* 0x000fea000383ffff */
.L_x_2004:
[----:B-1----:R1:W2:Y:S02]  /*13ab0*/  SYNCS.PHASECHK.TRANS64.TRYWAIT P2, [R8+URZ+0x38840], R7 ;  /* 0x03884007080075a7 */ /* 0x0022a4000804017f */
[----:B--2---:R-:W-:Y:S05]  /*13ac0*/  @!P2 NANOSLEEP.SYNCS 0x989680 ;  /* 0x009896800000a95d */ /* 0x004fea0003900000 */
[----:B------:R-:W2:Y:S02]  /*13ad0*/  @!P2 SYNCS.PHASECHK.TRANS64 P2, [R8+URZ+0x38840], R7 ;  /* 0x038840070800a5a7 */ /* 0x000ea4000804007f */
[----:B--2---:R-:W-:Y:S05]  /*13ae0*/  @!P2 BRA `(.L_x_2004) ;  /* 0xfffffffc00f0a947 */ /* 0x004fea000383ffff */
[----:B------:R-:W-:Y:S05]  /*13af0*/  BRA `(.L_x_2055) ;  /* 0xffffffd400b47947 */ /* 0x000fea000383ffff */
.L_x_2006:
[----:B-1----:R-:W-:-:S04]  /*13b00*/  IMAD.U32 R8, RZ, RZ, UR40 ;  /* 0x00000028ff087e24 */ /* 0x002fc8000f8e00ff */
[----:B------:R1:W2:Y:S03]  /*13b10*/  SYNCS.PHASECHK.TRANS64.TRYWAIT P2, [R8+URZ+0x38820], R7 ;  /* 0x03882007080075a7 */ /* 0x0002a6000804017f */
[----:B--2---:R-:W-:Y:S05]  /*13b20*/  @!P2 NANOSLEEP.SYNCS 0x989680 ;  /* 0x009896800000a95d */ /* 0x004fea0003900000 */
[----:B------:R-:W2:Y:S02]  /*13b30*/  @!P2 SYNCS.PHASECHK.TRANS64 P2, [R8+URZ+0x38820], R7 ;  /* 0x038820070800a5a7 */ /* 0x000ea4000804007f */
[----:B--2---:R-:W-:Y:S05]  /*13b40*/  @!P2 BRA `(.L_x_2006) ;  /* 0xfffffffc00eca947 */ /* 0x004fea000383ffff */
[----:B------:R-:W-:Y:S05]  /*13b50*/  BRA `(.L_x_2056) ;  /* 0xffffffd800e47947 */ /* 0x000fea000383ffff */
.L_x_2012:
[----:B-1----:R1:W2:Y:S02]  /*13b60*/  SYNCS.PHASECHK.TRANS64.TRYWAIT P3, [R3+URZ+0x38840], R2 ;  /* 0x03884002030075a7 */ /* 0x0022a4000806017f */
[----:B--2---:R-:W-:Y:S05]  /*13b70*/  @!P3 NANOSLEEP.SYNCS 0x989680 ;  /* 0x009896800000b95d */ /* 0x004fea0003900000 */
[----:B------:R-:W2:Y:S02]  /*13b80*/  @!P3 SYNCS.PHASECHK.TRANS64 P3, [R3+URZ+0x38840], R2 ;  /* 0x038840020300b5a7 */ /* 0x000ea4000806007f */
[----:B--2---:R-:W-:Y:S05]  /*13b90*/  @!P3 BRA `(.L_x_2012) ;  /* 0xfffffffc00f0b947 */ /* 0x004fea000383ffff */
[----:B------:R-:W-:Y:S05]  /*13ba0*/  BRA `(.L_x_2057) ;  /* 0xffffffdc00907947 */ /* 0x000fea000383ffff */
.L_x_2014:
[----:B-1----:R1:W2:Y:S02]  /*13bb0*/  SYNCS.PHASECHK.TRANS64.TRYWAIT P3, [R2+URZ+0x60], R3 ;  /* 0x00006003020075a7 */ /* 0x0022a4000806017f */
[----:B--2---:R-:W-:Y:S05]  /*13bc0*/  @!P3 NANOSLEEP.SYNCS 0x989680 ;  /* 0x009896800000b95d */ /* 0x004fea0003900000 */
[----:B------:R-:W2:Y:S02]  /*13bd0*/  @!P3 SYNCS.PHASECHK.TRANS64 P3, [R2+URZ+0x60], R3 ;  /* 0x000060030200b5a7 */ /* 0x000ea4000806007f */
[----:B--2---:R-:W-:Y:S05]  /*13be0*/  @!P3 BRA `(.L_x_2014) ;  /* 0xfffffffc00f0b947 */ /* 0x004fea000383ffff */
[----:B------:R-:W-:Y:S05]  /*13bf0*/  BRA `(.L_x_2058) ;  /* 0xffffffe000207947 */ /* 0x000fea000383ffff */
.L_x_2020:
[----:B-1----:R1:W2:Y:S02]  /*13c00*/  SYNCS.PHASECHK.TRANS64.TRYWAIT P3, [R3+URZ+0x38840], R2 ;  /* 0x03884002030075a7 */ /* 0x0022a4000806017f */
[----:B--2---:R-:W-:Y:S05]  /*13c10*/  @!P3 NANOSLEEP.SYNCS 0x989680 ;  /* 0x009896800000b95d */ /* 0x004fea0003900000 */
[----:B------:R-:W2:Y:S02]  /*13c20*/  @!P3 SYNCS.PHASECHK.TRANS64 P3, [R3+URZ+0x38840], R2 ;  /* 0x038840020300b5a7 */ /* 0x000ea4000806007f */
[----:B--2---:R-:W-:Y:S05]  /*13c30*/  @!P3 BRA `(.L_x_2020) ;  /* 0xfffffffc00f0b947 */ /* 0x004fea000383ffff */
[----:B------:R-:W-:Y:S05]  /*13c40*/  BRA `(.L_x_2059) ;  /* 0xffffffe4005c7947 */ /* 0x000fea000383ffff */
.L_x_2022:
[----:B-1----:R1:W2:Y:S02]  /*13c50*/  SYNCS.PHASECHK.TRANS64.TRYWAIT P3, [R2+URZ+0x60], R17 ;  /* 0x00006011020075a7 */ /* 0x0022a4000806017f */
[----:B--2---:R-:W-:Y:S05]  /*13c60*/  @!P3 NANOSLEEP.SYNCS 0x989680 ;  /* 0x009896800000b95d */ /* 0x004fea0003900000 */
[----:B------:R-:W2:Y:S02]  /*13c70*/  @!P3 SYNCS.PHASECHK.TRANS64 P3, [R2+URZ+0x60], R17 ;  /* 0x000060110200b5a7 */ /* 0x000ea4000806007f */
[----:B--2---:R-:W-:Y:S05]  /*13c80*/  @!P3 BRA `(.L_x_2022) ;  /* 0xfffffffc00f0b947 */ /* 0x004fea000383ffff */
[----:B------:R-:W-:Y:S05]  /*13c90*/  BRA `(.L_x_2060) ;  /* 0xffffffe400ec7947 */ /* 0x000fea000383ffff */
.L_x_2027:
[----:B-1----:R1:W2:Y:S02]  /*13ca0*/  SYNCS.PHASECHK.TRANS64.TRYWAIT P3, [R2+URZ+0x38840], R3 ;  /* 0x03884003020075a7 */ /* 0x0022a4000806017f */
[----:B--2---:R-:W-:Y:S05]  /*13cb0*/  @!P3 NANOSLEEP.SYNCS 0x989680 ;  /* 0x009896800000b95d */ /* 0x004fea0003900000 */
[----:B------:R-:W2:Y:S02]  /*13cc0*/  @!P3 SYNCS.PHASECHK.TRANS64 P3, [R2+URZ+0x38840], R3 ;  /* 0x038840030200b5a7 */ /* 0x000ea4000806007f */
[----:B--2---:R-:W-:Y:S05]  /*13cd0*/  @!P3 BRA `(.L_x_2027) ;  /* 0xfffffffc00f0b947 */ /* 0x004fea000383ffff */
[----:B------:R-:W-:Y:S05]  /*13ce0*/  BRA `(.L_x_2061) ;  /* 0xffffffec00007947 */ /* 0x000fea000383ffff */
.L_x_2029:
[----:B-1----:R1:W2:Y:S02]  /*13cf0*/  SYNCS.PHASECHK.TRANS64.TRYWAIT P3, [R2+URZ+0x60], R11 ;  /* 0x0000600b020075a7 */ /* 0x0022a4000806017f */
[----:B--2---:R-:W-:Y:S05]  /*13d00*/  @!P3 NANOSLEEP.SYNCS 0x989680 ;  /* 0x009896800000b95d */ /* 0x004fea0003900000 */
[----:B------:R-:W2:Y:S02]  /*13d10*/  @!P3 SYNCS.PHASECHK.TRANS64 P3, [R2+URZ+0x60], R11 ;  /* 0x0000600b0200b5a7 */ /* 0x000ea4000806007f */
[----:B--2---:R-:W-:Y:S05]  /*13d20*/  @!P3 BRA `(.L_x_2029) ;  /* 0xfffffffc00f0b947 */ /* 0x004fea000383ffff */
[----:B------:R-:W-:Y:S05]  /*13d30*/  BRA `(.L_x_2062) ;  /* 0xffffffec00907947 */ /* 0x000fea000383ffff */
.L_x_2036:
[----:B-1----:R1:W2:Y:S02]  /*13d40*/  SYNCS.PHASECHK.TRANS64.TRYWAIT P0, [R3+URZ+0x38860], R0 ;  /* 0x03886000030075a7 */ /* 0x0022a4000800017f */
[----:B--2---:R-:W-:Y:S05]  /*13d50*/  @!P0 NANOSLEEP.SYNCS 0x989680 ;  /* 0x009896800000895d */ /* 0x004fea0003900000 */
[----:B------:R-:W2:Y:S02]  /*13d60*/  @!P0 SYNCS.PHASECHK.TRANS64 P0, [R3+URZ+0x38860], R0 ;  /* 0x03886000030085a7 */ /* 0x000ea4000800007f */
[----:B--2---:R-:W-:Y:S05]  /*13d70*/  @!P0 BRA `(.L_x_2036) ;  /* 0xfffffffc00f08947 */ /* 0x004fea000383ffff */
[----:B------:R-:W-:Y:S05]  /*13d80*/  BRA `(.L_x_2063) ;  /* 0xfffffff000907947 */ /* 0x000fea000383ffff */
.L_x_2038:
[----:B------:R-:W-:Y:S01]  /*13d90*/  BSSY B0, `(.L_x_2064) ;  /* 0x0000007000007945 */ /* 0x000fe20003800000 */
[----:B------:R-:W-:Y:S01]  /*13da0*/  IMAD.MOV.U32 R12, RZ, RZ, RZ ;  /* 0x000000ffff0c7224 */ /* 0x000fe200078e00ff */
[----:B------:R-:W-:Y:S01]  /*13db0*/  MOV R11, 0x1f ;  /* 0x0000001f000b7802 */ /* 0x000fe20000000f00 */
[----:B------:R-:W-:-:S07]  /*13dc0*/  IMAD.MOV.U32 R15, RZ, RZ, -0x1 ;  /* 0xffffffffff0f7424 */ /* 0x000fce00078e00ff */
[----:B------:R-:W-:Y:S05]  /*13dd0*/  WARPSYNC.COLLECTIVE R15, `(.L_x_2065) ;  /* 0x000000000f087348 */ /* 0x000fea0003c00000 */
[----:B------:R1:W2:Y:S02]  /*13de0*/  SHFL.IDX P6, R14, R13, R12, R11 ;  /* 0x0000000c0d0e7389 */ /* 0x0002a400000c000b */
[----:B-12---:R-:W-:Y:S01]  /*13df0*/  ENDCOLLECTIVE ;  /* 0x000000000000791b */ /* 0x006fe20003800000 */
.L_x_2065:
[----:B------:R-:W-:Y:S05]  /*13e00*/  BSYNC B0 ;  /* 0x0000000000007941 */ /* 0x000fea0003800000 */
.L_x_2064:
[----:B------:R-:W-:Y:S05]  /*13e10*/  BRA `(.L_x_2066) ;  /* 0xfffffff4002c7947 */ /* 0x000fea000383ffff */
.L_x_2040:
[----:B--2---:R2:W3:Y:S02]  /*13e20*/  SYNCS.PHASECHK.TRANS64.TRYWAIT P0, [R7+URZ+0x38820], R0 ;  /* 0x03882000070075a7 */ /* 0x0044e4000800017f */
[----:B---3--:R-:W-:Y:S05]  /*13e30*/  @!P0 NANOSLEEP.SYNCS 0x989680 ;  /* 0x009896800000895d */ /* 0x008fea0003900000 */
[----:B------:R-:W3:Y:S02]  /*13e40*/  @!P0 SYNCS.PHASECHK.TRANS64 P0, [R7+URZ+0x38820], R0 ;  /* 0x03882000070085a7 */ /* 0x000ee4000800007f */
[----:B---3--:R-:W-:Y:S05]  /*13e50*/  @!P0 BRA `(.L_x_2040) ;  /* 0xfffffffc00f08947 */ /* 0x008fea000383ffff */
[----:B------:R-:W-:Y:S05]  /*13e60*/  BRA `(.L_x_2067) ;  /* 0xfffffff400747947 */ /* 0x000fea000383ffff */
.L_x_2044:
[----:B--2---:R2:W3:Y:S02]  /*13e70*/  SYNCS.PHASECHK.TRANS64.TRYWAIT P0, [R5+URZ], R4 ;  /* 0x00000004050075a7 */ /* 0x0044e4000800017f */
[----:B---3--:R-:W-:Y:S05]  /*13e80*/  @!P0 NANOSLEEP.SYNCS 0x989680 ;  /* 0x009896800000895d */ /* 0x008fea0003900000 */
[----:B------:R-:W3:Y:S02]  /*13e90*/  @!P0 SYNCS.PHASECHK.TRANS64 P0, [R5+URZ], R4 ;  /* 0x00000004050085a7 */ /* 0x000ee4000800007f */
[----:B---3--:R-:W-:Y:S05]  /*13ea0*/  @!P0 BRA `(.L_x_2044) ;  /* 0xfffffffc00f08947 */ /* 0x008fea000383ffff */
[----:B------:R-:W-:Y:S05]  /*13eb0*/  BRA `(.L_x_2068) ;  /* 0xfffffff400d07947 */ /* 0x000fea000383ffff */
.L_x_2045:
[----:B---3--:R3:W4:Y:S02]  /*13ec0*/  SYNCS.PHASECHK.TRANS64.TRYWAIT P0, [R3+URZ], R0 ;  /* 0x00000000030075a7 */ /* 0x008724000800017f */
[----:B----4-:R-:W-:Y:S05]  /*13ed0*/  @!P0 NANOSLEEP.SYNCS 0x989680 ;  /* 0x009896800000895d */ /* 0x010fea0003900000 */
[----:B------:R-:W4:Y:S02]  /*13ee0*/  @!P0 SYNCS.PHASECHK.TRANS64 P0, [R3+URZ], R0 ;  /* 0x00000000030085a7 */ /* 0x000f24000800007f */
[----:B----4-:R-:W-:Y:S05]  /*13ef0*/  @!P0 BRA `(.L_x_2045) ;  /* 0xfffffffc00f08947 */ /* 0x010fea000383ffff */
[----:B------:R-:W-:Y:S05]  /*13f00*/  BRA `(.L_x_2069) ;  /* 0xfffffff400c47947 */ /* 0x000fea000383ffff */
.L_x_2047:
[----:B--2---:R2:W3:Y:S02]  /*13f10*/  SYNCS.PHASECHK.TRANS64.TRYWAIT P0, [R5+URZ], R4 ;  /* 0x00000004050075a7 */ /* 0x0044e4000800017f */
[----:B---3--:R-:W-:Y:S05]  /*13f20*/  @!P0 NANOSLEEP.SYNCS 0x989680 ;  /* 0x009896800000895d */ /* 0x008fea0003900000 */
[----:B------:R-:W3:Y:S02]  /*13f30*/  @!P0 SYNCS.PHASECHK.TRANS64 P0, [R5+URZ], R4 ;  /* 0x00000004050085a7 */ /* 0x000ee4000800007f */
[----:B---3--:R-:W-:Y:S05]  /*13f40*/  @!P0 BRA `(.L_x_2047) ;  /* 0xfffffffc00f08947 */ /* 0x008fea000383ffff */
[----:B------:R-:W-:Y:S05]  /*13f50*/  BRA `(.L_x_2070) ;  /* 0xfffffff400c87947 */ /* 0x000fea000383ffff */
.L_x_2071:
        /* <DEDUP_REMOVED lines=10> */
.L_x_2844:


//--------------------- .text._ZN7cutlass13device_kernelIN5flash11enable_sm90INS1_16FlashAttnFwdSm90INS1_25CollectiveMainloopFwdSm90ILi2EN4cute5tupleIJNS5_1CILi1EEES8_S8_EEENS6_IJNS7_ILi128EEENS7_ILi80EEENS7_ILi256EEEEEELi256ENS_10bfloat16_tEfNS_4arch4Sm90ELb1ELb0ELb0ELb1ELb0ELb0ELb0ELb1ELb1ELb0ELb0ELb0EEENS1_21CollectiveEpilogueFwdINS6_IJSA_SC_SB_EEES9_SE_SG_Li256ELb1ELb0ELb0ELb0EEENS1_36VarlenDynamicPersistentTileSchedulerILi128ELi80ELi256ELi32ELb0ELb0ELb1ELb1ELb1ELb1EEEEEEEEEvNT_6ParamsE --------------------------
	.section	.text._ZN7cutlass13device_kernelIN5flash11enable_sm90INS1_16FlashAttnFwdSm90INS1_25CollectiveMainloopFwdSm90ILi2EN4cute5tupleIJNS5_1CILi1EEES8_S8_EEENS6_IJNS7_ILi128EEENS7_ILi80EEENS7_ILi256EEEEEELi256ENS_10bfloat16_tEfNS_4arch4Sm90ELb1ELb0ELb0ELb1ELb0ELb0ELb0ELb1ELb1ELb0ELb0ELb0EEENS1_21CollectiveEpilogueFwdINS6_IJSA_SC_SB_EEES9_SE_SG_Li256ELb1ELb0ELb0ELb0EEENS1_36VarlenDynamicPersistentTileSchedulerILi128ELi80ELi256ELi32ELb0ELb0ELb1ELb1ELb1ELb1EEEEEEEEEvNT_6ParamsE,"ax",@progbits
	.align	128
.text._ZN7cutlass13device_kernelIN5flash11enable_sm90INS1_16FlashAttnFwdSm90INS1_25CollectiveMainloopFwdSm90ILi2EN4cute5tupleIJNS5_1CILi1EEES8_S8_EEENS6_IJNS7_ILi128EEENS7_ILi80EEENS7_ILi256EEEEEELi256ENS_10bfloat16_tEfNS_4arch4Sm90ELb1ELb0ELb0ELb1ELb0ELb0ELb0ELb1ELb1ELb0ELb0ELb0EEENS1_21CollectiveEpilogueFwdINS6_IJSA_SC_SB_EEES9_SE_SG_Li256ELb1ELb0ELb0ELb0EEENS1_36VarlenDynamicPersistentTileSchedulerILi128ELi80ELi256ELi32ELb0ELb0ELb1ELb1ELb1ELb1EEEEEEEEEvNT_6ParamsE:
        .type           _ZN7cutlass13device_kernelIN5flash11enable_sm90INS1_16FlashAttnFwdSm90INS1_25CollectiveMainloopFwdSm90ILi2EN4cute5tupleIJNS5_1CILi1EEES8_S8_EEENS6_IJNS7_ILi128EEENS7_ILi80EEENS7_ILi256EEEEEELi256ENS_10bfloat16_tEfNS_4arch4Sm90ELb1ELb0ELb0ELb1ELb0ELb0ELb0ELb1ELb1ELb0ELb0ELb0EEENS1_21CollectiveEpilogueFwdINS6_IJSA_SC_SB_EEES9_SE_SG_Li256ELb1ELb0ELb0ELb0EEENS1_36VarlenDynamicPersistentTileSchedulerILi128ELi80ELi256ELi32ELb0ELb0ELb1ELb1ELb1ELb1EEEEEEEEEvNT_6ParamsE,@function
        .size           _ZN7cutlass13device_kernelIN5flash11enable_sm90INS1_16FlashAttnFwdSm90INS1_25CollectiveMainloopFwdSm90ILi2EN4cute5tupleIJNS5_1CILi1EEES8_S8_EEENS6_IJNS7_ILi128EEENS7_ILi80EEENS7_ILi256EEEEEELi256ENS_10bfloat16_tEfNS_4arch4Sm90ELb1ELb0ELb0ELb1ELb0ELb0ELb0ELb1ELb1ELb0ELb0ELb0EEENS1_21CollectiveEpilogueFwdINS6_IJSA_SC_SB_EEES9_SE_SG_Li256ELb1ELb0ELb0ELb0EEENS1_36VarlenDynamicPersistentTileSchedulerILi128ELi80ELi256ELi32ELb0ELb0ELb1ELb1ELb1ELb1EEEEEEEEEvNT_6ParamsE,(.L_x_2845 - _ZN7cutlass13device_kernelIN5flash11enable_sm90INS1_16FlashAttnFwdSm90INS1_25CollectiveMainloopFwdSm90ILi2EN4cute5tupleIJNS5_1CILi1EEES8_S8_EEENS6_IJNS7_ILi128EEENS7_ILi80EEENS7_ILi256EEEEEELi256ENS_10bfloat16_tEfNS_4arch4Sm90ELb1ELb0ELb0ELb1ELb0ELb0ELb0ELb1ELb1ELb0ELb0ELb0EEENS1_21CollectiveEpilogueFwdINS6_IJSA_SC_SB_EEES9_SE_SG_Li256ELb1ELb0ELb0ELb0EEENS1_36VarlenDynamicPersistentTileSchedulerILi128ELi80ELi256ELi32ELb0ELb0ELb1ELb1ELb1ELb1EEEEEEEEEvNT_6ParamsE)
        .other          _ZN7cutlass13device_kernelIN5flash11enable_sm90INS1_16FlashAttnFwdSm90INS1_25CollectiveMainloopFwdSm90ILi2EN4cute5tupleIJNS5_1CILi1EEES8_S8_EEENS6_IJNS7_ILi128EEENS7_ILi80EEENS7_ILi256EEEEEELi256ENS_10bfloat16_tEfNS_4arch4Sm90ELb1ELb0ELb0ELb1ELb0ELb0ELb0ELb1ELb1ELb0ELb0ELb0EEENS1_21CollectiveEpilogueFwdINS6_IJSA_SC_SB_EEES9_SE_SG_Li256ELb1ELb0ELb0ELb0EEENS1_36VarlenDynamicPersistentTileSchedulerILi128ELi80ELi256ELi32ELb0ELb0ELb1ELb1ELb1ELb1EEEEEEEEEvNT_6ParamsE,@"STO_CUDA_ENTRY STV_DEFAULT"
_ZN7cutlass13device_kernelIN5flash11enable_sm90INS1_16FlashAttnFwdSm90INS1_25CollectiveMainloopFwdSm90ILi2EN4cute5tupleIJNS5_1CILi1EEES8_S8_EEENS6_IJNS7_ILi128EEENS7_ILi80EEENS7_ILi256EEEEEELi256ENS_10bfloat16_tEfNS_4arch4Sm90ELb1ELb0ELb0ELb1ELb0ELb0ELb0ELb1ELb1ELb0ELb0ELb0EEENS1_21CollectiveEpilogueFwdINS6_IJSA_SC_SB_EEES9_SE_SG_Li256ELb1ELb0ELb0ELb0EEENS1_36VarlenDynamicPersistentTileSchedulerILi128ELi80ELi256ELi32ELb0ELb0ELb1ELb1ELb1ELb1EEEEEEEEEvNT_6ParamsE:
        /* <DEDUP_REMOVED lines=21> */
.L_x_2073:
[----:B------:R-:W-:Y:S05]  /*0150*/  BSYNC B0 ;  /* 0x0000000000007941 */ /* 0x000fea0003800000 */
.L_x_2072:
        /* <DEDUP_REMOVED lines=41> */
.L_x_2074:
        /* <DEDUP_REMOVED lines=22> */
.L_x_2075:
        /* <DEDUP_REMOVED lines=18> */
.L_x_2076:
        /* <DEDUP_REMOVED lines=22> */
.L_x_2077:
        /* <DEDUP_REMOVED lines=22> */
.L_x_2078:
        /* <DEDUP_REMOVED lines=8> */
.L_x_2080:
        /* <DEDUP_REMOVED lines=17> */
[----:B------:R-:W0:Y:S11]  /*0ac0*/  S2R R0, SR_TID.X ;  /* 0x0000000000007919 */ /* 0x000e360000002100 */
[----:B------:R-:W-:Y:S01]  /*0ad0*/  IMAD.U32 R19, RZ, RZ, UR5 ;  /* 0x00000005ff137e24 */ /* 0x000fe2000f8e00ff */
[----:B------:R-:W-:Y:S01]  /*0ae0*/  R2UR UR5, R14 ;  /* 0x000000000e0572ca */ /* 0x000fe200000e0000 */
[----:B0-----:R-:W-:-:S05]  /*0af0*/  VIADD R225, R0, 0xffffff80 ;  /* 0xffffff8000e17836 */ /* 0x001fca0000000000 */
[----:B------:R-:W-:-:S04]  /*0b00*/  SHF.R.S32.HI R0, RZ, 0x1f, R225 ;  /* 0x0000001fff007819 */ /* 0x000fc800000114e1 */
[CC--:B------:R-:W-:Y:S02]  /*0b10*/  LEA.HI R3, R0.reuse, R225.reuse, RZ, 0x7 ;  /* 0x000000e100037211 */ /* 0x0c0fe400078f38ff */
[----:B------:R-:W-:Y:S02]  /*0b20*/  LEA.HI R4, R0, R225, RZ, 0x5 ;  /* 0x000000e100047211 */ /* 0x000fe400078f28ff */
[----:B------:R-:W-:Y:S02]  /*0b30*/  SHF.R.S32.HI R222, RZ, 0x7, R3 ;  /* 0x00000007ffde7819 */ /* 0x000fe40000011403 */
[----:B--2---:R-:W-:Y:S02]  /*0b40*/  R2UR UR4, R2 ;  /* 0x00000000020472ca */ /* 0x004fe400000e0000 */
[C---:B------:R-:W-:Y:S02]  /*0b50*/  LOP3.LUT R2, R3.reuse, 0xffffff80, RZ, 0xc0, !PT ;  /* 0xffffff8003027812 */ /* 0x040fe400078ec0ff */
[----:B------:R-:W-:-:S03]  /*0b60*/  LEA.HI R3, R3, R222, RZ, 0x1 ;  /* 0x000000de03037211 */ /* 0x000fc600078f08ff */
[----:B------:R-:W-:Y:S01]  /*0b70*/  IMAD.IADD R221, R225, 0x1, -R2 ;  /* 0x00000001e1dd7824 */ /* 0x000fe200078e0a02 */
[----:B------:R-:W-:-:S04]  /*0b80*/  LOP3.LUT R3, R3, 0x3fffffe, RZ, 0xc0, !PT ;  /* 0x03fffffe03037812 */ /* 0x000fc800078ec0ff */
[----:B------:R-:W-:Y:S01]  /*0b90*/  SHF.R.S32.HI R8, RZ, 0x1f, R221 ;  /* 0x0000001fff087819 */ /* 0x000fe200000114dd */
[----:B------:R-:W-:Y:S01]  /*0ba0*/  ULOP3.LUT UR4, UR4, 0x1, URZ, 0xfc, !UPT ;  /* 0x0000000104047892 */ /* 0x000fe2000f8efc3f */
[----:B------:R-:W-:Y:S02]  /*0bb0*/  IMAD.IADD R3, R222, 0x1, -R3 ;  /* 0x00000001de037824 */ /* 0x000fe400078e0a03 */
[CC--:B------:R-:W-:Y:S02]  /*0bc0*/  LEA.HI R9, R8.reuse, R221.reuse, RZ, 0x2 ;  /* 0x000000dd08097211 */ /* 0x0c0fe400078f10ff */
[----:B------:R-:W-:Y:S01]  /*0bd0*/  LEA.HI R8, R8, R221, RZ, 0x5 ;  /* 0x000000dd08087211 */ /* 0x000fe200078f28ff */
[----:B------:R-:W-:Y:S01]  /*0be0*/  IMAD.U32 R224, RZ, RZ, UR4 ;  /* 0x00000004ffe07e24 */ /* 0x000fe2000f8e00ff */
[--C-:B------:R-:W-:Y:S01]  /*0bf0*/  SHF.R.S32.HI R5, RZ, 0x2, R9.reuse ;  /* 0x00000002ff057819 */ /* 0x100fe20000011409 */
[----:B------:R-:W-:Y:S01]  /*0c00*/  UMOV UR4, URZ ;  /* 0x0000003f00047c82 */ /* 0x000fe20008000000 */
[----:B------:R-:W-:Y:S01]  /*0c10*/  SHF.R.S32.HI R2, RZ, 0x1f, R9 ;  /* 0x0000001fff027819 */ /* 0x000fe20000011409 */
[----:B------:R-:W-:Y:S01]  /*0c20*/  IMAD.U32 R220, RZ, RZ, UR4 ;  /* 0x00000004ffdc7e24 */ /* 0x000fe2000f8e00ff */
[----:B------:R-:W-:Y:S01]  /*0c30*/  SHF.R.S32.HI R8, RZ, 0x5, R8 ;  /* 0x00000005ff087819 */ /* 0x000fe20000011408 */
[----:B------:R-:W-:Y:S01]  /*0c40*/  IMAD.U32 R16, RZ, RZ, UR4 ;  /* 0x00000004ff107e24 */ /* 0x000fe2000f8e00ff */
[----:B------:R-:W-:-:S02]  /*0c50*/  LEA.HI R2, R2, R5, RZ, 0x3 ;  /* 0x0000000502027211 */ /* 0x000fc400078f18ff */
[----:B------:R-:W-:Y:S02]  /*0c60*/  LOP3.LUT R214, R9, 0x7ffffffc, RZ, 0xc0, !PT ;  /* 0x7ffffffc09d67812 */ /* 0x000fe400078ec0ff */
[----:B------:R-:W-:Y:S02]  /*0c70*/  LOP3.LUT R6, R2, 0xfffffff8, RZ, 0xc0, !PT ;  /* 0xfffffff802067812 */ /* 0x000fe400078ec0ff */
[CC--:B------:R-:W-:Y:S02]  /*0c80*/  LEA.HI R2, R0.reuse, R225.reuse, RZ, 0x4 ;  /* 0x000000e100027211 */ /* 0x0c0fe400078f20ff */
[----:B------:R-:W-:Y:S01]  /*0c90*/  LEA.HI R0, R0, R225, RZ, 0x3 ;  /* 0x000000e100007211 */ /* 0x000fe200078f18ff */
[----:B------:R-:W-:Y:S01]  /*0ca0*/  IMAD.IADD R11, R5, 0x1, -R6 ;  /* 0x00000001050b7824 */ /* 0x000fe200078e0a06 */
[----:B------:R-:W-:Y:S01]  /*0cb0*/  SHF.R.S32.HI R5, RZ, 0x4, R2 ;  /* 0x00000004ff057819 */ /* 0x000fe20000011402 */
[----:B------:R-:W-:Y:S01]  /*0cc0*/  IMAD.SHL.U32 R6, R4, 0x20, RZ ;  /* 0x0000002004067824 */ /* 0x000fe200078e00ff */
[----:B------:R-:W-:Y:S01]  /*0cd0*/  LOP3.LUT R4, R2, 0x3fffff0, RZ, 0xc0, !PT ;  /* 0x03fffff002047812 */ /* 0x000fe200078ec0ff */
[----:B------:R-:W-:Y:S01]  /*0ce0*/  IMAD R8, R8, 0x10, R11 ;  /* 0x0000001008087824 */ /* 0x000fe200078e020b */
[----:B------:R-:W-:-:S02]  /*0cf0*/  LEA.HI R2, R2, R5, RZ, 0x1 ;  /* 0x0000000502027211 */ /* 0x000fc400078f08ff */
[----:B------:R-:W-:Y:S01]  /*0d00*/  LOP3.LUT R7, R6, 0xfffffc00, RZ, 0xc0, !PT ;  /* 0xfffffc0006077812 */ /* 0x000fe200078ec0ff */
[----:B------:R-:W-:Y:S01]  /*0d10*/  IMAD.IADD R4, R225, 0x1, -R4 ;  /* 0x00000001e1047824 */ /* 0x000fe200078e0a04 */
[----:B------:R-:W-:Y:S01]  /*0d20*/  LOP3.LUT R2, R2, 0x1ffffffe, RZ, 0xc0, !PT ;  /* 0x1ffffffe02027812 */ /* 0x000fe200078ec0ff */
[----:B------:R-:W-:Y:S01]  /*0d30*/  IMAD R215, R3, 0x40, R8 ;  /* 0x0000004003d77824 */ /* 0x000fe200078e0208 */
[----:B------:R-:W-:Y:S01]  /*0d40*/  SHF.R.S32.HI R212, RZ, 0x3, R0 ;  /* 0x00000003ffd47819 */ /* 0x000fe20000011400 */
[----:B------:R-:W-:Y:S01]  /*0d50*/  IMAD R7, R4, 0x40, R7 ;  /* 0x0000004004077824 */ /* 0x000fe200078e0207 */
[----:B------:R-:W-:Y:S02]  /*0d60*/  IADD3 R2, R5, -R2, RZ ;  /* 0x8000000205027210 */ /* 0x000fe40007ffe0ff */
[----:B------:R-:W-:-:S03]  /*0d70*/  IADD3 R214, R221, -R214, RZ ;  /* 0x800000d6ddd67210 */ /* 0x000fc60007ffe0ff */
[----:B------:R-:W-:Y:S01]  /*0d80*/  IMAD R223, R2, 0x8, R7 ;  /* 0x0000000802df7824 */ /* 0x000fe200078e0207 */
[----:B------:R-:W-:Y:S01]  /*0d90*/  LOP3.LUT R2, R0, 0x1ffffff8, RZ, 0xc0, !PT ;  /* 0x1ffffff800027812 */ /* 0x000fe200078ec0ff */
[----:B------:R-:W-:-:S04]  /*0da0*/  IMAD.MOV.U32 R7, RZ, RZ, R15 ;  /* 0x000000ffff077224 */ /* 0x000fc800078e000f */
[----:B------:R-:W-:-:S04]  /*0db0*/  IMAD.IADD R2, R225, 0x1, -R2 ;  /* 0x00000001e1027824 */ /* 0x000fc800078e0a02 */
[----:B------:R-:W-:-:S07]  /*0dc0*/  IMAD.SHL.U32 R18, R2, 0x8, RZ ;  /* 0x0000000802127824 */ /* 0x000fce00078e00ff */
.L_x_2134:
        /* <DEDUP_REMOVED lines=14> */
[----:B------:R-:W-:Y:S01]  /*0eb0*/  IMAD.U32 R216, RZ, RZ, UR4 ;  /* 0x00000004ffd87e24 */ /* 0x000fe2000f8e00ff */
[----:B------:R-:W-:-:S04]  /*0ec0*/  @UP0 ULEA UR6, UP2, UR4, UR6, 0x2 ;  /* 0x0000000604060291 */ /* 0x000fc8000f84103f */
[----:B------:R-:W-:Y:S02]  /*0ed0*/  @UP0 ULEA.HI.X UR7, UR4, UR7, UR12, 0x2, UP2 ;  /* 0x0000000704070291 */ /* 0x000fe400090f140c */
[----:B------:R-:W-:Y:S01]  /*0ee0*/  IMAD.U32 R218, RZ, RZ, UR12 ;  /* 0x0000000cffda7e24 */ /* 0x000fe2000f8e00ff */
[----:B------:R-:W-:Y:S01]  /*0ef0*/  @UP1 ULEA UR8, UP0, UR4, UR8, 0x2 ;  /* 0x0000000804081291 */ /* 0x000fe2000f80103f */
[----:B------:R-:W-:-:S03]  /*0f00*/  IMAD.U32 R2, RZ, RZ, UR6 ;  /* 0x00000006ff027e24 */ /* 0x000fc6000f8e00ff */
[----:B------:R-:W-:Y:S01]  /*0f10*/  @UP1 ULEA.HI.X UR9, UR4, UR9, UR12, 0x2, UP0 ;  /* 0x0000000904091291 */ /* 0x000fe200080f140c */
[----:B------:R-:W-:Y:S01]  /*0f20*/  IMAD.U32 R3, RZ, RZ, UR7 ;  /* 0x00000007ff037e24 */ /* 0x000fe2000f8e00ff */
[----:B------:R-:W-:Y:S01]  /*0f30*/  ULDC.64 UR6, c[0x0][0x3f8] ;  /* 0x0000fe0000067ab9 */ /* 0x000fe20000000a00 */
[----:B---34-:R-:W-:-:S03]  /*0f40*/  IMAD.U32 R4, RZ, RZ, UR8 ;  /* 0x00000008ff047e24 */ /* 0x018fc6000f8e00ff */
[----:B------:R-:W-:Y:S01]  /*0f50*/  IMAD.U32 R5, RZ, RZ, UR9 ;  /* 0x00000009ff057e24 */ /* 0x000fe2000f8e00ff */
[----:B------:R-:W2:Y:S01]  /*0f60*/  @P0 LDG.E R2, desc[UR10][R2.64] ;  /* 0x0000000a02020981 */ /* 0x000ea2000c1e1900 */
[----:B------:R-:W-:Y:S01]  /*0f70*/  UISETP.NE.U32.AND UP0, UPT, UR6, URZ, UPT ;  /* 0x0000003f0600728c */ /* 0x000fe2000bf05070 */
[----:B------:R-:W-:Y:S02]  /*0f80*/  ULDC UR8, c[0x0][0x2e0] ;  /* 0x0000b80000087ab9 */ /* 0x000fe40000000800 */
[----:B------:R-:W3:Y:S01]  /*0f90*/  @P2 LDG.E R4, desc[UR10][R4.64] ;  /* 0x0000000a04042981 */ /* 0x000ee2000c1e1900 */
[----:B------:R-:W-:Y:S01]  /*0fa0*/  ULDC UR9, c[0x0][0x288] ;  /* 0x0000a20000097ab9 */ /* 0x000fe20000000800 */
[----:B------:R-:W-:Y:S01]  /*0fb0*/  UISETP.NE.AND.EX UP0, UPT, UR7, URZ, UPT, UP0 ;  /* 0x0000003f0700728c */ /* 0x000fe2000bf05300 */
[----:B------:R-:W-:Y:S01]  /*0fc0*/  IMAD.U32 R217, RZ, RZ, UR5 ;  /* 0x00000005ffd97e24 */ /* 0x000fe2000f8e00ff */
[----:B------:R-:W-:Y:S01]  /*0fd0*/  ULDC UR6, c[0x0][0x404] ;  /* 0x0001010000067ab9 */ /* 0x000fe20000000800 */
[----:B------:R-:W-:Y:S01]  /*0fe0*/  ULDC.64 UR10, c[0x0][0xa20] ;  /* 0x00028800000a7ab9 */ /* 0x000fe20000000a00 */
[----:B------:R-:W-:Y:S01]  /*0ff0*/  USEL UR6, UR6, 0x1, UP0 ;  /* 0x0000000106067887 */ /* 0x000fe20008000000 */
[----:B------:R-:W-:Y:S01]  /*1000*/  ISETP.NE.U32.AND P1, PT, RZ, UR10, PT ;  /* 0x0000000aff007c0c */ /* 0x000fe2000bf25070 */
[----:B------:R-:W-:-:S02]  /*1010*/  UMOV UR4, URZ ;  /* 0x0000003f00047c82 */ /* 0x000fc40008000000 */
[----:B------:R-:W-:Y:S01]  /*1020*/  UIMAD UR8, UR6, UR8, URZ ;  /* 0x00000008060872a4 */ /* 0x000fe2000f8e023f */
[----:B------:R-:W-:Y:S02]  /*1030*/  ISETP.NE.AND.EX P1, PT, RZ, UR11, PT, P1 ;  /* 0x0000000bff007c0c */ /* 0x000fe4000bf25310 */
[----:B--2---:R-:W-:Y:S02]  /*1040*/  @P0 R2UR UR4, R2 ;  /* 0x00000000020402ca */ /* 0x004fe400000e0000 */
[----:B---3--:R-:W-:-:S13]  /*1050*/  @P2 R2UR UR9, R4 ;  /* 0x00000000040922ca */ /* 0x008fda00000e0000 */
[----:B-----5:R-:W-:Y:S01]  /*1060*/  IMAD.U32 R22, RZ, RZ, UR9 ;  /* 0x00000009ff167e24 */ /* 0x020fe2000f8e00ff */
[----:B-1----:R-:W-:Y:S06]  /*1070*/  @P2 BRA `(.L_x_2081) ;  /* 0x0000000000402947 */ /* 0x002fec0003800000 */
        /* <DEDUP_REMOVED lines=8> */
[----:B------:R-:W-:Y:S01]  /*1100*/  MOV R2, UR6 ;  /* 0x0000000600027c02 */ /* 0x000fe20008000f00 */
[----:B------:R-:W-:-:S05]  /*1110*/  IMAD.U32 R3, RZ, RZ, UR7 ;  /* 0x00000007ff037e24 */ /* 0x000fca000f8e00ff */
[----:B------:R-:W2:Y:S04]  /*1120*/  LDG.E R4, desc[UR12][R2.64] ;  /* 0x0000000c02047981 */ /* 0x000ea8000c1e1900 */
[----:B------:R-:W3:Y:S01]  /*1130*/  LDG.E R0, desc[UR12][R2.64+0x4] ;  /* 0x0000040c02007981 */ /* 0x000ee2000c1e1900 */
[----:B--2---:R-:W-:Y:S02]  /*1140*/  R2UR UR5, R4 ;  /* 0x00000000040572ca */ /* 0x004fe400000e0000 */
[----:B---3--:R-:W-:-:S13]  /*1150*/  R2UR UR6, R0 ;  /* 0x00000000000672ca */ /* 0x008fda00000e0000 */
[----:B------:R-:W-:-:S06]  /*1160*/  UIADD3 UR5, -UR5, UR6, URZ ;  /* 0x0000000605057290 */ /* 0x000fcc000fffe13f */
[----:B------:R-:W-:-:S07]  /*1170*/  IMAD.U32 R22, RZ, RZ, UR5 ;  /* 0x00000005ff167e24 */ /* 0x000fce000f8e00ff */
.L_x_2081:
[----:B------:R-:W-:-:S13]  /*1180*/  R2UR UR5, R19 ;  /* 0x00000000130572ca */ /* 0x000fda00000e0000 */
[----:B------:R-:W-:Y:S01]  /*1190*/  IMAD.U32 R219, RZ, RZ, UR5 ;  /* 0x00000005ffdb7e24 */ /* 0x000fe2000f8e00ff */
[----:B------:R-:W-:Y:S06]  /*11a0*/  @!P1 BRA `(.L_x_2082) ;  /* 0x0000000000289947 */ /* 0x000fec0003800000 */
[----:B------:R-:W-:Y:S01]  /*11b0*/  R2UR UR6, R216 ;  /* 0x00000000d80672ca */ /* 0x000fe200000e0000 */
[----:B------:R-:W-:Y:S01]  /*11c0*/  ULDC.64 UR8, c[0x0][0x208] ;  /* 0x0000820000087ab9 */ /* 0x000fe20000000a00 */
[----:B------:R-:W-:-:S11]  /*11d0*/  R2UR UR7, R218 ;  /* 0x00000000da0772ca */ /* 0x000fd600000e0000 */
[----:B------:R-:W-:-:S04]  /*11e0*/  ULEA UR5, UP0, UR6, UR10, 0x2 ;  /* 0x0000000a06057291 */ /* 0x000fc8000f80103f */
[----:B------:R-:W-:Y:S02]  /*11f0*/  ULEA.HI.X UR6, UR6, UR11, UR7, 0x2, UP0 ;  /* 0x0000000b06067291 */ /* 0x000fe400080f1407 */
[----:B------:R-:W-:-:S04]  /*1200*/  IMAD.U32 R2, RZ, RZ, UR5 ;  /* 0x00000005ff027e24 */ /* 0x000fc8000f8e00ff */
[----:B------:R-:W-:-:S05]  /*1210*/  IMAD.U32 R3, RZ, RZ, UR6 ;  /* 0x00000006ff037e24 */ /* 0x000fca000f8e00ff */
[----:B------:R-:W2:Y:S02]  /*1220*/  LDG.E R2, desc[UR8][R2.64] ;  /* 0x0000000802027981 */ /* 0x000ea4000c1e1900 */
[----:B--2---:R-:W-:Y:S01]  /*1230*/  R2UR UR8, R2 ;  /* 0x00000000020872ca */ /* 0x004fe200000e0000 */
[----:B------:R-:W-:-:S14]  /*1240*/  BRA `(.L_x_2083) ;  /* 0x00000000003c7947 */ /* 0x000fdc0003800000 */
.L_x_2082:
        /* <DEDUP_REMOVED lines=15> */
.L_x_2083:
[----:B------:R-:W-:Y:S01]  /*1340*/  R2UR UR5, R19 ;  /* 0x00000000130572ca */ /* 0x000fe200000e0000 */
[----:B------:R-:W-:Y:S01]  /*1350*/  UIADD3 UR6, -UR4, UR8, URZ ;  /* 0x0000000804067290 */ /* 0x000fe2000fffe13f */
[----:B------:R-:W-:Y:S01]  /*1360*/  R2UR UR7, R22 ;  /* 0x00000000160772ca */ /* 0x000fe200000e0000 */
[----:B------:R-:W-:Y:S01]  /*1370*/  IMAD.MOV.U32 R0, RZ, RZ, RZ ;  /* 0x000000ffff007224 */ /* 0x000fe200078e00ff */
[----:B------:R-:W-:Y:S01]  /*1380*/  PLOP3.LUT P0, PT, PT, PT, PT, 0x80, 0x0 ;  /* 0x000000000000781c */ /* 0x000fe20003f0f070 */
[----:B------:R-:W-:Y:S01]  /*1390*/  UIADD3 UR4, UR6, 0x4f, URZ ;  /* 0x0000004f06047890 */ /* 0x000fe2000fffe03f */
[----:B------:R-:W-:Y:S01]  /*13a0*/  CS2R R2, SRZ ;  /* 0x0000000000027805 */ /* 0x000fe2000001ff00 */
[----:B------:R-:W-:Y:S01]  /*13b0*/  IMAD.U32 R23, RZ, RZ, UR6 ;  /* 0x00000006ff177e24 */ /* 0x000fe2000f8e00ff */
[----:B------:R-:W-:Y:S02]  /*13c0*/  CS2R R150, SRZ ;  /* 0x0000000000967805 */ /* 0x000fe4000001ff00 */
[----:B------:R-:W-:-:S02]  /*13d0*/  CS2R R148, SRZ ;  /* 0x0000000000947805 */ /* 0x000fc4000001ff00 */
[----:B------:R-:W-:Y:S02]  /*13e0*/  CS2R R146, SRZ ;  /* 0x0000000000927805 */ /* 0x000fe4000001ff00 */
[----:B------:R-:W-:Y:S02]  /*13f0*/  CS2R R144, SRZ ;  /* 0x0000000000907805 */ /* 0x000fe4000001ff00 */
[----:B------:R-:W-:Y:S01]  /*1400*/  CS2R R142, SRZ ;  /* 0x00000000008e7805 */ /* 0x000fe2000001ff00 */
[----:B------:R-:W-:Y:S01]  /*1410*/  ULEA UR5, UR5, 0xcf, 0x7 ;  /* 0x000000cf05057891 */ /* 0x000fe2000f8e383f */
[----:B------:R-:W-:Y:S02]  /*1420*/  CS2R R140, SRZ ;  /* 0x00000000008c7805 */ /* 0x000fe4000001ff00 */
[----:B------:R-:W-:Y:S02]  /*1430*/  CS2R R138, SRZ ;  /* 0x00000000008a7805 */ /* 0x000fe4000001ff00 */
[----:B------:R-:W-:Y:S01]  /*1440*/  CS2R R136, SRZ ;  /* 0x0000000000887805 */ /* 0x000fe2000001ff00 */
[----:B------:R-:W-:Y:S01]  /*1450*/  UIADD3 UR6, UR6, UR5, -UR7 ;  /* 0x0000000506067290 */ /* 0x000fe2000fffe807 */
        /* <DEDUP_REMOVED lines=12> */
[----:B------:R-:W-:-:S02]  /*1520*/  CS2R R122, SRZ ;  /* 0x00000000007a7805 */ /* 0x000fc4000001ff00 */
[----:B------:R-:W-:Y:S02]  /*1530*/  CS2R R120, SRZ ;  /* 0x0000000000787805 */ /* 0x000fe4000001ff00 */
[----:B------:R-:W-:Y:S01]  /*1540*/  CS2R R118, SRZ ;  /* 0x0000000000767805 */ /* 0x000fe2000001ff00 */
[----:B------:R-:W-:Y:S01]  /*1550*/  UISETP.LT.AND UP0, UPT, UR4, UR6, UPT ;  /* 0x000000060400728c */ /* 0x000fe2000bf01270 */
[----:B------:R-:W-:Y:S02]  /*1560*/  CS2R R116, SRZ ;  /* 0x0000000000747805 */ /* 0x000fe4000001ff00 */
[----:B------:R-:W-:Y:S02]  /*1570*/  CS2R R114, SRZ ;  /* 0x0000000000727805 */ /* 0x000fe4000001ff00 */
[----:B------:R-:W-:Y:S01]  /*1580*/  CS2R R112, SRZ ;  /* 0x0000000000707805 */ /* 0x000fe2000001ff00 */
[----:B------:R-:W-:Y:S01]  /*1590*/  USEL UR61, UR4, UR6, UP0 ;  /* 0x00000006043d7287 */ /* 0x000fe20008000000 */
[----:B------:R-:W-:-:S02]  /*15a0*/  CS2R R110, SRZ ;  /* 0x00000000006e7805 */ /* 0x000fc4000001ff00 */
[----:B------:R-:W-:Y:S02]  /*15b0*/  CS2R R108, SRZ ;  /* 0x00000000006c7805 */ /* 0x000fe4000001ff00 */
[----:B------:R-:W-:Y:S01]  /*15c0*/  CS2R R106, SRZ ;  /* 0x00000000006a7805 */ /* 0x000fe2000001ff00 */
[----:B------:R-:W-:Y:S01]  /*15d0*/  UISETP.GE.AND UP0, UPT, UR61, 0x1, UPT ;  /* 0x000000013d00788c */ /* 0x000fe2000bf06270 */
[----:B------:R-:W-:Y:S02]  /*15e0*/  CS2R R104, SRZ ;  /* 0x0000000000687805 */ /* 0x000fe4000001ff00 */
[----:B------:R-:W-:Y:S02]  /*15f0*/  MOV R168, RZ ;  /* 0x000000ff00a87202 */ /* 0x000fe40000000f00 */
[----:B------:R-:W-:Y:S02]  /*1600*/  CS2R R166, SRZ ;  /* 0x0000000000a67805 */ /* 0x000fe4000001ff00 */
[----:B------:R-:W-:-:S02]  /*1610*/  CS2R R100, SRZ ;  /* 0x0000000000647805 */ /* 0x000fc4000001ff00 */
[----:B------:R-:W-:Y:S02]  /*1620*/  CS2R R164, SRZ ;  /* 0x0000000000a47805 */ /* 0x000fe4000001ff00 */
[----:B------:R-:W-:Y:S02]  /*1630*/  PLOP3.LUT P1, PT, PT, PT, UP0, 0x80, 0x0 ;  /* 0x000000000000781c */ /* 0x000fe40003f2f008 */
        /* <DEDUP_REMOVED lines=36> */
[----:B------:R-:W-:Y:S01]  /*1880*/  CS2R R24, SRZ ;  /* 0x0000000000187805 */ /* 0x000fe2000001ff00 */
[----:B------:R-:W-:Y:S06]  /*1890*/  @!P1 BRA `(.L_x_2084) ;  /* 0x000000cc00d89947 */ /* 0x000fec0003800000 */
[----:B------:R-:W0:Y:S01]  /*18a0*/  SHFL.IDX PT, R0, R222, RZ, 0x1f ;  /* 0x00001fffde007589 */ /* 0x000e2200000e0000 */
[----:B------:R-:W1:Y:S01]  /*18b0*/  S2UR UR7, SR_CgaCtaId ;  /* 0x00000000000779c3 */ /* 0x000e620000008800 */
[----:B------:R-:W-:Y:S01]  /*18c0*/  UMOV UR6, 0x400 ;  /* 0x0000040000067882 */ /* 0x000fe20000000000 */
[----:B0-----:R-:W-:Y:S01]  /*18d0*/  R2UR UR4, R0 ;  /* 0x00000000000472ca */ /* 0x001fe200000e0000 */
[----:B-1----:R-:W-:-:S04]  /*18e0*/  ULEA UR8, UR7, UR6, 0x18 ;  /* 0x0000000607087291 */ /* 0x002fc8000f8ec03f */
[----:B------:R-:W-:Y:S02]  /*18f0*/  UIADD3 UR6, UR8, 0x14400, URZ ;  /* 0x0001440008067890 */ /* 0x000fe4000fffe03f */
[----:B------:R-:W-:Y:S02]  /*1900*/  IMAD.U32 R17, RZ, RZ, UR8 ;  /* 0x00000008ff117e24 */ /* 0x000fe4000f8e00ff */
        /* <DEDUP_REMOVED lines=22> */
[----:B0-----:R-:W-:-:S07]  /*1a70*/  IMAD.MOV.U32 R13, RZ, RZ, RZ ;  /* 0x000000ffff0d7224 */ /* 0x001fce00078e00ff */
[----:B------:R-:W-:-:S07]  /*1a80*/  LEPC R20, `(.L_x_2085) ;  /* 0x000000001014794e */ /* 0x000fce0000000000 */
[----:B-1----:R-:W-:Y:S05]  /*1a90*/  CALL.ABS.NOINC R2 ;  /* 0x0000000002007343 */ /* 0x002fea0003c00000 */
.L_x_2085:
[----:B------:R-:W-:Y:S02]  /*1aa0*/  R2UR UR7, R220 ;  /* 0x00000000dc0772ca */ /* 0x000fe400000e0000 */
[----:B------:R-:W-:Y:S02]  /*1ab0*/  R2UR UR6, R17 ;  /* 0x00000000110672ca */ /* 0x000fe400000e0000 */
[----:B------:R-:W-:-:S09]  /*1ac0*/  R2UR UR5, R224 ;  /* 0x00000000e00572ca */ /* 0x000fd200000e0000 */
[----:B------:R-:W-:-:S04]  /*1ad0*/  ULEA.HI UR4, UR7, UR7, URZ, 0x1 ;  /* 0x0000000707047291 */ /* 0x000fc8000f8f083f */
[----:B------:R-:W-:Y:S01]  /*1ae0*/  ULOP3.LUT UR4, UR4, 0xfffffffe, URZ, 0xc0, !UPT ;  /* 0xfffffffe04047892 */ /* 0x000fe2000f8ec03f */
[----:B------:R-:W-:-:S03]  /*1af0*/  IMAD.U32 R2, RZ, RZ, UR5 ;  /* 0x00000005ff027e24 */ /* 0x000fc6000f8e00ff */
[----:B------:R-:W-:Y:S02]  /*1b00*/  UIADD3 UR4, UR7, -UR4, URZ ;  /* 0x8000000407047290 */ /* 0x000fe4000fffe03f */
[----:B------:R-:W-:-:S04]  /*1b10*/  ISETP.NE.AND P0, PT, R2, 0x3, PT ;  /* 0x000000030200780c */ /* 0x000fc80003f05270 */
[----:B------:R-:W-:-:S05]  /*1b20*/  IMAD.U32 R0, RZ, RZ, UR4 ;  /* 0x00000004ff007e24 */ /* 0x000fca000f8e00ff */
[----:B------:R-:W-:-:S04]  /*1b30*/  SHF.L.U32 R0, R0, 0x1f, RZ ;  /* 0x0000001f00007819 */ /* 0x000fc800000006ff */
[----:B------:R-:W0:Y:S02]  /*1b40*/  SYNCS.PHASECHK.TRANS64.TRYWAIT P1, [UR6+0x38800], R0 ;  /* 0x03880000ff0075a7 */ /* 0x000e240008020146 */
[----:B0-----:R-:W-:Y:S05]  /*1b50*/  @!P1 BRA `(.L_x_2086) ;  /* 0x0000015000749947 */ /* 0x001fea0003800000 */
.L_x_2223:
[----:B------:R-:W-:Y:S05]  /*1b60*/  @!P0 BRA `(.L_x_2087) ;  /* 0x0000000000048947 */ /* 0x000fea0003800000 */
[----:B------:R-:W-:Y:S01]  /*1b70*/  BPT.TRAP 0x1 ;  /* 0x000000040000795c */ /* 0x000fe20000300000 */
.L_x_2087:
[----:B------:R-:W-:Y:S01]  /*1b80*/  R2UR UR5, R16 ;  /* 0x00000000100572ca */ /* 0x000fe200000e0000 */
[----:B0-----:R-:W-:Y:S01]  /*1b90*/  IMAD.U32 R0, RZ, RZ, UR60 ;  /* 0x0000003cff007e24 */ /* 0x001fe2000f8e00ff */
[----:B------:R-:W-:-:S11]  /*1ba0*/  R2UR UR4, R17 ;  /* 0x00000000110472ca */ /* 0x000fd600000e0000 */
[----:B------:R-:W-:Y:S02]  /*1bb0*/  IMAD.U32 R3, RZ, RZ, UR5 ;  /* 0x00000005ff037e24 */ /* 0x000fe4000f8e00ff */
[----:B------:R-:W-:-:S03]  /*1bc0*/  LEA R0, R0, UR4, 0x3 ;  /* 0x0000000400007c11 */ /* 0x000fc6000f8e18ff */
[----:B------:R-:W-:-:S04]  /*1bd0*/  SHF.L.U32 R3, R3, 0x1f, RZ ;  /* 0x0000001f03037819 */ /* 0x000fc800000006ff */
[----:B------:R0:W1:Y:S01]  /*1be0*/  SYNCS.PHASECHK.TRANS64.TRYWAIT P2, [R0+URZ+0x38830], R3 ;  /* 0x03883003000075a7 */ /* 0x000062000804017f */
[----:B------:R-:W-:Y:S05]  /*1bf0*/  @!P0 BRA `(.L_x_2088) ;  /* 0x0000000000048947 */ /* 0x000fea0003800000 */
[----:B------:R-:W-:Y:S01]  /*1c00*/  BPT.TRAP 0x1 ;  /* 0x000000040000795c */ /* 0x000fe20000300000 */
.L_x_2088:
[----:B------:R-:W2:Y:S01]  /*1c10*/  S2R R2, SR_TID.X ;  /* 0x0000000000027919 */ /* 0x000ea20000002100 */
[----:B------:R-:W-:Y:S01]  /*1c20*/  IMAD.MOV.U32 R151, RZ, RZ, RZ ;  /* 0x000000ffff977224 */ /* 0x000fe200078e00ff */
[----:B--2---:R-:W-:Y:S01]  /*1c30*/  LOP3.LUT P1, RZ, R2, 0x7f, RZ, 0xc0, !PT ;  /* 0x0000007f02ff7812 */ /* 0x004fe2000782c0ff */
[----:B-1----:R-:W-:-:S12]  /*1c40*/  @P2 BRA `(.L_x_2089) ;  /* 0x0000000000082947 */ /* 0x002fd80003800000 */
[----:B------:R-:W1:Y:S02]  /*1c50*/  SYNCS.PHASECHK.TRANS64.TRYWAIT P2, [R0+URZ+0x38830], R3 ;  /* 0x03883003000075a7 */ /* 0x000e64000804017f */
[----:B-1----:R-:W-:Y:S05]  /*1c60*/  @!P2 BRA `(.L_x_2090) ;  /* 0x00000150004ca947 */ /* 0x002fea0003800000 */
.L_x_2089:
[----:B------:R-:W-:Y:S05]  /*1c70*/  WARPSYNC.ALL ;  /* 0x0000000000007948 */ /* 0x000fea0003800000 */
[----:B------:R-:W-:Y:S01]  /*1c80*/  R2UR UR4, R17 ;  /* 0x00000000110472ca */ /* 0x000fe200000e0000 */
[----:B------:R-:W-:Y:S01]  /*1c90*/  ULOP3.LUT UR5, UR36, 0x10000, URZ, 0xfc, !UPT ;  /* 0x0001000024057892 */ /* 0x000fe2000f8efc3f */
[----:B------:R-:W-:Y:S01]  /*1ca0*/  WARPGROUP.ARRIVE ;  /* 0x00000000000079c5 */ /* 0x000fe20000000000 */
[----:B------:R-:W-:Y:S01]  /*1cb0*/  UMOV UR9, 0x40000040 ;  /* 0x4000004000097882 */ /* 0x000fe20000000000 */
[----:B------:R-:W-:Y:S01]  /*1cc0*/  UMOV UR11, 0x40000040 ;  /* 0x40000040000b7882 */ /* 0x000fe20000000000 */
[----:B------:R-:W-:Y:S01]  /*1cd0*/  UMOV UR15, UR9 ;  /* 0x00000009000f7c82 */ /* 0x000fe20008000000 */
[----:B------:R-:W-:Y:S01]  /*1ce0*/  MOV R13, UR9 ;  /* 0x00000009000d7c02 */ /* 0x000fe20008000f00 */
[----:B------:R-:W-:Y:S01]  /*1cf0*/  UIADD3 UR7, UR5, 0x2, URZ ;  /* 0x0000000205077890 */ /* 0x000fe2000fffe03f */
[----:B01----:R-:W-:Y:S01]  /*1d00*/  @!P1 VIADD R0, R0, 0x38840 ;  /* 0x0003884000009836 */ /* 0x003fe20000000000 */
[----:B------:R-:W-:Y:S01]  /*1d10*/  UMOV UR8, UR5 ;  /* 0x0000000500087c82 */ /* 0x000fe20008000000 */
[----:B------:R-:W-:Y:S01]  /*1d20*/  UMOV UR17, 0x40000040 ;  /* 0x4000004000117882 */ /* 0x000fe20000000000 */
[----:B------:R-:W-:Y:S01]  /*1d30*/  UMOV UR14, UR8 ;  /* 0x00000008000e7c82 */ /* 0x000fe20008000000 */
[----:B------:R-:W-:Y:S01]  /*1d40*/  IMAD.U32 R12, RZ, RZ, UR8 ;  /* 0x00000008ff0c7e24 */ /* 0x000fe2000f8e00ff */
[----:B------:R-:W-:Y:S01]  /*1d50*/  UIADD3 UR4, UR4, 0x24400, URZ ;  /* 0x0002440004047890 */ /* 0x000fe2000fffe03f */
[----:B------:R-:W-:Y:S01]  /*1d60*/  IMAD.U32 R11, RZ, RZ, UR17 ;  /* 0x00000011ff0b7e24 */ /* 0x000fe2000f8e00ff */
[----:B------:R-:W-:Y:S01]  /*1d70*/  UMOV UR16, UR7 ;  /* 0x0000000700107c82 */ /* 0x000fe20008000000 */
[----:B------:R-:W-:Y:S01]  /*1d80*/  UMOV UR19, 0x40000040 ;  /* 0x4000004000137882 */ /* 0x000fe20000000000 */
[----:B------:R-:W-:Y:S01]  /*1d90*/  USHF.R.U32.HI UR4, URZ, 0x4, UR4 ;  /* 0x000000043f047899 */ /* 0x000fe20008011604 */
[----:B------:R-:W-:Y:S01]  /*1da0*/  IMAD.U32 R10, RZ, RZ, UR16 ;  /* 0x00000010ff0a7e24 */ /* 0x000fe2000f8e00ff */
[----:B------:R-:W-:Y:S01]  /*1db0*/  UIADD3 UR7, UR5, 0x4, URZ ;  /* 0x0000000405077890 */ /* 0x000fe2000fffe03f */
[----:B------:R-:W-:Y:S01]  /*1dc0*/  @!P1 PRMT R0, RZ, 0x654, R0 ;  /* 0x00000654ff009816 */ /* 0x000fe20000000000 */
[----:B------:R-:W-:Y:S01]  /*1dd0*/  ULOP3.LUT UR4, UR4, 0x3fff, URZ, 0xc0, !UPT ;  /* 0x00003fff04047892 */ /* 0x000fe2000f8ec03f */
[--C-:B------:R-:W-:Y:S01]  /*1de0*/  IMAD.MOV.U32 R150, RZ, RZ, R151.reuse ;  /* 0x000000ffff967224 */ /* 0x100fe200078e0097 */
[----:B------:R-:W-:Y:S01]  /*1df0*/  UMOV UR13, 0x40000040 ;  /* 0x40000040000d7882 */ /* 0x000fe20000000000 */
[----:B------:R-:W-:Y:S01]  /*1e00*/  UIADD3 UR20, UR5, 0x404, URZ ;  /* 0x0000040405147890 */ /* 0x000fe2000fffe03f */
[--C-:B------:R-:W-:Y:S01]  /*1e10*/  IMAD.MOV.U32 R149, RZ, RZ, R151.reuse ;  /* 0x000000ffff957224 */ /* 0x100fe200078e0097 */
[----:B------:R-:W-:Y:S01]  /*1e20*/  ULOP3.LUT UR6, UR4, 0x10000, URZ, 0xfc, !UPT ;  /* 0x0001000004067892 */ /* 0x000fe2000f8efc3f */
[--C-:B------:R-:W-:Y:S01]  /*1e30*/  IMAD.MOV.U32 R148, RZ, RZ, R151.reuse ;  /* 0x000000ffff947224 */ /* 0x100fe200078e0097 */
[----:B------:R-:W-:Y:S01]  /*1e40*/  UMOV UR21, 0x40000040 ;  /* 0x4000004000157882 */ /* 0x000fe20000000000 */
[----:B------:R-:W-:Y:S01]  /*1e50*/  UMOV UR23, 0x40000040 ;  /* 0x4000004000177882 */ /* 0x000fe20000000000 */
[----:B------:R-:W-:Y:S01]  /*1e60*/  UIMAD UR4, UR60, 0xa00, UR6 ;  /* 0x00000a003c0478a4 */ /* 0x000fe2000f8e0206 */
[--C-:B------:R-:W-:Y:S01]  /*1e70*/  IMAD.MOV.U32 R147, RZ, RZ, R151.reuse ;  /* 0x000000ffff937224 */ /* 0x100fe200078e0097 */
[----:B------:R-:W-:Y:S01]  /*1e80*/  UIADD3 UR24, UR5, 0x406, URZ ;  /* 0x0000040605187890 */ /* 0x000fe2000fffe03f */
[----:B------:R-:W-:Y:S01]  /*1e90*/  IMAD.U32 R15, RZ, RZ, UR6 ;  /* 0x00000006ff0f7e24 */ /* 0x000fe2000f8e00ff */
[----:B------:R-:W-:Y:S01]  /*1ea0*/  UIADD3 UR6, UR4, 0x200, URZ ;  /* 0x0000020004067890 */ /* 0x000fe2000fffe03f */
[--C-:B------:R-:W-:Y:S01]  /*1eb0*/  IMAD.MOV.U32 R146, RZ, RZ, R151.reuse ;  /* 0x000000ffff927224 */ /* 0x100fe200078e0097 */
[----:B------:R-:W-:Y:S01]  /*1ec0*/  UIADD3 UR12, UR4, 0x2, URZ ;  /* 0x00000002040c7890 */ /* 0x000fe2000fffe03f */
[-C--:B------:R-:W-:Y:S01]  /*1ed0*/  MOV R145, R151.reuse ;  /* 0x0000009700917202 */ /* 0x080fe20000000f00 */
[----:B------:R-:W-:Y:S01]  /*1ee0*/  UMOV UR10, UR4 ;  /* 0x00000004000a7c82 */ /* 0x000fe20008000000 */
[----:B------:R-:W-:Y:S01]  /*1ef0*/  UIADD3 UR22, UR4, 0x284, URZ ;  /* 0x0000028404167890 */ /* 0x000fe2000fffe03f */
[----:B------:R-:W-:Y:S01]  /*1f00*/  HGMMA.64x16x16.F32.BF16 R56, gdesc[UR8], RZ, !UPT, gsb0 ;  /* 0x00200000083879f0 */ /* 0x000fe2000c0018ff */
[----:B------:R-:W-:Y:S01]  /*1f10*/  UIADD3 UR10, UR4, 0x80, URZ ;  /* 0x00000080040a7890 */ /* 0x000fe2000fffe03f */
[--C-:B------:R-:W-:Y:S01]  /*1f20*/  IMAD.MOV.U32 R144, RZ, RZ, R151.reuse ;  /* 0x000000ffff907224 */ /* 0x100fe200078e0097 */
        /* <DEDUP_REMOVED lines=47> */
[----:B------:R-:W-:Y:S01]  /*2220*/  IMAD.MOV.U32 R129, RZ, RZ, R151 ;  /* 0x000000ffff817224 */ /* 0x000fe200078e0097 */
[----:B------:R-:W-:Y:S01]  /*2230*/  UIADD3 UR54, UR4, 0x784, URZ ;  /* 0x0000078404367890 */ /* 0x000fe2000fffe03f */
        /* <DEDUP_REMOVED lines=42> */
[--C-:B------:R-:W-:Y:S01]  /*24e0*/  IMAD.MOV.U32 R102, RZ, RZ, R151.reuse ;  /* 0x000000ffff667224 */ /* 0x100fe200078e0097 */
[----:B------:R-:W-:Y:S02]  /*24f0*/  WARPGROUP.DEPBAR.LE gsb0, 0x0 ;  /* 0x00008000000079c5 */ /* 0x000fe40000010000 */
[----:B------:R-:W-:Y:S01]  /*2500*/  WARPGROUP.ARRIVE ;  /* 0x00000000000079c5 */ /* 0x000fe20000000000 */
[--C-:B------:R-:W-:Y:S02]  /*2510*/  IMAD.MOV.U32 R101, RZ, RZ, R151.reuse ;  /* 0x000000ffff657224 */ /* 0x100fe400078e0097 */
[----:B------:R-:W-:-:S02]  /*2520*/  IMAD.MOV.U32 R100, RZ, RZ, R151 ;  /* 0x000000ffff647224 */ /* 0x000fc400078e0097 */
[--C-:B------:R-:W-:Y:S01]  /*2530*/  IMAD.MOV.U32 R98, RZ, RZ, R151.reuse ;  /* 0x000000ffff627224 */ /* 0x100fe200078e0097 */
[----:B------:R-:W-:Y:S01]  /*2540*/  HGMMA.64x16x16.F32.BF16 R40, gdesc[UR8], RZ, !UPT, gsb0 ;  /* 0x00200000082879f0 */ /* 0x000fe2000c0018ff */
[----:B------:R-:W-:Y:S01]  /*2550*/  UIADD3 UR10, UR4, 0x180, URZ ;  /* 0x00000180040a7890 */ /* 0x000fe2000fffe03f */
[--C-:B------:R-:W-:Y:S01]  /*2560*/  IMAD.MOV.U32 R97, RZ, RZ, R151.reuse ;  /* 0x000000ffff617224 */ /* 0x100fe200078e0097 */
[----:B------:R-:W-:Y:S01]  /*2570*/  UMOV UR8, UR14 ;  /* 0x0000000e00087c82 */ /* 0x000fe20008000000 */
[----:B------:R-:W-:Y:S01]  /*2580*/  UMOV UR9, UR15 ;  /* 0x0000000f00097c82 */ /* 0x000fe20008000000 */
[----:B------:R-:W-:Y:S01]  /*2590*/  UMOV UR11, 0x40000040 ;  /* 0x40000040000b7882 */ /* 0x000fe20000000000 */
        /* <DEDUP_REMOVED lines=22> */
[--C-:B------:R-:W-:Y:S01]  /*2700*/  IMAD.MOV.U32 R71, RZ, RZ, R151.reuse ;  /* 0x000000ffff477224 */ /* 0x100fe200078e0097 */
[----:B------:R-:W-:Y:S02]  /*2710*/  WARPGROUP.DEPBAR.LE gsb0, 0x0 ;  /* 0x00008000000079c5 */ /* 0x000fe40000010000 */
[----:B------:R-:W-:Y:S01]  /*2720*/  WARPGROUP.ARRIVE ;  /* 0x00000000000079c5 */ /* 0x000fe20000000000 */
[--C-:B------:R-:W-:Y:S02]  /*2730*/  IMAD.MOV.U32 R70, RZ, RZ, R151.reuse ;  /* 0x000000ffff467224 */ /* 0x100fe400078e0097 */
        /* <DEDUP_REMOVED lines=13> */
[----:B------:R-:W-:Y:S01]  /*2810*/  IMAD.MOV.U32 R64, RZ, RZ, R151 ;  /* 0x000000ffff407224 */ /* 0x000fe200078e0097 */
        /* <DEDUP_REMOVED lines=90> */
[----:B------:R-:W-:Y:S02]  /*2dc0*/  UMOV UR56, UR5 ;  /* 0x0000000500387c82 */ /* 0x000fe40008000000 */
[----:B------:R-:W-:Y:S01]  /*2dd0*/  UMOV UR58, UR7 ;  /* 0x00000007003a7c82 */ /* 0x000fe20008000000 */
[----:B------:R-:W-:Y:S01]  /*2de0*/  IMAD.U32 R6, RZ, RZ, UR56 ;  /* 0x00000038ff067e24 */ /* 0x000fe2000f8e00ff */
        /* <DEDUP_REMOVED lines=24> */
[----:B------:R-:W-:Y:S01]  /*2f70*/  R2UR UR11, R19 ;  /* 0x00000000130b72ca */ /* 0x000fe200000e0000 */
[----:B------:R-:W-:-:S06]  /*2f80*/  UIADD3 UR10, UR61, -0x2, URZ ;  /* 0xfffffffe3d0a7890 */ /* 0x000fcc000fffe03f */
[----:B------:R-:W-:-:S06]  /*2f90*/  IMAD.U32 R227, RZ, RZ, UR10 ;  /* 0x0000000affe37e24 */ /* 0x000fcc000f8e00ff */
[----:B------:R-:W-:-:S05]  /*2fa0*/  IMAD.U32 R4, RZ, RZ, UR11 ;  /* 0x0000000bff047e24 */ /* 0x000fca000f8e00ff */
[----:B------:R-:W-:Y:S01]  /*2fb0*/  LEA R4, R4, R215, 0x7 ;  /* 0x000000d704047211 */ /* 0x000fe200078e38ff */
        /* <DEDUP_REMOVED lines=26> */
[----:B------:R-:W-:Y:S01]  /*3160*/  UIMAD UR5, UR61, -0x50, UR15 ;  /* 0xffffffb03d0578a4 */ /* 0x000fe2000f8e020f */
        /* <DEDUP_REMOVED lines=238> */
[----:B------:R-:W-:Y:S02]  /*4050*/  UIADD3 UR6, -UR14, 0x51, UR5 ;  /* 0x000000510e067890 */ /* 0x000fe4000fffe105 */
[----:B------:R-:W-:-:S04]  /*4060*/  UIADD3 UR5, UR5, 0x50, URZ ;  /* 0x0000005005057890 */ /* 0x000fc8000fffe03f */
[----:B------:R-:W-:Y:S02]  /*4070*/  IMAD.U32 R3, RZ, RZ, UR6 ;  /* 0x00000006ff037e24 */ /* 0x000fe4000f8e00ff */
[----:B------:R-:W-:Y:S01]  /*4080*/  IMAD.U32 R5, RZ, RZ, UR5 ;  /* 0x00000005ff057e24 */ /* 0x000fe2000f8e00ff */
[----:B------:R-:W-:Y:S01]  /*4090*/  ULDC UR5, c[0x0][0x988] ;  /* 0x0002620000057ab9 */ /* 0x000fe20000000800 */
[C---:B------:R-:W-:Y:S02]  /*40a0*/  IMAD R3, R214.reuse, -0x2, R3 ;  /* 0xfffffffed6037824 */ /* 0x040fe400078e0203 */
[----:B------:R-:W-:-:S03]  /*40b0*/  IMAD R2, R214, -0x2, R5 ;  /* 0xfffffffed6027824 */ /* 0x000fc600078e0205 */
[----:B------:R-:W-:-:S04]  /*40c0*/  IADD3 R5, R3, 0x8, R4 ;  /* 0x0000000803057810 */ /* 0x000fc80007ffe004 */
[----:B------:R-:W-:Y:S02]  /*40d0*/  VIMNMX R5, R2, R5, PT ;  /* 0x0000000502057248 */ /* 0x000fe40003fe0100 */
[----:B------:R-:W-:Y:S02]  /*40e0*/  VIADDMNMX R2, R4, R3, R2, PT ;  /* 0x0000000304027246 */ /* 0x000fe40003800102 */
[C---:B------:R-:W-:Y:S02]  /*40f0*/  ISETP.GT.AND P2, PT, R5.reuse, RZ, PT ;  /* 0x000000ff0500720c */ /* 0x040fe40003f44270 */
[C---:B------:R-:W-:Y:S02]  /*4100*/  ISETP.GT.AND P3, PT, R5.reuse, 0x1, PT ;  /* 0x000000010500780c */ /* 0x040fe40003f64270 */
[----:B------:R-:W-:Y:S01]  /*4110*/  ISETP.GT.AND P4, PT, R5, 0x8, PT ;  /* 0x000000080500780c */ /* 0x000fe20003f84270 */
        /* <DEDUP_REMOVED lines=62> */
[----:B------:R-:W-:Y:S01]  /*4500*/  UIADD3 UR4, UR15, -UR14, URZ ;  /* 0x8000000e0f047290 */ /* 0x000fe2000fffe03f */
[----:B------:R-:W-:-:S02]  /*4510*/  FSEL R46, R46, -INF , P3 ;  /* 0xff8000002e2e7808 */ /* 0x000fc40001800000 */
[----:B------:R-:W-:Y:S01]  /*4520*/  FMNMX.FTZ R21, R43, R14, !PT ;  /* 0x0000000e2b157209 */ /* 0x000fe20007810000 */
[----:B------:R-:W-:Y:S01]  /*4530*/  ULEA UR4, UR11, UR4, 0x7 ;  /* 0x000000040b047291 */ /* 0x000fe2000f8e383f */
[----:B------:R-:W-:Y:S02]  /*4540*/  ISETP.GT.AND P3, PT, R5, 0x30, PT ;  /* 0x000000300500780c */ /* 0x000fe40003f64270 */
[----:B------:R-:W-:Y:S01]  /*4550*/  FSEL R47, R47, -INF , P2 ;  /* 0xff8000002f2f7808 */ /* 0x000fe20001000000 */
[----:B------:R-:W-:Y:S01]  /*4560*/  UIMAD.WIDE UR6, UR4, 0x66666667, URZ ;  /* 0x66666667040678a5 */ /* 0x000fe2000f8e023f */
[----:B------:R-:W-:Y:S02]  /*4570*/  FMNMX.FTZ R14, R46, R21, !PT ;  /* 0x000000152e0e7209 */ /* 0x000fe40007810000 */
[----:B------:R-:W-:Y:S01]  /*4580*/  ISETP.GT.AND P2, PT, R5, 0x31, PT ;  /* 0x000000310500780c */ /* 0x000fe20003f44270 */
[----:B------:R-:W-:Y:S01]  /*4590*/  USHF.R.U32.HI UR4, URZ, 0x1f, UR7 ;  /* 0x0000001f3f047899 */ /* 0x000fe20008011607 */
[----:B------:R-:W-:-:S03]  /*45a0*/  FMNMX.FTZ R21, R47, R14, !PT ;  /* 0x0000000e2f157209 */ /* 0x000fc60007810000 */
[----:B------:R-:W-:-:S04]  /*45b0*/  ULEA.HI.SX32 UR4, UR7, UR4, 0x1b ;  /* 0x0000000407047291 */ /* 0x000fc8000f8fda3f */
[----:B------:R-:W-:-:S04]  /*45c0*/  UISETP.LT.AND UP0, UPT, URZ, UR4, UPT ;  /* 0x000000043f00728c */ /* 0x000fc8000bf01270 */
[----:B------:R-:W-:-:S04]  /*45d0*/  USEL UR11, URZ, UR4, !UP0 ;  /* 0x000000043f0b7287 */ /* 0x000fc8000c000000 */
[----:B------:R-:W-:Y:S02]  /*45e0*/  UISETP.GE.AND UP0, UPT, UR10, UR11, UPT ;  /* 0x0000000b0a00728c */ /* 0x000fe4000bf06270 */
[----:B------:R-:W-:Y:S01]  /*45f0*/  IMAD.U32 R226, RZ, RZ, UR11 ;  /* 0x0000000bffe27e24 */ /* 0x000fe2000f8e00ff */
[----:B------:R-:W-:Y:S02]  /*4600*/  WARPGROUP.DEPBAR.LE gsb0, 0x0 ;  /* 0x00008000000079c5 */ /* 0x000fe40000010000 */
[----:B------:R-:W-:Y:S01]  /*4610*/  WARPGROUP.ARRIVE ;  /* 0x00000000000079c5 */ /* 0x000fe20000000000 */
[----:B------:R-:W-:Y:S02]  /*4620*/  FSEL R34, R34, -INF , P3 ;  /* 0xff80000022227808 */ /* 0x000fe40001800000 */
[----:B------:R-:W-:Y:S02]  /*4630*/  ISETP.GT.AND P3, PT, R5, 0x38, PT ;  /* 0x000000380500780c */ /* 0x000fe40003f64270 */
[----:B------:R-:W-:Y:S01]  /*4640*/  FSEL R35, R35, -INF , P2 ;  /* 0xff80000023237808 */ /* 0x000fe20001000000 */
[----:B------:R-:W-:Y:S01]  /*4650*/  HGMMA.64x16x16.F32.BF16 R24, gdesc[UR56], R24, gsb0 ;  /* 0x00200000381879f0 */ /* 0x000fe20008001818 */
        /* <DEDUP_REMOVED lines=8> */
[----:B------:R-:W-:Y:S01]  /*46e0*/  FMNMX.FTZ R21, R39, R14, !PT ;  /* 0x0000000e27157209 */ /* 0x000fe20007810000 */
[----:B------:R-:W-:Y:S02]  /*46f0*/  WARPGROUP.DEPBAR.LE gsb0, 0x0 ;  /* 0x00008000000079c5 */ /* 0x000fe40000010000 */
[----:B------:R-:W-:Y:S01]  /*4700*/  FSEL R26, R26, -INF , P3 ;  /* 0xff8000001a1a7808 */ /* 0x000fe20001800000 */
[----:B------:R0:W-:Y:S01]  /*4710*/  @!P1 SYNCS.ARRIVE.TRANS64.RED.A1T0 RZ, [R0+URZ], RZ ;  /* 0x000000ff00ff99a7 */ /* 0x0001e2000810043f */
[----:B------:R-:W-:Y:S02]  /*4720*/  ISETP.GT.AND P3, PT, R5, 0x48, PT ;  /* 0x000000480500780c */ /* 0x000fe40003f64270 */
[----:B------:R-:W-:Y:S02]  /*4730*/  FSEL R27, R27, -INF , P2 ;  /* 0xff8000001b1b7808 */ /* 0x000fe40001000000 */
[----:B------:R-:W-:-:S02]  /*4740*/  FMNMX.FTZ R14, R26, R21, !PT ;  /* 0x000000151a0e7209 */ /* 0x000fc40007810000 */
[----:B------:R-:W-:Y:S02]  /*4750*/  ISETP.GT.AND P2, PT, R5, 0x49, PT ;  /* 0x000000490500780c */ /* 0x000fe40003f44270 */
[----:B------:R-:W-:Y:S02]  /*4760*/  FSEL R30, R30, -INF , P3 ;  /* 0xff8000001e1e7808 */ /* 0x000fe40001800000 */
[----:B------:R-:W-:Y:S02]  /*4770*/  FMNMX.FTZ R5, R27, R14, !PT ;  /* 0x0000000e1b057209 */ /* 0x000fe40007810000 */
[----:B------:R-:W-:Y:S02]  /*4780*/  FSEL R31, R31, -INF , P2 ;  /* 0xff8000001f1f7808 */ /* 0x000fe40001000000 */
[----:B------:R-:W-:Y:S02]  /*4790*/  FMNMX.FTZ R14, R30, R5, !PT ;  /* 0x000000051e0e7209 */ /* 0x000fe40007810000 */
[----:B------:R-:W-:-:S02]  /*47a0*/  ISETP.GT.AND P2, PT, R2, RZ, PT ;  /* 0x000000ff0200720c */ /* 0x000fc40003f44270 */
[----:B------:R-:W-:Y:S02]  /*47b0*/  FMNMX.FTZ R14, R31, R14, !PT ;  /* 0x0000000e1f0e7209 */ /* 0x000fe40007810000 */
[----:B------:R-:W-:Y:S02]  /*47c0*/  ISETP.GT.AND P3, PT, R2, 0x1, PT ;  /* 0x000000010200780c */ /* 0x000fe40003f64270 */
[----:B------:R-:W-:Y:S01]  /*47d0*/  FSEL R56, R56, -INF , P2 ;  /* 0xff80000038387808 */ /* 0x000fe20001000000 */
[----:B------:R-:W1:Y:S01]  /*47e0*/  SHFL.BFLY PT, R5, R14, 0x2, 0x1f ;  /* 0x0c401f000e057f89 */ /* 0x000e6200000e0000 */
[----:B------:R-:W-:Y:S02]  /*47f0*/  FSEL R57, R57, -INF , P3 ;  /* 0xff80000039397808 */ /* 0x000fe40001800000 */
[C---:B------:R-:W-:Y:S02]  /*4800*/  ISETP.GT.AND P2, PT, R2.reuse, 0x9, PT ;  /* 0x000000090200780c */ /* 0x040fe40003f44270 */
[----:B------:R-:W-:-:S02]  /*4810*/  ISETP.GT.AND P3, PT, R2, 0x11, PT ;  /* 0x000000110200780c */ /* 0x000fc40003f64270 */
[----:B------:R-:W-:Y:S02]  /*4820*/  FSEL R61, R61, -INF , P2 ;  /* 0xff8000003d3d7808 */ /* 0x000fe40001000000 */
[----:B------:R-:W-:Y:S02]  /*4830*/  ISETP.GT.AND P2, PT, R2, 0x10, PT ;  /* 0x000000100200780c */ /* 0x000fe40003f44270 */
[----:B------:R-:W-:Y:S02]  /*4840*/  FSEL R49, R49, -INF , P3 ;  /* 0xff80000031317808 */ /* 0x000fe40001800000 */
[----:B------:R-:W-:Y:S02]  /*4850*/  FSEL R48, R48, -INF , P2 ;  /* 0xff80000030307808 */ /* 0x000fe40001000000 */
[----:B------:R-:W-:-:S04]  /*4860*/  ISETP.GT.AND P2, PT, R2, 0x18, PT ;  /* 0x000000180200780c */ /* 0x000fc80003f44270 */
[----:B------:R-:W-:Y:S02]  /*4870*/  FSEL R52, R52, -INF , P2 ;  /* 0xff80000034347808 */ /* 0x000fe40001000000 */
[----:B------:R-:W-:Y:S02]  /*4880*/  ISETP.GT.AND P2, PT, R2, 0x20, PT ;  /* 0x000000200200780c */ /* 0x000fe40003f44270 */
[----:B-1----:R-:W-:Y:S02]  /*4890*/  FMNMX.FTZ R20, R14, R5, !PT ;  /* 0x000000050e147209 */ /* 0x002fe40007810000 */
[----:B------:R-:W-:Y:S02]  /*48a0*/  FMNMX.FTZ R5, R56, R57, !PT ;  /* 0x0000003938057209 */ /* 0x000fe40007810000 */
[----:B------:R-:W-:Y:S01]  /*48b0*/  FSEL R40, R40, -INF , P2 ;  /* 0xff80000028287808 */ /* 0x000fe20001000000 */
[----:B------:R-:W1:Y:S01]  /*48c0*/  SHFL.BFLY PT, R21, R20, 0x1, 0x1f ;  /* 0x0c201f0014157f89 */ /* 0x000e6200000e0000 */
        /* <DEDUP_REMOVED lines=12> */
[----:B-1----:R-:W-:-:S02]  /*4990*/  FMNMX.FTZ R3, R20, R21, !PT ;  /* 0x0000001514037209 */ /* 0x002fc40007810000 */
        /* <DEDUP_REMOVED lines=21> */
[----:B------:R-:W1:Y:S01]  /*4af0*/  MUFU.EX2 R59, R59 ;  /* 0x0000003b003b7308 */ /* 0x000e620000000800 */
        /* <DEDUP_REMOVED lines=15> */
[----:B------:R-:W2:Y:S01]  /*4bf0*/  MUFU.EX2 R63, R63 ;  /* 0x0000003f003f7308 */ /* 0x000ea20000000800 */
        /* <DEDUP_REMOVED lines=15> */
[--C-:B------:R-:W-:Y:S01]  /*4cf0*/  FFMA.FTZ R30, R30, UR5, -R14.reuse ;  /* 0x000000051e1e7c23 */ /* 0x100fe2000801080e */
[----:B------:R-:W3:Y:S01]  /*4d00*/  MUFU.EX2 R51, R51 ;  /* 0x0000003300337308 */ /* 0x000ee20000000800 */
[----:B------:R-:W-:Y:S01]  /*4d10*/  FFMA.FTZ R14, R31, UR5, -R14 ;  /* 0x000000051f0e7c23 */ /* 0x000fe2000801080e */
[----:B------:R-:W-:Y:S01]  /*4d20*/  FMNMX.FTZ R2, R29, R2, !PT ;  /* 0x000000021d027209 */ /* 0x000fe20007810000 */
[----:B------:R-:W-:Y:S01]  /*4d30*/  IMAD.MOV.U32 R31, RZ, RZ, R151 ;  /* 0x000000ffff1f7224 */ /* 0x000fe200078e0097 */
[----:B-1----:R-:W-:-:S02]  /*4d40*/  F2FP.BF16.F32.PACK_AB R209, R59, R58 ;  /* 0x0000003a3bd1723e */ /* 0x002fc400000010ff */
[----:B--2---:R-:W-:Y:S01]  /*4d50*/  F2FP.BF16.F32.PACK_AB R211, R63, R62 ;  /* 0x0000003e3fd3723e */ /* 0x004fe200000010ff */
[----:B------:R-:W1:Y:S01]  /*4d60*/  SHFL.BFLY PT, R5, R2, 0x2, 0x1f ;  /* 0x0c401f0002057f89 */ /* 0x000e6200000e0000 */
[----:B------:R-:W-:Y:S08]  /*4d70*/  MUFU.EX2 R54, R54 ;  /* 0x0000003600367308 */ /* 0x000ff00000000800 */
[----:B------:R-:W-:Y:S01]  /*4d80*/  MUFU.EX2 R195, R14 ;  /* 0x0000000e00c37308 */ /* 0x000fe20000000800 */
[----:B---3--:R-:W-:-:S07]  /*4d90*/  F2FP.BF16.F32.PACK_AB R205, R51, R50 ;  /* 0x0000003233cd723e */ /* 0x008fce00000010ff */
[----:B------:R-:W2:Y:S01]  /*4da0*/  MUFU.EX2 R55, R55 ;  /* 0x0000003700377308 */ /* 0x000ea20000000800 */
[----:B-1----:R-:W-:-:S07]  /*4db0*/  FMNMX.FTZ R5, R2, R5, !PT ;  /* 0x0000000502057209 */ /* 0x002fce0007810000 */
[----:B------:R-:W-:Y:S01]  /*4dc0*/  MUFU.EX2 R42, R42 ;  /* 0x0000002a002a7308 */ /* 0x000fe20000000800 */
[----:B------:R-:W1:Y:S07]  /*4dd0*/  SHFL.BFLY PT, R4, R5, 0x1, 0x1f ;  /* 0x0c201f0005047f89 */ /* 0x000e6e00000e0000 */
[----:B------:R-:W3:Y:S01]  /*4de0*/  MUFU.EX2 R43, R43 ;  /* 0x0000002b002b7308 */ /* 0x000ee20000000800 */
[----:B--2---:R-:W-:-:S07]  /*4df0*/  F2FP.BF16.F32.PACK_AB R207, R55, R54 ;  /* 0x0000003637cf723e */ /* 0x004fce00000010ff */
[----:B------:R-:W-:Y:S08]  /*4e00*/  MUFU.EX2 R46, R46 ;  /* 0x0000002e002e7308 */ /* 0x000ff00000000800 */
[----:B------:R-:W2:Y:S01]  /*4e10*/  MUFU.EX2 R47, R47 ;  /* 0x0000002f002f7308 */ /* 0x000ea20000000800 */
[----:B---3--:R-:W-:Y:S02]  /*4e20*/  F2FP.BF16.F32.PACK_AB R201, R43, R42 ;  /* 0x0000002a2bc9723e */ /* 0x008fe400000010ff */
[----:B-1----:R-:W-:Y:S01]  /*4e30*/  FMNMX.FTZ R4, R5, R4, !PT ;  /* 0x0000000405047209 */ /* 0x002fe20007810000 */
[----:B------:R-:W-:Y:S01]  /*4e40*/  FADD.FTZ R5, R58, R59 ;  /* 0x0000003b3a057221 */ /* 0x000fe20000010000 */
[----:B------:R-:W-:-:S02]  /*4e50*/  IMAD.MOV.U32 R59, RZ, RZ, R151 ;  /* 0x000000ffff3b7224 */ /* 0x000fc400078e0097 */
[C---:B------:R-:W-:Y:S01]  /*4e60*/  FSETP.NEU.FTZ.AND P2, PT, R4.reuse, -INF , PT ;  /* 0xff8000000400780b */ /* 0x040fe20003f5d000 */
[----:B------:R-:W-:Y:S01]  /*4e70*/  FMUL.FTZ R2, R4, UR5 ;  /* 0x0000000504027c20 */ /* 0x000fe20008410000 */
[----:B------:R-:W-:Y:S01]  /*4e80*/  FADD.FTZ R14, R62, R5 ;  /* 0x000000053e0e7221 */ /* 0x000fe20000010000 */
[----:B------:R-:W-:Y:S01]  /*4e90*/  MUFU.EX2 R34, R34 ;  /* 0x0000002200227308 */ /* 0x000fe20000000800 */
[--C-:B------:R-:W-:Y:S02]  /*4ea0*/  IMAD.MOV.U32 R62, RZ, RZ, R151.reuse ;  /* 0x000000ffff3e7224 */ /* 0x100fe400078e0097 */
[----:B------:R-:W-:Y:S01]  /*4eb0*/  FSEL R2, R2, RZ, P2 ;  /* 0x000000ff02027208 */ /* 0x000fe20001000000 */
[----:B------:R-:W-:Y:S01]  /*4ec0*/  FADD.FTZ R5, R63, R14 ;  /* 0x0000000e3f057221 */ /* 0x000fe20000010000 */
[----:B------:R-:W-:Y:S01]  /*4ed0*/  PLOP3.LUT P2, PT, PT, PT, UP0, 0x80, 0x0 ;  /* 0x000000000000781c */ /* 0x000fe20003f4f008 */
[----:B------:R-:W-:Y:S01]  /*4ee0*/  IMAD.MOV.U32 R58, RZ, RZ, R151 ;  /* 0x000000ffff3a7224 */ /* 0x000fe200078e0097 */
[----:B--2---:R-:W-:Y:S01]  /*4ef0*/  F2FP.BF16.F32.PACK_AB R203, R47, R46 ;  /* 0x0000002e2fcb723e */ /* 0x004fe200000010ff */
[--C-:B------:R-:W-:Y:S01]  /*4f00*/  FFMA.FTZ R56, R56, UR5, -R2.reuse ;  /* 0x0000000538387c23 */ /* 0x100fe20008010802 */
[--C-:B------:R-:W-:Y:S01]  /*4f10*/  FFMA.FTZ R57, R57, UR5, -R2.reuse ;  /* 0x0000000539397c23 */ /* 0x100fe20008010802 */
[--C-:B------:R-:W-:Y:S01]  /*4f20*/  FFMA.FTZ R60, R60, UR5, -R2.reuse ;  /* 0x000000053c3c7c23 */ /* 0x100fe20008010802 */
[--C-:B------:R-:W-:Y:S01]  /*4f30*/  FFMA.FTZ R61, R61, UR5, -R2.reuse ;  /* 0x000000053d3d7c23 */ /* 0x100fe20008010802 */
[--C-:B------:R-:W-:Y:S01]  /*4f40*/  FFMA.FTZ R48, R48, UR5, -R2.reuse ;  /* 0x0000000530307c23 */ /* 0x100fe20008010802 */
[--C-:B------:R-:W-:Y:S01]  /*4f50*/  FFMA.FTZ R49, R49, UR5, -R2.reuse ;  /* 0x0000000531317c23 */ /* 0x100fe20008010802 */
[----:B------:R-:W-:Y:S01]  /*4f60*/  MUFU.EX2 R56, R56 ;  /* 0x0000003800387308 */ /* 0x000fe20000000800 */
[----:B------:R-:W-:Y:S01]  /*4f70*/  FADD.FTZ R14, R50, R5 ;  /* 0x00000005320e7221 */ /* 0x000fe20000010000 */
[--C-:B------:R-:W-:Y:S01]  /*4f80*/  FFMA.FTZ R52, R52, UR5, -R2.reuse ;  /* 0x0000000534347c23 */ /* 0x100fe20008010802 */
[--C-:B------:R-:W-:Y:S01]  /*4f90*/  FFMA.FTZ R53, R53, UR5, -R2.reuse ;  /* 0x0000000535357c23 */ /* 0x100fe20008010802 */
[----:B------:R-:W-:Y:S01]  /*4fa0*/  FFMA.FTZ R40, R40, UR5, -R2 ;  /* 0x0000000528287c23 */ /* 0x000fe20008010802 */
[----:B------:R-:W-:Y:S01]  /*4fb0*/  FADD.FTZ R21, R51, R14 ;  /* 0x0000000e33157221 */ /* 0x000fe20000010000 */
[--C-:B------:R-:W-:Y:S01]  /*4fc0*/  FFMA.FTZ R41, R41, UR5, -R2.reuse ;  /* 0x0000000529297c23 */ /* 0x100fe20008010802 */
[--C-:B------:R-:W-:Y:S01]  /*4fd0*/  FFMA.FTZ R44, R44, UR5, -R2.reuse ;  /* 0x000000052c2c7c23 */ /* 0x100fe20008010802 */
[----:B------:R-:W1:Y:S01]  /*4fe0*/  MUFU.EX2 R57, R57 ;  /* 0x0000003900397308 */ /* 0x000e620000000800 */
[----:B------:R-:W-:Y:S01]  /*4ff0*/  FADD.FTZ R20, R54, R21 ;  /* 0x0000001536147221 */ /* 0x000fe20000010000 */
[--C-:B------:R-:W-:Y:S01]  /*5000*/  FFMA.FTZ R45, R45, UR5, -R2.reuse ;  /* 0x000000052d2d7c23 */ /* 0x100fe20008010802 */
[--C-:B------:R-:W-:Y:S01]  /*5010*/  FFMA.FTZ R32, R32, UR5, -R2.reuse ;  /* 0x0000000520207c23 */ /* 0x100fe20008010802 */
[----:B------:R-:W-:Y:S01]  /*5020*/  FFMA.FTZ R33, R33, UR5, -R2 ;  /* 0x0000000521217c23 */ /* 0x000fe20008010802 */
[----:B------:R-:W-:Y:S01]  /*5030*/  FADD.FTZ R21, R55, R20 ;  /* 0x0000001437157221 */ /* 0x000fe20000010000 */
[--C-:B------:R-:W-:Y:S01]  /*5040*/  FFMA.FTZ R36, R36, UR5, -R2.reuse ;  /* 0x0000000524247c23 */ /* 0x100fe20008010802 */
[--C-:B------:R-:W-:Y:S01]  /*5050*/  FFMA.FTZ R37, R37, UR5, -R2.reuse ;  /* 0x0000000525257c23 */ /* 0x100fe20008010802 */
[----:B------:R-:W2:Y:S01]  /*5060*/  MUFU.EX2 R60, R60 ;  /* 0x0000003c003c7308 */ /* 0x000ea20000000800 */
[----:B------:R-:W-:Y:S01]  /*5070*/  FADD.FTZ R20, R42, R21 ;  /* 0x000000152a147221 */ /* 0x000fe20000010000 */
[--C-:B------:R-:W-:Y:S01]  /*5080*/  FFMA.FTZ R24, R24, UR5, -R2.reuse ;  /* 0x0000000518187c23 */ /* 0x100fe20008010802 */
[--C-:B------:R-:W-:Y:S01]  /*5090*/  FFMA.FTZ R25, R25, UR5, -R2.reuse ;  /* 0x0000000519197c23 */ /* 0x100fe20008010802 */
[----:B------:R-:W-:Y:S01]  /*50a0*/  FFMA.FTZ R28, R28, UR5, -R2 ;  /* 0x000000051c1c7c23 */ /* 0x000fe20008010802 */
[----:B------:R-:W-:Y:S01]  /*50b0*/  FADD.FTZ R21, R43, R20 ;  /* 0x000000142b157221 */ /* 0x000fe20000010000 */
[----:B------:R-:W-:Y:S01]  /*50c0*/  FFMA.FTZ R2, R29, UR5, -R2 ;  /* 0x000000051d027c23 */ /* 0x000fe20008010802 */
[-C--:B------:R-:W-:Y:S01]  /*50d0*/  MOV R63, R151.reuse ;  /* 0x00000097003f7202 */ /* 0x080fe20000000f00 */
[----:B------:R-:W3:Y:S01]  /*50e0*/  MUFU.EX2 R61, R61 ;  /* 0x0000003d003d7308 */ /* 0x000ee20000000800 */
[----:B-1----:R-:W-:Y:S01]  /*50f0*/  FADD.FTZ R5, R56, R57 ;  /* 0x0000003938057221 */ /* 0x002fe20000010000 */
[----:B------:R-:W-:Y:S01]  /*5100*/  F2FP.BF16.F32.PACK_AB R208, R57, R56 ;  /* 0x0000003839d0723e */ /* 0x000fe200000010ff */
[--C-:B------:R-:W-:Y:S01]  /*5110*/  IMAD.MOV.U32 R57, RZ, RZ, R151.reuse ;  /* 0x000000ffff397224 */ /* 0x100fe200078e0097 */
[----:B------:R-:W-:Y:S01]  /*5120*/  MOV R54, R151 ;  /* 0x0000009700367202 */ /* 0x000fe20000000f00 */
[----:B------:R-:W-:-:S02]  /*5130*/  IMAD.MOV.U32 R56, RZ, RZ, R151 ;  /* 0x000000ffff387224 */ /* 0x000fc400078e0097 */
[----:B------:R-:W-:Y:S01]  /*5140*/  IMAD.MOV.U32 R55, RZ, RZ, R151 ;  /* 0x000000ffff377224 */ /* 0x000fe200078e0097 */
[----:B------:R-:W1:Y:S01]  /*5150*/  MUFU.EX2 R48, R48 ;  /* 0x0000003000307308 */ /* 0x000e620000000800 */
[----:B--2---:R-:W-:Y:S01]  /*5160*/  FADD.FTZ R14, R60, R5 ;  /* 0x000000053c0e7221 */ /* 0x004fe20000010000 */
[--C-:B------:R-:W-:Y:S02]  /*5170*/  IMAD.MOV.U32 R51, RZ, RZ, R151.reuse ;  /* 0x000000ffff337224 */ /* 0x100fe400078e0097 */
[--C-:B------:R-:W-:Y:S02]  /*5180*/  IMAD.MOV.U32 R50, RZ, RZ, R151.reuse ;  /* 0x000000ffff327224 */ /* 0x100fe400078e0097 */
[--C-:B------:R-:W-:Y:S02]  /*5190*/  IMAD.MOV.U32 R43, RZ, RZ, R151.reuse ;  /* 0x000000ffff2b7224 */ /* 0x100fe400078e0097 */
[----:B------:R-:W2:Y:S01]  /*51a0*/  MUFU.EX2 R49, R49 ;  /* 0x0000003100317308 */ /* 0x000ea20000000800 */
[C---:B---3--:R-:W-:Y:S01]  /*51b0*/  FADD.FTZ R5, R61.reuse, R14 ;  /* 0x0000000e3d057221 */ /* 0x048fe20000010000 */
[----:B------:R-:W-:Y:S01]  /*51c0*/  F2FP.BF16.F32.PACK_AB R210, R61, R60 ;  /* 0x0000003c3dd2723e */ /* 0x000fe200000010ff */
[----:B------:R-:W-:-:S02]  /*51d0*/  IMAD.MOV.U32 R61, RZ, RZ, R151 ;  /* 0x000000ffff3d7224 */ /* 0x000fc400078e0097 */
[--C-:B------:R-:W-:Y:S02]  /*51e0*/  IMAD.MOV.U32 R60, RZ, RZ, R151.reuse ;  /* 0x000000ffff3c7224 */ /* 0x100fe400078e0097 */
[----:B------:R-:W-:Y:S01]  /*51f0*/  IMAD.MOV.U32 R42, RZ, RZ, R151 ;  /* 0x000000ffff2a7224 */ /* 0x000fe200078e0097 */
[----:B------:R-:W0:Y:S01]  /*5200*/  MUFU.EX2 R52, R52 ;  /* 0x0000003400347308 */ /* 0x000e220000000800 */
[----:B-1----:R-:W-:Y:S01]  /*5210*/  FADD.FTZ R14, R48, R5 ;  /* 0x00000005300e7221 */ /* 0x002fe20000010000 */
[----:B------:R-:W-:-:S06]  /*5220*/  IMAD.MOV.U32 R29, RZ, RZ, R151 ;  /* 0x000000ffff1d7224 */ /* 0x000fcc00078e0097 */
[----:B------:R-:W1:Y:S01]  /*5230*/  MUFU.EX2 R53, R53 ;  /* 0x0000003500357308 */ /* 0x000e620000000800 */
[C---:B--2---:R-:W-:Y:S01]  /*5240*/  FADD.FTZ R5, R49.reuse, R14 ;  /* 0x0000000e31057221 */ /* 0x044fe20000010000 */
[----:B------:R-:W-:Y:S01]  /*5250*/  FADD.FTZ R14, R46, R21 ;  /* 0x000000152e0e7221 */ /* 0x000fe20000010000 */
[----:B------:R-:W-:Y:S01]  /*5260*/  F2FP.BF16.F32.PACK_AB R204, R49, R48 ;  /* 0x0000003031cc723e */ /* 0x000fe200000010ff */
[--C-:B------:R-:W-:Y:S02]  /*5270*/  IMAD.MOV.U32 R49, RZ, RZ, R151.reuse ;  /* 0x000000ffff317224 */ /* 0x100fe400078e0097 */
[----:B------:R-:W-:Y:S01]  /*5280*/  FADD.FTZ R21, R47, R14 ;  /* 0x0000000e2f157221 */ /* 0x000fe20000010000 */
[----:B------:R-:W-:Y:S01]  /*5290*/  IMAD.MOV.U32 R48, RZ, RZ, R151 ;  /* 0x000000ffff307224 */ /* 0x000fe200078e0097 */
[----:B------:R-:W2:Y:S01]  /*52a0*/  MUFU.EX2 R40, R40 ;  /* 0x0000002800287308 */ /* 0x000ea20000000800 */
[----:B0-----:R-:W-:Y:S01]  /*52b0*/  FADD.FTZ R0, R52, R5 ;  /* 0x0000000534007221 */ /* 0x001fe20000010000 */
[----:B------:R-:W-:Y:S01]  /*52c0*/  FADD.FTZ R14, R34, R21 ;  /* 0x00000015220e7221 */ /* 0x000fe20000010000 */
[----:B------:R-:W-:-:S02]  /*52d0*/  IMAD.MOV.U32 R47, RZ, RZ, R151 ;  /* 0x000000ffff2f7224 */ /* 0x000fc400078e0097 */
        /* <DEDUP_REMOVED lines=21> */
[----:B0-----:R-:W-:-:S07]  /*5430*/  FADD.FTZ R0, R44, R5 ;  /* 0x000000052c007221 */ /* 0x001fce0000010000 */
[----:B------:R-:W0:Y:S01]  /*5440*/  MUFU.EX2 R26, R26 ;  /* 0x0000001a001a7308 */ /* 0x000e220000000800 */
[C---:B-1----:R-:W-:Y:S01]  /*5450*/  FADD.FTZ R21, R39.reuse, R14 ;  /* 0x0000000e27157221 */ /* 0x042fe20000010000 */
[----:B------:R-:W-:Y:S01]  /*5460*/  F2FP.BF16.F32.PACK_AB R199, R39, R38 ;  /* 0x0000002627c7723e */ /* 0x000fe200000010ff */
[--C-:B------:R-:W-:Y:S02]  /*5470*/  IMAD.MOV.U32 R39, RZ, RZ, R151.reuse ;  /* 0x000000ffff277224 */ /* 0x100fe400078e0097 */
[----:B------:R-:W-:-:S03]  /*5480*/  IMAD.MOV.U32 R38, RZ, RZ, R151 ;  /* 0x000000ffff267224 */ /* 0x000fc600078e0097 */
[----:B------:R-:W1:Y:S01]  /*5490*/  MUFU.EX2 R32, R32 ;  /* 0x0000002000207308 */ /* 0x000e620000000800 */
[C---:B--2---:R-:W-:Y:S01]  /*54a0*/  FADD.FTZ R5, R45.reuse, R0 ;  /* 0x000000002d057221 */ /* 0x044fe20000010000 */
[----:B------:R-:W-:Y:S01]  /*54b0*/  F2FP.BF16.F32.PACK_AB R202, R45, R44 ;  /* 0x0000002c2dca723e */ /* 0x000fe200000010ff */
[----:B------:R-:W-:Y:S01]  /*54c0*/  IMAD.MOV.U32 R44, RZ, RZ, R151 ;  /* 0x000000ffff2c7224 */ /* 0x000fe200078e0097 */
[----:B------:R-:W-:-:S04]  /*54d0*/  MOV R45, R151 ;  /* 0x00000097002d7202 */ /* 0x000fc80000000f00 */
[----:B------:R-:W2:Y:S01]  /*54e0*/  MUFU.EX2 R27, R27 ;  /* 0x0000001b001b7308 */ /* 0x000ea20000000800 */
[----:B0-----:R-:W-:-:S07]  /*54f0*/  FADD.FTZ R14, R26, R21 ;  /* 0x000000151a0e7221 */ /* 0x001fce0000010000 */
[----:B------:R-:W0:Y:S01]  /*5500*/  MUFU.EX2 R33, R33 ;  /* 0x0000002100217308 */ /* 0x000e220000000800 */
[----:B-1----:R-:W-:-:S07]  /*5510*/  FADD.FTZ R0, R32, R5 ;  /* 0x0000000520007221 */ /* 0x002fce0000010000 */
[----:B------:R-:W1:Y:S01]  /*5520*/  MUFU.EX2 R36, R36 ;  /* 0x0000002400247308 */ /* 0x000e620000000800 */
[C---:B--2---:R-:W-:Y:S01]  /*5530*/  FADD.FTZ R21, R27.reuse, R14 ;  /* 0x0000000e1b157221 */ /* 0x044fe20000010000 */
[----:B------:R-:W-:Y:S01]  /*5540*/  F2FP.BF16.F32.PACK_AB R193, R27, R26 ;  /* 0x0000001a1bc1723e */ /* 0x000fe200000010ff */
[----:B------:R-:W-:-:S05]  /*5550*/  IMAD.MOV.U32 R26, RZ, RZ, R151 ;  /* 0x000000ffff1a7224 */ /* 0x000fca00078e0097 */
        /* <DEDUP_REMOVED lines=8> */
[----:B--2---:R-:W-:-:S04]  /*55e0*/  FADD.FTZ R14, R30, R21 ;  /* 0x000000151e0e7221 */ /* 0x004fc80000010000 */
[C---:B------:R-:W-:Y:S01]  /*55f0*/  FADD.FTZ R5, R195.reuse, R14 ;  /* 0x0000000ec3057221 */ /* 0x040fe20000010000 */
[----:B------:R-:W-:Y:S01]  /*5600*/  F2FP.BF16.F32.PACK_AB R195, R195, R30 ;  /* 0x0000001ec3c3723e */ /* 0x000fe200000010ff */
[--C-:B------:R-:W-:Y:S01]  /*5610*/  IMAD.MOV.U32 R30, RZ, RZ, R151.reuse ;  /* 0x000000ffff1e7224 */ /* 0x100fe200078e0097 */
[----:B------:R-:W2:Y:S01]  /*5620*/  MUFU.EX2 R25, R25 ;  /* 0x0000001900197308 */ /* 0x000ea20000000800 */
[C---:B0-----:R-:W-:Y:S01]  /*5630*/  FADD.FTZ R27, R37.reuse, R0 ;  /* 0x00000000251b7221 */ /* 0x041fe20000010000 */
[----:B------:R-:W-:Y:S01]  /*5640*/  F2FP.BF16.F32.PACK_AB R198, R37, R36 ;  /* 0x0000002425c6723e */ /* 0x000fe200000010ff */
[----:B------:R-:W-:Y:S01]  /*5650*/  IMAD.MOV.U32 R37, RZ, RZ, R151 ;  /* 0x000000ffff257224 */ /* 0x000fe200078e0097 */
[----:B------:R-:W-:-:S04]  /*5660*/  MOV R36, R151 ;  /* 0x0000009700247202 */ /* 0x000fc80000000f00 */
[----:B------:R-:W0:Y:S01]  /*5670*/  MUFU.EX2 R28, R28 ;  /* 0x0000001c001c7308 */ /* 0x000e220000000800 */
[----:B-1----:R-:W-:-:S07]  /*5680*/  FADD.FTZ R0, R24, R27 ;  /* 0x0000001b18007221 */ /* 0x002fce0000010000 */
[----:B------:R1:W3:Y:S01]  /*5690*/  MUFU.EX2 R21, R2 ;  /* 0x0000000200157308 */ /* 0x0002e20000000800 */
[C---:B--2---:R-:W-:Y:S01]  /*56a0*/  FADD.FTZ R27, R25.reuse, R0 ;  /* 0x00000000191b7221 */ /* 0x044fe20000010000 */
[----:B------:R-:W-:Y:S01]  /*56b0*/  F2FP.BF16.F32.PACK_AB R192, R25, R24 ;  /* 0x0000001819c0723e */ /* 0x000fe200000010ff */
[----:B------:R-:W-:Y:S02]  /*56c0*/  IMAD.MOV.U32 R0, RZ, RZ, 0x3f800000 ;  /* 0x3f800000ff007424 */ /* 0x000fe400078e00ff */
[--C-:B------:R-:W-:Y:S02]  /*56d0*/  IMAD.MOV.U32 R25, RZ, RZ, R151.reuse ;  /* 0x000000ffff197224 */ /* 0x100fe400078e0097 */
[----:B------:R-:W-:Y:S02]  /*56e0*/  IMAD.MOV.U32 R24, RZ, RZ, R151 ;  /* 0x000000ffff187224 */ /* 0x000fe400078e0097 */
[----:B0-----:R-:W-:Y:S01]  /*56f0*/  FADD.FTZ R14, R28, R27 ;  /* 0x0000001b1c0e7221 */ /* 0x001fe20000010000 */
[----:B-1----:R-:W-:-:S02]  /*5700*/  IMAD.MOV.U32 R2, RZ, RZ, 0x3f800000 ;  /* 0x3f800000ff027424 */ /* 0x002fc400078e00ff */
[----:B------:R-:W-:Y:S01]  /*5710*/  IMAD.MOV.U32 R27, RZ, RZ, R151 ;  /* 0x000000ffff1b7224 */ /* 0x000fe200078e0097 */
[C---:B---3--:R-:W-:Y:S01]  /*5720*/  F2FP.BF16.F32.PACK_AB R194, R21.reuse, R28 ;  /* 0x0000001c15c2723e */ /* 0x048fe200000010ff */
[----:B------:R-:W-:Y:S01]  /*5730*/  FADD.FTZ R14, R21, R14 ;  /* 0x0000000e150e7221 */ /* 0x000fe20000010000 */
[----:B------:R-:W-:Y:S01]  /*5740*/  MOV R28, R151 ;  /* 0x00000097001c7202 */ /* 0x000fe20000000f00 */
[----:B------:R-:W-:Y:S06]  /*5750*/  @!P2 BRA `(.L_x_2091) ;  /* 0x00000040002ca947 */ /* 0x000fec0003800000 */
[----:B------:R-:W-:Y:S01]  /*5760*/  R2UR UR5, R227 ;  /* 0x00000000e30572ca */ /* 0x000fe200000e0000 */
[----:B------:R-:W-:Y:S01]  /*5770*/  IMAD.MOV.U32 R21, RZ, RZ, R3 ;  /* 0x000000ffff157224 */ /* 0x000fe200078e0003 */
[----:B------:R-:W-:Y:S01]  /*5780*/  R2UR UR4, R16 ;  /* 0x00000000100472ca */ /* 0x000fe200000e0000 */
[----:B------:R-:W-:Y:S01]  /*5790*/  IMAD.MOV.U32 R20, RZ, RZ, R4 ;  /* 0x000000ffff147224 */ /* 0x000fe200078e0004 */
[----:B------:R-:W-:Y:S01]  /*57a0*/  CS2R R150, SRZ ;  /* 0x0000000000967805 */ /* 0x000fe2000001ff00 */
[----:B------:R-:W-:Y:S01]  /*57b0*/  IMAD.MOV.U32 R2, RZ, RZ, 0x3f800000 ;  /* 0x3f800000ff027424 */ /* 0x000fe200078e00ff */
[----:B------:R-:W-:Y:S02]  /*57c0*/  CS2R R146, SRZ ;  /* 0x0000000000927805 */ /* 0x000fe4000001ff00 */
[----:B------:R-:W-:Y:S02]  /*57d0*/  CS2R R142, SRZ ;  /* 0x00000000008e7805 */ /* 0x000fe4000001ff00 */
[----:B------:R-:W-:-:S02]  /*57e0*/  CS2R R138, SRZ ;  /* 0x00000000008a7805 */ /* 0x000fc4000001ff00 */
[----:B------:R-:W-:Y:S02]  /*57f0*/  CS2R R134, SRZ ;  /* 0x0000000000867805 */ /* 0x000fe4000001ff00 */
[----:B------:R-:W-:Y:S02]  /*5800*/  CS2R R130, SRZ ;  /* 0x0000000000827805 */ /* 0x000fe4000001ff00 */
[----:B------:R-:W-:Y:S02]  /*5810*/  CS2R R126, SRZ ;  /* 0x00000000007e7805 */ /* 0x000fe4000001ff00 */
[----:B------:R-:W-:Y:S01]  /*5820*/  CS2R R122, SRZ ;  /* 0x00000000007a7805 */ /* 0x000fe2000001ff00 */
[----:B------:R-:W-:Y:S01]  /*5830*/  IMAD.U32 R228, RZ, RZ, UR5 ;  /* 0x00000005ffe47e24 */ /* 0x000fe2000f8e00ff */
[----:B------:R-:W-:Y:S02]  /*5840*/  CS2R R118, SRZ ;  /* 0x0000000000767805 */ /* 0x000fe4000001ff00 */
[----:B------:R-:W-:-:S02]  /*5850*/  MOV R229, UR4 ;  /* 0x0000000400e57c02 */ /* 0x000fc40008000f00 */
        /* <DEDUP_REMOVED lines=56> */
.L_x_2100:
[----:B------:R-:W-:Y:S01]  /*5be0*/  R2UR UR6, R229 ;  /* 0x00000000e50672ca */ /* 0x000fe200000e0000 */
        /* <DEDUP_REMOVED lines=8> */
.L_x_2092:
[----:B------:R-:W-:Y:S02]  /*5c70*/  R2UR UR4, R17 ;  /* 0x00000000110472ca */ /* 0x000fe400000e0000 */
[----:B------:R-:W-:-:S11]  /*5c80*/  R2UR UR5, R16 ;  /* 0x00000000100572ca */ /* 0x000fd600000e0000 */
[----:B------:R-:W-:Y:S02]  /*5c90*/  ULEA UR4, UR60, UR4, 0x3 ;  /* 0x000000043c047291 */ /* 0x000fe4000f8e183f */
[----:B------:R-:W-:-:S04]  /*5ca0*/  IMAD.U32 R3, RZ, RZ, UR5 ;  /* 0x00000005ff037e24 */ /* 0x000fc8000f8e00ff */
[----:B------:R-:W-:Y:S01]  /*5cb0*/  IMAD.U32 R227, RZ, RZ, UR4 ;  /* 0x00000004ffe37e24 */ /* 0x000fe2000f8e00ff */
[----:B------:R-:W-:-:S04]  /*5cc0*/  SHF.L.U32 R3, R3, 0x1f, RZ ;  /* 0x0000001f03037819 */ /* 0x000fc800000006ff */
[----:B------:R0:W1:Y:S01]  /*5cd0*/  SYNCS.PHASECHK.TRANS64.TRYWAIT P2, [UR4+0x38830], R3 ;  /* 0x03883003ff0075a7 */ /* 0x0000620008040144 */
[----:B------:R-:W-:Y:S05]  /*5ce0*/  @!P0 BRA `(.L_x_2093) ;  /* 0x0000000000048947 */ /* 0x000fea0003800000 */
[----:B------:R-:W-:Y:S01]  /*5cf0*/  BPT.TRAP 0x1 ;  /* 0x000000040000795c */ /* 0x000fe20000300000 */
.L_x_2093:
[----:B-1----:R-:W-:Y:S05]  /*5d00*/  @P2 BRA `(.L_x_2094) ;  /* 0x00000000000c2947 */ /* 0x002fea0003800000 */
[----:B------:R-:W-:-:S13]  /*5d10*/  R2UR UR4, R227 ;  /* 0x00000000e30472ca */ /* 0x000fda00000e0000 */
[----:B------:R-:W1:Y:S02]  /*5d20*/  SYNCS.PHASECHK.TRANS64.TRYWAIT P2, [UR4+0x38830], R3 ;  /* 0x03883003ff0075a7 */ /* 0x000e640008040144 */
[----:B-1----:R-:W-:Y:S05]  /*5d30*/  @!P2 BRA `(.L_x_2095) ;  /* 0x00000110002ca947 */ /* 0x002fea0003800000 */
.L_x_2094:
        /* <DEDUP_REMOVED lines=580> */
.L_x_2096:
[----:B------:R-:W-:Y:S02]  /*8180*/  R2UR UR4, R17 ;  /* 0x00000000110472ca */ /* 0x000fe400000e0000 */
[----:B------:R-:W-:-:S11]  /*8190*/  R2UR UR5, R229 ;  /* 0x00000000e50572ca */ /* 0x000fd600000e0000 */
[----:B------:R-:W-:Y:S02]  /*81a0*/  ULEA UR4, UR61, UR4, 0x3 ;  /* 0x000000043d047291 */ /* 0x000fe4000f8e183f */
[----:B------:R-:W-:-:S05]  /*81b0*/  IMAD.U32 R0, RZ, RZ, UR5 ;  /* 0x00000005ff007e24 */ /* 0x000fca000f8e00ff */
[----:B------:R-:W-:-:S04]  /*81c0*/  SHF.L.U32 R0, R0, 0x1f, RZ ;  /* 0x0000001f00007819 */ /* 0x000fc800000006ff */
[----:B------:R2:W3:Y:S01]  /*81d0*/  SYNCS.PHASECHK.TRANS64.TRYWAIT P2, [UR4+0x38850], R0 ;  /* 0x03885000ff0075a7 */ /* 0x0004e20008040144 */
[----:B------:R-:W-:Y:S05]  /*81e0*/  @!P0 BRA `(.L_x_2097) ;  /* 0x0000000000048947 */ /* 0x000fea0003800000 */
[----:B------:R-:W-:Y:S01]  /*81f0*/  BPT.TRAP 0x1 ;  /* 0x000000040000795c */ /* 0x000fe20000300000 */
.L_x_2097:
[----:B---3--:R-:W-:Y:S05]  /*8200*/  @P2 BRA `(.L_x_2098) ;  /* 0x0000000000082947 */ /* 0x008fea0003800000 */
[----:B------:R-:W3:Y:S02]  /*8210*/  SYNCS.PHASECHK.TRANS64.TRYWAIT P2, [UR4+0x38850], R0 ;  /* 0x03885000ff0075a7 */ /* 0x000ee40008040144 */
[----:B---3--:R-:W-:Y:S05]  /*8220*/  @!P2 BRA `(.L_x_2099) ;  /* 0x000000ec000ca947 */ /* 0x008fea0003800000 */
.L_x_2098:
[----:B------:R-:W-:Y:S01]  /*8230*/  R2UR UR5, R17 ;  /* 0x00000000110572ca */ /* 0x000fe200000e0000 */
[----:B------:R-:W-:Y:S01]  /*8240*/  WARPGROUP.ARRIVE ;  /* 0x00000000000079c5 */ /* 0x000fe20000000000 */
[----:B------:R-:W-:Y:S01]  /*8250*/  UMOV UR7, 0x40000040 ;  /* 0x4000004000077882 */ /* 0x000fe20000000000 */
[----:B------:R-:W-:Y:S01]  /*8260*/  R2UR UR18, R19 ;  /* 0x00000000131272ca */ /* 0x000fe200000e0000 */
[----:B01----:R-:W-:Y:S01]  /*8270*/  IMAD.MOV.U32 R3, RZ, RZ, -0x2 ;  /* 0xfffffffeff037424 */ /* 0x003fe200078e00ff */
[----:B------:R-:W-:Y:S02]  /*8280*/  R2UR UR11, R228 ;  /* 0x00000000e40b72ca */ /* 0x000fe400000e0000 */
[----:B------:R-:W-:Y:S02]  /*8290*/  R2UR UR15, R23 ;  /* 0x00000000170f72ca */ /* 0x000fe400000e0000 */
[----:B------:R-:W-:-:S04]  /*82a0*/  R2UR UR14, R22 ;  /* 0x00000000160e72ca */ /* 0x000fc800000e0000 */
[----:B------:R-:W-:-:S04]  /*82b0*/  UIADD3 UR5, UR5, 0x400, URZ ;  /* 0x0000040005057890 */ /* 0x000fc8000fffe03f */
[----:B------:R-:W-:-:S04]  /*82c0*/  USHF.R.U32.HI UR5, URZ, 0x4, UR5 ;  /* 0x000000043f057899 */ /* 0x000fc80008011605 */
[----:B------:R-:W-:-:S04]  /*82d0*/  ULOP3.LUT UR5, UR5, 0x3fff, URZ, 0xc0, !UPT ;  /* 0x00003fff05057892 */ /* 0x000fc8000f8ec03f */
[----:B------:R-:W-:-:S04]  /*82e0*/  ULOP3.LUT UR5, UR5, 0x2800000, URZ, 0xfc, !UPT ;  /* 0x0280000005057892 */ /* 0x000fc8000f8efc3f */
[----:B------:R-:W-:Y:S02]  /*82f0*/  UIMAD UR10, UR61, 0xa00, UR5 ;  /* 0x00000a003d0a78a4 */ /* 0x000fe4000f8e0205 */
[----:B------:R-:W-:Y:S01]  /*8300*/  USHF.L.U32 UR5, UR18, 0x7, URZ ;  /* 0x0000000712057899 */ /* 0x000fe2000800063f */
[----:B------:R-:W-:-:S03]  /*8310*/  UMOV UR61, UR60 ;  /* 0x0000003c003d7c82 */ /* 0x000fc60008000000 */
[----:B------:R-:W-:Y:S01]  /*8320*/  UIMAD UR5, UR11, -0x50, UR5 ;  /* 0xffffffb00b0578a4 */ /* 0x000fe2000f8e0205 */
[----:B------:R-:W-:-:S08]  /*8330*/  UMOV UR6, UR10 ;  /* 0x0000000a00067c82 */ /* 0x000fd00008000000 */
[----:B------:R-:W-:Y:S01]  /*8340*/  HGMMA.64x256x16.F32.BF16 R24, R208, gdesc[UR4].tnspB, R24, gsb0 ;  /* 0x43e00004d0187df0 */ /* 0x000fe20008001818 */
[----:B------:R-:W-:Y:S01]  /*8350*/  UIADD3 UR6, UR10, 0x80, URZ ;  /* 0x000000800a067890 */ /* 0x000fe2000fffe03f */
[----:B------:R-:W-:Y:S01]  /*8360*/  UMOV UR7, 0x40000040 ;  /* 0x4000004000077882 */ /* 0x000fe20000000000 */
[----:B------:R-:W-:-:S04]  /*8370*/  UIADD3 UR5, UR5, 0x1, UR15 ;  /* 0x0000000105057890 */ /* 0x000fc8000fffe00f */
[----:B------:R-:W-:-:S03]  /*8380*/  UIADD3 UR5, UR5, -UR14, URZ ;  /* 0x8000000e05057290 */ /* 0x000fc6000fffe03f */
[----:B------:R-:W-:-:S03]  /*8390*/  ULDC UR14, c[0x0][0x988] ;  /* 0x00026200000e7ab9 */ /* 0x000fc60000000800 */
[----:B--2---:R-:W-:Y:S01]  /*83a0*/  IMAD R0, R214, R3, UR5 ;  /* 0x00000005d6007e24 */ /* 0x004fe2000f8e0203 */
[----:B------:R-:W-:Y:S01]  /*83b0*/  UMOV UR5, UR14 ;  /* 0x0000000e00057c82 */ /* 0x000fe20008000000 */
[----:B------:R-:W-:Y:S02]  /*83c0*/  R2UR UR14, R227 ;  /* 0x00000000e30e72ca */ /* 0x000fe400000e0000 */
[----:B------:R-:W-:-:S05]  /*83d0*/  IMAD.IADD R0, R215, 0x1, R0 ;  /* 0x00000001d7007824 */ /* 0x000fca00078e0200 */
        /* <DEDUP_REMOVED lines=8> */
[C---:B------:R-:W-:Y:S02]  /*8460*/  ISETP.GT.AND P2, PT, R0.reuse, 0x10, PT ;  /* 0x000000100000780c */ /* 0x040fe40003f44270 */
[----:B------:R-:W-:Y:S02]  /*8470*/  FSEL R189, R189, -INF , P3 ;  /* 0xff800000bdbd7808 */ /* 0x000fe40001800000 */
[----:B------:R-:W-:Y:S02]  /*8480*/  ISETP.GT.AND P3, PT, R0, 0x11, PT ;  /* 0x000000110000780c */ /* 0x000fe40003f64270 */
[----:B------:R-:W-:-:S02]  /*8490*/  FSEL R176, R176, -INF , P2 ;  /* 0xff800000b0b07808 */ /* 0x000fc40001000000 */
[C---:B------:R-:W-:Y:S02]  /*84a0*/  ISETP.GT.AND P2, PT, R0.reuse, 0x18, PT ;  /* 0x000000180000780c */ /* 0x040fe40003f44270 */
[----:B------:R-:W-:Y:S02]  /*84b0*/  FSEL R177, R177, -INF , P3 ;  /* 0xff800000b1b17808 */ /* 0x000fe40001800000 */
[----:B------:R-:W-:Y:S02]  /*84c0*/  ISETP.GT.AND P3, PT, R0, 0x19, PT ;  /* 0x000000190000780c */ /* 0x000fe40003f64270 */
[----:B------:R-:W-:Y:S02]  /*84d0*/  FSEL R180, R180, -INF , P2 ;  /* 0xff800000b4b47808 */ /* 0x000fe40001000000 */
[----:B------:R-:W-:Y:S02]  /*84e0*/  ISETP.GT.AND P2, PT, R0, 0x20, PT ;  /* 0x000000200000780c */ /* 0x000fe40003f44270 */
[----:B------:R-:W-:-:S02]  /*84f0*/  FSEL R181, R181, -INF , P3 ;  /* 0xff800000b5b57808 */ /* 0x000fc40001800000 */
        /* <DEDUP_REMOVED lines=20> */
[C---:B------:R-:W-:Y:S01]  /*8640*/  ISETP.GT.AND P3, PT, R0.reuse, 0x49, PT ;  /* 0x000000490000780c */ /* 0x040fe20003f64270 */
[----:B------:R-:W-:Y:S01]  /*8650*/  VIADD R0, R0, 0x8 ;  /* 0x0000000800007836 */ /* 0x000fe20000000000 */
[----:B------:R-:W-:Y:S02]  /*8660*/  FSEL R156, R156, -INF , P2 ;  /* 0xff8000009c9c7808 */ /* 0x000fe40001000000 */
[----:B------:R-:W-:Y:S02]  /*8670*/  FSEL R157, R157, -INF , P3 ;  /* 0xff8000009d9d7808 */ /* 0x000fe40001800000 */
[----:B------:R-:W-:-:S02]  /*8680*/  ISETP.GT.AND P2, PT, R0, RZ, PT ;  /* 0x000000ff0000720c */ /* 0x000fc40003f44270 */
        /* <DEDUP_REMOVED lines=23> */
[----:B------:R-:W-:Y:S01]  /*8800*/  FSEL R158, R158, -INF , P3 ;  /* 0xff8000009e9e7808 */ /* 0x000fe20001800000 */
        /* <DEDUP_REMOVED lines=13> */
[----:B------:R-:W-:-:S04]  /*88e0*/  FMNMX.FTZ R201, R185, R2, !PT ;  /* 0x00000002b9c97209 */ /* 0x000fc80007810000 */
[----:B------:R-:W-:-:S15]  /*88f0*/  FMNMX.FTZ R2, R188, R201, !PT ;  /* 0x000000c9bc027209 */ /* 0x000fde0007810000 */
[----:B------:R-:W-:-:S03]  /*8900*/  NOP ;  /* 0x0000000000007918 */ /* 0x000fc60000000000 */
        /* <DEDUP_REMOVED lines=21> */
[----:B0-----:R-:W-:Y:S02]  /*8a60*/  FMNMX.FTZ R201, R2, R201, !PT ;  /* 0x000000c902c97209 */ /* 0x001fe40007810000 */
[----:B------:R-:W-:-:S03]  /*8a70*/  FMNMX.FTZ R2, R186, R21, !PT ;  /* 0x00000015ba027209 */ /* 0x000fc60007810000 */
[----:B------:R-:W0:Y:S02]  /*8a80*/  SHFL.BFLY PT, R4, R201, 0x1, 0x1f ;  /* 0x0c201f00c9047f89 */ /* 0x000e2400000e0000 */
[----:B0-----:R-:W-:-:S04]  /*8a90*/  FMNMX.FTZ R4, R201, R4, !PT ;  /* 0x00000004c9047209 */ /* 0x001fc80007810000 */
[C---:B------:R-:W-:Y:S01]  /*8aa0*/  FSETP.NEU.FTZ.AND P2, PT, R4.reuse, -INF , PT ;  /* 0xff8000000400780b */ /* 0x040fe20003f5d000 */
[----:B------:R-:W-:Y:S01]  /*8ab0*/  FMUL.FTZ R184, R4, UR5 ;  /* 0x0000000504b87c20 */ /* 0x000fe20008410000 */
[----:B------:R-:W-:Y:S02]  /*8ac0*/  WARPGROUP.DEPBAR.LE gsb0, 0x0 ;  /* 0x00008000000079c5 */ /* 0x000fe40000010000 */
[----:B------:R-:W-:Y:S01]  /*8ad0*/  FMNMX.FTZ R197, R187, R2, !PT ;  /* 0x00000002bbc57209 */ /* 0x000fe20007810000 */
[----:B------:R-:W-:Y:S01]  /*8ae0*/  WARPGROUP.ARRIVE ;  /* 0x00000000000079c5 */ /* 0x000fe20000000000 */
[----:B------:R-:W-:Y:S02]  /*8af0*/  FSEL R2, R184, RZ, P2 ;  /* 0x000000ffb8027208 */ /* 0x000fe40001000000 */
[----:B------:R-:W-:-:S03]  /*8b00*/  FMNMX.FTZ R184, R190, R197, !PT ;  /* 0x000000c5beb87209 */ /* 0x000fc60007810000 */
[--C-:B------:R-:W-:Y:S01]  /*8b10*/  FFMA.FTZ R197, R3, UR5, -R2.reuse ;  /* 0x0000000503c57c23 */ /* 0x100fe20008010802 */
[----:B------:R-:W-:Y:S01]  /*8b20*/  FMNMX.FTZ R3, R191, R184, !PT ;  /* 0x000000b8bf037209 */ /* 0x000fe20007810000 */
[----:B------:R-:W-:Y:S01]  /*8b30*/  HGMMA.64x256x16.F32.BF16 R24, R192, gdesc[UR4].tnspB, R24, gsb0 ;  /* 0x43e00004c0187df0 */ /* 0x000fe20008001818 */
        /* <DEDUP_REMOVED lines=50> */
[----:B0-----:R-:W-:Y:S02]  /*8e60*/  FSEL R177, R159, -INF , P4 ;  /* 0xff8000009fb17808 */ /* 0x001fe40002000000 */
[----:B------:R-:W-:Y:S02]  /*8e70*/  FMNMX.FTZ R0, R158, R3, !PT ;  /* 0x000000039e007209 */ /* 0x000fe40007810000 */
[----:B------:R-:W-:Y:S02]  /*8e80*/  R2UR UR6, R226 ;  /* 0x00000000e20672ca */ /* 0x000fe400000e0000 */
[----:B------:R-:W-:Y:S01]  /*8e90*/  FMNMX.FTZ R0, R177, R0, !PT ;  /* 0x00000000b1007209 */ /* 0x000fe20007810000 */
[----:B------:R0:W-:Y:S04]  /*8ea0*/  MUFU.EX2 R159, R181 ;  /* 0x000000b5009f7308 */ /* 0x0001e80000000800 */
[----:B------:R-:W1:Y:S04]  /*8eb0*/  SHFL.BFLY PT, R3, R0, 0x2, 0x1f ;  /* 0x0c401f0000037f89 */ /* 0x000e6800000e0000 */
[----:B------:R-:W-:Y:S01]  /*8ec0*/  MUFU.EX2 R210, R210 ;  /* 0x000000d200d27308 */ /* 0x000fe20000000800 */
[----:B0-----:R-:W-:Y:S01]  /*8ed0*/  FSEL R181, R4, RZ, P2 ;  /* 0x000000ff04b57208 */ /* 0x001fe20001000000 */
[----:B------:R-:W-:Y:S01]  /*8ee0*/  UISETP.GT.AND UP0, UPT, UR11, UR6, UPT ;  /* 0x000000060b00728c */ /* 0x000fe2000bf04270 */
[----:B------:R-:W-:-:S03]  /*8ef0*/  R2UR UR6, R16 ;  /* 0x00000000100672ca */ /* 0x000fc600000e0000 */
[----:B------:R-:W-:Y:S02]  /*8f00*/  FADD.FTZ R181, -R181, R20 ;  /* 0x00000014b5b57221 */ /* 0x000fe40000010100 */
[----:B------:R-:W-:Y:S08]  /*8f10*/  MUFU.EX2 R175, R189 ;  /* 0x000000bd00af7308 */ /* 0x000ff00000000800 */
[----:B------:R-:W-:Y:S01]  /*8f20*/  MUFU.EX2 R204, R204 ;  /* 0x000000cc00cc7308 */ /* 0x000fe20000000800 */
[----:B------:R-:W-:Y:S01]  /*8f30*/  IMAD.U32 R229, RZ, RZ, UR6 ;  /* 0x00000006ffe57e24 */ /* 0x000fe2000f8e00ff */
[----:B-1----:R-:W-:Y:S01]  /*8f40*/  FMNMX.FTZ R160, R0, R3, !PT ;  /* 0x0000000300a07209 */ /* 0x002fe20007810000 */
[----:B------:R-:W-:-:S05]  /*8f50*/  FMUL.FTZ R0, R181, UR5 ;  /* 0x00000005b5007c20 */ /* 0x000fca0008410000 */
[----:B------:R-:W-:Y:S01]  /*8f60*/  MUFU.EX2 R206, R206 ;  /* 0x000000ce00ce7308 */ /* 0x000fe20000000800 */
[----:B------:R-:W0:Y:S07]  /*8f70*/  SHFL.BFLY PT, R3, R160, 0x1, 0x1f ;  /* 0x0c201f00a0037f89 */ /* 0x000e2e00000e0000 */
[----:B------:R-:W1:Y:S08]  /*8f80*/  MUFU.EX2 R0, R0 ;  /* 0x0000000000007308 */ /* 0x000e700000000800 */
[----:B------:R-:W-:Y:S08]  /*8f90*/  MUFU.EX2 R200, R200 ;  /* 0x000000c800c87308 */ /* 0x000ff00000000800 */
[----:B------:R-:W-:Y:S01]  /*8fa0*/  MUFU.EX2 R169, R169 ;  /* 0x000000a900a97308 */ /* 0x000fe20000000800 */
[----:B0-----:R-:W-:-:S04]  /*8fb0*/  FMNMX.FTZ R3, R160, R3, !PT ;  /* 0x00000003a0037209 */ /* 0x001fc80007810000 */
[C---:B------:R-:W-:Y:S01]  /*8fc0*/  FSETP.NEU.FTZ.AND P2, PT, R3.reuse, -INF , PT ;  /* 0xff8000000300780b */ /* 0x040fe20003f5d000 */
[C---:B------:R-:W-:Y:S02]  /*8fd0*/  FMUL.FTZ R2, R3.reuse, UR5 ;  /* 0x0000000503027c20 */ /* 0x040fe40008410000 */
[----:B------:R-:W-:Y:S03]  /*8fe0*/  MUFU.EX2 R202, R202 ;  /* 0x000000ca00ca7308 */ /* 0x000fe60000000800 */
[----:B------:R-:W-:Y:S02]  /*8ff0*/  FSEL R181, R2, RZ, P2 ;  /* 0x000000ff02b57208 */ /* 0x000fe40001000000 */
[----:B------:R-:W-:Y:S02]  /*9000*/  FSEL R2, R3, RZ, P2 ;  /* 0x000000ff03027208 */ /* 0x000fe40001000000 */
[----:B------:R-:W-:Y:S01]  /*9010*/  PLOP3.LUT P2, PT, PT, PT, UP0, 0x80, 0x0 ;  /* 0x000000000000781c */ /* 0x000fe20003f4f008 */
[--C-:B------:R-:W-:Y:S01]  /*9020*/  FFMA.FTZ R209, R186, UR5, -R181.reuse ;  /* 0x00000005bad17c23 */ /* 0x100fe200080108b5 */
[----:B------:R-:W-:Y:S01]  /*9030*/  FFMA.FTZ R20, R187, UR5, -R181 ;  /* 0x00000005bb147c23 */ /* 0x000fe200080108b5 */
[----:B------:R-:W-:Y:S01]  /*9040*/  FADD.FTZ R2, -R2, R21 ;  /* 0x0000001502027221 */ /* 0x000fe20000010100 */
[----:B-1----:R-:W-:Y:S01]  /*9050*/  FFMA.FTZ R21, R0, R14, R179 ;  /* 0x0000000e00157223 */ /* 0x002fe200000100b3 */
[--C-:B------:R-:W-:Y:S01]  /*9060*/  FFMA.FTZ R211, R190, UR5, -R181.reuse ;  /* 0x00000005bed37c23 */ /* 0x100fe200080108b5 */
[----:B------:R-:W-:Y:S01]  /*9070*/  FFMA.FTZ R201, R170, UR5, -R181 ;  /* 0x00000005aac97c23 */ /* 0x000fe200080108b5 */
[----:B------:R-:W-:Y:S01]  /*9080*/  FMUL.FTZ R2, R2, UR5 ;  /* 0x0000000502027c20 */ /* 0x000fe20008410000 */
[----:B------:R-:W-:Y:S01]  /*9090*/  MUFU.EX2 R209, R209 ;  /* 0x000000d100d17308 */ /* 0x000fe20000000800 */
[----:B------:R-:W-:Y:S01]  /*90a0*/  FADD.FTZ R21, R208, R21 ;  /* 0x00000015d0157221 */ /* 0x000fe20000010000 */
[--C-:B------:R-:W-:Y:S01]  /*90b0*/  FFMA.FTZ R160, R191, UR5, -R181.reuse ;  /* 0x00000005bfa07c23 */ /* 0x100fe200080108b5 */
[----:B------:R-:W-:Y:S01]  /*90c0*/  FFMA.FTZ R170, R171, UR5, -R181 ;  /* 0x00000005abaa7c23 */ /* 0x000fe200080108b5 */
[----:B------:R-:W-:-:S02]  /*90d0*/  IMAD.U32 R171, RZ, RZ, UR14 ;  /* 0x0000000effab7e24 */ /* 0x000fc4000f8e00ff */
[----:B------:R-:W-:Y:S01]  /*90e0*/  FADD.FTZ R14, R210, R21 ;  /* 0x00000015d20e7221 */ /* 0x000fe20000010000 */
[--C-:B------:R-:W-:Y:S01]  /*90f0*/  FFMA.FTZ R205, R178, UR5, -R181.reuse ;  /* 0x00000005b2cd7c23 */ /* 0x100fe200080108b5 */
[--C-:B------:R-:W-:Y:S01]  /*9100*/  FFMA.FTZ R164, R184, UR5, -R181.reuse ;  /* 0x00000005b8a47c23 */ /* 0x100fe200080108b5 */
[----:B------:R-:W0:Y:S01]  /*9110*/  MUFU.EX2 R2, R2 ;  /* 0x0000000200027308 */ /* 0x000e220000000800 */
[----:B------:R-:W-:Y:S01]  /*9120*/  FADD.FTZ R21, R175, R14 ;  /* 0x0000000eaf157221 */ /* 0x000fe20000010000 */
[----:B------:R-:W-:Y:S01]  /*9130*/  @!P1 IADD3 R14, R171, 0x38840, RZ ;  /* 0x00038840ab0e9810 */ /* 0x000fe20007ffe0ff */
[--C-:B------:R-:W-:Y:S01]  /*9140*/  FFMA.FTZ R207, R182, UR5, -R181.reuse ;  /* 0x00000005b6cf7c23 */ /* 0x100fe200080108b5 */
[--C-:B------:R-:W-:Y:S01]  /*9150*/  FFMA.FTZ R168, R183, UR5, -R181.reuse ;  /* 0x00000005b7a87c23 */ /* 0x100fe200080108b5 */
[----:B------:R-:W-:Y:S01]  /*9160*/  FFMA.FTZ R203, R174, UR5, -R181 ;  /* 0x00000005aecb7c23 */ /* 0x000fe200080108b5 */
[----:B------:R-:W-:Y:S01]  /*9170*/  @!P1 PRMT R14, RZ, 0x654, R14 ;  /* 0x00000654ff0e9816 */ /* 0x000fe2000000000e */
[----:B------:R-:W-:Y:S01]  /*9180*/  FADD.FTZ R174, R204, R21 ;  /* 0x00000015ccae7221 */ /* 0x000fe20000010000 */
[----:B------:R-:W1:Y:S01]  /*9190*/  MUFU.EX2 R20, R20 ;  /* 0x0000001400147308 */ /* 0x000e620000000800 */
[--C-:B------:R-:W-:Y:S01]  /*91a0*/  FFMA.FTZ R172, R185, UR5, -R181.reuse ;  /* 0x00000005b9ac7c23 */ /* 0x100fe200080108b5 */
[--C-:B------:R-:W-:Y:S01]  /*91b0*/  FFMA.FTZ R197, R162, UR5, -R181.reuse ;  /* 0x00000005a2c57c23 */ /* 0x100fe200080108b5 */
[----:B------:R-:W-:Y:S01]  /*91c0*/  FADD.FTZ R21, R167, R174 ;  /* 0x000000aea7157221 */ /* 0x000fe20000010000 */
[--C-:B------:R-:W-:Y:S01]  /*91d0*/  FFMA.FTZ R162, R163, UR5, -R181.reuse ;  /* 0x00000005a3a27c23 */ /* 0x100fe200080108b5 */
[--C-:B------:R-:W-:Y:S01]  /*91e0*/  FFMA.FTZ R199, R166, UR5, -R181.reuse ;  /* 0x00000005a6c77c23 */ /* 0x100fe200080108b5 */
[----:B------:R-:W-:Y:S01]  /*91f0*/  FFMA.FTZ R176, R176, UR5, -R181 ;  /* 0x00000005b0b07c23 */ /* 0x000fe200080108b5 */
[----:B------:R-:W-:Y:S01]  /*9200*/  FADD.FTZ R174, R206, R21 ;  /* 0x00000015ceae7221 */ /* 0x000fe20000010000 */
[----:B------:R-:W-:Y:S01]  /*9210*/  MUFU.EX2 R211, R211 ;  /* 0x000000d300d37308 */ /* 0x000fe20000000800 */
[----:B0-----:R-:W-:Y:S01]  /*9220*/  FFMA.FTZ R5, R2, R5, R209 ;  /* 0x0000000502057223 */ /* 0x001fe200000100d1 */
[--C-:B------:R-:W-:Y:S01]  /*9230*/  FFMA.FTZ R155, R155, UR5, -R181.reuse ;  /* 0x000000059b9b7c23 */ /* 0x100fe200080108b5 */
[----:B------:R-:W-:Y:S01]  /*9240*/  FADD.FTZ R21, R159, R174 ;  /* 0x000000ae9f157221 */ /* 0x000fe20000010000 */
[--C-:B------:R-:W-:Y:S01]  /*9250*/  FFMA.FTZ R158, R158, UR5, -R181.reuse ;  /* 0x000000059e9e7c23 */ /* 0x100fe200080108b5 */
[----:B------:R-:W-:Y:S01]  /*9260*/  FFMA.FTZ R177, R177, UR5, -R181 ;  /* 0x00000005b1b17c23 */ /* 0x000fe200080108b5 */
[----:B------:R-:W-:-:S02]  /*9270*/  IMAD.U32 R171, RZ, RZ, UR4 ;  /* 0x00000004ffab7e24 */ /* 0x000fc4000f8e00ff */
[----:B------:R-:W-:Y:S01]  /*9280*/  FADD.FTZ R174, R200, R21 ;  /* 0x00000015c8ae7221 */ /* 0x000fe20000010000 */
[----:B------:R-:W-:Y:S01]  /*9290*/  MUFU.EX2 R160, R160 ;  /* 0x000000a000a07308 */ /* 0x000fe20000000800 */
[----:B------:R-:W-:Y:S01]  /*92a0*/  UIADD3 UR4, UR11, -0x1, URZ ;  /* 0xffffffff0b047890 */ /* 0x000fe2000fffe03f */
[----:B------:R-:W-:Y:S02]  /*92b0*/  @!P1 VIADD R163, R171, 0x38860 ;  /* 0x00038860aba39836 */ /* 0x000fe40000000000 */
[----:B------:R-:W-:Y:S01]  /*92c0*/  FADD.FTZ R21, R169, R174 ;  /* 0x000000aea9157221 */ /* 0x000fe20000010000 */
[----:B-1----:R-:W-:Y:S02]  /*92d0*/  F2FP.BF16.F32.PACK_AB R209, R20, R209 ;  /* 0x000000d114d1723e */ /* 0x002fe400000010ff */
[----:B------:R-:W-:Y:S01]  /*92e0*/  F2FP.BF16.F32.PACK_AB R208, R208, R179 ;  /* 0x000000b3d0d0723e */ /* 0x000fe200000010ff */
[----:B------:R-:W-:Y:S01]  /*92f0*/  FADD.FTZ R166, R202, R21 ;  /* 0x00000015caa67221 */ /* 0x000fe20000010000 */
[----:B------:R-:W-:Y:S01]  /*9300*/  MUFU.EX2 R205, R205 ;  /* 0x000000cd00cd7308 */ /* 0x000fe20000000800 */
[----:B------:R-:W-:Y:S01]  /*9310*/  @!P1 PRMT R163, RZ, 0x654, R163 ;  /* 0x00000654ffa39816 */ /* 0x000fe200000000a3 */
[----:B------:R-:W-:Y:S01]  /*9320*/  IMAD.U32 R228, RZ, RZ, UR4 ;  /* 0x00000004ffe47e24 */ /* 0x000fe2000f8e00ff */
[----:B------:R-:W-:-:S02]  /*9330*/  F2FP.BF16.F32.PACK_AB R210, R175, R210 ;  /* 0x000000d2afd2723e */ /* 0x000fc400000010ff */
[----:B------:R-:W-:Y:S02]  /*9340*/  F2FP.BF16.F32.PACK_AB R204, R167, R204 ;  /* 0x000000cca7cc723e */ /* 0x000fe400000010ff */
[----:B------:R-:W-:Y:S01]  /*9350*/  F2FP.BF16.F32.PACK_AB R206, R159, R206 ;  /* 0x000000ce9fce723e */ /* 0x000fe200000010ff */
[----:B------:R-:W-:Y:S01]  /*9360*/  MUFU.EX2 R164, R164 ;  /* 0x000000a400a47308 */ /* 0x000fe20000000800 */
[----:B------:R-:W-:-:S07]  /*9370*/  F2FP.BF16.F32.PACK_AB R200, R169, R200 ;  /* 0x000000c8a9c8723e */ /* 0x000fce00000010ff */
[----:B------:R-:W-:Y:S08]  /*9380*/  MUFU.EX2 R207, R207 ;  /* 0x000000cf00cf7308 */ /* 0x000ff00000000800 */
[----:B------:R-:W-:Y:S08]  /*9390*/  MUFU.EX2 R168, R168 ;  /* 0x000000a800a87308 */ /* 0x000ff00000000800 */
[----:B------:R-:W-:Y:S08]  /*93a0*/  MUFU.EX2 R201, R201 ;  /* 0x000000c900c97308 */ /* 0x000ff00000000800 */
[----:B------:R-:W-:Y:S08]  /*93b0*/  MUFU.EX2 R170, R170 ;  /* 0x000000aa00aa7308 */ /* 0x000ff00000000800 */
[----:B------:R-:W0:Y:S08]  /*93c0*/  MUFU.EX2 R173, R173 ;  /* 0x000000ad00ad7308 */ /* 0x000e300000000800 */
[----:B------:R-:W-:Y:S08]  /*93d0*/  MUFU.EX2 R203, R203 ;  /* 0x000000cb00cb7308 */ /* 0x000ff00000000800 */
[----:B------:R-:W1:Y:S01]  /*93e0*/  MUFU.EX2 R196, R196 ;  /* 0x000000c400c47308 */ /* 0x000e620000000800 */
[C---:B0-----:R-:W-:Y:S01]  /*93f0*/  FADD.FTZ R21, R173.reuse, R166 ;  /* 0x000000a6ad157221 */ /* 0x041fe20000010000 */
[----:B------:R-:W-:-:S06]  /*9400*/  F2FP.BF16.F32.PACK_AB R202, R173, R202 ;  /* 0x000000caadca723e */ /* 0x000fcc00000010ff */
[----:B------:R-:W-:Y:S08]  /*9410*/  MUFU.EX2 R172, R172 ;  /* 0x000000ac00ac7308 */ /* 0x000ff00000000800 */
[----:B------:R-:W0:Y:S01]  /*9420*/  MUFU.EX2 R161, R161 ;  /* 0x000000a100a17308 */ /* 0x000e220000000800 */
[----:B-1----:R-:W-:Y:S01]  /*9430*/  FADD.FTZ R166, R196, R21 ;  /* 0x00000015c4a67221 */ /* 0x002fe20000010000 */
[----:B------:R-:W-:-:S02]  /*9440*/  WARPGROUP.DEPBAR.LE gsb0, 0x0 ;  /* 0x00008000000079c5 */ /* 0x000fc40000010000 */
[----:B------:R1:W-:Y:S04]  /*9450*/  @!P1 SYNCS.ARRIVE.TRANS64.RED.A1T0 RZ, [R14+URZ], RZ ;  /* 0x000000ff0eff99a7 */ /* 0x0003e8000810043f */
[----:B------:R-:W-:Y:S01]  /*9460*/  MUFU.EX2 R197, R197 ;  /* 0x000000c500c57308 */ /* 0x000fe20000000800 */
[----:B------:R-:W-:Y:S01]  /*9470*/  FFMA.FTZ R193, R154, UR5, -R181 ;  /* 0x000000059ac17c23 */ /* 0x000fe200080108b5 */
[----:B-1----:R-:W-:-:S06]  /*9480*/  FADD.FTZ R14, R20, R5 ;  /* 0x00000005140e7221 */ /* 0x002fcc0000010000 */
[----:B------:R-:W1:Y:S01]  /*9490*/  MUFU.EX2 R198, R198 ;  /* 0x000000c600c67308 */ /* 0x000e620000000800 */
[----:B0-----:R-:W-:Y:S01]  /*94a0*/  FADD.FTZ R21, R161, R166 ;  /* 0x000000a6a1157221 */ /* 0x001fe20000010000 */
[----:B------:R0:W-:Y:S01]  /*94b0*/  @!P1 SYNCS.ARRIVE.TRANS64.RED.A1T0 RZ, [R163+URZ], RZ ;  /* 0x000000ffa3ff99a7 */ /* 0x0001e2000810043f */
[----:B------:R-:W-:Y:S01]  /*94c0*/  FADD.FTZ R5, R211, R14 ;  /* 0x0000000ed3057221 */ /* 0x000fe20000010000 */
[----:B------:R-:W-:Y:S01]  /*94d0*/  F2FP.BF16.F32.PACK_AB R196, R161, R196 ;  /* 0x000000c4a1c4723e */ /* 0x000fe200000010ff */
[----:B------:R-:W-:Y:S01]  /*94e0*/  IMAD.MOV.U32 R20, RZ, RZ, R4 ;  /* 0x000000ffff147224 */ /* 0x000fe200078e0004 */
[C---:B------:R-:W-:Y:S01]  /*94f0*/  F2FP.BF16.F32.PACK_AB R211, R160.reuse, R211 ;  /* 0x000000d3a0d3723e */ /* 0x040fe200000010ff */
[----:B------:R-:W-:Y:S01]  /*9500*/  FADD.FTZ R14, R160, R5 ;  /* 0x00000005a00e7221 */ /* 0x000fe20000010000 */
[----:B------:R-:W-:Y:S03]  /*9510*/  MUFU.EX2 R162, R162 ;  /* 0x000000a200a27308 */ /* 0x000fe60000000800 */
[----:B------:R-:W-:Y:S01]  /*9520*/  FADD.FTZ R5, R205, R14 ;  /* 0x0000000ecd057221 */ /* 0x000fe20000010000 */
[----:B------:R-:W-:-:S03]  /*9530*/  F2FP.BF16.F32.PACK_AB R205, R164, R205 ;  /* 0x000000cda4cd723e */ /* 0x000fc600000010ff */
[----:B------:R-:W-:Y:S01]  /*9540*/  FADD.FTZ R14, R164, R5 ;  /* 0x00000005a40e7221 */ /* 0x000fe20000010000 */
[----:B------:R-:W2:Y:S01]  /*9550*/  MUFU.EX2 R165, R165 ;  /* 0x000000a500a57308 */ /* 0x000ea20000000800 */
[----:B-1----:R-:W-:Y:S02]  /*9560*/  FADD.FTZ R166, R198, R21 ;  /* 0x00000015c6a67221 */ /* 0x002fe40000010000 */
[----:B------:R-:W-:Y:S01]  /*9570*/  FADD.FTZ R5, R207, R14 ;  /* 0x0000000ecf057221 */ /* 0x000fe20000010000 */
[----:B------:R-:W-:-:S03]  /*9580*/  F2FP.BF16.F32.PACK_AB R207, R168, R207 ;  /* 0x000000cfa8cf723e */ /* 0x000fc600000010ff */
[----:B------:R-:W-:Y:S01]  /*9590*/  FADD.FTZ R14, R168, R5 ;  /* 0x00000005a80e7221 */ /* 0x000fe20000010000 */
[----:B------:R-:W-:Y:S03]  /*95a0*/  MUFU.EX2 R199, R199 ;  /* 0x000000c700c77308 */ /* 0x000fe60000000800 */
[----:B------:R-:W-:Y:S01]  /*95b0*/  FADD.FTZ R5, R201, R14 ;  /* 0x0000000ec9057221 */ /* 0x000fe20000010000 */
[----:B------:R-:W-:-:S03]  /*95c0*/  F2FP.BF16.F32.PACK_AB R201, R170, R201 ;  /* 0x000000c9aac9723e */ /* 0x000fc600000010ff */
[----:B------:R-:W-:Y:S01]  /*95d0*/  FADD.FTZ R14, R170, R5 ;  /* 0x00000005aa0e7221 */ /* 0x000fe20000010000 */
[----:B------:R-:W1:Y:S01]  /*95e0*/  MUFU.EX2 R152, R152 ;  /* 0x0000009800987308 */ /* 0x000e620000000800 */
[C---:B--2---:R-:W-:Y:S01]  /*95f0*/  FADD.FTZ R21, R165.reuse, R166 ;  /* 0x000000a6a5157221 */ /* 0x044fe20000010000 */
[----:B------:R-:W-:Y:S01]  /*9600*/  F2FP.BF16.F32.PACK_AB R198, R165, R198 ;  /* 0x000000c6a5c6723e */ /* 0x000fe200000010ff */
[----:B------:R-:W-:Y:S01]  /*9610*/  FADD.FTZ R5, R203, R14 ;  /* 0x0000000ecb057221 */ /* 0x000fe20000010000 */
[----:B------:R-:W-:-:S03]  /*9620*/  F2FP.BF16.F32.PACK_AB R203, R172, R203 ;  /* 0x000000cbaccb723e */ /* 0x000fc600000010ff */
[----:B------:R-:W-:Y:S01]  /*9630*/  FADD.FTZ R14, R172, R5 ;  /* 0x00000005ac0e7221 */ /* 0x000fe20000010000 */
[----:B------:R-:W2:Y:S03]  /*9640*/  MUFU.EX2 R153, R153 ;  /* 0x0000009900997308 */ /* 0x000ea60000000800 */
[----:B------:R-:W-:Y:S01]  /*9650*/  FADD.FTZ R5, R197, R14 ;  /* 0x0000000ec5057221 */ /* 0x000fe20000010000 */
[----:B------:R-:W-:-:S03]  /*9660*/  F2FP.BF16.F32.PACK_AB R197, R162, R197 ;  /* 0x000000c5a2c5723e */ /* 0x000fc600000010ff */
[----:B------:R-:W-:Y:S01]  /*9670*/  FADD.FTZ R14, R162, R5 ;  /* 0x00000005a20e7221 */ /* 0x000fe20000010000 */
[----:B------:R-:W3:Y:S01]  /*9680*/  MUFU.EX2 R154, R176 ;  /* 0x000000b0009a7308 */ /* 0x000ee20000000800 */
[----:B-1----:R-:W-:Y:S02]  /*9690*/  FADD.FTZ R166, R152, R21 ;  /* 0x0000001598a67221 */ /* 0x002fe40000010000 */
[----:B------:R-:W-:-:S05]  /*96a0*/  FADD.FTZ R5, R199, R14 ;  /* 0x0000000ec7057221 */ /* 0x000fca0000010000 */
[----:B------:R-:W1:Y:S01]  /*96b0*/  MUFU.EX2 R193, R193 ;  /* 0x000000c100c17308 */ /* 0x000e620000000800 */
[C---:B--2---:R-:W-:Y:S01]  /*96c0*/  F2FP.BF16.F32.PACK_AB R192, R153.reuse, R152 ;  /* 0x0000009899c0723e */ /* 0x044fe200000010ff */
[----:B------:R-:W-:-:S06]  /*96d0*/  FADD.FTZ R21, R153, R166 ;  /* 0x000000a699157221 */ /* 0x000fcc0000010000 */
[----:B------:R-:W2:Y:S01]  /*96e0*/  MUFU.EX2 R155, R155 ;  /* 0x0000009b009b7308 */ /* 0x000ea20000000800 */
[C---:B---3--:R-:W-:Y:S01]  /*96f0*/  FADD.FTZ R152, R154.reuse, R5 ;  /* 0x000000059a987221 */ /* 0x048fe20000010000 */
[----:B------:R-:W-:-:S06]  /*9700*/  F2FP.BF16.F32.PACK_AB R199, R154, R199 ;  /* 0x000000c79ac7723e */ /* 0x000fcc00000010ff */
[----:B------:R-:W3:Y:S01]  /*9710*/  MUFU.EX2 R156, R156 ;  /* 0x0000009c009c7308 */ /* 0x000ee20000000800 */
[----:B-1----:R-:W-:-:S07]  /*9720*/  FADD.FTZ R152, R193, R152 ;  /* 0x00000098c1987221 */ /* 0x002fce0000010000 */
[----:B------:R-:W1:Y:S01]  /*9730*/  MUFU.EX2 R195, R158 ;  /* 0x0000009e00c37308 */ /* 0x000e620000000800 */
[C---:B--2---:R-:W-:Y:S01]  /*9740*/  FADD.FTZ R152, R155.reuse, R152 ;  /* 0x000000989b987221 */ /* 0x044fe20000010000 */
[----:B------:R-:W-:-:S06]  /*9750*/  F2FP.BF16.F32.PACK_AB R193, R155, R193 ;  /* 0x000000c19bc1723e */ /* 0x000fcc00000010ff */
[----:B------:R-:W2:Y:S01]  /*9760*/  MUFU.EX2 R157, R157 ;  /* 0x0000009d009d7308 */ /* 0x000ea20000000800 */
[----:B---3--:R-:W-:Y:S01]  /*9770*/  FADD.FTZ R166, R156, R21 ;  /* 0x000000159ca67221 */ /* 0x008fe20000010000 */
[----:B------:R-:W-:-:S06]  /*9780*/  IMAD.MOV.U32 R21, RZ, RZ, R3 ;  /* 0x000000ffff157224 */ /* 0x000fcc00078e0003 */
[----:B------:R-:W3:Y:S01]  /*9790*/  MUFU.EX2 R177, R177 ;  /* 0x000000b100b17308 */ /* 0x000ee20000000800 */
[----:B-1----:R-:W-:Y:S01]  /*97a0*/  FADD.FTZ R152, R195, R152 ;  /* 0x00000098c3987221 */ /* 0x002fe20000010000 */
[C---:B--2---:R-:W-:Y:S01]  /*97b0*/  FADD.FTZ R14, R157.reuse, R166 ;  /* 0x000000a69d0e7221 */ /* 0x044fe20000010000 */
[----:B------:R-:W-:Y:S02]  /*97c0*/  F2FP.BF16.F32.PACK_AB R194, R157, R156 ;  /* 0x0000009c9dc2723e */ /* 0x000fe400000010ff */
[C---:B---3--:R-:W-:Y:S01]  /*97d0*/  FADD.FTZ R5, R177.reuse, R152 ;  /* 0x00000098b1057221 */ /* 0x048fe20000010000 */
[----:B------:R-:W-:Y:S01]  /*97e0*/  F2FP.BF16.F32.PACK_AB R195, R177, R195 ;  /* 0x000000c3b1c3723e */ /* 0x000fe200000010ff */
[----:B0-----:R-:W-:Y:S06]  /*97f0*/  @P2 BRA `(.L_x_2100) ;  /* 0xffffffc000f82947 */ /* 0x001fec000383ffff */
[----:B------:R-:W-:-:S07]  /*9800*/  IMAD.U32 R227, RZ, RZ, UR4 ;  /* 0x00000004ffe37e24 */ /* 0x000fce000f8e00ff */
.L_x_2091:
[----:B------:R-:W-:-:S13]  /*9810*/  R2UR UR4, R227 ;  /* 0x00000000e30472ca */ /* 0x000fda00000e0000 */
[----:B------:R-:W-:-:S13]  /*9820*/  ISETP.LE.AND P2, PT, RZ, UR4, PT ;  /* 0x00000004ff007c0c */ /* 0x000fda000bf43270 */
[----:B------:R-:W-:Y:S05]  /*9830*/  @!P2 BRA `(.L_x_2101) ;  /* 0x000000380080a947 */ /* 0x000fea0003800000 */
[----:B------:R-:W-:Y:S01]  /*9840*/  R2UR UR4, R16 ;  /* 0x00000000100472ca */ /* 0x000fe200000e0000 */
[----:B------:R-:W-:Y:S01]  /*9850*/  IMAD.MOV.U32 R19, RZ, RZ, R3 ;  /* 0x000000ffff137224 */ /* 0x000fe200078e0003 */
[----:B------:R-:W-:Y:S01]  /*9860*/  MOV R21, R4 ;  /* 0x0000000400157202 */ /* 0x000fe20000000f00 */
[----:B------:R-:W-:-:S10]  /*9870*/  UMOV UR61, UR60 ;  /* 0x0000003c003d7c82 */ /* 0x000fd40008000000 */
[----:B------:R-:W-:-:S07]  /*9880*/  IMAD.U32 R20, RZ, RZ, UR4 ;  /* 0x00000004ff147e24 */ /* 0x000fce000f8e00ff */
.L_x_2110:
        /* <DEDUP_REMOVED lines=9> */
.L_x_2102:
[----:B------:R-:W-:Y:S02]  /*9920*/  R2UR UR4, R17 ;  /* 0x00000000110472ca */ /* 0x000fe400000e0000 */
[----:B------:R-:W-:-:S11]  /*9930*/  R2UR UR5, R16 ;  /* 0x00000000100572ca */ /* 0x000fd600000e0000 */
[----:B------:R-:W-:Y:S02]  /*9940*/  ULEA UR4, UR60, UR4, 0x3 ;  /* 0x000000043c047291 */ /* 0x000fe4000f8e183f */
[----:B------:R-:W-:-:S05]  /*9950*/  IMAD.U32 R3, RZ, RZ, UR5 ;  /* 0x00000005ff037e24 */ /* 0x000fca000f8e00ff */
[----:B------:R-:W-:-:S04]  /*9960*/  SHF.L.U32 R3, R3, 0x1f, RZ ;  /* 0x0000001f03037819 */ /* 0x000fc800000006ff */
[----:B------:R0:W1:Y:S01]  /*9970*/  SYNCS.PHASECHK.TRANS64.TRYWAIT P2, [UR4+0x38830], R3 ;  /* 0x03883003ff0075a7 */ /* 0x0000620008040144 */
[----:B------:R-:W-:Y:S05]  /*9980*/  @!P0 BRA `(.L_x_2103) ;  /* 0x0000000000048947 */ /* 0x000fea0003800000 */
[----:B------:R-:W-:Y:S01]  /*9990*/  BPT.TRAP 0x1 ;  /* 0x000000040000795c */ /* 0x000fe20000300000 */
.L_x_2103:
[----:B-1----:R-:W-:Y:S05]  /*99a0*/  @P2 BRA `(.L_x_2104) ;  /* 0x0000000000082947 */ /* 0x002fea0003800000 */
[----:B------:R-:W1:Y:S02]  /*99b0*/  SYNCS.PHASECHK.TRANS64.TRYWAIT P2, [UR4+0x38830], R3 ;  /* 0x03883003ff0075a7 */ /* 0x000e640008040144 */
[----:B-1----:R-:W-:Y:S05]  /*99c0*/  @!P2 BRA `(.L_x_2105) ;  /* 0x000000d4003ca947 */ /* 0x002fea0003800000 */
.L_x_2104:
        /* <DEDUP_REMOVED lines=627> */
[----:B------:R-:W-:Y:S01]  /*c100*/  UMOV UR7, 0x40000040 ;  /* 0x4000004000077882 */ /* 0x000fe20000000000 */
        /* <DEDUP_REMOVED lines=16> */
.L_x_2106:
        /* <DEDUP_REMOVED lines=8> */
.L_x_2107:
[----:B---3--:R-:W-:Y:S05]  /*c290*/  @P2 BRA `(.L_x_2108) ;  /* 0x0000000000082947 */ /* 0x008fea0003800000 */
[----:B------:R-:W3:Y:S02]  /*c2a0*/  SYNCS.PHASECHK.TRANS64.TRYWAIT P2, [UR4+0x38850], R0 ;  /* 0x03885000ff0075a7 */ /* 0x000ee40008040144 */
[----:B---3--:R-:W-:Y:S05]  /*c2b0*/  @!P2 BRA `(.L_x_2109) ;  /* 0x000000ac0018a947 */ /* 0x008fea0003800000 */
.L_x_2108:
[----:B------:R-:W-:Y:S01]  /*c2c0*/  R2UR UR11, R17 ;  /* 0x00000000110b72ca */ /* 0x000fe200000e0000 */
[----:B------:R-:W-:Y:S01]  /*c2d0*/  WARPGROUP.ARRIVE ;  /* 0x00000000000079c5 */ /* 0x000fe20000000000 */
[----:B------:R-:W-:Y:S01]  /*c2e0*/  UMOV UR7, 0x40000040 ;  /* 0x4000004000077882 */ /* 0x000fe20000000000 */
[----:B0-2---:R-:W-:Y:S01]  /*c2f0*/  FMNMX.FTZ R0, R184, R21, !PT ;  /* 0x00000015b8007209 */ /* 0x005fe20007810000 */
[----:B------:R-:W-:-:S03]  /*c300*/  ULDC UR14, c[0x0][0x988] ;  /* 0x00026200000e7ab9 */ /* 0x000fc60000000800 */
[----:B-1----:R-:W-:-:S04]  /*c310*/  FMNMX.FTZ R3, R185, R0, !PT ;  /* 0x00000000b9037209 */ /* 0x002fc80007810000 */
[----:B------:R-:W-:Y:S02]  /*c320*/  FMNMX.FTZ R0, R188, R3, !PT ;  /* 0x00000003bc007209 */ /* 0x000fe40007810000 */
[----:B------:R-:W-:Y:S02]  /*c330*/  UIADD3 UR5, UR11, 0x400, URZ ;  /* 0x000004000b057890 */ /* 0x000fe4000fffe03f */
[----:B------:R-:W-:Y:S02]  /*c340*/  FMNMX.FTZ R3, R189, R0, !PT ;  /* 0x00000000bd037209 */ /* 0x000fe40007810000 */
[----:B------:R-:W-:Y:S02]  /*c350*/  USHF.R.U32.HI UR5, URZ, 0x4, UR5 ;  /* 0x000000043f057899 */ /* 0x000fe40008011605 */
[----:B------:R-:W-:Y:S02]  /*c360*/  FMNMX.FTZ R0, R176, R3, !PT ;  /* 0x00000003b0007209 */ /* 0x000fe40007810000 */
[----:B------:R-:W-:-:S02]  /*c370*/  ULOP3.LUT UR5, UR5, 0x3fff, URZ, 0xc0, !UPT ;  /* 0x00003fff05057892 */ /* 0x000fc4000f8ec03f */
[----:B------:R-:W-:Y:S02]  /*c380*/  FMNMX.FTZ R3, R177, R0, !PT ;  /* 0x00000000b1037209 */ /* 0x000fe40007810000 */
[----:B------:R-:W-:Y:S02]  /*c390*/  ULOP3.LUT UR5, UR5, 0x2800000, URZ, 0xfc, !UPT ;  /* 0x0280000005057892 */ /* 0x000fe4000f8efc3f */
[----:B------:R-:W-:Y:S02]  /*c3a0*/  FMNMX.FTZ R0, R180, R3, !PT ;  /* 0x00000003b4007209 */ /* 0x000fe40007810000 */
[----:B------:R-:W-:Y:S02]  /*c3b0*/  UIMAD UR10, UR61, 0xa00, UR5 ;  /* 0x00000a003d0a78a4 */ /* 0x000fe4000f8e0205 */
[----:B------:R-:W-:Y:S01]  /*c3c0*/  FMNMX.FTZ R3, R181, R0, !PT ;  /* 0x00000000b5037209 */ /* 0x000fe20007810000 */
[----:B------:R-:W-:Y:S01]  /*c3d0*/  UMOV UR5, UR14 ;  /* 0x0000000e00057c82 */ /* 0x000fe20008000000 */
[----:B------:R-:W-:-:S02]  /*c3e0*/  UMOV UR61, UR60 ;  /* 0x0000003c003d7c82 */ /* 0x000fc40008000000 */
[----:B------:R-:W-:Y:S01]  /*c3f0*/  FMNMX.FTZ R0, R168, R3, !PT ;  /* 0x00000003a8007209 */ /* 0x000fe20007810000 */
        /* <DEDUP_REMOVED lines=16> */
[----:B------:R-:W0:Y:S02]  /*c500*/  SHFL.BFLY PT, R3, R2, 0x2, 0x1f ;  /* 0x0c401f0002037f89 */ /* 0x000e2400000e0000 */
[----:B0-----:R-:W-:-:S05]  /*c510*/  FMNMX.FTZ R22, R2, R3, !PT ;  /* 0x0000000302167209 */ /* 0x001fca0007810000 */
[----:B------:R-:W0:Y:S02]  /*c520*/  SHFL.BFLY PT, R3, R22, 0x1, 0x1f ;  /* 0x0c201f0016037f89 */ /* 0x000e2400000e0000 */
[----:B0-----:R-:W-:Y:S02]  /*c530*/  FMNMX.FTZ R4, R22, R3, !PT ;  /* 0x0000000316047209 */ /* 0x001fe40007810000 */
[----:B------:R-:W-:-:S03]  /*c540*/  FMNMX.FTZ R3, R187, R0, !PT ;  /* 0x00000000bb037209 */ /* 0x000fc60007810000 */
[C---:B------:R-:W-:Y:S01]  /*c550*/  FADD.FTZ R20, -R4.reuse, R21 ;  /* 0x0000001504147221 */ /* 0x040fe20000010100 */
[----:B------:R-:W-:-:S03]  /*c560*/  FMUL.FTZ R2, R4, UR5 ;  /* 0x0000000504027c20 */ /* 0x000fc60008410000 */
[----:B------:R-:W-:Y:S01]  /*c570*/  FMUL.FTZ R0, R20, UR5 ;  /* 0x0000000514007c20 */ /* 0x000fe20008410000 */
        /* <DEDUP_REMOVED lines=14> */
[----:B------:R-:W-:Y:S01]  /*c660*/  MUFU.EX2 R0, R0 ;  /* 0x0000000000007308 */ /* 0x000fe20000000800 */
[----:B------:R-:W-:Y:S01]  /*c670*/  IMAD.U32 R165, RZ, RZ, UR4 ;  /* 0x00000004ffa57e24 */ /* 0x000fe2000f8e00ff */
[----:B------:R-:W-:-:S03]  /*c680*/  FMNMX.FTZ R20, R182, R3, !PT ;  /* 0x00000003b6147209 */ /* 0x000fc60007810000 */
[----:B------:R-:W-:Y:S01]  /*c690*/  @!P1 VIADD R165, R165, 0x38860 ;  /* 0x00038860a5a59836 */ /* 0x000fe20000000000 */
[----:B------:R-:W-:Y:S02]  /*c6a0*/  FMNMX.FTZ R3, R183, R20, !PT ;  /* 0x00000014b7037209 */ /* 0x000fe40007810000 */
[----:B------:R-:W-:Y:S02]  /*c6b0*/  MUFU.EX2 R21, R21 ;  /* 0x0000001500157308 */ /* 0x000fe40000000800 */
[----:B------:R-:W-:Y:S02]  /*c6c0*/  FMNMX.FTZ R20, R170, R3, !PT ;  /* 0x00000003aa147209 */ /* 0x000fe40007810000 */
[----:B------:R-:W-:Y:S02]  /*c6d0*/  @!P1 PRMT R165, RZ, 0x654, R165 ;  /* 0x00000654ffa59816 */ /* 0x000fe400000000a5 */
[----:B------:R-:W-:Y:S02]  /*c6e0*/  FMNMX.FTZ R3, R171, R20, !PT ;  /* 0x00000014ab037209 */ /* 0x000fe40007810000 */
[----:B------:R-:W-:Y:S02]  /*c6f0*/  MUFU.EX2 R23, R23 ;  /* 0x0000001700177308 */ /* 0x000fe40000000800 */
[----:B------:R-:W-:-:S04]  /*c700*/  FMNMX.FTZ R20, R174, R3, !PT ;  /* 0x00000003ae147209 */ /* 0x000fc80007810000 */
        /* <DEDUP_REMOVED lines=13> */
[----:B------:R-:W-:Y:S03]  /*c7e0*/  MUFU.EX2 R161, R161 ;  /* 0x000000a100a17308 */ /* 0x000fe60000000800 */
[----:B------:R-:W0:Y:S05]  /*c7f0*/  SHFL.BFLY PT, R3, R20, 0x2, 0x1f ;  /* 0x0c401f0014037f89 */ /* 0x000e2a00000e0000 */
[----:B------:R-:W-:Y:S08]  /*c800*/  MUFU.EX2 R153, R153 ;  /* 0x0000009900997308 */ /* 0x000ff00000000800 */
[----:B------:R-:W-:Y:S01]  /*c810*/  MUFU.EX2 R22, R22 ;  /* 0x0000001600167308 */ /* 0x000fe20000000800 */
[----:B------:R-:W-:-:S02]  /*c820*/  WARPGROUP.DEPBAR.LE gsb0, 0x0 ;  /* 0x00008000000079c5 */ /* 0x000fc40000010000 */
[----:B------:R-:W-:Y:S01]  /*c830*/  WARPGROUP.ARRIVE ;  /* 0x00000000000079c5 */ /* 0x000fe20000000000 */
[--C-:B------:R-:W-:Y:S01]  /*c840*/  FFMA.FTZ R208, R185, UR5, -R2.reuse ;  /* 0x00000005b9d07c23 */ /* 0x100fe20008010802 */
[--C-:B------:R-:W-:Y:S01]  /*c850*/  FFMA.FTZ R210, R188, UR5, -R2.reuse ;  /* 0x00000005bcd27c23 */ /* 0x100fe20008010802 */
[----:B------:R-:W-:-:S03]  /*c860*/  FFMA.FTZ R185, R189, UR5, -R2 ;  /* 0x00000005bdb97c23 */ /* 0x000fc60008010802 */
[----:B------:R-:W-:Y:S01]  /*c870*/  HGMMA.64x256x16.F32.BF16 R24, R204, gdesc[UR4].tnspB, R24, gsb0 ;  /* 0x43e00004cc187df0 */ /* 0x000fe20008001818 */
[----:B------:R-:W-:Y:S01]  /*c880*/  UIADD3 UR6, UR10, 0x100, URZ ;  /* 0x000001000a067890 */ /* 0x000fe2000fffe03f */
[----:B------:R-:W-:Y:S01]  /*c890*/  MUFU.EX2 R208, R208 ;  /* 0x000000d000d07308 */ /* 0x000fe20000000800 */
[----:B------:R-:W-:-:S07]  /*c8a0*/  UMOV UR7, 0x40000040 ;  /* 0x4000004000077882 */ /* 0x000fce0000000000 */
[----:B------:R-:W-:Y:S08]  /*c8b0*/  MUFU.EX2 R210, R210 ;  /* 0x000000d200d27308 */ /* 0x000ff00000000800 */
[----:B------:R-:W-:Y:S01]  /*c8c0*/  MUFU.EX2 R185, R185 ;  /* 0x000000b900b97308 */ /* 0x000fe20000000800 */
[----:B------:R-:W-:Y:S02]  /*c8d0*/  WARPGROUP.DEPBAR.LE gsb0, 0x0 ;  /* 0x00008000000079c5 */ /* 0x000fe40000010000 */
[----:B------:R-:W-:Y:S01]  /*c8e0*/  WARPGROUP.ARRIVE ;  /* 0x00000000000079c5 */ /* 0x000fe20000000000 */
[--C-:B------:R-:W-:Y:S01]  /*c8f0*/  FFMA.FTZ R204, R176, UR5, -R2.reuse ;  /* 0x00000005b0cc7c23 */ /* 0x100fe20008010802 */
[----:B------:R-:W-:-:S05]  /*c900*/  FFMA.FTZ R206, R180, UR5, -R2 ;  /* 0x00000005b4ce7c23 */ /* 0x000fca0008010802 */
[----:B------:R-:W-:Y:S01]  /*c910*/  HGMMA.64x256x16.F32.BF16 R24, R200, gdesc[UR4].tnspB, R24, gsb0 ;  /* 0x43e00004c8187df0 */ /* 0x000fe20008001818 */
[----:B------:R-:W-:Y:S01]  /*c920*/  UIADD3 UR6, UR10, 0x180, URZ ;  /* 0x000001800a067890 */ /* 0x000fe2000fffe03f */
[----:B------:R-:W-:Y:S01]  /*c930*/  MUFU.EX2 R204, R204 ;  /* 0x000000cc00cc7308 */ /* 0x000fe20000000800 */
[----:B------:R-:W-:-:S07]  /*c940*/  UMOV UR7, 0x40000040 ;  /* 0x4000004000077882 */ /* 0x000fce0000000000 */
[----:B------:R-:W-:Y:S01]  /*c950*/  MUFU.EX2 R206, R206 ;  /* 0x000000ce00ce7308 */ /* 0x000fe20000000800 */
[----:B------:R-:W-:Y:S02]  /*c960*/  WARPGROUP.DEPBAR.LE gsb0, 0x0 ;  /* 0x00008000000079c5 */ /* 0x000fe40000010000 */
[----:B------:R-:W-:Y:S01]  /*c970*/  WARPGROUP.ARRIVE ;  /* 0x00000000000079c5 */ /* 0x000fe20000000000 */
[--C-:B------:R-:W-:Y:S01]  /*c980*/  FFMA.FTZ R200, R168, UR5, -R2.reuse ;  /* 0x00000005a8c87c23 */ /* 0x100fe20008010802 */
[----:B------:R-:W-:-:S13]  /*c990*/  FFMA.FTZ R202, R172, UR5, -R2 ;  /* 0x00000005acca7c23 */ /* 0x000fda0008010802 */
        /* <DEDUP_REMOVED lines=8> */
[----:B0-----:R-:W-:Y:S01]  /*ca20*/  FMNMX.FTZ R160, R20, R3, !PT ;  /* 0x0000000314a07209 */ /* 0x001fe20007810000 */
[--C-:B------:R-:W-:Y:S01]  /*ca30*/  FFMA.FTZ R198, R164, UR5, -R2.reuse ;  /* 0x00000005a4c67c23 */ /* 0x100fe20008010802 */
[----:B------:R-:W-:-:S11]  /*ca40*/  FFMA.FTZ R20, R152, UR5, -R2 ;  /* 0x0000000598147c23 */ /* 0x000fd60008010802 */
[----:B------:R-:W-:Y:S01]  /*ca50*/  HGMMA.64x256x16.F32.BF16 R24, R192, gdesc[UR4].tnspB, R24, gsb0 ;  /* 0x43e00004c0187df0 */ /* 0x000fe20008001818 */
[----:B------:R-:W0:Y:S01]  /*ca60*/  SHFL.BFLY PT, R3, R160, 0x1, 0x1f ;  /* 0x0c201f00a0037f89 */ /* 0x000e2200000e0000 */
[----:B------:R-:W-:Y:S01]  /*ca70*/  MUFU.EX2 R196, R196 ;  /* 0x000000c400c47308 */ /* 0x000fe20000000800 */
[----:B------:R-:W-:-:S07]  /*ca80*/  R2UR UR6, R227 ;  /* 0x00000000e30672ca */ /* 0x000fce00000e0000 */
[----:B------:R-:W-:Y:S06]  /*ca90*/  MUFU.EX2 R198, R198 ;  /* 0x000000c600c67308 */ /* 0x000fec0000000800 */
[----:B------:R-:W-:Y:S02]  /*caa0*/  UIADD3 UR4, UR6, -0x1, URZ ;  /* 0xffffffff06047890 */ /* 0x000fe4000fffe03f */
[----:B------:R-:W-:Y:S01]  /*cab0*/  ISETP.LT.AND P2, PT, RZ, UR6, PT ;  /* 0x00000006ff007c0c */ /* 0x000fe2000bf41270 */
[----:B------:R-:W-:Y:S01]  /*cac0*/  MUFU.EX2 R20, R20 ;  /* 0x0000001400147308 */ /* 0x000fe20000000800 */
[----:B------:R-:W-:-:S02]  /*cad0*/  R2UR UR6, R16 ;  /* 0x00000000100672ca */ /* 0x000fc400000e0000 */
[----:B------:R-:W-:Y:S01]  /*cae0*/  IMAD.U32 R227, RZ, RZ, UR4 ;  /* 0x00000004ffe37e24 */ /* 0x000fe2000f8e00ff */
        /* <DEDUP_REMOVED lines=11> */
[----:B0-----:R-:W-:-:S02]  /*cba0*/  IMAD.U32 R157, RZ, RZ, UR60 ;  /* 0x0000003cff9d7e24 */ /* 0x001fc4000f8e00ff */
[--C-:B------:R-:W-:Y:S01]  /*cbb0*/  FFMA.FTZ R164, R179, UR5, -R152.reuse ;  /* 0x00000005b3a47c23 */ /* 0x100fe20008010898 */
[--C-:B------:R-:W-:Y:S01]  /*cbc0*/  FFMA.FTZ R207, R182, UR5, -R152.reuse ;  /* 0x00000005b6cf7c23 */ /* 0x100fe20008010898 */
[--C-:B------:R-:W-:Y:S01]  /*cbd0*/  FFMA.FTZ R197, R162, UR5, -R152.reuse ;  /* 0x00000005a2c57c23 */ /* 0x100fe20008010898 */
[--C-:B------:R-:W-:Y:S01]  /*cbe0*/  FFMA.FTZ R168, R183, UR5, -R152.reuse ;  /* 0x00000005b7a87c23 */ /* 0x100fe20008010898 */
[----:B------:R-:W-:Y:S01]  /*cbf0*/  @!P1 LEA R157, R157, UR11, 0x3 ;  /* 0x0000000b9d9d9c11 */ /* 0x000fe2000f8e18ff */
[--C-:B------:R-:W-:Y:S01]  /*cc00*/  FFMA.FTZ R203, R174, UR5, -R152.reuse ;  /* 0x00000005aecb7c23 */ /* 0x100fe20008010898 */
[----:B------:R-:W0:Y:S01]  /*cc10*/  MUFU.EX2 R209, R209 ;  /* 0x000000d100d17308 */ /* 0x000e220000000800 */
[--C-:B------:R-:W-:Y:S01]  /*cc20*/  FFMA.FTZ R201, R170, UR5, -R152.reuse ;  /* 0x00000005aac97c23 */ /* 0x100fe20008010898 */
[--C-:B------:R-:W-:Y:S01]  /*cc30*/  FFMA.FTZ R170, R171, UR5, -R152.reuse ;  /* 0x00000005abaa7c23 */ /* 0x100fe20008010898 */
[----:B------:R-:W-:Y:S02]  /*cc40*/  @!P1 VIADD R157, R157, 0x38840 ;  /* 0x000388409d9d9836 */ /* 0x000fe40000000000 */
[--C-:B------:R-:W-:Y:S01]  /*cc50*/  FFMA.FTZ R199, R166, UR5, -R152.reuse ;  /* 0x00000005a6c77c23 */ /* 0x100fe20008010898 */
[--C-:B------:R-:W-:Y:S01]  /*cc60*/  FFMA.FTZ R172, R175, UR5, -R152.reuse ;  /* 0x00000005afac7c23 */ /* 0x100fe20008010898 */
[--C-:B------:R-:W-:Y:S01]  /*cc70*/  FFMA.FTZ R167, R167, UR5, -R152.reuse ;  /* 0x00000005a7a77c23 */ /* 0x100fe20008010898 */
[--C-:B------:R-:W-:Y:S01]  /*cc80*/  FFMA.FTZ R154, R154, UR5, -R152.reuse ;  /* 0x000000059a9a7c23 */ /* 0x100fe20008010898 */
[----:B------:R-:W1:Y:S01]  /*cc90*/  MUFU.EX2 R156, R156 ;  /* 0x0000009c009c7308 */ /* 0x000e620000000800 */
[----:B------:R-:W-:Y:S01]  /*cca0*/  @!P1 PRMT R157, RZ, 0x654, R157 ;  /* 0x00000654ff9d9816 */ /* 0x000fe2000000009d */
[--C-:B------:R-:W-:Y:S01]  /*ccb0*/  FFMA.FTZ R155, R155, UR5, -R152.reuse ;  /* 0x000000059b9b7c23 */ /* 0x100fe20008010898 */
[--C-:B------:R-:W-:Y:S01]  /*ccc0*/  FFMA.FTZ R158, R158, UR5, -R152.reuse ;  /* 0x000000059e9e7c23 */ /* 0x100fe20008010898 */
[----:B------:R-:W-:-:S04]  /*ccd0*/  FFMA.FTZ R159, R159, UR5, -R152 ;  /* 0x000000059f9f7c23 */ /* 0x000fc80008010898 */
[----:B------:R-:W2:Y:S01]  /*cce0*/  MUFU.EX2 R211, R211 ;  /* 0x000000d300d37308 */ /* 0x000ea20000000800 */
[----:B0-----:R-:W-:-:S07]  /*ccf0*/  FFMA.FTZ R5, R2, R5, R209 ;  /* 0x0000000502057223 */ /* 0x001fce00000100d1 */
        /* <DEDUP_REMOVED lines=25> */
[----:B------:R-:W-:Y:S01]  /*ce90*/  MUFU.EX2 R199, R199 ;  /* 0x000000c700c77308 */ /* 0x000fe20000000800 */
[C---:B--2---:R-:W-:Y:S01]  /*cea0*/  FADD.FTZ R156, R172.reuse, R5 ;  /* 0x00000005ac9c7221 */ /* 0x044fe20000010000 */
[----:B------:R-:W-:-:S06]  /*ceb0*/  F2FP.BF16.F32.PACK_AB R203, R172, R203 ;  /* 0x000000cbaccb723e */ /* 0x000fcc00000010ff */
[----:B------:R-:W-:Y:S01]  /*cec0*/  MUFU.EX2 R162, R154 ;  /* 0x0000009a00a27308 */ /* 0x000fe20000000800 */
[----:B0-----:R-:W-:-:S07]  /*ced0*/  FADD.FTZ R5, R197, R156 ;  /* 0x0000009cc5057221 */ /* 0x001fce0000010000 */
[----:B------:R-:W0:Y:S08]  /*cee0*/  MUFU.EX2 R155, R155 ;  /* 0x0000009b009b7308 */ /* 0x000e300000000800 */
[----:B------:R-:W-:Y:S08]  /*cef0*/  MUFU.EX2 R158, R158 ;  /* 0x0000009e009e7308 */ /* 0x000ff00000000800 */
[----:B------:R-:W1:Y:S01]  /*cf00*/  MUFU.EX2 R159, R159 ;  /* 0x0000009f009f7308 */ /* 0x000e620000000800 */
[----:B------:R-:W-:-:S02]  /*cf10*/  WARPGROUP.DEPBAR.LE gsb0, 0x0 ;  /* 0x00008000000079c5 */ /* 0x000fc40000010000 */
[----:B------:R2:W-:Y:S01]  /*cf20*/  @!P1 SYNCS.ARRIVE.TRANS64.RED.A1T0 RZ, [R157+URZ], RZ ;  /* 0x000000ff9dff99a7 */ /* 0x0005e2000810043f */
[----:B------:R-:W-:Y:S02]  /*cf30*/  F2FP.BF16.F32.PACK_AB R192, R153, R20 ;  /* 0x0000001499c0723e */ /* 0x000fe400000010ff */
[----:B------:R-:W-:Y:S02]  /*cf40*/  F2FP.BF16.F32.PACK_AB R194, R19, R22 ;  /* 0x0000001613c2723e */ /* 0x000fe400000010ff */
[----:B0-----:R-:W-:Y:S02]  /*cf50*/  F2FP.BF16.F32.PACK_AB R193, R155, R162 ;  /* 0x000000a29bc1723e */ /* 0x001fe400000010ff */
[----:B-1----:R-:W-:Y:S01]  /*cf60*/  F2FP.BF16.F32.PACK_AB R195, R159, R158 ;  /* 0x0000009e9fc3723e */ /* 0x002fe200000010ff */
[----:B--2---:R-:W-:Y:S01]  /*cf70*/  FFMA.FTZ R157, R0, R14, R21 ;  /* 0x0000000e009d7223 */ /* 0x004fe20000010015 */
[----:B------:R-:W-:Y:S01]  /*cf80*/  FFMA.FTZ R14, R163, UR5, -R152 ;  /* 0x00000005a30e7c23 */ /* 0x000fe20008010898 */
[----:B------:R0:W-:Y:S01]  /*cf90*/  @!P1 SYNCS.ARRIVE.TRANS64.RED.A1T0 RZ, [R165+URZ], RZ ;  /* 0x000000ffa5ff99a7 */ /* 0x0001e2000810043f */
[----:B------:R-:W-:Y:S01]  /*cfa0*/  MUFU.EX2 R152, R167 ;  /* 0x000000a700987308 */ /* 0x000fe20000000800 */
[C---:B------:R-:W-:Y:S01]  /*cfb0*/  FADD.FTZ R157, R208.reuse, R157 ;  /* 0x0000009dd09d7221 */ /* 0x040fe20000010000 */
[----:B------:R-:W-:-:S03]  /*cfc0*/  F2FP.BF16.F32.PACK_AB R208, R208, R21 ;  /* 0x00000015d0d0723e */ /* 0x000fc600000010ff */
[----:B------:R-:W-:Y:S01]  /*cfd0*/  FADD.FTZ R174, R210, R157 ;  /* 0x0000009dd2ae7221 */ /* 0x000fe20000010000 */
[C---:B------:R-:W-:Y:S02]  /*cfe0*/  F2FP.BF16.F32.PACK_AB R210, R185.reuse, R210 ;  /* 0x000000d2b9d2723e */ /* 0x040fe400000010ff */
[----:B------:R-:W1:Y:S01]  /*cff0*/  MUFU.EX2 R14, R14 ;  /* 0x0000000e000e7308 */ /* 0x000e620000000800 */
[----:B------:R-:W-:-:S04]  /*d000*/  FADD.FTZ R157, R185, R174 ;  /* 0x000000aeb99d7221 */ /* 0x000fc80000010000 */
[----:B------:R-:W-:Y:S01]  /*d010*/  FADD.FTZ R166, R204, R157 ;  /* 0x0000009dcca67221 */ /* 0x000fe20000010000 */
[----:B------:R-:W-:-:S03]  /*d020*/  F2FP.BF16.F32.PACK_AB R204, R23, R204 ;  /* 0x000000cc17cc723e */ /* 0x000fc600000010ff */
[----:B------:R-:W-:-:S04]  /*d030*/  FADD.FTZ R157, R23, R166 ;  /* 0x000000a6179d7221 */ /* 0x000fc80000010000 */
[----:B------:R-:W-:Y:S01]  /*d040*/  FADD.FTZ R166, R206, R157 ;  /* 0x0000009dcea67221 */ /* 0x000fe20000010000 */
[----:B------:R-:W-:-:S03]  /*d050*/  F2FP.BF16.F32.PACK_AB R206, R181, R206 ;  /* 0x000000ceb5ce723e */ /* 0x000fc600000010ff */
[----:B------:R-:W-:Y:S01]  /*d060*/  FADD.FTZ R21, R181, R166 ;  /* 0x000000a6b5157221 */ /* 0x000fe20000010000 */
[----:B-1----:R-:W-:-:S03]  /*d070*/  F2FP.BF16.F32.PACK_AB R197, R14, R197 ;  /* 0x000000c50ec5723e */ /* 0x002fc600000010ff */
[----:B------:R-:W-:Y:S01]  /*d080*/  FADD.FTZ R166, R200, R21 ;  /* 0x00000015c8a67221 */ /* 0x000fe20000010000 */
[----:B------:R-:W-:-:S03]  /*d090*/  F2FP.BF16.F32.PACK_AB R200, R169, R200 ;  /* 0x000000c8a9c8723e */ /* 0x000fc600000010ff */
[----:B------:R-:W-:-:S04]  /*d0a0*/  FADD.FTZ R21, R169, R166 ;  /* 0x000000a6a9157221 */ /* 0x000fc80000010000 */
[----:B------:R-:W-:Y:S01]  /*d0b0*/  FADD.FTZ R160, R202, R21 ;  /* 0x00000015caa07221 */ /* 0x000fe20000010000 */
[----:B------:R-:W-:-:S03]  /*d0c0*/  F2FP.BF16.F32.PACK_AB R202, R173, R202 ;  /* 0x000000caadca723e */ /* 0x000fc600000010ff */
[----:B------:R-:W-:-:S04]  /*d0d0*/  FADD.FTZ R21, R173, R160 ;  /* 0x000000a0ad157221 */ /* 0x000fc80000010000 */
[----:B------:R-:W-:Y:S01]  /*d0e0*/  FADD.FTZ R154, R196, R21 ;  /* 0x00000015c49a7221 */ /* 0x000fe20000010000 */
[----:B------:R-:W-:-:S03]  /*d0f0*/  F2FP.BF16.F32.PACK_AB R196, R177, R196 ;  /* 0x000000c4b1c4723e */ /* 0x000fc600000010ff */
[----:B------:R-:W-:Y:S01]  /*d100*/  FADD.FTZ R21, R177, R154 ;  /* 0x0000009ab1157221 */ /* 0x000fe20000010000 */
[----:B------:R-:W-:-:S03]  /*d110*/  FADD.FTZ R154, R14, R5 ;  /* 0x000000050e9a7221 */ /* 0x000fc60000010000 */
        /* <DEDUP_REMOVED lines=8> */
[----:B------:R-:W-:-:S02]  /*d1a0*/  IMAD.U32 R20, RZ, RZ, UR6 ;  /* 0x00000006ff147e24 */ /* 0x000fc4000f8e00ff */
[----:B------:R-:W-:Y:S01]  /*d1b0*/  FADD.FTZ R21, R153, R14 ;  /* 0x0000000e99157221 */ /* 0x000fe20000010000 */
[----:B------:R-:W-:-:S03]  /*d1c0*/  FADD.FTZ R5, R155, R5 ;  /* 0x000000059b057221 */ /* 0x000fc60000010000 */
[----:B------:R-:W-:Y:S01]  /*d1d0*/  FADD.FTZ R14, R22, R21 ;  /* 0x00000015160e7221 */ /* 0x000fe20000010000 */
[----:B------:R-:W-:Y:S01]  /*d1e0*/  FADD.FTZ R5, R158, R5 ;  /* 0x000000059e057221 */ /* 0x000fe20000010000 */
[----:B------:R-:W-:Y:S02]  /*d1f0*/  IMAD.MOV.U32 R21, RZ, RZ, R4 ;  /* 0x000000ffff157224 */ /* 0x000fe400078e0004 */
[----:B------:R-:W-:Y:S01]  /*d200*/  FADD.FTZ R14, R19, R14 ;  /* 0x0000000e130e7221 */ /* 0x000fe20000010000 */
[----:B------:R-:W-:Y:S01]  /*d210*/  FADD.FTZ R5, R159, R5 ;  /* 0x000000059f057221 */ /* 0x000fe20000010000 */
[----:B------:R-:W-:Y:S01]  /*d220*/  MOV R19, R3 ;  /* 0x0000000300137202 */ /* 0x000fe20000000f00 */
[----:B0-----:R-:W-:Y:S06]  /*d230*/  @P2 BRA `(.L_x_2110) ;  /* 0xffffffc400942947 */ /* 0x001fec000383ffff */
.L_x_2101:
        /* <DEDUP_REMOVED lines=131> */
.L_x_2111:
        /* <DEDUP_REMOVED lines=8> */
.L_x_2112:
[----:B-1----:R-:W-:Y:S05]  /*daf0*/  @P2 BRA `(.L_x_2113) ;  /* 0x0000000000082947 */ /* 0x002fea0003800000 */
[----:B------:R-:W1:Y:S02]  /*db00*/  SYNCS.PHASECHK.TRANS64.TRYWAIT P0, [UR7+0x38850], R0 ;  /* 0x03885000ff0075a7 */ /* 0x000e640008000147 */
[----:B-1----:R-:W-:Y:S05]  /*db10*/  @!P0 BRA `(.L_x_2114) ;  /* 0x0000009400188947 */ /* 0x002fea0003800000 */
.L_x_2113:
[----:B------:R-:W-:Y:S01]  /*db20*/  R2UR UR4, R17 ;  /* 0x00000000110472ca */ /* 0x000fe200000e0000 */
[----:B------:R-:W-:Y:S01]  /*db30*/  WARPGROUP.ARRIVE ;  /* 0x00000000000079c5 */ /* 0x000fe20000000000 */
[----:B------:R-:W-:Y:S01]  /*db40*/  UMOV UR11, 0x40000040 ;  /* 0x40000040000b7882 */ /* 0x000fe20000000000 */
[----:B01----:R-:W0:Y:S01]  /*db50*/  SHFL.BFLY PT, R0, R5, 0x2, 0x1f ;  /* 0x0c401f0005007f89 */ /* 0x003e2200000e0000 */
[----:B------:R-:W-:Y:S01]  /*db60*/  IMAD.MOV.U32 R6, RZ, RZ, RZ ;  /* 0x000000ffff067224 */ /* 0x000fe200078e00ff */
[----:B------:R-:W-:Y:S01]  /*db70*/  R2UR UR9, R220 ;  /* 0x00000000dc0972ca */ /* 0x000fe200000e0000 */
[----:B------:R-:W-:Y:S01]  /*db80*/  IMAD.U32 R12, RZ, RZ, UR7 ;  /* 0x00000007ff0c7e24 */ /* 0x000fe2000f8e00ff */
[----:B------:R-:W1:Y:S01]  /*db90*/  SHFL.BFLY PT, R7, R14, 0x2, 0x1f ;  /* 0x0c401f000e077f89 */ /* 0x000e6200000e0000 */
[----:B------:R-:W-:Y:S02]  /*dba0*/  R2UR UR8, R16 ;  /* 0x00000000100872ca */ /* 0x000fe400000e0000 */
[----:B------:R-:W-:-:S03]  /*dbb0*/  MOV R13, UR5 ;  /* 0x00000005000d7c02 */ /* 0x000fc60008000f00 */
[----:B------:R-:W-:-:S04]  /*dbc0*/  UIADD3 UR4, UR4, 0x400, URZ ;  /* 0x0000040004047890 */ /* 0x000fc8000fffe03f */
[----:B------:R-:W-:Y:S02]  /*dbd0*/  USHF.R.U32.HI UR4, URZ, 0x4, UR4 ;  /* 0x000000043f047899 */ /* 0x000fe40008011604 */
[----:B------:R-:W-:Y:S02]  /*dbe0*/  UIADD3 UR9, UR9, 0x1, URZ ;  /* 0x0000000109097890 */ /* 0x000fe4000fffe03f */
[----:B------:R-:W-:-:S04]  /*dbf0*/  ULOP3.LUT UR4, UR4, 0x3fff, URZ, 0xc0, !UPT ;  /* 0x00003fff04047892 */ /* 0x000fc8000f8ec03f */
[----:B------:R-:W-:Y:S01]  /*dc00*/  ULOP3.LUT UR4, UR4, 0x2800000, URZ, 0xfc, !UPT ;  /* 0x0280000004047892 */ /* 0x000fe2000f8efc3f */
[----:B------:R-:W-:Y:S02]  /*dc10*/  IMAD.U32 R220, RZ, RZ, UR9 ;  /* 0x00000009ffdc7e24 */ /* 0x000fe4000f8e00ff */
[----:B0-----:R-:W-:Y:S01]  /*dc20*/  FADD.FTZ R2, R0, R5 ;  /* 0x0000000500027221 */ /* 0x001fe20000010000 */
[----:B------:R-:W-:Y:S01]  /*dc30*/  IMAD.MOV.U32 R5, RZ, RZ, RZ ;  /* 0x000000ffff057224 */ /* 0x000fe200078e00ff */
[----:B------:R-:W-:Y:S01]  /*dc40*/  UIMAD UR4, UR60, 0xa00, UR4 ;  /* 0x00000a003c0478a4 */ /* 0x000fe2000f8e0204 */
[----:B-1----:R-:W-:Y:S02]  /*dc50*/  FADD.FTZ R7, R7, R14 ;  /* 0x0000000e07077221 */ /* 0x002fe40000010000 */
[----:B------:R-:W0:Y:S01]  /*dc60*/  SHFL.BFLY PT, R9, R2, 0x1, 0x1f ;  /* 0x0c201f0002097f89 */ /* 0x000e2200000e0000 */
[----:B------:R-:W-:Y:S02]  /*dc70*/  UIADD3 UR6, UR4, 0x80, URZ ;  /* 0x0000008004067890 */ /* 0x000fe4000fffe03f */
[----:B------:R-:W-:Y:S01]  /*dc80*/  UIADD3 UR60, UR60, 0x1, URZ ;  /* 0x000000013c3c7890 */ /* 0x000fe2000fffe03f */
[----:B------:R-:W1:Y:S01]  /*dc90*/  SHFL.BFLY PT, R0, R7, 0x1, 0x1f ;  /* 0x0c201f0007007f89 */ /* 0x000e6200000e0000 */
[----:B------:R-:W-:-:S02]  /*dca0*/  UMOV UR10, UR4 ;  /* 0x00000004000a7c82 */ /* 0x000fc40008000000 */
[----:B------:R-:W-:Y:S01]  /*dcb0*/  HGMMA.64x256x16.F32.BF16 R24, R208, gdesc[UR8].tnspB, R24, gsb0 ;  /* 0x43e00008d0187df0 */ /* 0x000fe20008001818 */
[----:B------:R-:W-:Y:S01]  /*dcc0*/  UMOV UR10, UR6 ;  /* 0x00000006000a7c82 */ /* 0x000fe20008000000 */
[----:B------:R-:W-:Y:S01]  /*dcd0*/  UMOV UR11, 0x40000040 ;  /* 0x40000040000b7882 */ /* 0x000fe20000000000 */
[----:B------:R-:W-:Y:S02]  /*dce0*/  UIADD3 UR6, UR4, 0x100, URZ ;  /* 0x0000010004067890 */ /* 0x000fe4000fffe03f */
[----:B------:R-:W-:-:S04]  /*dcf0*/  UISETP.NE.AND UP0, UPT, UR60, 0x2, UPT ;  /* 0x000000023c00788c */ /* 0x000fc8000bf05270 */
[----:B------:R-:W-:Y:S01]  /*dd00*/  USEL UR60, UR60, URZ, UP0 ;  /* 0x0000003f3c3c7287 */ /* 0x000fe20008000000 */
[----:B0-----:R-:W-:Y:S01]  /*dd10*/  FADD.FTZ R11, R2, R9 ;  /* 0x00000009020b7221 */ /* 0x001fe20000010000 */
[----:B------:R-:W-:Y:S02]  /*dd20*/  IMAD.MOV.U32 R2, RZ, RZ, -0x800000 ;  /* 0xff800000ff027424 */ /* 0x000fe400078e00ff */
[----:B-1----:R-:W-:Y:S02]  /*dd30*/  FADD.FTZ R10, R7, R0 ;  /* 0x00000000070a7221 */ /* 0x002fe40000010000 */
[----:B------:R-:W-:Y:S01]  /*dd40*/  FSETP.NE.FTZ.AND P2, PT, R11, RZ, PT ;  /* 0x000000ff0b00720b */ /* 0x000fe20003f55000 */
[----:B------:R-:W-:Y:S02]  /*dd50*/  IMAD.U32 R7, RZ, RZ, UR5 ;  /* 0x00000005ff077e24 */ /* 0x000fe4000f8e00ff */
[----:B------:R-:W-:Y:S01]  /*dd60*/  IMAD.MOV.U32 R0, RZ, RZ, -0x800000 ;  /* 0xff800000ff007424 */ /* 0x000fe200078e00ff */
[----:B------:R-:W-:-:S09]  /*dd70*/  FSETP.NE.FTZ.AND P0, PT, R10, RZ, PT ;  /* 0x000000ff0a00720b */ /* 0x000fd20003f15000 */
[----:B------:R-:W0:Y:S01]  /*dd80*/  @P2 MUFU.LG2 R9, R11 ;  /* 0x0000000b00092308 */ /* 0x000e220000000c00 */
[----:B------:R-:W-:-:S03]  /*dd90*/  @P2 FMUL.FTZ R13, R13, 0.69314718246459960938 ;  /* 0x3f3172180d0d2820 */ /* 0x000fc60000410000 */
[----:B------:R-:W-:-:S04]  /*dda0*/  @P0 FMUL.FTZ R7, R7, 0.69314718246459960938 ;  /* 0x3f31721807070820 */ /* 0x000fc80000410000 */
        /* <DEDUP_REMOVED lines=30> */
[----:B------:R-:W-:-:S06]  /*df90*/  ULOP3.LUT UR8, UR8, UR4, URZ, 0x3c, !UPT ;  /* 0x0000000408087292 */ /* 0x000fcc000f8e3c3f */
[----:B------:R-:W-:Y:S01]  /*dfa0*/  IMAD.U32 R16, RZ, RZ, UR8 ;  /* 0x00000008ff107e24 */ /* 0x000fe2000f8e00ff */
[----:B------:R-:W-:Y:S02]  /*dfb0*/  WARPGROUP.DEPBAR.LE gsb0, 0x0 ;  /* 0x00008000000079c5 */ /* 0x000fe40000010000 */
[----:B------:R-:W-:-:S12]  /*dfc0*/  WARPGROUP.ARRIVE ;  /* 0x00000000000079c5 */ /* 0x000fd80000000000 */
[----:B------:R-:W-:Y:S03]  /*dfd0*/  HGMMA.64x256x16.F32.BF16 R24, R192, gdesc[UR8].tnspB, R24, gsb0 ;  /* 0x43e00008c0187df0 */ /* 0x000fe60008001818 */
[----:B------:R-:W-:Y:S02]  /*dfe0*/  WARPGROUP.DEPBAR.LE gsb0, 0x0 ;  /* 0x00008000000079c5 */ /* 0x000fe40000010000 */
[----:B------:R0:W-:Y:S01]  /*dff0*/  @!P1 SYNCS.ARRIVE.TRANS64.RED.A1T0 RZ, [R9+URZ], RZ ;  /* 0x000000ff09ff99a7 */ /* 0x0001e2000810043f */
[-C--:B--2---:R-:W-:Y:S01]  /*e000*/  FMUL.FTZ R3, R83, R5.reuse ;  /* 0x0000000553037220 */ /* 0x084fe20000410000 */
        /* <DEDUP_REMOVED lines=127> */
.L_x_2084:
[----:B------:R-:W0:Y:S01]  /*e800*/  S2R R4, SR_CgaCtaId ;  /* 0x0000000000047919 */ /* 0x000e220000008800 */
[----:B------:R-:W-:Y:S01]  /*e810*/  MOV R169, 0x400 ;  /* 0x0000040000a97802 */ /* 0x000fe20000000f00 */
[----:B------:R-:W-:Y:S01]  /*e820*/  BSSY B0, `(.L_x_2115) ;  /* 0x00002d0000007945 */ /* 0x000fe20003800000 */
[----:B------:R-:W-:Y:S02]  /*e830*/  BAR.SYNC.DEFER_BLOCKING 0x5, 0x120 ;  /* 0x0144800000007b1d */ /* 0x000fe40000010000 */
[----:B0-----:R-:W-:-:S05]  /*e840*/  LEA R169, R4, R169, 0x18 ;  /* 0x000000a904a97211 */ /* 0x001fca00078ec0ff */
[----:B------:R-:W0:Y:S02]  /*e850*/  LDS.128 R4, [R169+0x388d0] ;  /* 0x0388d000a9047984 */ /* 0x000e240000000c00 */
[----:B0-----:R-:W-:Y:S02]  /*e860*/  R2UR UR4, R5 ;  /* 0x00000000050472ca */ /* 0x001fe400000e0000 */
[----:B------:R-:W-:-:S11]  /*e870*/  R2UR UR5, R6 ;  /* 0x00000000060572ca */ /* 0x000fd600000e0000 */
[----:B------:R-:W-:Y:S01]  /*e880*/  IMAD.U32 R19, RZ, RZ, UR4 ;  /* 0x00000004ff137e24 */ /* 0x000fe2000f8e00ff */
[----:B------:R-:W-:Y:S06]  /*e890*/  BAR.ARV 0x4, 0x120 ;  /* 0x0104800000007b1d */ /* 0x000fec0000002000 */
[----:B------:R-:W-:Y:S05]  /*e8a0*/  @P0 BRA `(.L_x_2116) ;  /* 0x0000001c00c00947 */ /* 0x000fea0003800000 */
[----:B------:R-:W0:Y:S01]  /*e8b0*/  S2R R6, SR_SWINHI ;  /* 0x0000000000067919 */ /* 0x000e220000002f00 */
[----:B------:R-:W-:Y:S01]  /*e8c0*/  F2FP.BF16.F32.PACK_AB R24, R25, R24 ;  /* 0x000000181918723e */ /* 0x000fe200000010ff */
[----:B------:R-:W-:Y:S01]  /*e8d0*/  ULDC.64 UR8, c[0x0][0xbe0] ;  /* 0x0002f80000087ab9 */ /* 0x000fe20000000a00 */
[----:B------:R-:W-:Y:S01]  /*e8e0*/  F2FP.BF16.F32.PACK_AB R25, R163, R26 ;  /* 0x0000001aa319723e */ /* 0x000fe200000010ff */
[----:B------:R-:W-:Y:S01]  /*e8f0*/  UISETP.NE.U32.AND UP0, UPT, UR8, URZ, UPT ;  /* 0x0000003f0800728c */ /* 0x000fe2000bf05070 */
[----:B------:R-:W-:Y:S01]  /*e900*/  F2FP.BF16.F32.PACK_AB R32, R33, R32 ;  /* 0x000000202120723e */ /* 0x000fe200000010ff */
[----:B------:R-:W-:Y:S01]  /*e910*/  ULDC.64 UR12, c[0x0][0x208] ;  /* 0x00008200000c7ab9 */ /* 0x000fe20000000a00 */
[----:B------:R-:W-:Y:S01]  /*e920*/  F2FP.BF16.F32.PACK_AB R26, R29, R28 ;  /* 0x0000001c1d1a723e */ /* 0x000fe200000010ff */
[----:B------:R-:W-:Y:S01]  /*e930*/  UISETP.NE.AND.EX UP0, UPT, UR9, URZ, UPT, UP0 ;  /* 0x0000003f0900728c */ /* 0x000fe2000bf05300 */
        /* <DEDUP_REMOVED lines=40> */
[----:B------:R-:W-:Y:S02]  /*ebc0*/  IADD3 R187, P0, R102, 0x8020, RZ ;  /* 0x0000802066bb7810 */ /* 0x000fe40007f1e0ff */
[----:B------:R-:W-:Y:S02]  /*ebd0*/  IADD3.X R15, RZ, R103, RZ, P4, !PT ;  /* 0x00000067ff0f7210 */ /* 0x000fe400027fe4ff */
[----:B------:R-:W-:Y:S01]  /*ebe0*/  SHF.R.U64 R10, R10, 0x3, RZ ;  /* 0x000000030a0a7819 */ /* 0x000fe200000012ff */
[----:B------:R-:W-:Y:S01]  /*ebf0*/  IMAD.X R55, RZ, RZ, R103, P0 ;  /* 0x000000ffff377224 */ /* 0x000fe200000e0667 */
[----:B------:R-:W-:-:S02]  /*ec00*/  LOP3.LUT R22, R179, 0x380, RZ, 0xc0, !PT ;  /* 0x00000380b3167812 */ /* 0x000fc400078ec0ff */
[----:B------:R-:W-:Y:S02]  /*ec10*/  IADD3 R189, P4, R102, 0x8040, RZ ;  /* 0x0000804066bd7810 */ /* 0x000fe40007f9e0ff */
[----:B------:R-:W-:Y:S02]  /*ec20*/  SHF.R.U64 R12, R12, 0x3, RZ ;  /* 0x000000030c0c7819 */ /* 0x000fe400000012ff */
[----:B------:R-:W-:Y:S01]  /*ec30*/  LOP3.LUT R30, R181, 0x380, RZ, 0xc0, !PT ;  /* 0x00000380b51e7812 */ /* 0x000fe200078ec0ff */
[--C-:B------:R-:W-:Y:S01]  /*ec40*/  IMAD.X R63, RZ, RZ, R103.reuse, P4 ;  /* 0x000000ffff3f7224 */ /* 0x100fe200020e0667 */
[C---:B------:R-:W-:Y:S02]  /*ec50*/  IADD3 R191, P3, R102.reuse, 0x8060, RZ ;  /* 0x0000806066bf7810 */ /* 0x040fe40007f7e0ff */
[C---:B------:R-:W-:Y:S02]  /*ec60*/  IADD3 R193, P6, R102.reuse, 0xc000, RZ ;  /* 0x0000c00066c17810 */ /* 0x040fe40007fde0ff */
[C---:B------:R-:W-:Y:S01]  /*ec70*/  IADD3 R6, P5, R102.reuse, 0xc020, RZ ;  /* 0x0000c02066067810 */ /* 0x040fe20007fbe0ff */
[----:B------:R-:W-:Y:S01]  /*ec80*/  IMAD.X R71, RZ, RZ, R103, P3 ;  /* 0x000000ffff477224 */ /* 0x000fe200018e0667 */
[----:B------:R-:W-:-:S02]  /*ec90*/  IADD3 R98, P2, R102, 0xc040, RZ ;  /* 0x0000c04066627810 */ /* 0x000fc40007f5e0ff */
[----:B------:R-:W-:Y:S01]  /*eca0*/  IADD3 R170, P1, R102, 0xc060, RZ ;  /* 0x0000c06066aa7810 */ /* 0x000fe20007f3e0ff */
[--C-:B------:R-:W-:Y:S01]  /*ecb0*/  IMAD.X R95, RZ, RZ, R103.reuse, P5 ;  /* 0x000000ffff5f7224 */ /* 0x100fe200028e0667 */
[----:B------:R-:W-:Y:S01]  /*ecc0*/  SHF.R.U64 R14, R14, 0x3, RZ ;  /* 0x000000030e0e7819 */ /* 0x000fe200000012ff */
[--C-:B------:R-:W-:Y:S01]  /*ecd0*/  IMAD.X R99, RZ, RZ, R103.reuse, P2 ;  /* 0x000000ffff637224 */ /* 0x100fe200010e0667 */
[----:B------:R-:W-:Y:S02]  /*ece0*/  LOP3.LUT R38, R183, 0x380, RZ, 0xc0, !PT ;  /* 0x00000380b7267812 */ /* 0x000fe400078ec0ff */
[----:B------:R-:W-:Y:S01]  /*ecf0*/  LOP3.LUT R102, R9, R102, RZ, 0x3c, !PT ;  /* 0x0000006609667212 */ /* 0x000fe200078e3cff */
[----:B------:R-:W-:Y:S01]  /*ed00*/  IMAD.X R9, RZ, RZ, R103, P1 ;  /* 0x000000ffff097224 */ /* 0x000fe200008e0667 */
        /* <DEDUP_REMOVED lines=14> */
[----:B------:R-:W-:Y:S01]  /*edf0*/  MOV R102, R102 ;  /* 0x0000006600667202 */ /* 0x000fe20000000f00 */
[----:B------:R-:W-:Y:S01]  /*ee00*/  BAR.SYNC.DEFER_BLOCKING 0x1, 0x100 ;  /* 0x0044000000007b1d */ /* 0x000fe20000010000 */
[----:B------:R-:W-:Y:S02]  /*ee10*/  IADD3.X R79, RZ, R103, RZ, P6, !PT ;  /* 0x00000067ff4f7210 */ /* 0x000fe400037fe4ff */
[----:B------:R-:W-:Y:S02]  /*ee20*/  LOP3.LUT R22, R22, R179, RZ, 0x3c, !PT ;  /* 0x000000b316167212 */ /* 0x000fe400078e3cff */
[----:B------:R-:W-:Y:S02]  /*ee30*/  SHF.R.U64 R54, R54, 0x3, RZ ;  /* 0x0000000336367819 */ /* 0x000fe400000012ff */
[----:B------:R-:W-:Y:S02]  /*ee40*/  LOP3.LUT R94, R6, 0x380, RZ, 0xc0, !PT ;  /* 0x00000380065e7812 */ /* 0x000fe400078ec0ff */
[----:B------:R-:W-:-:S02]  /*ee50*/  MOV R10, R10 ;  /* 0x0000000a000a7202 */ /* 0x000fc40000000f00 */
[----:B------:R-:W-:Y:S02]  /*ee60*/  LOP3.LUT R30, R30, R181, RZ, 0x3c, !PT ;  /* 0x000000b51e1e7212 */ /* 0x000fe400078e3cff */
[----:B------:R-:W-:Y:S02]  /*ee70*/  SHF.R.U64 R62, R62, 0x3, RZ ;  /* 0x000000033e3e7819 */ /* 0x000fe400000012ff */
[----:B------:R-:W-:Y:S02]  /*ee80*/  LOP3.LUT R103, R98, 0x380, RZ, 0xc0, !PT ;  /* 0x0000038062677812 */ /* 0x000fe400078ec0ff */
[----:B------:R-:W-:Y:S02]  /*ee90*/  MOV R12, R12 ;  /* 0x0000000c000c7202 */ /* 0x000fe40000000f00 */
[----:B------:R-:W-:Y:S02]  /*eea0*/  LOP3.LUT R38, R38, R183, RZ, 0x3c, !PT ;  /* 0x000000b726267212 */ /* 0x000fe400078e3cff */
[----:B------:R-:W-:-:S02]  /*eeb0*/  SHF.R.U64 R70, R70, 0x3, RZ ;  /* 0x0000000346467819 */ /* 0x000fc400000012ff */
[----:B------:R-:W-:Y:S01]  /*eec0*/  LOP3.LUT R163, R170, 0x380, RZ, 0xc0, !PT ;  /* 0x00000380aaa37812 */ /* 0x000fe200078ec0ff */
[----:B------:R-:W-:Y:S01]  /*eed0*/  STSM.16.M88.4 [R102], R24 ;  /* 0x0000001866007844 */ /* 0x000fe20000000200 */
[----:B------:R-:W-:Y:S02]  /*eee0*/  MOV R14, R14 ;  /* 0x0000000e000e7202 */ /* 0x000fe40000000f00 */
[----:B------:R-:W-:Y:S01]  /*eef0*/  LOP3.LUT R46, R46, R185, RZ, 0x3c, !PT ;  /* 0x000000b92e2e7212 */ /* 0x000fe200078e3cff */
[----:B------:R0:W-:Y:S01]  /*ef00*/  STSM.16.M88.4 [R10], R32 ;  /* 0x000000200a007844 */ /* 0x0001e20000000200 */
[----:B------:R-:W-:Y:S02]  /*ef10*/  SHF.R.U64 R78, R78, 0x3, RZ ;  /* 0x000000034e4e7819 */ /* 0x000fe400000012ff */
[----:B------:R-:W-:Y:S01]  /*ef20*/  MOV R20, R20 ;  /* 0x0000001400147202 */ /* 0x000fe20000000f00 */
[----:B------:R1:W-:Y:S01]  /*ef30*/  STSM.16.M88.4 [R12], R40 ;  /* 0x000000280c007844 */ /* 0x0003e20000000200 */
[----:B------:R-:W-:-:S02]  /*ef40*/  F2FP.BF16.F32.PACK_AB R59, R155, R59 ;  /* 0x0000003b9b3b723e */ /* 0x000fc400000010ff */
[----:B------:R-:W-:Y:S01]  /*ef50*/  F2FP.BF16.F32.PACK_AB R65, R154, R66 ;  /* 0x000000429a41723e */ /* 0x000fe200000010ff */
[----:B------:R1:W-:Y:S01]  /*ef60*/  STSM.16.M88.4 [R14], R48 ;  /* 0x000000300e007844 */ /* 0x0003e20000000200 */
[----:B------:R-:W-:Y:S02]  /*ef70*/  F2FP.BF16.F32.PACK_AB R72, R73, R72 ;  /* 0x000000484948723e */ /* 0x000fe400000010ff */
[----:B------:R-:W-:Y:S01]  /*ef80*/  LOP3.LUT R54, R54, R187, RZ, 0x3c, !PT ;  /* 0x000000bb36367212 */ /* 0x000fe200078e3cff */
[----:B------:R1:W-:Y:S01]  /*ef90*/  STSM.16.M88.4 [R20], R56 ;  /* 0x0000003814007844 */ /* 0x0003e20000000200 */
[----:B------:R-:W-:Y:S02]  /*efa0*/  SHF.R.U64 R29, R94, 0x3, RZ ;  /* 0x000000035e1d7819 */ /* 0x000fe400000012ff */
[----:B------:R-:W-:Y:S02]  /*efb0*/  MOV R22, R22 ;  /* 0x0000001600167202 */ /* 0x000fe40000000f00 */
[----:B------:R-:W-:-:S02]  /*efc0*/  F2FP.BF16.F32.PACK_AB R66, R69, R68 ;  /* 0x000000444542723e */ /* 0x000fc400000010ff */
[----:B------:R-:W-:Y:S02]  /*efd0*/  F2FP.BF16.F32.PACK_AB R67, R153, R67 ;  /* 0x000000439943723e */ /* 0x000fe400000010ff */
[----:B------:R-:W-:Y:S02]  /*efe0*/  F2FP.BF16.F32.PACK_AB R73, R152, R74 ;  /* 0x0000004a9849723e */ /* 0x000fe400000010ff */
[----:B------:R-:W-:Y:S01]  /*eff0*/  F2FP.BF16.F32.PACK_AB R80, R81, R80 ;  /* 0x000000505150723e */ /* 0x000fe200000010ff */
[----:B------:R1:W-:Y:S01]  /*f000*/  STSM.16.M88.4 [R22], R64 ;  /* 0x0000004016007844 */ /* 0x0003e20000000200 */
[----:B------:R-:W-:Y:S02]  /*f010*/  R2UR UR6, R218 ;  /* 0x00000000da0672ca */ /* 0x000fe400000e0000 */
[----:B------:R-:W-:Y:S02]  /*f020*/  R2UR UR4, R216 ;  /* 0x00000000d80472ca */ /* 0x000fe400000e0000 */
[----:B------:R-:W-:-:S02]  /*f030*/  LOP3.LUT R62, R62, R189, RZ, 0x3c, !PT ;  /* 0x000000bd3e3e7212 */ /* 0x000fc400078e3cff */
[----:B------:R-:W-:Y:S02]  /*f040*/  SHF.R.U64 R103, R103, 0x3, RZ ;  /* 0x0000000367677819 */ /* 0x000fe400000012ff */
[----:B------:R-:W-:Y:S02]  /*f050*/  MOV R30, R30 ;  /* 0x0000001e001e7202 */ /* 0x000fe40000000f00 */
[----:B------:R-:W-:Y:S02]  /*f060*/  F2FP.BF16.F32.PACK_AB R74, R77, R76 ;  /* 0x0000004c4d4a723e */ /* 0x000fe400000010ff */
[----:B------:R-:W-:Y:S02]  /*f070*/  F2FP.BF16.F32.PACK_AB R75, R17, R75 ;  /* 0x0000004b114b723e */ /* 0x000fe400000010ff */
[----:B------:R-:W-:Y:S01]  /*f080*/  F2FP.BF16.F32.PACK_AB R81, R3, R82 ;  /* 0x000000520351723e */ /* 0x000fe200000010ff */
[----:B------:R-:W-:Y:S01]  /*f090*/  USHF.L.U64.HI UR11, UR4, 0x2, UR6 ;  /* 0x00000002040b7899 */ /* 0x000fe20008010206 */
[----:B------:R-:W-:Y:S01]  /*f0a0*/  LOP3.LUT R70, R70, R191, RZ, 0x3c, !PT ;  /* 0x000000bf46467212 */ /* 0x000fe200078e3cff */
[----:B------:R1:W-:Y:S01]  /*f0b0*/  STSM.16.M88.4 [R30], R72 ;  /* 0x000000481e007844 */ /* 0x0003e20000000200 */
        /* <DEDUP_REMOVED lines=13> */
[----:B------:R-:W-:Y:S01]  /*f190*/  @UP0 UIADD3 UR6, UP3, UR10, UR8, URZ ;  /* 0x000000080a060290 */ /* 0x000fe2000ff7e03f */
[----:B------:R-:W-:Y:S01]  /*f1a0*/  F2FP.BF16.F32.PACK_AB R85, R91, R90 ;  /* 0x0000005a5b55723e */ /* 0x000fe200000010ff */
[----:B------:R-:W-:Y:S01]  /*f1b0*/  UIADD3.X UR8, UR11, UR7, URZ, UP2, !UPT ;  /* 0x000000070b087290 */ /* 0x000fe200097fe43f */
[----:B------:R-:W-:Y:S01]  /*f1c0*/  F2FP.BF16.F32.PACK_AB R86, R93, R92 ;  /* 0x0000005c5d56723e */ /* 0x000fe200000010ff */
[----:B------:R-:W-:Y:S01]  /*f1d0*/  @UP0 UIADD3.X UR7, UR11, UR9, URZ, UP3, !UPT ;  /* 0x000000090b070290 */ /* 0x000fe20009ffe43f */
[----:B------:R-:W-:-:S02]  /*f1e0*/  F2FP.BF16.F32.PACK_AB R87, R164, R87 ;  /* 0x00000057a457723e */ /* 0x000fc400000010ff */
[----:B------:R-:W-:Y:S02]  /*f1f0*/  F2FP.BF16.F32.PACK_AB R165, R166, R165 ;  /* 0x000000a5a6a5723e */ /* 0x000fe400000010ff */
[----:B------:R-:W-:Y:S01]  /*f200*/  F2FP.BF16.F32.PACK_AB R104, R105, R104 ;  /* 0x000000686968723e */ /* 0x000fe200000010ff */
[----:B------:R1:W-:Y:S01]  /*f210*/  STSM.16.M88.4 [R46], R84 ;  /* 0x000000542e007844 */ /* 0x0003e20000000200 */
[----:B------:R-:W-:Y:S02]  /*f220*/  LOP3.LUT R94, R29, R6, RZ, 0x3c, !PT ;  /* 0x000000061d5e7212 */ /* 0x000fe400078e3cff */
[----:B------:R-:W-:Y:S02]  /*f230*/  MOV R54, R54 ;  /* 0x0000003600367202 */ /* 0x000fe40000000f00 */
[----:B------:R-:W-:Y:S02]  /*f240*/  F2FP.BF16.F32.PACK_AB R164, R97, R96 ;  /* 0x0000006061a4723e */ /* 0x000fe400000010ff */
[----:B------:R-:W-:-:S02]  /*f250*/  F2FP.BF16.F32.PACK_AB R166, R101, R100 ;  /* 0x0000006465a6723e */ /* 0x000fc400000010ff */
[----:B------:R-:W-:Y:S02]  /*f260*/  F2FP.BF16.F32.PACK_AB R167, R168, R167 ;  /* 0x000000a7a8a7723e */ /* 0x000fe400000010ff */
[----:B------:R-:W-:Y:S02]  /*f270*/  F2FP.BF16.F32.PACK_AB R105, R107, R106 ;  /* 0x0000006a6b69723e */ /* 0x000fe400000010ff */
[----:B------:R-:W-:Y:S01]  /*f280*/  F2FP.BF16.F32.PACK_AB R112, R113, R112 ;  /* 0x000000707170723e */ /* 0x000fe200000010ff */
[----:B------:R1:W-:Y:S01]  /*f290*/  STSM.16.M88.4 [R54], R164 ;  /* 0x000000a436007844 */ /* 0x0003e20000000200 */
[----:B------:R-:W-:Y:S02]  /*f2a0*/  LOP3.LUT R98, R103, R98, RZ, 0x3c, !PT ;  /* 0x0000006267627212 */ /* 0x000fe400078e3cff */
[----:B------:R-:W-:Y:S02]  /*f2b0*/  MOV R62, R62 ;  /* 0x0000003e003e7202 */ /* 0x000fe40000000f00 */
        /* <DEDUP_REMOVED lines=16> */
[----:B------:R-:W-:Y:S01]  /*f3c0*/  F2FP.BF16.F32.PACK_AB R136, R137, R136 ;  /* 0x000000888988723e */ /* 0x000fe200000010ff */
[----:B------:R1:W-:Y:S01]  /*f3d0*/  STSM.16.M88.4 [R78], R120 ;  /* 0x000000784e007844 */ /* 0x0003e20000000200 */
[----:B------:R-:W-:Y:S02]  /*f3e0*/  MOV R94, R94 ;  /* 0x0000005e005e7202 */ /* 0x000fe40000000f00 */
[----:B------:R-:W-:Y:S02]  /*f3f0*/  F2FP.BF16.F32.PACK_AB R130, R133, R132 ;  /* 0x000000848582723e */ /* 0x000fe400000010ff */
[----:B------:R-:W-:Y:S02]  /*f400*/  F2FP.BF16.F32.PACK_AB R131, R135, R134 ;  /* 0x000000868783723e */ /* 0x000fe400000010ff */
[----:B------:R-:W-:-:S02]  /*f410*/  F2FP.BF16.F32.PACK_AB R137, R139, R138 ;  /* 0x0000008a8b89723e */ /* 0x000fc400000010ff */
[----:B------:R-:W-:Y:S01]  /*f420*/  F2FP.BF16.F32.PACK_AB R144, R145, R144 ;  /* 0x000000909190723e */ /* 0x000fe200000010ff */
[----:B------:R1:W-:Y:S01]  /*f430*/  STSM.16.M88.4 [R94], R128 ;  /* 0x000000805e007844 */ /* 0x0003e20000000200 */
[----:B------:R-:W-:Y:S02]  /*f440*/  MOV R98, R98 ;  /* 0x0000006200627202 */ /* 0x000fe40000000f00 */
[----:B------:R-:W-:Y:S02]  /*f450*/  F2FP.BF16.F32.PACK_AB R138, R141, R140 ;  /* 0x0000008c8d8a723e */ /* 0x000fe400000010ff */
[----:B------:R-:W-:Y:S02]  /*f460*/  F2FP.BF16.F32.PACK_AB R139, R143, R142 ;  /* 0x0000008e8f8b723e */ /* 0x000fe400000010ff */
[----:B------:R-:W-:Y:S02]  /*f470*/  F2FP.BF16.F32.PACK_AB R145, R147, R146 ;  /* 0x000000929391723e */ /* 0x000fe400000010ff */
[----:B------:R-:W-:Y:S01]  /*f480*/  MOV R6, R8 ;  /* 0x0000000800067202 */ /* 0x000fe20000000f00 */
[----:B------:R1:W-:Y:S01]  /*f490*/  STSM.16.M88.4 [R98], R136 ;  /* 0x0000008862007844 */ /* 0x0003e20000000200 */
[----:B------:R-:W-:-:S02]  /*f4a0*/  F2FP.BF16.F32.PACK_AB R146, R149, R148 ;  /* 0x000000949592723e */ /* 0x000fc400000010ff */
[----:B------:R-:W-:Y:S02]  /*f4b0*/  PLOP3.LUT P1, PT, PT, PT, UP1, 0x80, 0x0 ;  /* 0x000000000000781c */ /* 0x000fe40003f2f018 */
[----:B------:R-:W-:Y:S01]  /*f4c0*/  PLOP3.LUT P2, PT, PT, PT, UP0, 0x80, 0x0 ;  /* 0x000000000000781c */ /* 0x000fe20003f4f008 */
[----:B0-----:R-:W-:Y:S01]  /*f4d0*/  IMAD.U32 R10, RZ, RZ, UR6 ;  /* 0x00000006ff0a7e24 */ /* 0x001fe2000f8e00ff */
[----:B------:R-:W-:Y:S01]  /*f4e0*/  F2FP.BF16.F32.PACK_AB R147, R151, R150 ;  /* 0x000000969793723e */ /* 0x000fe200000010ff */
[----:B------:R-:W-:Y:S02]  /*f4f0*/  IMAD.U32 R8, RZ, RZ, UR4 ;  /* 0x00000004ff087e24 */ /* 0x000fe4000f8e00ff */
[----:B------:R-:W-:Y:S02]  /*f500*/  IMAD.U32 R9, RZ, RZ, UR8 ;  /* 0x00000008ff097e24 */ /* 0x000fe4000f8e00ff */
[----:B------:R1:W-:Y:S01]  /*f510*/  STSM.16.M88.4 [R6], R144 ;  /* 0x0000009006007844 */ /* 0x0003e20000000200 */
[----:B------:R-:W-:Y:S01]  /*f520*/  BAR.SYNC.DEFER_BLOCKING 0x1, 0x100 ;  /* 0x0044000000007b1d */ /* 0x000fe20000010000 */
[----:B------:R-:W-:-:S05]  /*f530*/  IMAD.U32 R11, RZ, RZ, UR7 ;  /* 0x00000007ff0b7e24 */ /* 0x000fca000f8e00ff */
[----:B------:R-:W2:Y:S04]  /*f540*/  @P1 LDG.E R3, desc[UR12][R8.64] ;  /* 0x0000000c08031981 */ /* 0x000ea8000c1e1900 */
[----:B------:R-:W3:Y:S01]  /*f550*/  @P2 LDG.E R10, desc[UR12][R10.64] ;  /* 0x0000000c0a0a2981 */ /* 0x000ee2000c1e1900 */
[----:B------:R-:W-:Y:S01]  /*f560*/  IMAD R13, R212, 0x40, R18 ;  /* 0x00000040d40d7824 */ /* 0x000fe200078e0212 */
[----:B------:R-:W-:Y:S01]  /*f570*/  UMOV UR4, URZ ;  /* 0x0000003f00047c82 */ /* 0x000fe20008000000 */
[----:B------:R-:W-:Y:S02]  /*f580*/  ULDC UR10, c[0x0][0xa88] ;  /* 0x0002a200000a7ab9 */ /* 0x000fe40000000800 */
[----:B------:R-:W-:-:S03]  /*f590*/  IMAD.WIDE R4, R13, 0x2, R4 ;  /* 0x000000020d047825 */ /* 0x000fc600078e0204 */
[----:B------:R-:W-:Y:S02]  /*f5a0*/  IADD3 R21, P0, R4, 0x1000, RZ ;  /* 0x0000100004157810 */ /* 0x000fe40007f1e0ff */
[----:B--2---:R-:W-:Y:S02]  /*f5b0*/  @P1 R2UR UR4, R3 ;  /* 0x00000000030412ca */ /* 0x004fe400000e0000 */
[----:B---3--:R-:W-:Y:S01]  /*f5c0*/  @P2 R2UR UR10, R10 ;  /* 0x000000000a0a22ca */ /* 0x008fe200000e0000 */
[----:B-1----:R-:W-:-:S14]  /*f5d0*/  @P2 BRA `(.L_x_2117) ;  /* 0x00000000001c2947 */ /* 0x002fdc0003800000 */
[----:B------:R-:W-:Y:S05]  /*f5e0*/  @!P1 BRA `(.L_x_2117) ;  /* 0x0000000000189947 */ /* 0x000fea0003800000 */
[----:B------:R-:W-:Y:S02]  /*f5f0*/  ULDC.64 UR6, c[0x0][0x208] ;  /* 0x0000820000067ab9 */ /* 0x000fe40000000a00 */
[----:B------:R-:W2:Y:S04]  /*f600*/  LDG.E R6, desc[UR6][R8.64] ;  /* 0x0000000608067981 */ /* 0x000ea8000c1e1900 */
[----:B------:R-:W3:Y:S01]  /*f610*/  LDG.E R3, desc[UR6][R8.64+0x4] ;  /* 0x0000040608037981 */ /* 0x000ee2000c1e1900 */
[----:B--2---:R-:W-:Y:S02]  /*f620*/  R2UR UR6, R6 ;  /* 0x00000000060672ca */ /* 0x004fe400000e0000 */
[----:B---3--:R-:W-:-:S13]  /*f630*/  R2UR UR10, R3 ;  /* 0x00000000030a72ca */ /* 0x008fda00000e0000 */
[----:B------:R-:W-:-:S12]  /*f640*/  UIADD3 UR10, -UR6, UR10, URZ ;  /* 0x0000000a060a7290 */ /* 0x000fd8000fffe13f */
.L_x_2117:
[----:B------:R-:W-:Y:S01]  /*f650*/  R2UR UR18, R217 ;  /* 0x00000000d91272ca */ /* 0x000fe200000e0000 */
[----:B------:R-:W-:Y:S01]  /*f660*/  ULDC.64 UR12, c[0x0][0xb70] ;  /* 0x0002dc00000c7ab9 */ /* 0x000fe20000000a00 */
[----:B------:R-:W-:Y:S01]  /*f670*/  R2UR UR16, R218 ;  /* 0x00000000da1072ca */ /* 0x000fe200000e0000 */
[----:B------:R-:W-:Y:S01]  /*f680*/  USHF.R.S32.HI UR9, URZ, 0x1f, UR4 ;  /* 0x0000001f3f097899 */ /* 0x000fe20008011404 */
[----:B------:R-:W-:Y:S01]  /*f690*/  R2UR UR15, R216 ;  /* 0x00000000d80f72ca */ /* 0x000fe200000e0000 */
[----:B------:R-:W-:Y:S01]  /*f6a0*/  UMOV UR8, UR4 ;  /* 0x0000000400087c82 */ /* 0x000fe20008000000 */
[----:B------:R-:W-:Y:S01]  /*f6b0*/  R2UR UR17, R219 ;  /* 0x00000000db1172ca */ /* 0x000fe200000e0000 */
[----:B------:R-:W-:Y:S01]  /*f6c0*/  ULDC.64 UR20, c[0x0][0x208] ;  /* 0x0000820000147ab9 */ /* 0x000fe20000000a00 */
[----:B------:R-:W-:Y:S02]  /*f6d0*/  LOP3.LUT R20, R21, 0x380, RZ, 0xc0, !PT ;  /* 0x0000038015147812 */ /* 0x000fe400078ec0ff */
[----:B------:R-:W-:-:S02]  /*f6e0*/  IADD3 R13, P1, R4, 0x2000, RZ ;  /* 0x00002000040d7810 */ /* 0x000fc40007f3e0ff */
[----:B------:R-:W-:Y:S01]  /*f6f0*/  IADD3 R9, P2, R4, 0x3000, RZ ;  /* 0x0000300004097810 */ /* 0x000fe20007f5e0ff */
[----:B------:R-:W-:Y:S01]  /*f700*/  USHF.R.S32.HI UR14, URZ, 0x1f, UR18 ;  /* 0x0000001f3f0e7899 */ /* 0x000fe20008011412 */
[----:B------:R-:W-:Y:S01]  /*f710*/  SHF.R.U64 R20, R20, 0x3, RZ ;  /* 0x0000000314147819 */ /* 0x000fe200000012ff */
[----:B------:R-:W-:Y:S01]  /*f720*/  USEL UR16, UR16, URZ, !UP1 ;  /* 0x0000003f10107287 */ /* 0x000fe2000c800000 */
[----:B------:R-:W-:Y:S01]  /*f730*/  LOP3.LUT R12, R13, 0x380, RZ, 0xc0, !PT ;  /* 0x000003800d0c7812 */ /* 0x000fe200078ec0ff */
[----:B------:R-:W-:Y:S01]  /*f740*/  UIMAD UR11, UR14, UR12, URZ ;  /* 0x0000000c0e0b72a4 */ /* 0x000fe2000f8e023f */
[----:B------:R-:W-:Y:S01]  /*f750*/  LOP3.LUT R8, R9, 0x380, RZ, 0xc0, !PT ;  /* 0x0000038009087812 */ /* 0x000fe200078ec0ff */
[----:B------:R-:W-:Y:S01]  /*f760*/  UIMAD.WIDE.U32 UR6, UR18, UR12, UR8 ;  /* 0x0000000c120672a5 */ /* 0x000fe2000f8e0008 */
[----:B------:R-:W-:Y:S01]  /*f770*/  MOV R10, UR17 ;  /* 0x00000011000a7c02 */ /* 0x000fe20008000f00 */
[----:B------:R-:W-:Y:S01]  /*f780*/  UIMAD UR11, UR18, UR13, UR11 ;  /* 0x0000000d120b72a4 */ /* 0x000fe2000f8e020b */
[----:B------:R-:W-:Y:S01]  /*f790*/  LOP3.LUT R20, R20, R21, RZ, 0x3c, !PT ;  /* 0x0000001514147212 */ /* 0x000fe200078e3cff */
[----:B------:R-:W-:Y:S01]  /*f7a0*/  USEL UR15, UR15, URZ, !UP1 ;  /* 0x0000003f0f0f7287 */ /* 0x000fe2000c800000 */
[----:B------:R-:W-:Y:S01]  /*f7b0*/  SHF.R.U64 R12, R12, 0x3, RZ ;  /* 0x000000030c0c7819 */ /* 0x000fe200000012ff */
[----:B------:R-:W-:Y:S01]  /*f7c0*/  ULDC.64 UR12, c[0x0][0xb78] ;  /* 0x0002de00000c7ab9 */ /* 0x000fe20000000a00 */
[----:B------:R-:W-:Y:S01]  /*f7d0*/  UIADD3 UR7, UR7, UR11, URZ ;  /* 0x0000000b07077290 */ /* 0x000fe2000fffe03f */
[----:B------:R-:W-:Y:S01]  /*f7e0*/  IMAD R10, R10, 0x80, R215 ;  /* 0x000000800a0a7824 */ /* 0x000fe200078e02d7 */
[----:B------:R-:W-:Y:S01]  /*f7f0*/  UIMAD UR8, UR16, UR12, URZ ;  /* 0x0000000c100872a4 */ /* 0x000fe2000f8e023f */
[----:B------:R-:W-:Y:S01]  /*f800*/  SHF.R.U64 R8, R8, 0x3, RZ ;  /* 0x0000000308087819 */ /* 0x000fe200000012ff */
[----:B------:R-:W-:Y:S01]  /*f810*/  UIMAD.WIDE.U32 UR6, UR15, UR12, UR6 ;  /* 0x0000000c0f0672a5 */ /* 0x000fe2000f8e0006 */
[----:B------:R-:W-:Y:S01]  /*f820*/  IMAD.X R21, RZ, RZ, R5, P0 ;  /* 0x000000ffff157224 */ /* 0x000fe200000e0605 */
[----:B------:R-:W-:Y:S01]  /*f830*/  UIMAD UR8, UR15, UR13, UR8 ;  /* 0x0000000d0f0872a4 */ /* 0x000fe2000f8e0208 */
[----:B------:R-:W-:-:S02]  /*f840*/  SHF.R.S32.HI R3, RZ, 0x1f, R10 ;  /* 0x0000001fff037819 */ /* 0x000fc4000001140a */
[----:B------:R-:W-:Y:S01]  /*f850*/  IADD3 R69, P0, R4, 0x8000, RZ ;  /* 0x0000800004457810 */ /* 0x000fe20007f1e0ff */
[----:B------:R-:W-:Y:S01]  /*f860*/  ULDC.64 UR12, c[0x0][0xaa0] ;  /* 0x0002a800000c7ab9 */ /* 0x000fe20000000a00 */
[----:B------:R-:W-:Y:S01]  /*f870*/  IADD3 R6, P3, R10, UR6, RZ ;  /* 0x000000060a067c10 */ /* 0x000fe2000ff7e0ff */
[----:B------:R-:W-:Y:S01]  /*f880*/  IMAD.U32 R14, RZ, RZ, UR8 ;  /* 0x00000008ff0e7e24 */ /* 0x000fe2000f8e00ff */
[----:B------:R-:W-:Y:S01]  /*f890*/  LOP3.LUT R12, R12, R13, RZ, 0x3c, !PT ;  /* 0x0000000d0c0c7212 */ /* 0x000fe200078e3cff */
[--C-:B------:R-:W-:Y:S01]  /*f8a0*/  IMAD.X R13, RZ, RZ, R5.reuse, P1 ;  /* 0x000000ffff0d7224 */ /* 0x100fe200008e0605 */
[----:B------:R-:W-:Y:S01]  /*f8b0*/  LOP3.LUT R8, R8, R9, RZ, 0x3c, !PT ;  /* 0x0000000908087212 */ /* 0x000fe200078e3cff */
[----:B------:R-:W-:Y:S01]  /*f8c0*/  IMAD.X R9, RZ, RZ, R5, P2 ;  /* 0x000000ffff097224 */ /* 0x000fe200010e0605 */
[----:B------:R-:W-:Y:S01]  /*f8d0*/  IADD3.X R3, R3, UR7, R14, P3, !PT ;  /* 0x0000000703037c10 */ /* 0x000fe20009ffe40e */
[----:B------:R-:W-:Y:S01]  /*f8e0*/  ULDC.64 UR6, c[0x0][0xb40] ;  /* 0x0002d00000067ab9 */ /* 0x000fe20000000a00 */
[----:B------:R-:W-:-:S02]  /*f8f0*/  IADD3 R61, P6, R4, 0x4000, RZ ;  /* 0x00004000043d7810 */ /* 0x000fc40007fde0ff */
[----:B------:R-:W-:Y:S02]  /*f900*/  LEA R38, P3, R6, UR6, 0x2 ;  /* 0x0000000606267c11 */ /* 0x000fe4000f8610ff */
[----:B------:R-:W-:Y:S02]  /*f910*/  IADD3 R49, P5, R4, 0x5000, RZ ;  /* 0x0000500004317810 */ /* 0x000fe40007fbe0ff */
[----:B------:R-:W-:Y:S01]  /*f920*/  LEA.HI.X R39, R6, UR7, R3, 0x2, P3 ;  /* 0x0000000706277c11 */ /* 0x000fe200098f1403 */
[----:B------:R-:W-:Y:S01]  /*f930*/  VIADD R3, R10, 0x8 ;  /* 0x000000080a037836 */ /* 0x000fe20000000000 */
[C---:B------:R-:W-:Y:S02]  /*f940*/  IADD3 R33, P4, R4.reuse, 0x6000, RZ ;  /* 0x0000600004217810 */ /* 0x040fe40007f9e0ff */
[C---:B------:R-:W-:Y:S02]  /*f950*/  IADD3 R25, P3, R4.reuse, 0x7000, RZ ;  /* 0x0000700004197810 */ /* 0x040fe40007f7e0ff */
[----:B------:R-:W-:-:S02]  /*f960*/  IADD3 R57, P1, R4, 0x9000, RZ ;  /* 0x0000900004397810 */ /* 0x000fc40007f3e0ff */
[----:B------:R-:W-:Y:S02]  /*f970*/  IADD3 R45, P2, R4, 0xa000, RZ ;  /* 0x0000a000042d7810 */ /* 0x000fe40007f5e0ff */
[----:B------:R-:W-:Y:S02]  /*f980*/  LOP3.LUT R68, R69, 0x380, RZ, 0xc0, !PT ;  /* 0x0000038045447812 */ /* 0x000fe400078ec0ff */
[----:B------:R-:W-:Y:S02]  /*f990*/  LOP3.LUT R60, R61, 0x380, RZ, 0xc0, !PT ;  /* 0x000003803d3c7812 */ /* 0x000fe400078ec0ff */
[----:B------:R-:W-:Y:S02]  /*f9a0*/  LOP3.LUT R48, R49, 0x380, RZ, 0xc0, !PT ;  /* 0x0000038031307812 */ /* 0x000fe400078ec0ff */
[----:B------:R-:W-:Y:S02]  /*f9b0*/  LOP3.LUT R32, R33, 0x380, RZ, 0xc0, !PT ;  /* 0x0000038021207812 */ /* 0x000fe400078ec0ff */
[----:B------:R-:W-:-:S02]  /*f9c0*/  LOP3.LUT R24, R25, 0x380, RZ, 0xc0, !PT ;  /* 0x0000038019187812 */ /* 0x000fc400078ec0ff */
[----:B------:R-:W-:Y:S02]  /*f9d0*/  LOP3.LUT R56, R57, 0x380, RZ, 0xc0, !PT ;  /* 0x0000038039387812 */ /* 0x000fe400078ec0ff */
[----:B------:R-:W-:Y:S02]  /*f9e0*/  LOP3.LUT R44, R45, 0x380, RZ, 0xc0, !PT ;  /* 0x000003802d2c7812 */ /* 0x000fe400078ec0ff */
[----:B------:R-:W-:Y:S02]  /*f9f0*/  SHF.R.U64 R68, R68, 0x3, RZ ;  /* 0x0000000344447819 */ /* 0x000fe400000012ff */
[----:B------:R-:W-:Y:S02]  /*fa00*/  SHF.R.U64 R60, R60, 0x3, RZ ;  /* 0x000000033c3c7819 */ /* 0x000fe400000012ff */
[----:B------:R-:W-:Y:S02]  /*fa10*/  SHF.R.U64 R48, R48, 0x3, RZ ;  /* 0x0000000330307819 */ /* 0x000fe400000012ff */
[----:B------:R-:W-:-:S02]  /*fa20*/  SHF.R.U64 R32, R32, 0x3, RZ ;  /* 0x0000000320207819 */ /* 0x000fc400000012ff */
[----:B------:R-:W-:Y:S02]  /*fa30*/  SHF.R.U64 R24, R24, 0x3, RZ ;  /* 0x0000000318187819 */ /* 0x000fe400000012ff */
[----:B------:R-:W-:Y:S02]  /*fa40*/  SHF.R.U64 R56, R56, 0x3, RZ ;  /* 0x0000000338387819 */ /* 0x000fe400000012ff */
[----:B------:R-:W-:Y:S02]  /*fa50*/  SHF.R.U64 R44, R44, 0x3, RZ ;  /* 0x000000032c2c7819 */ /* 0x000fe400000012ff */
[----:B------:R-:W-:Y:S01]  /*fa60*/  LOP3.LUT R68, R68, R69, RZ, 0x3c, !PT ;  /* 0x0000004544447212 */ /* 0x000fe200078e3cff */
[--C-:B------:R-:W-:Y:S01]  /*fa70*/  IMAD.X R69, RZ, RZ, R5.reuse, P0 ;  /* 0x000000ffff457224 */ /* 0x100fe200000e0605 */
        /* <DEDUP_REMOVED lines=12> */
[----:B------:R-:W-:Y:S02]  /*fb40*/  IADD3.X R25, RZ, R5, RZ, P3, !PT ;  /* 0x00000005ff197210 */ /* 0x000fe40001ffe4ff */
[C---:B------:R-:W-:Y:S02]  /*fb50*/  IADD3 R37, P6, R4.reuse, 0xb000, RZ ;  /* 0x0000b00004257810 */ /* 0x040fe40007fde0ff */
[C---:B------:R-:W-:Y:S02]  /*fb60*/  IADD3 R73, P5, R4.reuse, 0xc000, RZ ;  /* 0x0000c00004497810 */ /* 0x040fe40007fbe0ff */
[----:B------:R-:W-:-:S02]  /*fb70*/  IADD3 R65, P4, R4, 0xd000, RZ ;  /* 0x0000d00004417810 */ /* 0x000fc40007f9e0ff */
[----:B------:R-:W-:Y:S02]  /*fb80*/  IADD3 R53, P3, R4, 0xe000, RZ ;  /* 0x0000e00004357810 */ /* 0x000fe40007f7e0ff */
[----:B------:R-:W-:Y:S02]  /*fb90*/  ISETP.GE.OR P1, PT, R10, UR10, P0 ;  /* 0x0000000a0a007c0c */ /* 0x000fe40008726670 */
[C---:B------:R-:W-:Y:S02]  /*fba0*/  IADD3 R6, P2, R4.reuse, 0xf000, RZ ;  /* 0x0000f00004067810 */ /* 0x040fe40007f5e0ff */
[----:B------:R-:W-:Y:S02]  /*fbb0*/  ISETP.GE.OR P0, PT, R3, UR10, P0 ;  /* 0x0000000a03007c0c */ /* 0x000fe40008706670 */
[----:B------:R-:W-:Y:S02]  /*fbc0*/  LOP3.LUT R11, R4, 0x380, RZ, 0xc0, !PT ;  /* 0x00000380040b7812 */ /* 0x000fe400078ec0ff */
[----:B------:R-:W-:-:S02]  /*fbd0*/  LOP3.LUT R36, R37, 0x380, RZ, 0xc0, !PT ;  /* 0x0000038025247812 */ /* 0x000fc400078ec0ff */
[----:B------:R-:W-:Y:S02]  /*fbe0*/  LOP3.LUT R72, R73, 0x380, RZ, 0xc0, !PT ;  /* 0x0000038049487812 */ /* 0x000fe400078ec0ff */
[----:B------:R-:W-:Y:S01]  /*fbf0*/  LOP3.LUT R64, R65, 0x380, RZ, 0xc0, !PT ;  /* 0x0000038041407812 */ /* 0x000fe200078ec0ff */
[----:B------:R0:W-:Y:S01]  /*fc00*/  @!P1 STG.E desc[UR20][R38.64], R2 ;  /* 0x0000000226009986 */ /* 0x0001e2000c101914 */
[----:B------:R-:W-:Y:S02]  /*fc10*/  LOP3.LUT R52, R53, 0x380, RZ, 0xc0, !PT ;  /* 0x0000038035347812 */ /* 0x000fe400078ec0ff */
[----:B------:R-:W-:Y:S01]  /*fc20*/  LOP3.LUT R3, R6, 0x380, RZ, 0xc0, !PT ;  /* 0x0000038006037812 */ /* 0x000fe200078ec0ff */
[----:B------:R1:W-:Y:S01]  /*fc30*/  @!P0 STG.E desc[UR20][R38.64+0x20], R0 ;  /* 0x0000200026008986 */ /* 0x0003e2000c101914 */
[----:B------:R-:W-:Y:S02]  /*fc40*/  SHF.R.U64 R11, R11, 0x3, RZ ;  /* 0x000000030b0b7819 */ /* 0x000fe400000012ff */
[----:B------:R-:W-:Y:S01]  /*fc50*/  SHF.R.U64 R36, R36, 0x3, RZ ;  /* 0x0000000324247819 */ /* 0x000fe200000012ff */
[----:B------:R-:W-:Y:S01]  /*fc60*/  UIMAD UR6, UR9, UR12, URZ ;  /* 0x0000000c090672a4 */ /* 0x000fe2000f8e023f */
[----:B------:R-:W-:Y:S01]  /*fc70*/  SHF.R.U64 R72, R72, 0x3, RZ ;  /* 0x0000000348487819 */ /* 0x000fe200000012ff */
[----:B------:R-:W5:Y:S01]  /*fc80*/  LD.E.128 R20, desc[UR20][R20.64] ;  /* 0x0000001414147980 */ /* 0x000f62000c101d00 */
[----:B------:R-:W-:-:S02]  /*fc90*/  SHF.R.U64 R64, R64, 0x3, RZ ;  /* 0x0000000340407819 */ /* 0x000fc400000012ff */
[----:B------:R-:W-:Y:S01]  /*fca0*/  IADD3.X R41, RZ, R5, RZ, P2, !PT ;  /* 0x00000005ff297210 */ /* 0x000fe200017fe4ff */
[--C-:B0-----:R-:W-:Y:S01]  /*fcb0*/  IMAD.MOV.U32 R2, RZ, RZ, R18.reuse ;  /* 0x000000ffff027224 */ /* 0x101fe200078e0012 */
[----:B------:R-:W-:Y:S01]  /*fcc0*/  SHF.R.U64 R52, R52, 0x3, RZ ;  /* 0x0000000334347819 */ /* 0x000fe200000012ff */
[----:B------:R-:W5:Y:S01]  /*fcd0*/  LD.E.128 R12, desc[UR20][R12.64] ;  /* 0x000000140c0c7980 */ /* 0x000f62000c101d00 */
[----:B------:R-:W-:Y:S01]  /*fce0*/  SHF.R.U64 R3, R3, 0x3, RZ ;  /* 0x0000000303037819 */ /* 0x000fe200000012ff */
[----:B------:R-:W-:Y:S01]  /*fcf0*/  ULDC.64 UR8, c[0x0][0xae0] ;  /* 0x0002b80000087ab9 */ /* 0x000fe20000000a00 */
[----:B------:R-:W-:Y:S01]  /*fd00*/  LOP3.LUT R4, R11, R4, RZ, 0x3c, !PT ;  /* 0x000000040b047212 */ /* 0x000fe200078e3cff */
[----:B------:R-:W5:Y:S01]  /*fd10*/  LD.E.128 R60, desc[UR20][R60.64] ;  /* 0x000000143c3c7980 */ /* 0x000f62000c101d00 */
        /* <DEDUP_REMOVED lines=8> */
[----:B------:R-:W-:Y:S01]  /*fda0*/  LOP3.LUT R40, R3, R6, RZ, 0x3c, !PT ;  /* 0x0000000603287212 */ /* 0x000fe200078e3cff */
[----:B------:R0:W5:Y:S01]  /*fdb0*/  LD.E.128 R28, desc[UR20][R4.64] ;  /* 0x00000014041c7980 */ /* 0x000162000c101d00 */
[----:B------:R-:W-:Y:S01]  /*fdc0*/  SHF.R.S32.HI R3, RZ, 0x1f, R18 ;  /* 0x0000001fff037819 */ /* 0x000fe20000011412 */
[----:B------:R-:W-:-:S02]  /*fdd0*/  UIMAD UR6, UR4, UR13, UR6 ;  /* 0x0000000d040672a4 */ /* 0x000fc4000f8e0206 */
[----:B------:R-:W5:Y:S04]  /*fde0*/  LD.E.128 R8, desc[UR20][R8.64] ;  /* 0x0000001408087980 */ /* 0x000f68000c101d00 */
[----:B------:R-:W5:Y:S01]  /*fdf0*/  LD.E.128 R48, desc[UR20][R48.64] ;  /* 0x0000001430307980 */ /* 0x000f62000c101d00 */
[----:B0-----:R-:W-:-:S03]  /*fe00*/  IMAD.U32 R5, RZ, RZ, UR12 ;  /* 0x0000000cff057e24 */ /* 0x001fc6000f8e00ff */
[----:B------:R-:W5:Y:S01]  /*fe10*/  LD.E.128 R32, desc[UR20][R32.64] ;  /* 0x0000001420207980 */ /* 0x000f62000c101d00 */
[----:B------:R-:W-:-:S03]  /*fe20*/  IMAD.WIDE.U32 R2, R5, UR4, R2 ;  /* 0x0000000405027c25 */ /* 0x000fc6000f8e0002 */
[----:B------:R-:W5:Y:S04]  /*fe30*/  LD.E.128 R24, desc[UR20][R24.64] ;  /* 0x0000001418187980 */ /* 0x000f68000c101d00 */
[----:B------:R-:W5:Y:S04]  /*fe40*/  LD.E.128 R68, desc[UR20][R68.64] ;  /* 0x0000001444447980 */ /* 0x000f68000c101d00 */
[----:B------:R-:W5:Y:S04]  /*fe50*/  LD.E.128 R56, desc[UR20][R56.64] ;  /* 0x0000001438387980 */ /* 0x000f68000c101d00 */
[----:B------:R-:W5:Y:S04]  /*fe60*/  LD.E.128 R44, desc[UR20][R44.64] ;  /* 0x000000142c2c7980 */ /* 0x000f68000c101d00 */
[----:B-1----:R-:W5:Y:S04]  /*fe70*/  LD.E.128 R36, desc[UR20][R36.64] ;  /* 0x0000001424247980 */ /* 0x002f68000c101d00 */
        /* <DEDUP_REMOVED lines=11> */
[----:B------:R-:W-:Y:S01]  /*ff30*/  VIADD R3, R3, UR6 ;  /* 0x0000000603037c36 */ /* 0x000fe20008000000 */
[----:B------:R-:W-:Y:S01]  /*ff40*/  UIMAD UR10, UR17, -0x80, UR10 ;  /* 0xffffff80110a78a4 */ /* 0x000fe2000f8e020a */
[----:B------:R-:W-:Y:S01]  /*ff50*/  IMAD.U32 R5, RZ, RZ, UR8 ;  /* 0x00000008ff057e24 */ /* 0x000fe2000f8e00ff */
[----:B------:R-:W-:Y:S01]  /*ff60*/  UIMAD UR4, UR18, UR9, UR4 ;  /* 0x00000009120472a4 */ /* 0x000fe2000f8e0204 */
[----:B------:R-:W-:-:S02]  /*ff70*/  ULDC.64 UR6, c[0x0][0xae8] ;  /* 0x0002ba0000067ab9 */ /* 0x000fc40000000a00 */
[----:B------:R-:W-:Y:S01]  /*ff80*/  IMAD.WIDE.U32 R2, R5, UR18, R2 ;  /* 0x0000001205027c25 */ /* 0x000fe2000f8e0002 */
[----:B------:R-:W-:-:S03]  /*ff90*/  ISETP.GE.AND P3, PT, R212, UR10, PT ;  /* 0x0000000ad4007c0c */ /* 0x000fc6000bf66270 */
[----:B------:R-:W-:Y:S01]  /*ffa0*/  VIADD R3, R3, UR4 ;  /* 0x0000000403037c36 */ /* 0x000fe20008000000 */
[----:B------:R-:W-:Y:S01]  /*ffb0*/  UIMAD UR4, UR16, UR6, URZ ;  /* 0x00000006100472a4 */ /* 0x000fe2000f8e023f */
[----:B------:R-:W-:Y:S01]  /*ffc0*/  IADD3 R169, R169, 0x38820, RZ ;  /* 0x00038820a9a97810 */ /* 0x000fe20007ffe0ff */
[----:B------:R-:W-:Y:S02]  /*ffd0*/  IMAD.U32 R77, RZ, RZ, UR6 ;  /* 0x00000006ff4d7e24 */ /* 0x000fe4000f8e00ff */
[C---:B------:R-:W-:Y:S01]  /*ffe0*/  VIADD R5, R212.reuse, 0x60 ;  /* 0x00000060d4057836 */ /* 0x040fe20000000000 */
[----:B------:R-:W-:Y:S02]  /*fff0*/  UIMAD UR4, UR15, UR7, UR4 ;  /* 0x000000070f0472a4 */ /* 0x000fe4000f8e0204 */
[----:B------:R-:W-:Y:S01]  /*10000*/  IMAD.WIDE.U32 R76, R77, UR15, R2 ;  /* 0x0000000f4d4c7c25 */ /* 0x000fe2000f8e0002 */
[----:B------:R-:W-:Y:S02]  /*10010*/  PRMT R169, RZ, 0x654, R169 ;  /* 0x00000654ffa97816 */ /* 0x000fe400000000a9 */
[----:B------:R-:W-:Y:S01]  /*10020*/  ISETP.GE.AND P2, PT, R5, UR10, PT ;  /* 0x0000000a05007c0c */ /* 0x000fe2000bf46270 */
[C---:B------:R-:W-:Y:S01]  /*10030*/  VIADD R4, R212.reuse, 0x40 ;  /* 0x00000040d4047836 */ /* 0x040fe20000000000 */
[--C-:B------:R-:W-:Y:S01]  /*10040*/  SHF.R.S32.HI R213, RZ, 0x1f, R212.reuse ;  /* 0x0000001fffd57819 */ /* 0x100fe200000114d4 */
[----:B------:R-:W-:Y:S01]  /*10050*/  VIADD R0, R212, 0x20 ;  /* 0x00000020d4007836 */ /* 0x000fe20000000000 */
[----:B0-----:R0:W-:Y:S01]  /*10060*/  SYNCS.ARRIVE.TRANS64.RED.A1T0 RZ, [R169+URZ], RZ ;  /* 0x000000ffa9ff79a7 */ /* 0x0011e2000810043f */
[----:B------:R-:W-:Y:S01]  /*10070*/  IMAD.U32 R5, RZ, RZ, UR17 ;  /* 0x00000011ff057e24 */ /* 0x000fe2000f8e00ff */
[----:B------:R-:W-:Y:S01]  /*10080*/  BSSY B1, `(.L_x_2118) ;  /* 0x000001d000017945 */ /* 0x000fe20003800000 */
[----:B------:R-:W-:Y:S01]  /*10090*/  VIADD R81, R77, UR4 ;  /* 0x000000044d517c36 */ /* 0x000fe20008000000 */
[----:B------:R-:W-:Y:S01]  /*100a0*/  ISETP.GE.AND P1, PT, R4, UR10, PT ;  /* 0x0000000a04007c0c */ /* 0x000fe2000bf26270 */
[----:B------:R-:W-:Y:S01]  /*100b0*/  IMAD.WIDE R4, R5, 0x80, R212 ;  /* 0x0000008005047825 */ /* 0x000fe200078e02d4 */
[----:B------:R-:W-:Y:S01]  /*100c0*/  ISETP.GE.AND P0, PT, R0, UR10, PT ;  /* 0x0000000a00007c0c */ /* 0x000fe2000bf06270 */
[----:B------:R-:W-:-:S12]  /*100d0*/  @P3 BRA `(.L_x_2119) ;  /* 0x00000000005c3947 */ /* 0x000fd80003800000 */
[----:B------:R-:W-:Y:S01]  /*100e0*/  ULDC.64 UR6, c[0x0][0xad8] ;  /* 0x0002b60000067ab9 */ /* 0x000fe20000000a00 */
[----:B------:R-:W-:Y:S01]  /*100f0*/  IMAD.MOV.U32 R2, RZ, RZ, R76 ;  /* 0x000000ffff027224 */ /* 0x000fe200078e004c */
[----:B------:R-:W-:Y:S01]  /*10100*/  ULDC UR4, c[0x0][0xa8c] ;  /* 0x0002a30000047ab9 */ /* 0x000fe20000000800 */
[----:B------:R-:W-:Y:S01]  /*10110*/  IMAD R17, R5, UR6, RZ ;  /* 0x0000000605117c24 */ /* 0x000fe2000f8e02ff */
[C---:B------:R-:W-:Y:S01]  /*10120*/  IADD3 R6, R18.reuse, 0xc0, RZ ;  /* 0x000000c012067810 */ /* 0x040fe20007ffe0ff */
[----:B------:R-:W-:Y:S01]  /*10130*/  IMAD.MOV.U32 R3, RZ, RZ, R81 ;  /* 0x000000ffff037224 */ /* 0x000fe200078e0051 */
[C---:B------:R-:W-:Y:S01]  /*10140*/  ISETP.GE.AND P4, PT, R18.reuse, UR4, PT ;  /* 0x0000000412007c0c */ /* 0x040fe2000bf86270 */
[----:B------:R-:W-:Y:S01]  /*10150*/  VIADD R0, R18, 0x40 ;  /* 0x0000004012007836 */ /* 0x000fe20000000000 */
[----:B------:R-:W-:Y:S01]  /*10160*/  ULDC.64 UR8, c[0x0][0x208] ;  /* 0x0000820000087ab9 */ /* 0x000fe20000000a00 */
[----:B------:R-:W-:-:S03]  /*10170*/  IMAD.WIDE.U32 R2, R4, UR6, R2 ;  /* 0x0000000604027c25 */ /* 0x000fc6000f8e0002 */
[----:B------:R-:W-:Y:S01]  /*10180*/  ISETP.GE.AND P3, PT, R0, UR4, PT ;  /* 0x0000000400007c0c */ /* 0x000fe2000bf66270 */
[----:B------:R-:W-:Y:S01]  /*10190*/  IMAD R17, R4, UR7, R17 ;  /* 0x0000000704117c24 */ /* 0x000fe2000f8e0211 */
[----:B------:R-:W-:Y:S01]  /*101a0*/  ULDC.64 UR6, c[0x0][0xa80] ;  /* 0x0002a00000067ab9 */ /* 0x000fe20000000a00 */
[----:B------:R-:W-:Y:S01]  /*101b0*/  VIADD R0, R18, 0x80 ;  /* 0x0000008012007836 */ /* 0x000fe20000000000 */
[----:B------:R-:W-:Y:S01]  /*101c0*/  LEA R78, P6, R2, UR6, 0x1 ;  /* 0x00000006024e7c11 */ /* 0x000fe2000f8c08ff */
[----:B------:R-:W-:-:S03]  /*101d0*/  IMAD.IADD R3, R3, 0x1, R17 ;  /* 0x0000000103037824 */ /* 0x000fc600078e0211 */
[----:B------:R-:W-:Y:S02]  /*101e0*/  ISETP.GE.AND P5, PT, R0, UR4, PT ;  /* 0x0000000400007c0c */ /* 0x000fe4000bfa6270 */
[----:B------:R-:W-:Y:S02]  /*101f0*/  LEA.HI.X R79, R2, UR7, R3, 0x1, P6 ;  /* 0x00000007024f7c11 */ /* 0x000fe4000b0f0c03 */
[----:B------:R-:W-:-:S03]  /*10200*/  ISETP.GE.AND P6, PT, R6, UR4, PT ;  /* 0x0000000406007c0c */ /* 0x000fc6000bfc6270 */
[----:B-----5:R1:W-:Y:S04]  /*10210*/  @!P4 STG.E.128 desc[UR8][R78.64], R28 ;  /* 0x0000001c4e00c986 */ /* 0x0203e8000c101d08 */
[----:B------:R1:W-:Y:S04]  /*10220*/  @!P3 STG.E.128 desc[UR8][R78.64+0x80], R60 ;  /* 0x0000803c4e00b986 */ /* 0x0003e8000c101d08 */
[----:B------:R1:W-:Y:S04]  /*10230*/  @!P5 STG.E.128 desc[UR8][R78.64+0x100], R68 ;  /* 0x000100444e00d986 */ /* 0x0003e8000c101d08 */
[----:B------:R1:W-:Y:S02]  /*10240*/  @!P6 STG.E.128 desc[UR8][R78.64+0x180], R72 ;  /* 0x000180484e00e986 */ /* 0x0003e4000c101d08 */
.L_x_2119:
[----:B------:R-:W-:Y:S05]  /*10250*/  BSYNC B1 ;  /* 0x0000000000017941 */ /* 0x000fea0003800000 */
.L_x_2118:
        /* <DEDUP_REMOVED lines=27> */
.L_x_2121:
[----:B------:R-:W-:Y:S05]  /*10410*/  BSYNC B1 ;  /* 0x0000000000017941 */ /* 0x000fea0003800000 */
.L_x_2120:
[----:B------:R-:W-:Y:S04]  /*10420*/  BSSY B1, `(.L_x_2122) ;  /* 0x000001b000017945 */ /* 0x000fe80003800000 */
[----:B------:R-:W-:Y:S05]  /*10430*/  @P1 BRA `(.L_x_2123) ;  /* 0x0000000000641947 */ /* 0x000fea0003800000 */
[----:B------:R-:W-:Y:S01]  /*10440*/  IADD3 R17, P0, R4, 0x40, RZ ;  /* 0x0000004004117810 */ /* 0x000fe20007f1e0ff */
        /* <DEDUP_REMOVED lines=24> */
.L_x_2123:
[----:B------:R-:W-:Y:S05]  /*105d0*/  BSYNC B1 ;  /* 0x0000000000017941 */ /* 0x000fea0003800000 */
.L_x_2122:
[----:B------:R-:W-:Y:S05]  /*105e0*/  @P2 BRA `(.L_x_2124) ;  /* 0x0000000c00cc2947 */ /* 0x000fea0003800000 */
[----:B---3-5:R-:W-:Y:S01]  /*105f0*/  IADD3 R13, P0, R4, 0x60, RZ ;  /* 0x00000060040d7810 */ /* 0x028fe20007f1e0ff */
[----:B------:R-:W-:Y:S01]  /*10600*/  ULDC.64 UR6, c[0x0][0xad8] ;  /* 0x0002b60000067ab9 */ /* 0x000fe20000000a00 */
[----:B------:R-:W-:Y:S01]  /*10610*/  IADD3 R0, R18, 0x40, RZ ;  /* 0x0000004012007810 */ /* 0x000fe20007ffe0ff */
[----:B------:R-:W-:Y:S01]  /*10620*/  IMAD.MOV.U32 R2, RZ, RZ, R76 ;  /* 0x000000ffff027224 */ /* 0x000fe200078e004c */
[----:B------:R-:W-:Y:S01]  /*10630*/  ULDC UR4, c[0x0][0xa8c] ;  /* 0x0002a30000047ab9 */ /* 0x000fe20000000800 */
[----:B------:R-:W-:Y:S01]  /*10640*/  IMAD.X R4, RZ, RZ, R5, P0 ;  /* 0x000000ffff047224 */ /* 0x000fe200000e0605 */
        /* <DEDUP_REMOVED lines=22> */
.L_x_2116:
[----:B------:R-:W-:Y:S01]  /*107b0*/  R2UR UR8, R218 ;  /* 0x00000000da0872ca */ /* 0x000fe200000e0000 */
[----:B------:R-:W-:Y:S01]  /*107c0*/  ULDC.64 UR6, c[0x0][0xbe0] ;  /* 0x0002f80000067ab9 */ /* 0x000fe20000000a00 */
[----:B------:R-:W-:Y:S01]  /*107d0*/  R2UR UR4, R216 ;  /* 0x00000000d80472ca */ /* 0x000fe200000e0000 */
[----:B------:R-:W-:Y:S01]  /*107e0*/  UISETP.NE.U32.AND UP0, UPT, UR6, URZ, UPT ;  /* 0x0000003f0600728c */ /* 0x000fe2000bf05070 */
[----:B------:R-:W-:-:S03]  /*107f0*/  ULDC.64 UR12, c[0x0][0x208] ;  /* 0x00008200000c7ab9 */ /* 0x000fc60000000a00 */
[----:B------:R-:W-:-:S06]  /*10800*/  UISETP.NE.AND.EX UP1, UPT, UR7, URZ, UPT, UP0 ;  /* 0x0000003f0700728c */ /* 0x000fcc000bf25300 */
[----:B------:R-:W-:Y:S02]  /*10810*/  PLOP3.LUT P2, PT, PT, PT, UP1, 0x80, 0x0 ;  /* 0x000000000000781c */ /* 0x000fe40003f4f018 */
[----:B------:R-:W-:Y:S02]  /*10820*/  USHF.L.U64.HI UR10, UR4, 0x2, UR8 ;  /* 0x00000002040a7899 */ /* 0x000fe40008010208 */
[----:B------:R-:W-:Y:S01]  /*10830*/  USHF.L.U32 UR4, UR4, 0x2, URZ ;  /* 0x0000000204047899 */ /* 0x000fe2000800063f */
[----:B------:R-:W-:-:S03]  /*10840*/  ULDC.64 UR8, c[0x0][0xbd8] ;  /* 0x0002f60000087ab9 */ /* 0x000fc60000000a00 */
[----:B------:R-:W-:Y:S02]  /*10850*/  @UP1 UIADD3 UR6, UP2, UR4, UR6, URZ ;  /* 0x0000000604061290 */ /* 0x000fe4000ff5e03f */
[----:B------:R-:W-:Y:S02]  /*10860*/  UISETP.NE.U32.AND UP0, UPT, UR8, URZ, UPT ;  /* 0x0000003f0800728c */ /* 0x000fe4000bf05070 */
[----:B------:R-:W-:Y:S02]  /*10870*/  @UP1 UIADD3.X UR7, UR10, UR7, URZ, UP2, !UPT ;  /* 0x000000070a071290 */ /* 0x000fe400097fe43f */
[----:B------:R-:W-:Y:S01]  /*10880*/  IMAD.U32 R4, RZ, RZ, UR6 ;  /* 0x00000006ff047e24 */ /* 0x000fe2000f8e00ff */
[----:B------:R-:W-:Y:S02]  /*10890*/  UISETP.NE.AND.EX UP0, UPT, UR9, URZ, UPT, UP0 ;  /* 0x0000003f0900728c */ /* 0x000fe4000bf05300 */
[----:B------:R-:W-:Y:S01]  /*108a0*/  UIADD3 UR4, UP1, UR4, UR8, URZ ;  /* 0x0000000804047290 */ /* 0x000fe2000ff3e03f */
[----:B------:R-:W-:-:S03]  /*108b0*/  IMAD.U32 R5, RZ, RZ, UR7 ;  /* 0x00000007ff057e24 */ /* 0x000fc6000f8e00ff */
[----:B------:R-:W-:Y:S01]  /*108c0*/  PLOP3.LUT P1, PT, PT, PT, UP0, 0x80, 0x0 ;  /* 0x000000000000781c */ /* 0x000fe20003f2f008 */
[----:B------:R-:W-:Y:S01]  /*108d0*/  UIADD3.X UR6, UR10, UR9, URZ, UP1, !UPT ;  /* 0x000000090a067290 */ /* 0x000fe20008ffe43f */
[----:B------:R-:W2:Y:S01]  /*108e0*/  @P2 LDG.E R4, desc[UR12][R4.64] ;  /* 0x0000000c04042981 */ /* 0x000ea2000c1e1900 */
[----:B------:R-:W-:Y:S02]  /*108f0*/  IMAD.MOV.U32 R9, RZ, RZ, RZ ;  /* 0x000000ffff097224 */ /* 0x000fe400078e00ff */
[----:B------:R-:W-:Y:S02]  /*10900*/  IMAD.U32 R2, RZ, RZ, UR4 ;  /* 0x00000004ff027e24 */ /* 0x000fe4000f8e00ff */
[----:B------:R-:W-:Y:S01]  /*10910*/  IMAD.U32 R3, RZ, RZ, UR6 ;  /* 0x00000006ff037e24 */ /* 0x000fe2000f8e00ff */
[----:B------:R-:W-:Y:S01]  /*10920*/  ULDC UR4, c[0x0][0xa88] ;  /* 0x0002a20000047ab9 */ /* 0x000fe20000000800 */
[----:B------:R-:W-:-:S04]  /*10930*/  ISETP.GT.AND P0, PT, R225, 0x7f, PT ;  /* 0x0000007fe100780c */ /* 0x000fc80003f04270 */
[----:B------:R0:W5:Y:S01]  /*10940*/  @P1 LDG.E R9, desc[UR12][R2.64] ;  /* 0x0000000c02091981 */ /* 0x000162000c1e1900 */
[----:B--2---:R-:W-:Y:S01]  /*10950*/  @P2 R2UR UR4, R4 ;  /* 0x00000000040422ca */ /* 0x004fe200000e0000 */
[----:B0-----:R-:W-:-:S14]  /*10960*/  @P2 BRA `(.L_x_2125) ;  /* 0x00000000001c2947 */ /* 0x001fdc0003800000 */
[----:B------:R-:W-:Y:S05]  /*10970*/  @!P1 BRA `(.L_x_2125) ;  /* 0x0000000000189947 */ /* 0x000fea0003800000 */
[----:B------:R-:W-:Y:S02]  /*10980*/  ULDC.64 UR6, c[0x0][0x208] ;  /* 0x0000820000067ab9 */ /* 0x000fe40000000a00 */
[----:B------:R-:W2:Y:S04]  /*10990*/  LDG.E R4, desc[UR6][R2.64] ;  /* 0x0000000602047981 */ /* 0x000ea8000c1e1900 */
[----:B------:R-:W3:Y:S01]  /*109a0*/  LDG.E R0, desc[UR6][R2.64+0x4] ;  /* 0x0000040602007981 */ /* 0x000ee2000c1e1900 */
[----:B--2---:R-:W-:Y:S02]  /*109b0*/  R2UR UR6, R4 ;  /* 0x00000000040672ca */ /* 0x004fe400000e0000 */
[----:B---3--:R-:W-:-:S13]  /*109c0*/  R2UR UR4, R0 ;  /* 0x00000000000472ca */ /* 0x008fda00000e0000 */
[----:B------:R-:W-:-:S12]  /*109d0*/  UIADD3 UR4, -UR6, UR4, URZ ;  /* 0x0000000406047290 */ /* 0x000fd8000fffe13f */
.L_x_2125:
        /* <DEDUP_REMOVED lines=10> */
[----:B------:R-:W0:Y:S01]  /*10a80*/  S2R R2, SR_TID.X ;  /* 0x0000000000027919 */ /* 0x000e220000002100 */
[----:B------:R-:W-:-:S13]  /*10a90*/  R2UR UR6, R219 ;  /* 0x00000000db0672ca */ /* 0x000fda00000e0000 */
[----:B------:R-:W-:-:S05]  /*10aa0*/  MOV R0, UR6 ;  /* 0x0000000600007c02 */ /* 0x000fca0008000f00 */
[----:B0-----:R-:W-:-:S04]  /*10ab0*/  IMAD R0, R0, 0x80, R2 ;  /* 0x0000008000007824 */ /* 0x001fc800078e0202 */
[----:B------:R-:W-:-:S05]  /*10ac0*/  VIADD R0, R0, 0xffffff80 ;  /* 0xffffff8000007836 */ /* 0x000fca0000000000 */
[----:B------:R-:W-:-:S13]  /*10ad0*/  ISETP.GE.AND P0, PT, R0, UR4, PT ;  /* 0x0000000400007c0c */ /* 0x000fda000bf06270 */
[----:B------:R-:W-:Y:S05]  /*10ae0*/  @P0 BRA `(.L_x_2127) ;  /* 0x0000000000540947 */ /* 0x000fea0003800000 */
[----:B------:R-:W-:Y:S01]  /*10af0*/  R2UR UR7, R217 ;  /* 0x00000000d90772ca */ /* 0x000fe200000e0000 */
[----:B------:R-:W-:Y:S01]  /*10b00*/  ULDC.64 UR12, c[0x0][0xb70] ;  /* 0x0002dc00000c7ab9 */ /* 0x000fe20000000a00 */
[C---:B------:R-:W-:Y:S01]  /*10b10*/  IADD3 R2, P0, R0.reuse, R9, RZ ;  /* 0x0000000900027210 */ /* 0x040fe20007f1e0ff */
        /* <DEDUP_REMOVED lines=18> */
.L_x_2127:
[----:B------:R-:W-:Y:S05]  /*10c40*/  BSYNC B1 ;  /* 0x0000000000017941 */ /* 0x000fea0003800000 */
.L_x_2126:
[----:B------:R-:W-:Y:S01]  /*10c50*/  R2UR UR11, R219 ;  /* 0x00000000db0b72ca */ /* 0x000fe200000e0000 */
[----:B------:R-:W-:Y:S01]  /*10c60*/  ULDC.64 UR6, c[0x0][0xaa0] ;  /* 0x0002a80000067ab9 */ /* 0x000fe20000000a00 */
[----:B------:R-:W-:Y:S01]  /*10c70*/  R2UR UR14, R217 ;  /* 0x00000000d90e72ca */ /* 0x000fe200000e0000 */
[----:B------:R-:W-:Y:S01]  /*10c80*/  IMAD.MOV.U32 R2, RZ, RZ, R18 ;  /* 0x000000ffff027224 */ /* 0x000fe200078e0012 */
[----:B0-----:R-:W-:Y:S01]  /*10c90*/  MOV R3, R11 ;  /* 0x0000000b00037202 */ /* 0x001fe20000000f00 */
[----:B------:R-:W-:Y:S01]  /*10ca0*/  IMAD R0, R6, UR6, RZ ;  /* 0x0000000606007c24 */ /* 0x000fe2000f8e02ff */
[----:B------:R-:W-:Y:S01]  /*10cb0*/  ULDC.64 UR12, c[0x0][0xae0] ;  /* 0x0002b800000c7ab9 */ /* 0x000fe20000000a00 */
[C---:B------:R-:W-:Y:S01]  /*10cc0*/  VIADD R4, R212.reuse, 0x40 ;  /* 0x00000040d4047836 */ /* 0x040fe20000000000 */
[----:B------:R-:W-:Y:S01]  /*10cd0*/  BSSY B1, `(.L_x_2128) ;  /* 0x0000031000017945 */ /* 0x000fe20003800000 */
[----:B------:R-:W-:Y:S01]  /*10ce0*/  IMAD.WIDE.U32 R2, R9, UR6, R2 ;  /* 0x0000000609027c25 */ /* 0x000fe2000f8e0002 */
[----:B------:R-:W-:Y:S01]  /*10cf0*/  UIMAD UR6, UR8, UR12, URZ ;  /* 0x0000000c080672a4 */ /* 0x000fe2000f8e023f */
[----:B------:R-:W-:-:S02]  /*10d00*/  IADD3 R6, R212, 0x60, RZ ;  /* 0x00000060d4067810 */ /* 0x000fc40007ffe0ff */
[----:B------:R-:W-:Y:S01]  /*10d10*/  IMAD R9, R9, UR7, R0 ;  /* 0x0000000709097c24 */ /* 0x000fe2000f8e0200 */
[----:B------:R-:W-:Y:S01]  /*10d20*/  UIMAD UR7, UR11, -0x80, UR4 ;  /* 0xffffff800b0778a4 */ /* 0x000fe2000f8e0204 */
[----:B------:R-:W-:Y:S01]  /*10d30*/  IMAD.U32 R5, RZ, RZ, UR12 ;  /* 0x0000000cff057e24 */ /* 0x000fe2000f8e00ff */
[----:B------:R-:W-:Y:S01]  /*10d40*/  UIMAD UR6, UR14, UR13, UR6 ;  /* 0x0000000d0e0672a4 */ /* 0x000fe2000f8e0206 */
[----:B------:R-:W-:Y:S01]  /*10d50*/  IMAD.IADD R3, R3, 0x1, R9 ;  /* 0x0000000103037824 */ /* 0x000fe200078e0209 */
[----:B------:R-:W-:Y:S01]  /*10d60*/  SHF.R.S32.HI R9, RZ, 0x1f, R212 ;  /* 0x0000001fff097819 */ /* 0x000fe200000114d4 */
[----:B------:R-:W-:Y:S01]  /*10d70*/  ULDC.64 UR12, c[0x0][0xae8] ;  /* 0x0002ba00000c7ab9 */ /* 0x000fe20000000a00 */
[----:B------:R-:W-:Y:S01]  /*10d80*/  ISETP.GE.AND P2, PT, R212, UR7, PT ;  /* 0x00000007d4007c0c */ /* 0x000fe2000bf46270 */
[----:B------:R-:W-:Y:S01]  /*10d90*/  IMAD.WIDE.U32 R2, R5, UR14, R2 ;  /* 0x0000000e05027c25 */ /* 0x000fe2000f8e0002 */
[----:B------:R-:W-:Y:S01]  /*10da0*/  UIMAD UR4, UR10, UR12, URZ ;  /* 0x0000000c0a0472a4 */ /* 0x000fe2000f8e023f */
[----:B------:R-:W-:-:S02]  /*10db0*/  ISETP.GE.AND P0, PT, R4, UR7, PT ;  /* 0x0000000704007c0c */ /* 0x000fc4000bf06270 */
[----:B------:R-:W-:Y:S01]  /*10dc0*/  VIADD R3, R3, UR6 ;  /* 0x0000000603037c36 */ /* 0x000fe20008000000 */
[----:B------:R-:W-:Y:S01]  /*10dd0*/  UIMAD UR4, UR9, UR13, UR4 ;  /* 0x0000000d090472a4 */ /* 0x000fe2000f8e0204 */
[----:B------:R-:W-:Y:S02]  /*10de0*/  IMAD.U32 R5, RZ, RZ, UR12 ;  /* 0x0000000cff057e24 */ /* 0x000fe4000f8e00ff */
[----:B------:R-:W-:Y:S02]  /*10df0*/  VIADD R0, R212, 0x20 ;  /* 0x00000020d4007836 */ /* 0x000fe40000000000 */
[----:B------:R-:W-:-:S03]  /*10e00*/  IMAD.WIDE.U32 R4, R5, UR9, R2 ;  /* 0x0000000905047c25 */ /* 0x000fc6000f8e0002 */
[----:B------:R-:W-:Y:S01]  /*10e10*/  ISETP.GE.AND P1, PT, R0, UR7, PT ;  /* 0x0000000700007c0c */ /* 0x000fe2000bf26270 */
[----:B------:R-:W-:Y:S02]  /*10e20*/  IMAD.U32 R11, RZ, RZ, UR11 ;  /* 0x0000000bff0b7e24 */ /* 0x000fe4000f8e00ff */
[----:B------:R-:W-:Y:S02]  /*10e30*/  IMAD.MOV.U32 R8, RZ, RZ, R212 ;  /* 0x000000ffff087224 */ /* 0x000fe400078e00d4 */
[----:B------:R-:W-:Y:S02]  /*10e40*/  VIADD R13, R5, UR4 ;  /* 0x00000004050d7c36 */ /* 0x000fe40008000000 */
        /* <DEDUP_REMOVED lines=10> */
[C---:B------:R-:W-:Y:S01]  /*10ef0*/  VIADD R0, R18.reuse, 0xc0 ;  /* 0x000000c012007836 */ /* 0x040fe20000000000 */
[----:B------:R-:W-:Y:S01]  /*10f00*/  ISETP.GE.AND P3, PT, R18, UR4, PT ;  /* 0x0000000412007c0c */ /* 0x000fe2000bf66270 */
[----:B------:R-:W-:Y:S01]  /*10f10*/  IMAD.MOV.U32 R2, RZ, RZ, R4 ;  /* 0x000000ffff027224 */ /* 0x000fe200078e0004 */
[----:B------:R-:W-:Y:S01]  /*10f20*/  ULDC.64 UR10, c[0x0][0x208] ;  /* 0x00008200000a7ab9 */ /* 0x000fe20000000a00 */
[----:B------:R-:W-:Y:S01]  /*10f30*/  IMAD R11, R8, UR9, R11 ;  /* 0x00000009080b7c24 */ /* 0x000fe2000f8e020b */
[----:B------:R-:W-:Y:S01]  /*10f40*/  ISETP.GE.AND P6, PT, R0, UR4, PT ;  /* 0x0000000400007c0c */ /* 0x000fe2000bfc6270 */
        /* <DEDUP_REMOVED lines=9> */
.L_x_2129:
[----:B------:R-:W-:Y:S05]  /*10fe0*/  BSYNC B1 ;  /* 0x0000000000017941 */ /* 0x000fea0003800000 */
.L_x_2128:
[----:B------:R-:W-:Y:S01]  /*10ff0*/  BSSY B1, `(.L_x_2130) ;  /* 0x000001c000017945 */ /* 0x000fe20003800000 */
[----:B------:R-:W-:-:S03]  /*11000*/  ISETP.GE.AND P2, PT, R6, UR7, PT ;  /* 0x0000000706007c0c */ /* 0x000fc6000bf46270 */
[----:B------:R-:W-:Y:S10]  /*11010*/  @P1 BRA `(.L_x_2131) ;  /* 0x0000000000641947 */ /* 0x000ff40003800000 */
[----:B0-----:R-:W-:Y:S01]  /*11020*/  IADD3 R11, P1, R8, 0x20, RZ ;  /* 0x00000020080b7810 */ /* 0x001fe20007f3e0ff */
        /* <DEDUP_REMOVED lines=24> */
.L_x_2131:
[----:B------:R-:W-:Y:S05]  /*111b0*/  BSYNC B1 ;  /* 0x0000000000017941 */ /* 0x000fea0003800000 */
.L_x_2130:
        /* <DEDUP_REMOVED lines=12> */
[----:B------:R-:W-:Y:S01]  /*11280*/  IADD3 R6, R18, 0xc0, RZ ;  /* 0x000000c012067810 */ /* 0x000fe20007ffe0ff */
[----:B------:R-:W-:Y:S01]  /*11290*/  IMAD R0, R0, UR8, RZ ;  /* 0x0000000800007c24 */ /* 0x000fe2000f8e02ff */
[----:B------:R-:W-:Y:S01]  /*112a0*/  ISETP.GE.AND P1, PT, R18, UR4, PT ;  /* 0x0000000412007c0c */ /* 0x000fe2000bf26270 */
[----:B------:R-:W-:Y:S01]  /*112b0*/  IMAD.WIDE.U32 R2, R11, UR8, R2 ;  /* 0x000000080b027c25 */ /* 0x000fe2000f8e0002 */
[----:B------:R-:W-:Y:S01]  /*112c0*/  ISETP.GE.AND P5, PT, R6, UR4, PT ;  /* 0x0000000406007c0c */ /* 0x000fe2000bfa6270 */
[----:B------:R-:W-:-:S02]  /*112d0*/  ULDC.64 UR10, c[0x0][0x208] ;  /* 0x00008200000a7ab9 */ /* 0x000fc40000000a00 */
        /* <DEDUP_REMOVED lines=9> */
.L_x_2133:
[----:B------:R-:W-:Y:S05]  /*11370*/  BSYNC B1 ;  /* 0x0000000000017941 */ /* 0x000fea0003800000 */
.L_x_2132:
[----:B------:R-:W-:Y:S05]  /*11380*/  @P2 BRA `(.L_x_2124) ;  /* 0x0000000000642947 */ /* 0x000fea0003800000 */
[----:B------:R-:W-:Y:S01]  /*11390*/  IADD3 R5, P0, R8, 0x60, RZ ;  /* 0x0000006008057810 */ /* 0x000fe20007f1e0ff */
[C---:B------:R-:W-:Y:S01]  /*113a0*/  VIADD R0, R18.reuse, 0x40 ;  /* 0x0000004012007836 */ /* 0x040fe20000000000 */
[----:B------:R-:W-:Y:S01]  /*113b0*/  ULDC UR4, c[0x0][0xa8c] ;  /* 0x0002a30000047ab9 */ /* 0x000fe20000000800 */
[----:B------:R-:W-:Y:S01]  /*113c0*/  ULDC.64 UR6, c[0x0][0xad8] ;  /* 0x0002b60000067ab9 */ /* 0x000fe20000000a00 */
[----:B------:R-:W-:Y:S01]  /*113d0*/  IMAD.MOV.U32 R2, RZ, RZ, R4 ;  /* 0x000000ffff027224 */ /* 0x000fe200078e0004 */
[----:B------:R-:W-:Y:S01]  /*113e0*/  ISETP.GE.AND P1, PT, R18, UR4, PT ;  /* 0x0000000412007c0c */ /* 0x000fe2000bf26270 */
[----:B------:R-:W-:Y:S01]  /*113f0*/  IMAD.X R8, RZ, RZ, R9, P0 ;  /* 0x000000ffff087224 */ /* 0x000fe200000e0609 */
[----:B------:R-:W-:Y:S01]  /*11400*/  ISETP.GE.AND P2, PT, R0, UR4, PT ;  /* 0x0000000400007c0c */ /* 0x000fe2000bf46270 */
[----:B------:R-:W-:Y:S01]  /*11410*/  IMAD.MOV.U32 R3, RZ, RZ, R13 ;  /* 0x000000ffff037224 */ /* 0x000fe200078e000d */
[C---:B------:R-:W-:Y:S01]  /*11420*/  IADD3 R0, R18.reuse, 0xc0, RZ ;  /* 0x000000c012007810 */ /* 0x040fe20007ffe0ff */
[----:B------:R-:W-:Y:S01]  /*11430*/  VIADD R4, R18, 0x80 ;  /* 0x0000008012047836 */ /* 0x000fe20000000000 */
[----:B------:R-:W-:Y:S01]  /*11440*/  ULDC.64 UR8, c[0x0][0x208] ;  /* 0x0000820000087ab9 */ /* 0x000fe20000000a00 */
[----:B------:R-:W-:Y:S01]  /*11450*/  IMAD R8, R8, UR6, RZ ;  /* 0x0000000608087c24 */ /* 0x000fe2000f8e02ff */
[----:B------:R-:W-:Y:S01]  /*11460*/  ISETP.GE.AND P4, PT, R0, UR4, PT ;  /* 0x0000000400007c0c */ /* 0x000fe2000bf86270 */
[----:B------:R-:W-:Y:S01]  /*11470*/  IMAD.WIDE.U32 R2, R5, UR6, R2 ;  /* 0x0000000605027c25 */ /* 0x000fe2000f8e0002 */
[----:B------:R-:W-:-:S03]  /*11480*/  ISETP.GE.AND P3, PT, R4, UR4, PT ;  /* 0x0000000404007c0c */ /* 0x000fc6000bf66270 */
        /* <DEDUP_REMOVED lines=9> */
.L_x_2124:
[----:B------:R-:W-:Y:S05]  /*11520*/  BSYNC B0 ;  /* 0x0000000000007941 */ /* 0x000fea0003800000 */
.L_x_2115:
[----:B------:R-:W-:Y:S02]  /*11530*/  ULDC UR4, c[0x0][0xc14] ;  /* 0x0003050000047ab9 */ /* 0x000fe40000000800 */
[----:B------:R-:W-:-:S13]  /*11540*/  ISETP.GE.AND P0, PT, R7, UR4, PT ;  /* 0x0000000407007c0c */ /* 0x000fda000bf06270 */
[----:B------:R-:W-:Y:S05]  /*11550*/  @!P0 BRA `(.L_x_2134) ;  /* 0xfffffef8001c8947 */ /* 0x000fea000383ffff */
[----:B------:R-:W-:Y:S05]  /*11560*/  EXIT ;  /* 0x000000000000794d */ /* 0x000fea0003800000 */
.L_x_2079:
        /* <DEDUP_REMOVED lines=40> */
[----:B------:R-:W-:Y:S01]  /*117f0*/  MOV R6, RZ ;  /* 0x000000ff00067202 */ /* 0x000fe20000000f00 */
        /* <DEDUP_REMOVED lines=21> */
.L_x_2139:
        /* <DEDUP_REMOVED lines=16> */
.L_x_2138:
[----:B------:R-:W-:Y:S05]  /*11a50*/  BSYNC B0 ;  /* 0x0000000000007941 */ /* 0x000fea0003800000 */
.L_x_2137:
        /* <DEDUP_REMOVED lines=25> */
.L_x_2135:
        /* <DEDUP_REMOVED lines=21> */
.L_x_2140:
[----:B-1----:R-:W-:Y:S01]  /*11d40*/  IADD3 R2, RZ, -R3, RZ ;  /* 0x80000003ff027210 */ /* 0x002fe20007ffe0ff */
[----:B---3--:R-:W-:Y:S01]  /*11d50*/  IMAD R16, R16, UR4, R7 ;  /* 0x0000000410107c24 */ /* 0x008fe2000f8e0207 */
[----:B--2---:R-:W-:-:S03]  /*11d60*/  IABS R4, R6 ;  /* 0x0000000600047213 */ /* 0x004fc60000000000 */
        /* <DEDUP_REMOVED lines=18> */
[----:B------:R-:W-:Y:S01]  /*11e90*/  IMAD R4, R8, R9, RZ ;  /* 0x0000000908047224 */ /* 0x000fe200078e02ff */
[----:B------:R-:W-:-:S03]  /*11ea0*/  IADD3 R9, -R9, RZ, RZ ;  /* 0x000000ff09097210 */ /* 0x000fc60007ffe1ff */
        /* <DEDUP_REMOVED lines=27> */
[----:B------:R-:W-:Y:S02]  /*12060*/  @!P0 LOP3.LUT R3, RZ, R8, RZ, 0x33, !PT ;  /* 0x00000008ff038212 */ /* 0x000fe400078e33ff */
[----:B------:R-:W-:Y:S02]  /*12070*/  IADD3 R8, -R8, RZ, RZ ;  /* 0x000000ff08087210 */ /* 0x000fe40007ffe1ff */
[----:B------:R-:W-:-:S03]  /*12080*/  LOP3.LUT R2, RZ, R3, RZ, 0x33, !PT ;  /* 0x00000003ff027212 */ /* 0x000fc600078e33ff */
[----:B------:R-:W-:Y:S02]  /*12090*/  IMAD R18, R3, R8, R4 ;  /* 0x0000000803127224 */ /* 0x000fe400078e0204 */
[----:B------:R-:W-:Y:S01]  /*120a0*/  IMAD.IADD R17, R17, 0x1, R2 ;  /* 0x0000000111117824 */ /* 0x000fe200078e0202 */
[----:B------:R-:W-:Y:S06]  /*120b0*/  BRA `(.L_x_2141) ;  /* 0x00000000000c7947 */ /* 0x000fec0003800000 */
.L_x_2136:
[----:B------:R-:W-:Y:S02]  /*120c0*/  IMAD.MOV.U32 R17, RZ, RZ, RZ ;  /* 0x000000ffff117224 */ /* 0x000fe400078e00ff */
[----:B------:R-:W-:Y:S02]  /*120d0*/  IMAD.U32 R16, RZ, RZ, UR6 ;  /* 0x00000006ff107e24 */ /* 0x000fe4000f8e00ff */
[----:B------:R-:W-:-:S07]  /*120e0*/  IMAD.MOV.U32 R18, RZ, RZ, RZ ;  /* 0x000000ffff127224 */ /* 0x000fce00078e00ff */
.L_x_2141:
[----:B------:R-:W1:Y:S01]  /*120f0*/  S2R R2, SR_TID.X ;  /* 0x0000000000027919 */ /* 0x000e620000002100 */
[----:B------:R-:W-:Y:S01]  /*12100*/  STL [R1+0x20], RZ ;  /* 0x000020ff01007387 */ /* 0x000fe20000100800 */
        /* <DEDUP_REMOVED lines=10> */
[----:B------:R1:W-:Y:S03]  /*121b0*/  STL [R1], RZ ;  /* 0x000000ff01007387 */ /* 0x0003e60000100800 */
[----:B------:R-:W-:Y:S05]  /*121c0*/  @P0 BRA `(.L_x_2142) ;  /* 0x0000004400dc0947 */ /* 0x000fea0003800000 */
[----:B-1----:R-:W-:Y:S01]  /*121d0*/  IMAD.MOV.U32 R0, RZ, RZ, 0x1 ;  /* 0x00000001ff007424 */ /* 0x002fe200078e00ff */
[----:B------:R1:W-:Y:S01]  /*121e0*/  STL [R1], RZ ;  /* 0x000000ff01007387 */ /* 0x0003e20000100800 */
[----:B------:R-:W-:Y:S01]  /*121f0*/  ULDC UR38, c[0x0][0xc] ;  /* 0x0000030000267ab9 */ /* 0x000fe20000000800 */
[----:B------:R-:W-:Y:S02]  /*12200*/  ULDC.64 UR36, c[0x0][0x198] ;  /* 0x0000660000247ab9 */ /* 0x000fe40000000a00 */
[----:B------:R1:W-:Y:S04]  /*12210*/  STL [R1+0x8], R0 ;  /* 0x0000080001007387 */ /* 0x0003e80000100800 */
[----:B------:R1:W-:Y:S02]  /*12220*/  STL [R1+0x20], RZ ;  /* 0x000020ff01007387 */ /* 0x0003e40000100800 */
.L_x_2210:
[----:B--2---:R-:W2:Y:S01]  /*12230*/  LDC.64 R2, c[0x0][0xc60] ;  /* 0x00031800ff027b82 */ /* 0x004ea20000000a00 */
[----:B------:R-:W-:Y:S01]  /*12240*/  ULDC.64 UR4, c[0x0][0x208] ;  /* 0x0000820000047ab9 */ /* 0x000fe20000000a00 */
[----:B--2---:R-:W-:-:S05]  /*12250*/  IMAD.WIDE R2, R19, 0x4, R2 ;  /* 0x0000000413027825 */ /* 0x004fca00078e0202 */
[----:B------:R-:W2:Y:S01]  /*12260*/  LDG.E R5, desc[UR4][R2.64] ;  /* 0x0000000402057981 */ /* 0x000ea2000c1e1900 */
[----:B------:R-:W-:Y:S05]  /*12270*/  YIELD ;  /* 0x0000000000007946 */ /* 0x000fea0003800000 */
[----:B------:R-:W-:Y:S01]  /*12280*/  ULDC.64 UR4, c[0x0][0xa28] ;  /* 0x00028a0000047ab9 */ /* 0x000fe20000000a00 */
[----:B-1----:R-:W-:Y:S01]  /*12290*/  IMAD.MOV.U32 R0, RZ, RZ, RZ ;  /* 0x000000ffff007224 */ /* 0x002fe200078e00ff */
[----:B------:R-:W-:Y:S01]  /*122a0*/  ISETP.NE.U32.AND P0, PT, RZ, UR4, PT ;  /* 0x00000004ff007c0c */ /* 0x000fe2000bf05070 */
[----:B------:R-:W-:Y:S01]  /*122b0*/  ULDC.64 UR8, c[0x0][0x208] ;  /* 0x0000820000087ab9 */ /* 0x000fe20000000a00 */
[----:B------:R-:W-:Y:S01]  /*122c0*/  MOV R6, RZ ;  /* 0x000000ff00067202 */ /* 0x000fe20000000f00 */
[----:B------:R-:W-:Y:S01]  /*122d0*/  ULDC.64 UR6, c[0x0][0xa08] ;  /* 0x0002820000067ab9 */ /* 0x000fe20000000a00 */
[----:B------:R-:W-:-:S02]  /*122e0*/  ISETP.NE.AND.EX P0, PT, RZ, UR5, PT, P0 ;  /* 0x00000005ff007c0c */ /* 0x000fc4000bf05300 */
[----:B--2---:R-:W-:Y:S01]  /*122f0*/  SHF.R.S32.HI R4, RZ, 0x1f, R5 ;  /* 0x0000001fff047819 */ /* 0x004fe20000011405 */
[----:B------:R-:W-:-:S10]  /*12300*/  IMAD.SHL.U32 R11, R5, 0x4, RZ ;  /* 0x00000004050b7824 */ /* 0x000fd400078e00ff */
[C---:B------:R-:W-:Y:S01]  /*12310*/  @P0 LEA R2, P1, R5.reuse, UR4, 0x2 ;  /* 0x0000000405020c11 */ /* 0x040fe2000f8210ff */
[----:B------:R1:W-:Y:S03]  /*12320*/  STL [R1+0x10], R5 ;  /* 0x0000100501007387 */ /* 0x0003e60000100800 */
[C-C-:B------:R-:W-:Y:S01]  /*12330*/  @P0 LEA.HI.X R3, R5.reuse, UR5, R4.reuse, 0x2, P1 ;  /* 0x0000000505030c11 */ /* 0x140fe200088f1404 */
[----:B------:R-:W-:Y:S02]  /*12340*/  ULDC.64 UR4, c[0x0][0xa18] ;  /* 0x0002860000047ab9 */ /* 0x000fe40000000a00 */
[----:B------:R-:W-:Y:S02]  /*12350*/  ISETP.NE.U32.AND P1, PT, RZ, UR4, PT ;  /* 0x00000004ff007c0c */ /* 0x000fe4000bf25070 */
[----:B------:R2:W5:Y:S01]  /*12360*/  @P0 LDG.E R0, desc[UR8][R2.64] ;  /* 0x0000000802000981 */ /* 0x000562000c1e1900 */
[----:B------:R-:W-:-:S02]  /*12370*/  SHF.L.U64.HI R10, R5, 0x2, R4 ;  /* 0x00000002050a7819 */ /* 0x000fc40000010204 */
[----:B------:R-:W-:Y:S01]  /*12380*/  ISETP.NE.AND.EX P1, PT, RZ, UR5, PT, P1 ;  /* 0x00000005ff007c0c */ /* 0x000fe2000bf25310 */
[----:B------:R-:W-:Y:S04]  /*12390*/  STL [R1+0x18], R11 ;  /* 0x0000180b01007387 */ /* 0x000fe80000100800 */
[----:B------:R-:W-:Y:S08]  /*123a0*/  STL [R1+0x1c], R10 ;  /* 0x00001c0a01007387 */ /* 0x000ff00000100800 */
[----:B------:R-:W-:-:S04]  /*123b0*/  @P1 IADD3 R8, P0, R11, UR4, RZ ;  /* 0x000000040b081c10 */ /* 0x000fc8000ff1e0ff */
[C---:B------:R-:W-:Y:S01]  /*123c0*/  @P1 IADD3.X R9, R10.reuse, UR5, RZ, P0, !PT ;  /* 0x000000050a091c10 */ /* 0x040fe200087fe4ff */
[----:B------:R-:W-:Y:S02]  /*123d0*/  ULDC.64 UR4, c[0x0][0xa00] ;  /* 0x0002800000047ab9 */ /* 0x000fe40000000a00 */
[----:B------:R-:W-:Y:S02]  /*123e0*/  ISETP.NE.U32.AND P2, PT, RZ, UR4, PT ;  /* 0x00000004ff007c0c */ /* 0x000fe4000bf45070 */
[C---:B--2---:R-:W-:Y:S02]  /*123f0*/  IADD3 R2, P0, R11.reuse, UR4, RZ ;  /* 0x000000040b027c10 */ /* 0x044fe4000ff1e0ff */
[----:B------:R-:W-:Y:S02]  /*12400*/  ISETP.NE.AND.EX P2, PT, RZ, UR5, PT, P2 ;  /* 0x00000005ff007c0c */ /* 0x000fe4000bf45320 */
[----:B------:R-:W-:Y:S01]  /*12410*/  IADD3.X R3, R10, UR5, RZ, P0, !PT ;  /* 0x000000050a037c10 */ /* 0x000fe200087fe4ff */
[----:B------:R-:W-:Y:S01]  /*12420*/  ULDC UR4, c[0x0][0x288] ;  /* 0x0000a20000047ab9 */ /* 0x000fe20000000800 */
[----:B------:R-:W-:-:S04]  /*12430*/  IADD3 R4, P0, R11, UR6, RZ ;  /* 0x000000060b047c10 */ /* 0x000fc8000ff1e0ff */
[----:B-1----:R-:W-:-:S05]  /*12440*/  IADD3.X R5, R10, UR7, RZ, P0, !PT ;  /* 0x000000070a057c10 */ /* 0x002fca00087fe4ff */
[----:B------:R-:W2:Y:S01]  /*12450*/  @P2 LDG.E R6, desc[UR8][R2.64] ;  /* 0x0000000802062981 */ /* 0x000ea2000c1e1900 */
[----:B------:R-:W-:-:S04]  /*12460*/  ISETP.NE.U32.AND P0, PT, RZ, UR6, PT ;  /* 0x00000006ff007c0c */ /* 0x000fc8000bf05070 */
[----:B------:R-:W-:Y:S01]  /*12470*/  ISETP.NE.AND.EX P0, PT, RZ, UR7, PT, P0 ;  /* 0x00000007ff007c0c */ /* 0x000fe2000bf05300 */
[----:B--2---:R1:W-:Y:S02]  /*12480*/  STL [R1+0x24], R6 ;  /* 0x0000240601007387 */ /* 0x0043e40000100800 */
[----:B-1----:R-:W-:Y:S01]  /*12490*/  IMAD.U32 R6, RZ, RZ, UR4 ;  /* 0x00000004ff067e24 */ /* 0x002fe2000f8e00ff */
[----:B------:R-:W-:Y:S02]  /*124a0*/  ULDC.64 UR4, c[0x0][0x3f8] ;  /* 0x0000fe0000047ab9 */ /* 0x000fe40000000a00 */
[----:B------:R-:W-:-:S03]  /*124b0*/  UISETP.NE.U32.AND UP0, UPT, UR4, URZ, UPT ;  /* 0x0000003f0400728c */ /* 0x000fc6000bf05070 */
[----:B------:R-:W-:Y:S01]  /*124c0*/  ULDC UR4, c[0x0][0x404] ;  /* 0x0001010000047ab9 */ /* 0x000fe20000000800 */
[----:B------:R-:W-:Y:S01]  /*124d0*/  UISETP.NE.AND.EX UP0, UPT, UR5, URZ, UPT, UP0 ;  /* 0x0000003f0500728c */ /* 0x000fe2000bf05300 */
[----:B------:R1:W5:Y:S02]  /*124e0*/  @P1 LDG.E R6, desc[UR8][R8.64] ;  /* 0x0000000808061981 */ /* 0x000364000c1e1900 */
[----:B------:R-:W-:Y:S01]  /*124f0*/  ULDC UR5, c[0x0][0x2e0] ;  /* 0x0000b80000057ab9 */ /* 0x000fe20000000800 */
[----:B------:R-:W-:-:S04]  /*12500*/  USEL UR4, UR4, 0x1, UP0 ;  /* 0x0000000104047887 */ /* 0x000fc80008000000 */
[----:B------:R-:W-:-:S06]  /*12510*/  UIMAD UR4, UR4, UR5, URZ ;  /* 0x00000005040472a4 */ /* 0x000fcc000f8e023f */
[----:B------:R-:W-:Y:S01]  /*12520*/  IMAD.U32 R7, RZ, RZ, UR4 ;  /* 0x00000004ff077e24 */ /* 0x000fe2000f8e00ff */
[----:B-1----:R-:W-:Y:S06]  /*12530*/  @P1 BRA `(.L_x_2143) ;  /* 0x0000000000141947 */ /* 0x002fec0003800000 */
[----:B------:R-:W-:Y:S05]  /*12540*/  @!P2 BRA `(.L_x_2143) ;  /* 0x000000000010a947 */ /* 0x000fea0003800000 */
[----:B------:R-:W-:Y:S02]  /*12550*/  ULDC.64 UR4, c[0x0][0x208] ;  /* 0x0000820000047ab9 */ /* 0x000fe40000000a00 */
[----:B-----5:R-:W2:Y:S04]  /*12560*/  LDG.E R6, desc[UR4][R2.64] ;  /* 0x0000000402067981 */ /* 0x020ea8000c1e1900 */
[----:B------:R-:W2:Y:S02]  /*12570*/  LDG.E R9, desc[UR4][R2.64+0x4] ;  /* 0x0000040402097981 */ /* 0x000ea4000c1e1900 */
[----:B--2---:R-:W-:-:S07]  /*12580*/  IMAD.IADD R6, R9, 0x1, -R6 ;  /* 0x0000000109067824 */ /* 0x004fce00078e0a06 */
.L_x_2143:
[----:B------:R-:W-:Y:S01]  /*12590*/  IMAD.MOV.U32 R3, RZ, RZ, RZ ;  /* 0x000000ffff037224 */ /* 0x000fe200078e00ff */
[----:B------:R-:W-:-:S05]  /*125a0*/  ULDC.64 UR4, c[0x0][0x208] ;  /* 0x0000820000047ab9 */ /* 0x000fca0000000a00 */
[----:B------:R-:W2:Y:S01]  /*125b0*/  @P0 LDG.E R3, desc[UR4][R4.64] ;  /* 0x0000000404030981 */ /* 0x000ea2000c1e1900 */
[----:B------:R-:W-:Y:S02]  /*125c0*/  ULDC.64 UR4, c[0x0][0xa20] ;  /* 0x0002880000047ab9 */ /* 0x000fe40000000a00 */
[----:B------:R-:W-:-:S04]  /*125d0*/  ISETP.NE.U32.AND P1, PT, RZ, UR4, PT ;  /* 0x00000004ff007c0c */ /* 0x000fc8000bf25070 */
[----:B------:R-:W-:Y:S01]  /*125e0*/  ISETP.NE.AND.EX P1, PT, RZ, UR5, PT, P1 ;  /* 0x00000005ff007c0c */ /* 0x000fe2000bf25310 */
[----:B--2--5:R-:W-:-:S05]  /*125f0*/  IMAD.IADD R2, R3, 0x1, R0 ;  /* 0x0000000103027824 */ /* 0x024fca00078e0200 */
[----:B------:R1:W-:Y:S07]  /*12600*/  STL [R1+0x4], R2 ;  /* 0x0000040201007387 */ /* 0x0003ee0000100800 */
[----:B------:R-:W-:Y:S05]  /*12610*/  @!P1 BRA `(.L_x_2144) ;  /* 0x0000000000149947 */ /* 0x000fea0003800000 */
[----:B-1----:R-:W-:Y:S01]  /*12620*/  IADD3 R2, P0, R11, UR4, RZ ;  /* 0x000000040b027c10 */ /* 0x002fe2000ff1e0ff */
[----:B------:R-:W-:-:S03]  /*12630*/  ULDC.64 UR6, c[0x0][0x208] ;  /* 0x0000820000067ab9 */ /* 0x000fc60000000a00 */
[----:B------:R-:W-:-:S05]  /*12640*/  IADD3.X R3, R10, UR5, RZ, P0, !PT ;  /* 0x000000050a037c10 */ /* 0x000fca00087fe4ff */
[----:B------:R2:W5:Y:S01]  /*12650*/  LDG.E R7, desc[UR6][R2.64] ;  /* 0x0000000602077981 */ /* 0x000562000c1e1900 */
[----:B------:R-:W-:Y:S05]  /*12660*/  BRA `(.L_x_2145) ;  /* 0x0000000000147947 */ /* 0x000fea0003800000 */
.L_x_2144:
[----:B------:R-:W-:Y:S05]  /*12670*/  @!P0 BRA `(.L_x_2145) ;  /* 0x0000000000108947 */ /* 0x000fea0003800000 */
[----:B------:R-:W-:Y:S02]  /*12680*/  ULDC.64 UR4, c[0x0][0x208] ;  /* 0x0000820000047ab9 */ /* 0x000fe40000000a00 */
[----:B------:R-:W2:Y:S04]  /*12690*/  LDG.E R7, desc[UR4][R4.64] ;  /* 0x0000000404077981 */ /* 0x000ea8000c1e1900 */
[----:B-1----:R-:W2:Y:S02]  /*126a0*/  LDG.E R2, desc[UR4][R4.64+0x4] ;  /* 0x0000040404027981 */ /* 0x002ea4000c1e1900 */
[----:B--2---:R-:W-:-:S07]  /*126b0*/  IMAD.IADD R7, R2, 0x1, -R7 ;  /* 0x0000000102077824 */ /* 0x004fce00078e0a07 */
.L_x_2145:
[----:B-----5:R-:W-:Y:S01]  /*126c0*/  IMAD.IADD R7, R7, 0x1, -R0 ;  /* 0x0000000107077824 */ /* 0x020fe200078e0a00 */
[----:B------:R-:W-:Y:S01]  /*126d0*/  LEA R0, R17, 0xcf, 0x7 ;  /* 0x000000cf11007811 */ /* 0x000fe200078e38ff */
[----:B------:R-:W-:Y:S03]  /*126e0*/  BSSY B6, `(.L_x_2146) ;  /* 0x0000361000067945 */ /* 0x000fe60003800000 */
[C---:B------:R-:W-:Y:S01]  /*126f0*/  IADD3 R0, R7.reuse, R0, -R6 ;  /* 0x0000000007007210 */ /* 0x040fe20007ffe806 */
[----:B------:R-:W-:-:S04]  /*12700*/  VIADD R7, R7, 0x4f ;  /* 0x0000004f07077836 */ /* 0x000fc80000000000 */
[----:B------:R-:W-:-:S04]  /*12710*/  IMAD.HI R7, R7, 0x66666667, RZ ;  /* 0x6666666707077827 */ /* 0x000fc800078e02ff */
[----:B-12---:R-:W-:Y:S01]  /*12720*/  IMAD.HI R2, R0, 0x66666667, RZ ;  /* 0x6666666700027827 */ /* 0x006fe200078e02ff */
[----:B------:R-:W-:-:S04]  /*12730*/  SHF.R.U32.HI R0, RZ, 0x1f, R7 ;  /* 0x0000001fff007819 */ /* 0x000fc80000011607 */
[----:B------:R-:W-:Y:S02]  /*12740*/  SHF.R.U32.HI R3, RZ, 0x1f, R2 ;  /* 0x0000001fff037819 */ /* 0x000fe40000011602 */
[----:B------:R-:W-:Y:S02]  /*12750*/  LEA.HI.SX32 R0, R7, R0, 0x1b ;  /* 0x0000000007007211 */ /* 0x000fe400078fdaff */
[----:B------:R-:W-:-:S04]  /*12760*/  LEA.HI.SX32 R3, R2, R3, 0x1b ;  /* 0x0000000302037211 */ /* 0x000fc800078fdaff */
[----:B------:R-:W-:-:S04]  /*12770*/  VIMNMX R4, R0, R3, PT ;  /* 0x0000000300047248 */ /* 0x000fc80003fe0100 */
[----:B------:R-:W-:Y:S01]  /*12780*/  ISETP.GT.AND P0, PT, R4, RZ, PT ;  /* 0x000000ff0400720c */ /* 0x000fe20003f04270 */
[----:B------:R1:W-:-:S12]  /*12790*/  STL [R1+0x14], R4 ;  /* 0x0000140401007387 */ /* 0x0003d80000100800 */
[----:B-1----:R-:W-:Y:S05]  /*127a0*/  @P0 BRA `(.L_x_2147) ;  /* 0x0000000000480947 */ /* 0x002fea0003800000 */
[----:B------:R-:W1:Y:S02]  /*127b0*/  S2R R4, SR_TID.X ;  /* 0x0000000000047919 */ /* 0x000e640000002100 */
        /* <DEDUP_REMOVED lines=15> */
[----:B-1----:R-:W-:Y:S01]  /*128b0*/  IADD3 R16, R0, UR38, R7 ;  /* 0x0000002600107c10 */ /* 0x002fe2000fffe007 */
[----:B------:R-:W-:Y:S06]  /*128c0*/  BRA `(.L_x_2148) ;  /* 0x0000003400087947 */ /* 0x000fec0003800000 */
.L_x_2147:
[----:B------:R-:W1:Y:S01]  /*128d0*/  S2R R3, SR_CgaCtaId ;  /* 0x0000000000037919 */ /* 0x000e620000008800 */
[----:B------:R-:W-:-:S04]  /*128e0*/  MOV R0, 0x400 ;  /* 0x0000040000007802 */ /* 0x000fc80000000f00 */
[----:B-1----:R-:W-:-:S04]  /*128f0*/  LEA R2, R3, R0, 0x18 ;  /* 0x0000000003027211 */ /* 0x002fc800078ec0ff */
[----:B------:R-:W-:Y:S01]  /*12900*/  IADD3 R0, R2, 0x24400, RZ ;  /* 0x0002440002007810 */ /* 0x000fe20007ffe0ff */
[----:B------:R1:W-:Y:S03]  /*12910*/  STL [R1+0xc], R2 ;  /* 0x00000c0201007387 */ /* 0x0003e60000100800 */
[----:B------:R-:W-:-:S13]  /*12920*/  LOP3.LUT P0, RZ, R0, 0x3ff, RZ, 0xc0, !PT ;  /* 0x000003ff00ff7812 */ /* 0x000fda000780c0ff */
[----:B-1----:R-:W-:Y:S05]  /*12930*/  @!P0 BRA `(.L_x_2149) ;  /* 0x0000000000408947 */ /* 0x002fea0003800000 */
[----:B------:R-:W-:Y:S01]  /*12940*/  MOV R2, 0x0 ;  /* 0x0000000000027802 */ /* 0x000fe20000000f00 */
[----:B------:R-:W-:Y:S01]  /*12950*/  ULDC.64 UR6, c[0x4][0xa8] ;  /* 0x01002a0000067ab9 */ /* 0x000fe20000000a00 */
[----:B------:R-:W-:Y:S01]  /*12960*/  ULDC.64 UR8, c[0x4][0xb0] ;  /* 0x01002c0000087ab9 */ /* 0x000fe20000000a00 */
[----:B------:R-:W-:Y:S01]  /*12970*/  ULDC.64 UR4, c[0x4][0x8] ;  /* 0x0100020000047ab9 */ /* 0x000fe20000000a00 */
[----:B------:R-:W-:Y:S01]  /*12980*/  IMAD.U32 R4, RZ, RZ, UR6 ;  /* 0x00000006ff047e24 */ /* 0x000fe2000f8e00ff */
[----:B0-----:R-:W-:Y:S01]  /*12990*/  MOV R13, RZ ;  /* 0x000000ff000d7202 */ /* 0x001fe20000000f00 */
[----:B------:R-:W0:Y:S01]  /*129a0*/  LDC.64 R2, c[0x4][R2] ;  /* 0x0100000002027b82 */ /* 0x000e220000000a00 */
[----:B------:R-:W-:Y:S02]  /*129b0*/  IMAD.U32 R5, RZ, RZ, UR7 ;  /* 0x00000007ff057e24 */ /* 0x000fe4000f8e00ff */
[----:B------:R-:W-:Y:S02]  /*129c0*/  IMAD.U32 R6, RZ, RZ, UR8 ;  /* 0x00000008ff067e24 */ /* 0x000fe4000f8e00ff */
[----:B------:R-:W-:-:S02]  /*129d0*/  IMAD.U32 R7, RZ, RZ, UR9 ;  /* 0x00000009ff077e24 */ /* 0x000fc4000f8e00ff */
[----:B------:R-:W-:Y:S02]  /*129e0*/  IMAD.U32 R10, RZ, RZ, UR4 ;  /* 0x00000004ff0a7e24 */ /* 0x000fe4000f8e00ff */
[----:B------:R-:W-:Y:S02]  /*129f0*/  IMAD.U32 R11, RZ, RZ, UR5 ;  /* 0x00000005ff0b7e24 */ /* 0x000fe4000f8e00ff */
[----:B------:R-:W-:Y:S02]  /*12a00*/  IMAD.MOV.U32 R8, RZ, RZ, 0x70 ;  /* 0x00000070ff087424 */ /* 0x000fe400078e00ff */
[----:B------:R-:W-:-:S07]  /*12a10*/  IMAD.MOV.U32 R12, RZ, RZ, 0x1 ;  /* 0x00000001ff0c7424 */ /* 0x000fce00078e00ff */
[----:B------:R-:W-:-:S07]  /*12a20*/  LEPC R20, `(.L_x_2149) ;  /* 0x000000001014794e */ /* 0x000fce0000000000 */
[----:B0-----:R-:W-:Y:S05]  /*12a30*/  CALL.ABS.NOINC R2 ;  /* 0x0000000002007343 */ /* 0x001fea0003c00000 */
.L_x_2149:
        /* <DEDUP_REMOVED lines=17> */
[----:B01----:R-:W-:-:S07]  /*12b50*/  IMAD.MOV.U32 R13, RZ, RZ, RZ ;  /* 0x000000ffff0d7224 */ /* 0x003fce00078e00ff */
[----:B------:R-:W-:-:S07]  /*12b60*/  LEPC R20, `(.L_x_2151) ;  /* 0x000000001014794e */ /* 0x000fce0000000000 */
[----:B--2---:R-:W-:Y:S05]  /*12b70*/  CALL.ABS.NOINC R2 ;  /* 0x0000000002007343 */ /* 0x004fea0003c00000 */
.L_x_2151:
        /* <DEDUP_REMOVED lines=16> */
.L_x_2150:
        /* <DEDUP_REMOVED lines=18> */
[----:B------:R-:W1:Y:S01]  /*12da0*/  LDC R0, c[0x0][0x428] ;  /* 0x00010a00ff007b82 */ /* 0x000e620000000800 */
[----:B----4-:R-:W-:-:S06]  /*12db0*/  IMAD.MOV.U32 R4, RZ, RZ, R7 ;  /* 0x000000ffff047224 */ /* 0x010fcc00078e0007 */
[----:B------:R2:W5:Y:S01]  /*12dc0*/  @P0 LDG.E R4, desc[UR6][R2.64] ;  /* 0x0000000602040981 */ /* 0x000562000c1e1900 */
[----:B------:R-:W-:Y:S01]  /*12dd0*/  IMAD R17, R17, 0x80, R8 ;  /* 0x0000008011117824 */ /* 0x000fe200078e0208 */
[----:B------:R-:W-:Y:S02]  /*12de0*/  PLOP3.LUT P1, PT, P6, PT, PT, 0x8, 0x0 ;  /* 0x000000000000781c */ /* 0x000fe4000372e170 */
[----:B-1----:R-:W-:Y:S01]  /*12df0*/  ISETP.NE.AND P0, PT, R0, 0x1, PT ;  /* 0x000000010000780c */ /* 0x002fe20003f05270 */
[----:B------:R-:W-:-:S12]  /*12e00*/  IMAD.MOV.U32 R0, RZ, RZ, R18 ;  /* 0x000000ffff007224 */ /* 0x000fd800078e0012 */
[----:B------:R-:W1:Y:S08]  /*12e10*/  @P0 LDC R5, c[0x0][0x42c] ;  /* 0x00010b00ff050b82 */ /* 0x000e700000000800 */
[----:B------:R-:W3:Y:S01]  /*12e20*/  @P0 LDC R6, c[0x0][0x430] ;  /* 0x00010c00ff060b82 */ /* 0x000ee20000000800 */
[----:B-1----:R-:W-:-:S05]  /*12e30*/  @P0 IMAD.HI.U32 R5, R18, R5, RZ ;  /* 0x0000000512050227 */ /* 0x002fca00078e00ff */
[----:B---3--:R-:W-:Y:S02]  /*12e40*/  @P0 SHF.R.U32.HI R0, RZ, R6, R5 ;  /* 0x00000006ff000219 */ /* 0x008fe40000011605 */
[----:B------:R-:W-:-:S04]  /*12e50*/  ISETP.NE.U32.AND P0, PT, RZ, UR4, PT ;  /* 0x00000004ff007c0c */ /* 0x000fc8000bf05070 */
[----:B------:R-:W-:-:S04]  /*12e60*/  ISETP.NE.AND.EX P0, PT, RZ, UR5, PT, P0 ;  /* 0x00000005ff007c0c */ /* 0x000fc8000bf05300 */
[----:B--2---:R-:W-:-:S09]  /*12e70*/  SEL R7, R7, RZ, !P0 ;  /* 0x000000ff07077207 */ /* 0x004fd20004000000 */
.L_x_2152:
        /* <DEDUP_REMOVED lines=16> */
.L_x_2153:
        /* <DEDUP_REMOVED lines=15> */
.L_x_2154:
        /* <DEDUP_REMOVED lines=15> */
.L_x_2155:
        /* <DEDUP_REMOVED lines=18> */
.L_x_2226:
[----:B------:R-:W-:Y:S01]  /*13280*/  UMOV UR4, 0xffffffff ;  /* 0xffffffff00047882 */ /* 0x000fe20000000000 */
[----:B0-----:R-:W-:Y:S02]  /*13290*/  SHF.R.S32.HI R13, RZ, 0x1f, R4 ;  /* 0x0000001fff0d7819 */ /* 0x001fe40000011404 */
[----:B------:R-:W-:Y:S05]  /*132a0*/  BRA.DIV UR4, `(.L_x_2157) ;  /* 0x0000003e04807947 */ /* 0x000fea000b800000 */
[----:B------:R-:W-:-:S13]  /*132b0*/  ELECT P6, URZ, PT ;  /* 0x00000000003f782f */ /* 0x000fda00038c0000 */
.L_x_2229:
[----:B------:R-:W-:Y:S05]  /*132c0*/  @!P6 BRA `(.L_x_2158) ;  /* 0x00000004003ce947 */ /* 0x000fea0003800000 */
[----:B------:R-:W-:-:S04]  /*132d0*/  ISETP.NE.U32.AND P0, PT, R2, RZ, PT ;  /* 0x000000ff0200720c */ /* 0x000fc80003f05070 */
        /* <DEDUP_REMOVED lines=10> */
[--C-:B------:R-:W-:Y:S01]  /*13380*/  SHF.R.S32.HI R9, RZ, 0x1f, R6.reuse ;  /* 0x0000001fff097819 */ /* 0x100fe20000011406 */
[----:B------:R-:W-:-:S04]  /*13390*/  IMAD.MOV R8, RZ, RZ, -R6 ;  /* 0x000000ffff087224 */ /* 0x000fc800078e0a06 */
[----:B------:R-:W-:Y:S02]  /*133a0*/  IMAD R5, R10, R8, R5 ;  /* 0x000000080a057224 */ /* 0x000fe400078e0205 */
[----:B------:R-:W-:-:S04]  /*133b0*/  IMAD R8, R13, UR4, RZ ;  /* 0x000000040d087c24 */ /* 0x000fc8000f8e02ff */
[----:B------:R-:W-:Y:S02]  /*133c0*/  IMAD R10, R4, UR5, R8 ;  /* 0x00000005040a7c24 */ /* 0x000fe4000f8e0208 */
[----:B------:R-:W-:-:S04]  /*133d0*/  IMAD.MOV.U32 R8, RZ, RZ, R6 ;  /* 0x000000ffff087224 */ /* 0x000fc800078e0006 */
[----:B------:R-:W-:-:S05]  /*133e0*/  IMAD.WIDE.U32 R8, R4, UR4, R8 ;  /* 0x0000000404087c25 */ /* 0x000fca000f8e0008 */
[----:B------:R-:W-:Y:S02]  /*133f0*/  IADD3 R6, R9, R10, RZ ;  /* 0x0000000a09067210 */ /* 0x000fe40007ffe0ff */
[----:B------:R-:W-:-:S04]  /*13400*/  LEA R10, P0, R8, R2, 0x2 ;  /* 0x00000002080a7211 */ /* 0x000fc800078010ff */
[----:B------:R-:W-:-:S05]  /*13410*/  LEA.HI.X R11, R8, R3, R6, 0x2, P0 ;  /* 0x00000003080b7211 */ /* 0x000fca00000f1406 */
[----:B------:R0:W5:Y:S04]  /*13420*/  LDG.E R6, desc[UR6][R10.64] ;  /* 0x000000060a067981 */ /* 0x000168000c1e1900 */
.L_x_2159:
        /* <DEDUP_REMOVED lines=9> */
.L_x_2230:
        /* <DEDUP_REMOVED lines=11> */
.L_x_2161:
        /* <DEDUP_REMOVED lines=18> */
[----:B------:R-:W-:-:S04]  /*13690*/  UIMAD UR11, UR11, 0x50, UR5 ;  /* 0x000000500b0b78a4 */ /* 0x000fc8000f8e0205 */
        /* <DEDUP_REMOVED lines=18> */
.L_x_2158:
[----:B------:R-:W2:Y:S01]  /*137c0*/  LDL.LU R11, [R1+0x20] ;  /* 0x00002000010b7983 */ /* 0x000ea20000300800 */
[----:B------:R-:W-:Y:S01]  /*137d0*/  MOV R9, 0x400 ;  /* 0x0000040000097802 */ /* 0x000fe20000000f00 */
[----:B------:R-:W-:Y:S05]  /*137e0*/  WARPSYNC.ALL ;  /* 0x0000000000007948 */ /* 0x000fea0003800000 */
[----:B------:R-:W0:Y:S01]  /*137f0*/  S2R R10, SR_CgaCtaId ;  /* 0x00000000000a7919 */ /* 0x000e220000008800 */
[----:B------:R-:W-:-:S13]  /*13800*/  ELECT P0, URZ, PT ;  /* 0x00000000003f782f */ /* 0x000fda0003800000 */
[----:B------:R-:W-:Y:S01]  /*13810*/  @P0 R2UR UR13, R7 ;  /* 0x00000000070d02ca */ /* 0x000fe200000e0000 */
[----:B------:R-:W-:Y:S01]  /*13820*/  UIADD3 UR4, UP0, UR36, 0x270, URZ ;  /* 0x0000027024047890 */ /* 0x000fe2000ff1e03f */
[C---:B------:R-:W-:Y:S01]  /*13830*/  @P0 R2UR UR12, R18.reuse ;  /* 0x00000000120c02ca */ /* 0x040fe200000e0000 */
        /* <DEDUP_REMOVED lines=47> */
.L_x_2231:
[----:B------:R-:W-:Y:S05]  /*13b30*/  BSYNC B0 ;  /* 0x0000000000007941 */ /* 0x000fea0003800000 */
.L_x_2162:
[----:B0-----:R-:W2:Y:S01]  /*13b40*/  LDL R8, [R1+0x14] ;  /* 0x0000140001087983 */ /* 0x001ea20000100800 */
[----:B------:R-:W-:Y:S01]  /*13b50*/  BSSY B0, `(.L_x_2164) ;  /* 0x00001c1000007945 */ /* 0x000fe20003800000 */
[----:B--2---:R-:W-:-:S13]  /*13b60*/  ISETP.GE.AND P0, PT, R8, 0x2, PT ;  /* 0x000000020800780c */ /* 0x004fda0003f06270 */
[----:B------:R-:W-:Y:S05]  /*13b70*/  @!P0 BRA `(.L_x_2165) ;  /* 0x0000001800f88947 */ /* 0x000fea0003800000 */
[C---:B------:R-:W-:Y:S01]  /*13b80*/  LOP3.LUT R7, R8.reuse, 0x1, RZ, 0xc0, !PT ;  /* 0x0000000108077812 */ /* 0x040fe200078ec0ff */
[----:B------:R-:W-:Y:S01]  /*13b90*/  VIADD R10, R8, 0xfffffffe ;  /* 0xfffffffe080a7836 */ /* 0x000fe20000000000 */
[----:B------:R-:W-:Y:S02]  /*13ba0*/  BSSY B1, `(.L_x_2166) ;  /* 0x000009c000017945 */ /* 0x000fe40003800000 */
[----:B------:R-:W-:Y:S01]  /*13bb0*/  ISETP.NE.U32.AND P0, PT, R7, 0x1, PT ;  /* 0x000000010700780c */ /* 0x000fe20003f05070 */
[----:B------:R-:W-:-:S12]  /*13bc0*/  IMAD.MOV.U32 R7, RZ, RZ, R10 ;  /* 0x000000ffff077224 */ /* 0x000fd800078e000a */
[----:B------:R-:W-:Y:S05]  /*13bd0*/  @!P0 BRA `(.L_x_2167) ;  /* 0x0000000800608947 */ /* 0x000fea0003800000 */
        /* <DEDUP_REMOVED lines=10> */
[----:B------:R-:W-:Y:S01]  /*13c80*/  IMAD.MOV.U32 R7, RZ, RZ, R10 ;  /* 0x000000ffff077224 */ /* 0x000fe200078e000a */
[----:B------:R-:W-:Y:S02]  /*13c90*/  MOV R8, R6 ;  /* 0x0000000600087202 */ /* 0x000fe40000000f00 */
        /* <DEDUP_REMOVED lines=11> */
[--C-:B------:R-:W-:Y:S01]  /*13d50*/  SHF.R.S32.HI R9, RZ, 0x1f, R7.reuse ;  /* 0x0000001fff097819 */ /* 0x100fe20000011407 */
        /* <DEDUP_REMOVED lines=9> */
.L_x_2170:
[----:B0-----:R-:W0:Y:S01]  /*13df0*/  S2R R3, SR_CgaCtaId ;  /* 0x0000000000037919 */ /* 0x001e220000008800 */
[----:B------:R-:W-:-:S04]  /*13e00*/  MOV R2, 0x400 ;  /* 0x0000040000027802 */ /* 0x000fc80000000f00 */
[----:B0-----:R-:W-:Y:S02]  /*13e10*/  LEA R2, R3, R2, 0x18 ;  /* 0x0000000203027211 */ /* 0x001fe400078ec0ff */
[----:B------:R-:W-:-:S03]  /*13e20*/  SHF.L.U32 R3, R12, 0x1f, RZ ;  /* 0x0000001f0c037819 */ /* 0x000fc600000006ff */
[----:B------:R-:W-:-:S04]  /*13e30*/  IMAD R2, R11, 0x8, R2 ;  /* 0x000000080b027824 */ /* 0x000fc800078e0202 */
[----:B------:R-:W0:Y:S02]  /*13e40*/  SYNCS.PHASECHK.TRANS64.TRYWAIT P0, [R2+URZ+0x38840], R3 ;  /* 0x03884003020075a7 */ /* 0x000e24000800017f */
[----:B0-----:R-:W-:Y:S05]  /*13e50*/  @!P0 BRA `(.L_x_2171) ;  /* 0x0000003000e88947 */ /* 0x001fea0003800000 */
.L_x_2232:
        /* <DEDUP_REMOVED lines=11> */
.L_x_2172:
        /* <DEDUP_REMOVED lines=42> */
.L_x_2233:
        /* <DEDUP_REMOVED lines=13> */
.L_x_2174:
        /* <DEDUP_REMOVED lines=41> */
.L_x_2169:
[----:B------:R-:W-:Y:S05]  /*14510*/  BSYNC B2 ;  /* 0x0000000000027941 */ /* 0x000fea0003800000 */
.L_x_2168:
[----:B------:R-:W2:Y:S04]  /*14520*/  LDL.LU R2, [R1+0x14] ;  /* 0x0000140001027983 */ /* 0x000ea80000300800 */
[----:B------:R0:W-:Y:S04]  /*14530*/  STL [R1], R11 ;  /* 0x0000000b01007387 */ /* 0x0001e80000100800 */
[----:B------:R0:W-:Y:S02]  /*14540*/  STL [R1+0x8], R12 ;  /* 0x0000080c01007387 */ /* 0x0001e40000100800 */
[----:B0-2---:R-:W-:-:S07]  /*14550*/  VIADD R7, R2, 0xfffffffd ;  /* 0xfffffffd02077836 */ /* 0x005fce0000000000 */
.L_x_2167:
[----:B------:R-:W-:Y:S05]  /*14560*/  BSYNC B1 ;  /* 0x0000000000017941 */ /* 0x000fea0003800000 */
.L_x_2166:
[----:B------:R-:W-:-:S13]  /*14570*/  ISETP.NE.AND P0, PT, R10, RZ, PT ;  /* 0x000000ff0a00720c */ /* 0x000fda0003f05270 */
[----:B------:R-:W-:Y:S05]  /*14580*/  @!P0 BRA `(.L_x_2165) ;  /* 0x0000001000748947 */ /* 0x000fea0003800000 */
[----:B------:R-:W-:-:S07]  /*14590*/  IMAD.MOV.U32 R10, RZ, RZ, R6 ;  /* 0x000000ffff0a7224 */ /* 0x000fce00078e0006 */
.L_x_2189:
[----:B------:R-:W2:Y:S04]  /*145a0*/  LDL R3, [R1] ;  /* 0x0000000001037983 */ /* 0x000ea80000100800 */
[----:B------:R-:W3:Y:S01]  /*145b0*/  LDL R2, [R1+0x8] ;  /* 0x0000080001027983 */ /* 0x000ee20000100800 */
[----:B------:R-:W-:Y:S05]  /*145c0*/  YIELD ;  /* 0x0000000000007946 */ /* 0x000fea0003800000 */
[----:B------:R-:W-:Y:S01]  /*145d0*/  BSSY B1, `(.L_x_2175) ;  /* 0x0000089000017945 */ /* 0x000fe20003800000 */
[----:B--2---:R-:W-:-:S04]  /*145e0*/  IADD3 R8, R3, 0x1, RZ ;  /* 0x0000000103087810 */ /* 0x004fc80007ffe0ff */
        /* <DEDUP_REMOVED lines=28> */
.L_x_2177:
[----:B------:R-:W1:Y:S01]  /*147b0*/  S2R R3, SR_CgaCtaId ;  /* 0x0000000000037919 */ /* 0x000e620000008800 */
[----:B------:R-:W-:-:S04]  /*147c0*/  MOV R2, 0x400 ;  /* 0x0000040000027802 */ /* 0x000fc80000000f00 */
[----:B-1----:R-:W-:Y:S02]  /*147d0*/  LEA R2, R3, R2, 0x18 ;  /* 0x0000000203027211 */ /* 0x002fe400078ec0ff */
[----:B------:R-:W-:-:S03]  /*147e0*/  SHF.L.U32 R3, R9, 0x1f, RZ ;  /* 0x0000001f09037819 */ /* 0x000fc600000006ff */
[----:B------:R-:W-:-:S04]  /*147f0*/  IMAD R2, R8, 0x8, R2 ;  /* 0x0000000808027824 */ /* 0x000fc800078e0202 */
[----:B------:R-:W1:Y:S02]  /*14800*/  SYNCS.PHASECHK.TRANS64.TRYWAIT P0, [R2+URZ+0x38840], R3 ;  /* 0x03884003020075a7 */ /* 0x000e64000800017f */
[----:B-1----:R-:W-:Y:S05]  /*14810*/  @!P0 BRA `(.L_x_2178) ;  /* 0x0000002800a08947 */ /* 0x002fea0003800000 */
.L_x_2234:
        /* <DEDUP_REMOVED lines=11> */
.L_x_2179:
        /* <DEDUP_REMOVED lines=42> */
.L_x_2235:
[----:B------:R-:W-:Y:S05]  /*14b70*/  @P0 BRA `(.L_x_2181) ;  /* 0x00000000001c0947 */ /* 0x000fea0003800000 */
[----:B------:R-:W1:Y:S01]  /*14b80*/  S2R R11, SR_TID.X ;  /* 0x00000000000b7919 */ /* 0x000e620000002100 */
[----:B0-----:R-:W-:-:S04]  /*14b90*/  MOV R2, 0xa000 ;  /* 0x0000a00000027802 */ /* 0x001fc80000000f00 */
[----:B------:R2:W-:Y:S01]  /*14ba0*/  SYNCS.ARRIVE.TRANS64 RZ, [R3+URZ+0x50], R2 ;  /* 0x0000500203ff79a7 */ /* 0x0005e2000800003f */
[----:B-1----:R-:W-:-:S04]  /*14bb0*/  LOP3.LUT R11, R11, 0x1f, RZ, 0xc0, !PT ;  /* 0x0000001f0b0b7812 */ /* 0x002fc800078ec0ff */
[----:B------:R-:W-:-:S13]  /*14bc0*/  ISETP.NE.AND P1, PT, R11, RZ, PT ;  /* 0x000000ff0b00720c */ /* 0x000fda0003f25270 */
[----:B--2---:R-:W-:Y:S05]  /*14bd0*/  @!P1 BRA `(.L_x_2181) ;  /* 0x0000000000049947 */ /* 0x004fea0003800000 */
[----:B------:R-:W-:Y:S01]  /*14be0*/  BPT.TRAP 0x1 ;  /* 0x000000040000795c */ /* 0x000fe20000300000 */
.L_x_2181:
        /* <DEDUP_REMOVED lines=39> */
.L_x_2176:
[----:B------:R-:W-:Y:S05]  /*14e60*/  BSYNC B1 ;  /* 0x0000000000017941 */ /* 0x000fea0003800000 */
.L_x_2175:
        /* <DEDUP_REMOVED lines=32> */
.L_x_2184:
[----:B------:R-:W2:Y:S01]  /*15070*/  S2R R3, SR_CgaCtaId ;  /* 0x0000000000037919 */ /* 0x000ea20000008800 */
[----:B------:R-:W-:-:S04]  /*15080*/  MOV R2, 0x400 ;  /* 0x0000040000027802 */ /* 0x000fc80000000f00 */
[----:B--2---:R-:W-:Y:S02]  /*15090*/  LEA R2, R3, R2, 0x18 ;  /* 0x0000000203027211 */ /* 0x004fe400078ec0ff */
[----:B------:R-:W-:-:S03]  /*150a0*/  SHF.L.U32 R3, R14, 0x1f, RZ ;  /* 0x0000001f0e037819 */ /* 0x000fc600000006ff */
[----:B------:R-:W-:-:S04]  /*150b0*/  IMAD R2, R15, 0x8, R2 ;  /* 0x000000080f027824 */ /* 0x000fc800078e0202 */
[----:B------:R-:W2:Y:S02]  /*150c0*/  SYNCS.PHASECHK.TRANS64.TRYWAIT P0, [R2+URZ+0x38840], R3 ;  /* 0x03884003020075a7 */ /* 0x000ea4000800017f */
[----:B--2---:R-:W-:Y:S05]  /*150d0*/  @!P0 BRA `(.L_x_2185) ;  /* 0x0000002000988947 */ /* 0x004fea0003800000 */
.L_x_2236:
        /* <DEDUP_REMOVED lines=11> */
.L_x_2186:
        /* <DEDUP_REMOVED lines=42> */
.L_x_2237:
        /* <DEDUP_REMOVED lines=8> */
.L_x_2188:
        /* <DEDUP_REMOVED lines=38> */
.L_x_2183:
[----:B------:R-:W-:Y:S05]  /*15710*/  BSYNC B1 ;  /* 0x0000000000017941 */ /* 0x000fea0003800000 */
.L_x_2182:
[C---:B------:R-:W-:Y:S01]  /*15720*/  ISETP.GT.AND P0, PT, R7.reuse, 0x1, PT ;  /* 0x000000010700780c */ /* 0x040fe20003f04270 */
[----:B------:R-:W-:-:S04]  /*15730*/  VIADD R2, R7, 0xfffffffe ;  /* 0xfffffffe07027836 */ /* 0x000fc80000000000 */
[----:B------:R-:W-:-:S08]  /*15740*/  IMAD.MOV.U32 R7, RZ, RZ, R2 ;  /* 0x000000ffff077224 */ /* 0x000fd000078e0002 */
[----:B------:R-:W-:Y:S05]  /*15750*/  @P0 BRA `(.L_x_2189) ;  /* 0xffffffec00900947 */ /* 0x000fea000383ffff */
.L_x_2165:
[----:B------:R-:W-:Y:S05]  /*15760*/  BSYNC B0 ;  /* 0x0000000000007941 */ /* 0x000fea0003800000 */
.L_x_2164:
        /* <DEDUP_REMOVED lines=18> */
.L_x_2191:
[----:B------:R-:W-:Y:S05]  /*15890*/  BSYNC B0 ;  /* 0x0000000000007941 */ /* 0x000fea0003800000 */
.L_x_2190:
[----:B------:R-:W-:Y:S04]  /*158a0*/  BSSY B0, `(.L_x_2192) ;  /* 0x000003b000007945 */ /* 0x000fe80003800000 */
[----:B------:R-:W-:Y:S05]  /*158b0*/  @!P6 BRA `(.L_x_2193) ;  /* 0x0000000000e4e947 */ /* 0x000fea0003800000 */
[----:B------:R-:W2:Y:S01]  /*158c0*/  LDL R3, [R1] ;  /* 0x0000000001037983 */ /* 0x000ea20000100800 */
[----:B------:R-:W-:-:S03]  /*158d0*/  MOV R4, 0x400 ;  /* 0x0000040000047802 */ /* 0x000fc60000000f00 */
[----:B------:R-:W3:Y:S01]  /*158e0*/  LDL R2, [R1+0x8] ;  /* 0x0000080001027983 */ /* 0x000ee20000100800 */
[----:B------:R-:W1:Y:S02]  /*158f0*/  S2R R7, SR_CgaCtaId ;  /* 0x0000000000077919 */ /* 0x000e640000008800 */
[----:B-1----:R-:W-:-:S04]  /*15900*/  LEA R4, R7, R4, 0x18 ;  /* 0x0000000407047211 */ /* 0x002fc800078ec0ff */
[----:B--2---:R-:W-:Y:S02]  /*15910*/  LEA R3, R3, R4, 0x3 ;  /* 0x0000000403037211 */ /* 0x004fe400078e18ff */
[----:B---3--:R-:W-:-:S04]  /*15920*/  SHF.L.U32 R2, R2, 0x1f, RZ ;  /* 0x0000001f02027819 */ /* 0x008fc800000006ff */
[----:B------:R-:W1:Y:S02]  /*15930*/  SYNCS.PHASECHK.TRANS64.TRYWAIT P0, [R3+URZ+0x38860], R2 ;  /* 0x03886002030075a7 */ /* 0x000e64000800017f */
[----:B-1----:R-:W-:Y:S05]  /*15940*/  @!P0 BRA `(.L_x_2194) ;  /* 0x0000001800a48947 */ /* 0x002fea0003800000 */
.L_x_2238:
        /* <DEDUP_REMOVED lines=11> */
.L_x_2195:
[----:B-1----:R-:W2:Y:S01]  /*15a00*/  LDL R2, [R1] ;  /* 0x0000000001027983 */ /* 0x002ea20000100800 */
[----:B------:R-:W-:-:S03]  /*15a10*/  MOV R7, 0x400 ;  /* 0x0000040000077802 */ /* 0x000fc60000000f00 */
[----:B------:R-:W3:Y:S01]  /*15a20*/  LDL.LU R4, [R1+0x4] ;  /* 0x0000040001047983 */ /* 0x000ee20000300800 */
        /* <DEDUP_REMOVED lines=34> */
.L_x_2193:
[----:B------:R-:W-:Y:S05]  /*15c50*/  BSYNC B0 ;  /* 0x0000000000007941 */ /* 0x000fea0003800000 */
.L_x_2192:
        /* <DEDUP_REMOVED lines=9> */
.L_x_2148:
[----:B------:R-:W-:Y:S05]  /*15cf0*/  BSYNC B6 ;  /* 0x0000000000067941 */ /* 0x000fea0003800000 */
.L_x_2146:
[----:B------:R-:W-:-:S03]  /*15d00*/  UMOV UR4, 0xffffffff ;  /* 0xffffffff00047882 */ /* 0x000fc60000000000 */
[----:B------:R-:W-:Y:S05]  /*15d10*/  BRA.DIV UR4, `(.L_x_2196) ;  /* 0x0000001604c47947 */ /* 0x000fea000b800000 */
[----:B------:R2:W3:Y:S04]  /*15d20*/  SHFL.IDX PT, R4, R16, RZ, 0x1f ;  /* 0x00001fff10047589 */ /* 0x0004e800000e0000 */
[----:B------:R-:W4:Y:S02]  /*15d30*/  SHFL.IDX PT, R16, R16, 0x1, 0x1f ;  /* 0x00201f0010107f89 */ /* 0x000f2400000e0000 */
.L_x_2242:
        /* <DEDUP_REMOVED lines=10> */
[----:B------:R-:W1:Y:S01]  /*15de0*/  LDC.64 R2, c[0x0][0xc58] ;  /* 0x00031600ff027b82 */ /* 0x000e620000000a00 */
[----:B------:R-:W-:Y:S01]  /*15df0*/  ULDC.64 UR4, c[0x0][0x208] ;  /* 0x0000820000047ab9 */ /* 0x000fe20000000a00 */
[----:B-1----:R-:W-:-:S05]  /*15e00*/  IMAD.WIDE R2, R5, 0x4, R2 ;  /* 0x0000000405027825 */ /* 0x002fca00078e0202 */
[----:B------:R1:W5:Y:S02]  /*15e10*/  LDG.E R17, desc[UR4][R2.64] ;  /* 0x0000000402117981 */ /* 0x000364000c1e1900 */
.L_x_2198:
[----:B------:R-:W-:Y:S05]  /*15e20*/  BSYNC B0 ;  /* 0x0000000000007941 */ /* 0x000fea0003800000 */
.L_x_2197:
        /* <DEDUP_REMOVED lines=17> */
[----:B0-----:R-:W-:-:S04]  /*15f40*/  SEL R14, R14, RZ, P1 ;  /* 0x000000ff0e0e7207 */ /* 0x001fc80000800000 */
[----:B------:R-:W-:-:S05]  /*15f50*/  IADD3 R5, R3, R14, RZ ;  /* 0x0000000e03057210 */ /* 0x000fca0007ffe0ff */
[----:B------:R-:W0:Y:S02]  /*15f60*/  SHFL.UP PT, R14, R5, 0x10, RZ ;  /* 0x06000000050e7989 */ /* 0x000e2400000e00ff */
[----:B0-----:R-:W-:-:S05]  /*15f70*/  SEL R14, R14, RZ, P0 ;  /* 0x000000ff0e0e7207 */ /* 0x001fca0000000000 */
[----:B------:R-:W-:-:S05]  /*15f80*/  IMAD.IADD R2, R5, 0x1, R14 ;  /* 0x0000000105027824 */ /* 0x000fca00078e020e */
[----:B------:R0:W1:Y:S02]  /*15f90*/  SHFL.IDX PT, R14, R2, 0x1f, 0x1f ;  /* 0x03e01f00020e7f89 */ /* 0x00006400000e0000 */
.L_x_2250:
[----:B------:R-:W-:Y:S02]  /*15fa0*/  ULDC UR4, c[0x0][0xc10] ;  /* 0x0003040000047ab9 */ /* 0x000fe40000000800 */
[----:B------:R-:W-:-:S04]  /*15fb0*/  IMAD.U32 R5, RZ, RZ, UR4 ;  /* 0x00000004ff057e24 */ /* 0x000fc8000f8e00ff */
[----:B-1----:R-:W-:-:S04]  /*15fc0*/  IMAD R3, R14, R5, RZ ;  /* 0x000000050e037224 */ /* 0x002fc800078e02ff */
[----:B--2-4-:R-:W-:-:S05]  /*15fd0*/  IMAD.IADD R16, R16, 0x1, R3 ;  /* 0x0000000110107824 */ /* 0x014fca00078e0203 */
[----:B---3--:R-:W-:-:S13]  /*15fe0*/  ISETP.GT.AND P0, PT, R16, R4, PT ;  /* 0x000000041000720c */ /* 0x008fda0003f04270 */
[----:B------:R-:W-:Y:S05]  /*15ff0*/  @P0 BRA `(.L_x_2200) ;  /* 0x0000000000b80947 */ /* 0x000fea0003800000 */
[----:B------:R-:W1:Y:S02]  /*16000*/  LDC R0, c[0x0][0xc14] ;  /* 0x00030500ff007b82 */ /* 0x000e640000000800 */
.L_x_2205:
        /* <DEDUP_REMOVED lines=15> */
.L_x_2203:
[----:B------:R-:W-:Y:S05]  /*16100*/  BSYNC B0 ;  /* 0x0000000000007941 */ /* 0x000fea0003800000 */
.L_x_2202:
        /* <DEDUP_REMOVED lines=23> */
.L_x_2258:
[----:B------:R-:W-:Y:S02]  /*16280*/  ULDC UR4, c[0x0][0xc10] ;  /* 0x0003040000047ab9 */ /* 0x000fe40000000800 */
[----:B------:R-:W-:-:S04]  /*16290*/  IMAD.U32 R5, RZ, RZ, UR4 ;  /* 0x00000004ff057e24 */ /* 0x000fc8000f8e00ff */
[----:B-1----:R-:W-:-:S04]  /*162a0*/  IMAD R3, R14, R5, RZ ;  /* 0x000000050e037224 */ /* 0x002fc800078e02ff */
[----:B------:R-:W-:-:S05]  /*162b0*/  IMAD.IADD R16, R3, 0x1, R16 ;  /* 0x0000000103107824 */ /* 0x000fca00078e0210 */
[----:B------:R-:W-:-:S13]  /*162c0*/  ISETP.GT.AND P0, PT, R16, R4, PT ;  /* 0x000000041000720c */ /* 0x000fda0003f04270 */
[----:B------:R-:W-:Y:S05]  /*162d0*/  @!P0 BRA `(.L_x_2205) ;  /* 0xfffffffc004c8947 */ /* 0x000fea000383ffff */
.L_x_2200:
        /* <DEDUP_REMOVED lines=8> */
.L_x_2262:
[----:B------:R-:W-:Y:S01]  /*16360*/  ISETP.NE.AND P0, PT, R3, RZ, PT ;  /* 0x000000ff0300720c */ /* 0x000fe20003f05270 */
[----:B------:R-:W-:-:S12]  /*16370*/  IMAD.MOV.U32 R7, RZ, RZ, RZ ;  /* 0x000000ffff077224 */ /* 0x000fd800078e00ff */
[----:B------:R-:W-:Y:S05]  /*16380*/  @!P0 BRA `(.L_x_2207) ;  /* 0x0000000000108947 */ /* 0x000fea0003800000 */
[----:B------:R-:W-:Y:S01]  /*16390*/  UMOV UR4, 0xffffffff ;  /* 0xffffffff00047882 */ /* 0x000fe20000000000 */
[----:B------:R-:W-:Y:S02]  /*163a0*/  VIADD R12, R6, 0xffffffff ;  /* 0xffffffff060c7836 */ /* 0x000fe40000000000 */
[----:B------:R-:W-:Y:S05]  /*163b0*/  BRA.DIV UR4, `(.L_x_2208) ;  /* 0x0000001a04507947 */ /* 0x000fea000b800000 */
[----:B------:R3:W4:Y:S02]  /*163c0*/  SHFL.IDX PT, R7, R2, R12, 0x1f ;  /* 0x00001f0c02077589 */ /* 0x00072400000e0000 */
.L_x_2207:
[----:B0--3--:R-:W0:Y:S01]  /*163d0*/  LDC.64 R2, c[0x0][0xc68] ;  /* 0x00031a00ff027b82 */ /* 0x009e220000000a00 */
[----:B------:R-:W-:Y:S01]  /*163e0*/  IMAD.IADD R19, R6, 0x1, R19 ;  /* 0x0000000106137824 */ /* 0x000fe200078e0213 */
[----:B------:R-:W-:-:S03]  /*163f0*/  ULDC.64 UR4, c[0x0][0x208] ;  /* 0x0000820000047ab9 */ /* 0x000fc60000000a00 */
        /* <DEDUP_REMOVED lines=11> */
[----:B0-----:R-:W-:-:S06]  /*164b0*/  IADD3 R11, R10, 0xffffffe, RZ ;  /* 0x0ffffffe0a0b7810 */ /* 0x001fcc0007ffe0ff */
        /* <DEDUP_REMOVED lines=15> */
[----:B------:R-:W-:Y:S02]  /*165b0*/  @!P0 IADD3 R9, -R9, RZ, RZ ;  /* 0x000000ff09098210 */ /* 0x000fe40007ffe1ff */
        /* <DEDUP_REMOVED lines=27> */
[----:B------:R-:W-:Y:S02]  /*16770*/  @P0 IADD3 R3, R3, 0x1, RZ ;  /* 0x0000000103030810 */ /* 0x000fe40007ffe0ff */
        /* <DEDUP_REMOVED lines=9> */
.L_x_2201:
[----:B------:R-:W-:Y:S01]  /*16810*/  UMOV UR4, URZ ;  /* 0x0000003f00047c82 */ /* 0x000fe20008000000 */
[----:B------:R-:W-:Y:S01]  /*16820*/  UMOV UR5, URZ ;  /* 0x0000003f00057c82 */ /* 0x000fe20008000000 */
[----:B------:R-:W-:Y:S01]  /*16830*/  ULDC UR6, c[0x0][0xc14] ;  /* 0x0003050000067ab9 */ /* 0x000fe20000000800 */
[----:B------:R-:W-:Y:S02]  /*16840*/  IMAD.MOV.U32 R16, RZ, RZ, R4 ;  /* 0x000000ffff107224 */ /* 0x000fe400078e0004 */
[----:B------:R-:W-:Y:S02]  /*16850*/  IMAD.U32 R17, RZ, RZ, UR4 ;  /* 0x00000004ff117e24 */ /* 0x000fe4000f8e00ff */
[----:B------:R-:W-:Y:S02]  /*16860*/  IMAD.U32 R18, RZ, RZ, UR5 ;  /* 0x00000005ff127e24 */ /* 0x000fe4000f8e00ff */
[----:B------:R-:W-:-:S07]  /*16870*/  IMAD.U32 R19, RZ, RZ, UR6 ;  /* 0x00000006ff137e24 */ /* 0x000fce000f8e00ff */
.L_x_2209:
        /* <DEDUP_REMOVED lines=12> */
.L_x_2142:
[----:B-1----:R-:W3:Y:S01]  /*16940*/  LDL.LU R0, [R1+0x20] ;  /* 0x0000200001007983 */ /* 0x002ee20000300800 */
[----:B------:R-:W-:Y:S01]  /*16950*/  BSSY B0, `(.L_x_2211) ;  /* 0x000000b000007945 */ /* 0x000fe20003800000 */
[----:B------:R-:W1:Y:S01]  /*16960*/  S2R R5, SR_CgaCtaId ;  /* 0x0000000000057919 */ /* 0x000e620000008800 */
[----:B---3--:R-:W-:-:S04]  /*16970*/  IADD3 R0, R0, 0x1, RZ ;  /* 0x0000000100007810 */ /* 0x008fc80007ffe0ff */
        /* <DEDUP_REMOVED lines=8> */
.L_x_2265:
[----:B------:R-:W-:Y:S05]  /*16a00*/  BSYNC B0 ;  /* 0x0000000000007941 */ /* 0x000fea0003800000 */
.L_x_2211:
[----:B------:R-:W-:-:S03]  /*16a10*/  UMOV UR4, 0xffffffff ;  /* 0xffffffff00047882 */ /* 0x000fc60000000000 */
[----:B------:R-:W-:Y:S05]  /*16a20*/  BRA.DIV UR4, `(.L_x_2213) ;  /* 0x0000001204f07947 */ /* 0x000fea000b800000 */
[----:B------:R-:W2:Y:S02]  /*16a30*/  S2R R2, SR_TID.X ;  /* 0x0000000000027919 */ /* 0x000ea40000002100 */
[----:B--2---:R-:W-:-:S04]  /*16a40*/  SHF.R.U32.HI R2, RZ, 0x5, R2 ;  /* 0x00000005ff027819 */ /* 0x004fc80000011602 */
[----:B------:R-:W-:-:S05]  /*16a50*/  LOP3.LUT R2, R2, 0x3, RZ, 0xc0, !PT ;  /* 0x0000000302027812 */ /* 0x000fca00078ec0ff */
[----:B------:R2:W3:Y:S02]  /*16a60*/  SHFL.IDX PT, R14, R2, RZ, 0x1f ;  /* 0x00001fff020e7589 */ /* 0x0004e400000e0000 */
.L_x_2268:
[----:B---3--:R-:W-:Y:S01]  /*16a70*/  ISETP.NE.AND P0, PT, R14, RZ, PT ;  /* 0x000000ff0e00720c */ /* 0x008fe20003f05270 */
[----:B------:R-:W-:-:S12]  /*16a80*/  BSSY B0, `(.L_x_2214) ;  /* 0x0000029000007945 */ /* 0x000fd80003800000 */
[----:B------:R-:W-:Y:S05]  /*16a90*/  @P0 BRA `(.L_x_2215) ;  /* 0x00000000009c0947 */ /* 0x000fea0003800000 */
[----:B------:R-:W-:-:S03]  /*16aa0*/  UMOV UR4, 0xffffffff ;  /* 0xffffffff00047882 */ /* 0x000fc60000000000 */
[----:B------:R-:W-:Y:S05]  /*16ab0*/  BRA.DIV UR4, `(.L_x_2216) ;  /* 0x0000001604007947 */ /* 0x000fea000b800000 */
[----:B------:R-:W-:-:S13]  /*16ac0*/  ELECT P6, URZ, PT ;  /* 0x00000000003f782f */ /* 0x000fda00038c0000 */
.L_x_2271:
        /* <DEDUP_REMOVED lines=8> */
.L_x_2217:
        /* <DEDUP_REMOVED lines=14> */
.L_x_2272:
[----:B------:R-:W2:Y:S02]  /*16c30*/  SYNCS.PHASECHK.TRANS64.TRYWAIT P0, [R7+URZ], R2 ;  /* 0x00000002070075a7 */ /* 0x000ea4000800017f */
[----:B--2---:R-:W-:Y:S05]  /*16c40*/  @!P0 BRA `(.L_x_2219) ;  /* 0x0000001000d08947 */ /* 0x004fea0003800000 */
.L_x_2273:
[----:B------:R-:W-:Y:S05]  /*16c50*/  @!P2 BRA `(.L_x_2220) ;  /* 0x000000000004a947 */ /* 0x000fea0003800000 */
[----:B------:R-:W-:Y:S01]  /*16c60*/  BPT.TRAP 0x1 ;  /* 0x000000040000795c */ /* 0x000fe20000300000 */
.L_x_2220:
[----:B------:R-:W3:Y:S01]  /*16c70*/  LDL.LU R4, [R1] ;  /* 0x0000000001047983 */ /* 0x000ee20000300800 */
[----:B------:R-:W-:-:S04]  /*16c80*/  VIADD R0, R0, 0x38860 ;  /* 0x0003886000007836 */ /* 0x000fc80000000000 */
[----:B---3--:R-:W-:-:S04]  /*16c90*/  IMAD R4, R4, 0x8, R0 ;  /* 0x0000000804047824 */ /* 0x008fc800078e0200 */
[----:B------:R-:W3:Y:S02]  /*16ca0*/  SYNCS.PHASECHK.TRANS64.TRYWAIT P0, [R4+URZ], R5 ;  /* 0x00000005040075a7 */ /* 0x000ee4000800017f */
[----:B---3--:R-:W-:Y:S05]  /*16cb0*/  @!P0 BRA `(.L_x_2221) ;  /* 0x0000001000c88947 */ /* 0x008fea0003800000 */
.L_x_2274:
[----:B------:R-:W-:-:S07]  /*16cc0*/  LEA R3, R3, R0, 0x3 ;  /* 0x0000000003037211 */ /* 0x000fce00078e18ff */
.L_x_2222:
[----:B----4-:R4:W0:Y:S02]  /*16cd0*/  SYNCS.PHASECHK.TRANS64.TRYWAIT P0, [R3+URZ], R2 ;  /* 0x00000002030075a7 */ /* 0x010824000800017f */
[----:B0-----:R-:W-:Y:S05]  /*16ce0*/  @!P0 NANOSLEEP.SYNCS 0x989680 ;  /* 0x009896800000895d */ /* 0x001fea0003900000 */
[----:B------:R-:W0:Y:S02]  /*16cf0*/  @!P0 SYNCS.PHASECHK.TRANS64 P0, [R3+URZ], R2 ;  /* 0x00000002030085a7 */ /* 0x000e24000800007f */
[----:B0-----:R-:W-:Y:S05]  /*16d00*/  @!P0 BRA `(.L_x_2222) ;  /* 0xfffffffc00f08947 */ /* 0x001fea000383ffff */
.L_x_2215:
[----:B------:R-:W-:Y:S05]  /*16d10*/  BSYNC B0 ;  /* 0x0000000000007941 */ /* 0x000fea0003800000 */
.L_x_2214:
[----:B------:R-:W-:Y:S05]  /*16d20*/  EXIT ;  /* 0x000000000000794d */ /* 0x000fea0003800000 */
.L_x_2086:
[----:B------:R-:W-:-:S13]  /*16d30*/  R2UR UR4, R17 ;  /* 0x00000000110472ca */ /* 0x000fda00000e0000 */
[----:B0-----:R-:W-:-:S04]  /*16d40*/  IMAD.U32 R3, RZ, RZ, UR4 ;  /* 0x00000004ff037e24 */ /* 0x001fc8000f8e00ff */
[----:B------:R0:W1:Y:S03]  /*16d50*/  SYNCS.PHASECHK.TRANS64.TRYWAIT P1, [R3+URZ+0x38800], R0 ;  /* 0x03880000030075a7 */ /* 0x000066000802017f */
[----:B-1----:R-:W-:Y:S05]  /*16d60*/  @!P1 NANOSLEEP.SYNCS 0x989680 ;  /* 0x009896800000995d */ /* 0x002fea0003900000 */
[----:B------:R-:W1:Y:S02]  /*16d70*/  @!P1 SYNCS.PHASECHK.TRANS64 P1, [R3+URZ+0x38800], R0 ;  /* 0x03880000030095a7 */ /* 0x000e64000802007f */
[----:B-1----:R-:W-:Y:S05]  /*16d80*/  @!P1 BRA `(.L_x_2086) ;  /* 0xfffffffc00e89947 */ /* 0x002fea000383ffff */
[----:B------:R-:W-:Y:S05]  /*16d90*/  BRA `(.L_x_2223) ;  /* 0xfffffeac00707947 */ /* 0x000fea000383ffff */
.L_x_2090:
[----:B-1----:R1:W2:Y:S02]  /*16da0*/  SYNCS.PHASECHK.TRANS64.TRYWAIT P2, [R0+URZ+0x38830], R3 ;  /* 0x03883003000075a7 */ /* 0x0022a4000804017f */
[----:B--2---:R-:W-:Y:S05]  /*16db0*/  @!P2 NANOSLEEP.SYNCS 0x989680 ;  /* 0x009896800000a95d */ /* 0x004fea0003900000 */
[----:B------:R-:W2:Y:S02]  /*16dc0*/  @!P2 SYNCS.PHASECHK.TRANS64 P2, [R0+URZ+0x38830], R3 ;  /* 0x038830030000a5a7 */ /* 0x000ea4000804007f */
[----:B--2---:R-:W-:Y:S05]  /*16dd0*/  @!P2 BRA `(.L_x_2090) ;  /* 0xfffffffc00f0a947 */ /* 0x004fea000383ffff */
[----:B------:R-:W-:Y:S05]  /*16de0*/  BRA `(.L_x_2089) ;  /* 0xfffffeac00a07947 */ /* 0x000fea000383ffff */
.L_x_2095:
[----:B------:R-:W-:-:S13]  /*16df0*/  R2UR UR4, R227 ;  /* 0x00000000e30472ca */ /* 0x000fda00000e0000 */
[----:B-1----:R-:W-:-:S04]  /*16e00*/  IMAD.U32 R4, RZ, RZ, UR4 ;  /* 0x00000004ff047e24 */ /* 0x002fc8000f8e00ff */
[----:B------:R1:W2:Y:S03]  /*16e10*/  SYNCS.PHASECHK.TRANS64.TRYWAIT P2, [R4+URZ+0x38830], R3 ;  /* 0x03883003040075a7 */ /* 0x0002a6000804017f */
[----:B--2---:R-:W-:Y:S05]  /*16e20*/  @!P2 NANOSLEEP.SYNCS 0x989680 ;  /* 0x009896800000a95d */ /* 0x004fea0003900000 */
[----:B------:R-:W2:Y:S02]  /*16e30*/  @!P2 SYNCS.PHASECHK.TRANS64 P2, [R4+URZ+0x38830], R3 ;  /* 0x038830030400a5a7 */ /* 0x000ea4000804007f */
[----:B--2---:R-:W-:Y:S05]  /*16e40*/  @!P2 BRA `(.L_x_2095) ;  /* 0xfffffffc00e8a947 */ /* 0x004fea000383ffff */
[----:B------:R-:W-:Y:S05]  /*16e50*/  BRA `(.L_x_2094) ;  /* 0xfffffeec00b87947 */ /* 0x000fea000383ffff */
.L_x_2099:
[----:B01----:R-:W-:-:S04]  /*16e60*/  IMAD.U32 R3, RZ, RZ, UR4 ;  /* 0x00000004ff037e24 */ /* 0x003fc8000f8e00ff */
[----:B------:R0:W1:Y:S03]  /*16e70*/  SYNCS.PHASECHK.TRANS64.TRYWAIT P2, [R3+URZ+0x38850], R0 ;  /* 0x03885000030075a7 */ /* 0x000066000804017f */
[----:B-1----:R-:W-:Y:S05]  /*16e80*/  @!P2 NANOSLEEP.SYNCS 0x989680 ;  /* 0x009896800000a95d */ /* 0x002fea0003900000 */
[----:B------:R-:W1:Y:S02]  /*16e90*/  @!P2 SYNCS.PHASECHK.TRANS64 P2, [R3+URZ+0x38850], R0 ;  /* 0x038850000300a5a7 */ /* 0x000e64000804007f */
[----:B-1----:R-:W-:Y:S05]  /*16ea0*/  @!P2 BRA `(.L_x_2099) ;  /* 0xfffffffc00eca947 */ /* 0x002fea000383ffff */
[----:B------:R-:W-:Y:S05]  /*16eb0*/  BRA `(.L_x_2098) ;  /* 0xffffff1000dc7947 */ /* 0x000fea000383ffff */
.L_x_2105:
[----:B-1----:R-:W-:-:S04]  /*16ec0*/  IMAD.U32 R4, RZ, RZ, UR4 ;  /* 0x00000004ff047e24 */ /* 0x002fc8000f8e00ff */
[----:B------:R1:W2:Y:S03]  /*16ed0*/  SYNCS.PHASECHK.TRANS64.TRYWAIT P2, [R4+URZ+0x38830], R3 ;  /* 0x03883003040075a7 */ /* 0x0002a6000804017f */
[----:B--2---:R-:W-:Y:S05]  /*16ee0*/  @!P2 NANOSLEEP.SYNCS 0x989680 ;  /* 0x009896800000a95d */ /* 0x004fea0003900000 */
[----:B------:R-:W2:Y:S02]  /*16ef0*/  @!P2 SYNCS.PHASECHK.TRANS64 P2, [R4+URZ+0x38830], R3 ;  /* 0x038830030400a5a7 */ /* 0x000ea4000804007f */
[----:B--2---:R-:W-:Y:S05]  /*16f00*/  @!P2 BRA `(.L_x_2105) ;  /* 0xfffffffc00eca947 */ /* 0x004fea000383ffff */
[----:B------:R-:W-:Y:S05]  /*16f10*/  BRA `(.L_x_2104) ;  /* 0xffffff2800ac7947 */ /* 0x000fea000383ffff */
.L_x_2109:
[----:B01----:R-:W-:-:S04]  /*16f20*/  IMAD.U32 R3, RZ, RZ, UR4 ;  /* 0x00000004ff037e24 */ /* 0x003fc8000f8e00ff */
[----:B------:R0:W1:Y:S03]  /*16f30*/  SYNCS.PHASECHK.TRANS64.TRYWAIT P2, [R3+URZ+0x38850], R0 ;  /* 0x03885000030075a7 */ /* 0x000066000804017f */
[----:B-1----:R-:W-:Y:S05]  /*16f40*/  @!P2 NANOSLEEP.SYNCS 0x989680 ;  /* 0x009896800000a95d */ /* 0x002fea0003900000 */
[----:B------:R-:W1:Y:S02]  /*16f50*/  @!P2 SYNCS.PHASECHK.TRANS64 P2, [R3+URZ+0x38850], R0 ;  /* 0x038850000300a5a7 */ /* 0x000e64000804007f */
[----:B-1----:R-:W-:Y:S05]  /*16f60*/  @!P2 BRA `(.L_x_2109) ;  /* 0xfffffffc00eca947 */ /* 0x002fea000383ffff */
[----:B------:R-:W-:Y:S05]  /*16f70*/  BRA `(.L_x_2108) ;  /* 0xffffff5000d07947 */ /* 0x000fea000383ffff */
.L_x_2114:
[----:B-1----:R-:W-:-:S04]  /*16f80*/  IMAD.U32 R7, RZ, RZ, UR7 ;  /* 0x00000007ff077e24 */ /* 0x002fc8000f8e00ff */
[----:B------:R1:W2:Y:S03]  /*16f90*/  SYNCS.PHASECHK.TRANS64.TRYWAIT P0, [R7+URZ+0x38850], R0 ;  /* 0x03885000070075a7 */ /* 0x0002a6000800017f */
[----:B--2---:R-:W-:Y:S05]  /*16fa0*/  @!P0 NANOSLEEP.SYNCS 0x989680 ;  /* 0x009896800000895d */ /* 0x004fea0003900000 */
[----:B------:R-:W2:Y:S02]  /*16fb0*/  @!P0 SYNCS.PHASECHK.TRANS64 P0, [R7+URZ+0x38850], R0 ;  /* 0x03885000070085a7 */ /* 0x000ea4000800007f */
[----:B--2---:R-:W-:Y:S05]  /*16fc0*/  @!P0 BRA `(.L_x_2114) ;  /* 0xfffffffc00ec8947 */ /* 0x004fea000383ffff */
[----:B------:R-:W-:Y:S05]  /*16fd0*/  BRA `(.L_x_2113) ;  /* 0xffffff6800d07947 */ /* 0x000fea000383ffff */
.L_x_2156:
[----:B------:R-:W1:Y:S01]  /*16fe0*/  S2R R8, SR_TID.X ;  /* 0x0000000000087919 */ /* 0x000e620000002100 */
[----:B------:R-:W-:Y:S01]  /*16ff0*/  BSSY B0, `(.L_x_2224) ;  /* 0x000000a000007945 */ /* 0x000fe20003800000 */
[----:B------:R-:W-:Y:S01]  /*17000*/  IMAD.MOV.U32 R12, RZ, RZ, RZ ;  /* 0x000000ffff0c7224 */ /* 0x000fe200078e00ff */
[----:B------:R-:W-:Y:S01]  /*17010*/  MOV R11, 0x1f ;  /* 0x0000001f000b7802 */ /* 0x000fe20000000f00 */
[----:B------:R-:W-:Y:S01]  /*17020*/  IMAD.MOV.U32 R15, RZ, RZ, -0x1 ;  /* 0xffffffffff0f7424 */ /* 0x000fe200078e00ff */
[----:B-1----:R-:W-:-:S04]  /*17030*/  SHF.R.U32.HI R8, RZ, 0x5, R8 ;  /* 0x00000005ff087819 */ /* 0x002fc80000011608 */
[----:B------:R-:W-:-:S05]  /*17040*/  LOP3.LUT R8, R8, 0x3, RZ, 0xc0, !PT ;  /* 0x0000000308087812 */ /* 0x000fca00078ec0ff */
[----:B0-----:R-:W-:-:S07]  /*17050*/  IMAD.MOV.U32 R13, RZ, RZ, R8 ;  /* 0x000000ffff0d7224 */ /* 0x001fce00078e0008 */
[----:B------:R-:W-:Y:S05]  /*17060*/  WARPSYNC.COLLECTIVE R15, `(.L_x_2225) ;  /* 0x000000000f087348 */ /* 0x000fea0003c00000 */
[----:B------:R0:W1:Y:S02]  /*17070*/  SHFL.IDX P6, R14, R13, R12, R11 ;  /* 0x0000000c0d0e7389 */ /* 0x00006400000c000b */
[----:B01----:R-:W-:Y:S01]  /*17080*/  ENDCOLLECTIVE ;  /* 0x000000000000791b */ /* 0x003fe20003800000 */
.L_x_2225:
[----:B------:R-:W-:Y:S05]  /*17090*/  BSYNC B0 ;  /* 0x0000000000007941 */ /* 0x000fea0003800000 */
.L_x_2224:
[----:B------:R-:W-:Y:S05]  /*170a0*/  BRA `(.L_x_2226) ;  /* 0xffffffc000747947 */ /* 0x000fea000383ffff */
.L_x_2157:
[----:B------:R-:W-:Y:S01]  /*170b0*/  BSSY B0, `(.L_x_2227) ;  /* 0x0000006000007945 */ /* 0x000fe20003800000 */
[----:B------:R-:W-:-:S07]  /*170c0*/  IMAD.MOV.U32 R15, RZ, RZ, -0x1 ;  /* 0xffffffffff0f7424 */ /* 0x000fce00078e00ff */
[----:B------:R-:W-:Y:S05]  /*170d0*/  WARPSYNC.COLLECTIVE R15, `(.L_x_2228) ;  /* 0x000000000f0c7348 */ /* 0x000fea0003c00000 */
[----:B------:R-:W-:Y:S02]  /*170e0*/  ELECT P6, UR62, PT ;  /* 0x00000000003e782f */ /* 0x000fe400038c0000 */
[----:B------:R-:W-:Y:S01]  /*170f0*/  MOV R14, UR62 ;  /* 0x0000003e000e7c02 */ /* 0x000fe20008000f00 */
[----:B------:R-:W-:Y:S10]  /*17100*/  ENDCOLLECTIVE ;  /* 0x000000000000791b */ /* 0x000ff40003800000 */
.L_x_2228:
[----:B------:R-:W-:Y:S05]  /*17110*/  BSYNC B0 ;  /* 0x0000000000007941 */ /* 0x000fea0003800000 */
.L_x_2227:
[----:B------:R-:W-:Y:S05]  /*17120*/  BRA `(.L_x_2229) ;  /* 0xffffffc000647947 */ /* 0x000fea000383ffff */
.L_x_2160:
[----:B0-----:R0:W1:Y:S02]  /*17130*/  SYNCS.PHASECHK.TRANS64.TRYWAIT P0, [R8+URZ+0x38840], R9 ;  /* 0x03884009080075a7 */ /* 0x001064000800017f */
[----:B-1----:R-:W-:Y:S05]  /*17140*/  @!P0 NANOSLEEP.SYNCS 0x989680 ;  /* 0x009896800000895d */ /* 0x002fea0003900000 */
[----:B------:R-:W1:Y:S02]  /*17150*/  @!P0 SYNCS.PHASECHK.TRANS64 P0, [R8+URZ+0x38840], R9 ;  /* 0x03884009080085a7 */ /* 0x000e64000800007f */
[----:B-1----:R-:W-:Y:S05]  /*17160*/  @!P0 BRA `(.L_x_2160) ;  /* 0xfffffffc00f08947 */ /* 0x002fea000383ffff */
[----:B------:R-:W-:Y:S05]  /*17170*/  BRA `(.L_x_2230) ;  /* 0xffffffc000d07947 */ /* 0x000fea000383ffff */
.L_x_2163:
        /* <DEDUP_REMOVED lines=8> */
.L_x_2171:
[----:B0-----:R0:W1:Y:S02]  /*17200*/  SYNCS.PHASECHK.TRANS64.TRYWAIT P0, [R2+URZ+0x38840], R3 ;  /* 0x03884003020075a7 */ /* 0x001064000800017f */
[----:B-1----:R-:W-:Y:S05]  /*17210*/  @!P0 NANOSLEEP.SYNCS 0x989680 ;  /* 0x009896800000895d */ /* 0x002fea0003900000 */
[----:B------:R-:W1:Y:S02]  /*17220*/  @!P0 SYNCS.PHASECHK.TRANS64 P0, [R2+URZ+0x38840], R3 ;  /* 0x03884003020085a7 */ /* 0x000e64000800007f */
[----:B-1----:R-:W-:Y:S05]  /*17230*/  @!P0 BRA `(.L_x_2171) ;  /* 0xfffffffc00f08947 */ /* 0x002fea000383ffff */
[----:B------:R-:W-:Y:S05]  /*17240*/  BRA `(.L_x_2232) ;  /* 0xffffffcc00047947 */ /* 0x000fea000383ffff */
.L_x_2173:
[----:B0-----:R0:W1:Y:S02]  /*17250*/  SYNCS.PHASECHK.TRANS64.TRYWAIT P0, [R3+URZ+0x60], R2 ;  /* 0x00006002030075a7 */ /* 0x001064000800017f */
[----:B-1----:R-:W-:Y:S05]  /*17260*/  @!P0 NANOSLEEP.SYNCS 0x989680 ;  /* 0x009896800000895d */ /* 0x002fea0003900000 */
[----:B------:R-:W1:Y:S02]  /*17270*/  @!P0 SYNCS.PHASECHK.TRANS64 P0, [R3+URZ+0x60], R2 ;  /* 0x00006002030085a7 */ /* 0x000e64000800007f */
[----:B-1----:R-:W-:Y:S05]  /*17280*/  @!P0 BRA `(.L_x_2173) ;  /* 0xfffffffc00f08947 */ /* 0x002fea000383ffff */
[----:B------:R-:W-:Y:S05]  /*17290*/  BRA `(.L_x_2233) ;  /* 0xffffffcc00c47947 */ /* 0x000fea000383ffff */
.L_x_2178:
[----:B-1----:R1:W2:Y:S02]  /*172a0*/  SYNCS.PHASECHK.TRANS64.TRYWAIT P0, [R2+URZ+0x38840], R3 ;  /* 0x03884003020075a7 */ /* 0x0022a4000800017f */
[----:B--2---:R-:W-:Y:S05]  /*172b0*/  @!P0 NANOSLEEP.SYNCS 0x989680 ;  /* 0x009896800000895d */ /* 0x004fea0003900000 */
[----:B------:R-:W2:Y:S02]  /*172c0*/  @!P0 SYNCS.PHASECHK.TRANS64 P0, [R2+URZ+0x38840], R3 ;  /* 0x03884003020085a7 */ /* 0x000ea4000800007f */
[----:B--2---:R-:W-:Y:S05]  /*172d0*/  @!P0 BRA `(.L_x_2178) ;  /* 0xfffffffc00f08947 */ /* 0x004fea000383ffff */
[----:B------:R-:W-:Y:S05]  /*172e0*/  BRA `(.L_x_2234) ;  /* 0xffffffd4004c7947 */ /* 0x000fea000383ffff */
.L_x_2180:
[----:B0-----:R0:W1:Y:S02]  /*172f0*/  SYNCS.PHASECHK.TRANS64.TRYWAIT P1, [R3+URZ+0x60], R2 ;  /* 0x00006002030075a7 */ /* 0x001064000802017f */
[----:B-1----:R-:W-:Y:S05]  /*17300*/  @!P1 NANOSLEEP.SYNCS 0x989680 ;  /* 0x009896800000995d */ /* 0x002fea0003900000 */
[----:B------:R-:W1:Y:S02]  /*17310*/  @!P1 SYNCS.PHASECHK.TRANS64 P1, [R3+URZ+0x60], R2 ;  /* 0x00006002030095a7 */ /* 0x000e64000802007f */
[----:B-1----:R-:W-:Y:S05]  /*17320*/  @!P1 BRA `(.L_x_2180) ;  /* 0xfffffffc00f09947 */ /* 0x002fea000383ffff */
[----:B------:R-:W-:Y:S05]  /*17330*/  BRA `(.L_x_2235) ;  /* 0xffffffd8000c7947 */ /* 0x000fea000383ffff */
.L_x_2185:
[----:B--2---:R2:W3:Y:S02]  /*17340*/  SYNCS.PHASECHK.TRANS64.TRYWAIT P0, [R2+URZ+0x38840], R3 ;  /* 0x03884003020075a7 */ /* 0x0044e4000800017f */
[----:B---3--:R-:W-:Y:S05]  /*17350*/  @!P0 NANOSLEEP.SYNCS 0x989680 ;  /* 0x009896800000895d */ /* 0x008fea0003900000 */
[----:B------:R-:W3:Y:S02]  /*17360*/  @!P0 SYNCS.PHASECHK.TRANS64 P0, [R2+URZ+0x38840], R3 ;  /* 0x03884003020085a7 */ /* 0x000ee4000800007f */
[----:B---3--:R-:W-:Y:S05]  /*17370*/  @!P0 BRA `(.L_x_2185) ;  /* 0xfffffffc00f08947 */ /* 0x008fea000383ffff */
[----:B------:R-:W-:Y:S05]  /*17380*/  BRA `(.L_x_2236) ;  /* 0xffffffdc00547947 */ /* 0x000fea000383ffff */
.L_x_2187:
[----:B0-----:R0:W1:Y:S02]  /*17390*/  SYNCS.PHASECHK.TRANS64.TRYWAIT P1, [R2+URZ+0x60], R9 ;  /* 0x00006009020075a7 */ /* 0x001064000802017f */
[----:B-1----:R-:W-:Y:S05]  /*173a0*/  @!P1 NANOSLEEP.SYNCS 0x989680 ;  /* 0x009896800000995d */ /* 0x002fea0003900000 */
[----:B------:R-:W1:Y:S02]  /*173b0*/  @!P1 SYNCS.PHASECHK.TRANS64 P1, [R2+URZ+0x60], R9 ;  /* 0x00006009020095a7 */ /* 0x000e64000802007f */
[----:B-1----:R-:W-:Y:S05]  /*173c0*/  @!P1 BRA `(.L_x_2187) ;  /* 0xfffffffc00f09947 */ /* 0x002fea000383ffff */
[----:B------:R-:W-:Y:S05]  /*173d0*/  BRA `(.L_x_2237) ;  /* 0xffffffe000147947 */ /* 0x000fea000383ffff */
.L_x_2194:
[----:B-1----:R1:W2:Y:S02]  /*173e0*/  SYNCS.PHASECHK.TRANS64.TRYWAIT P0, [R3+URZ+0x38860], R2 ;  /* 0x03886002030075a7 */ /* 0x0022a4000800017f */
[----:B--2---:R-:W-:Y:S05]  /*173f0*/  @!P0 NANOSLEEP.SYNCS 0x989680 ;  /* 0x009896800000895d */ /* 0x004fea0003900000 */
[----:B------:R-:W2:Y:S02]  /*17400*/  @!P0 SYNCS.PHASECHK.TRANS64 P0, [R3+URZ+0x38860], R2 ;  /* 0x03886002030085a7 */ /* 0x000ea4000800007f */
[----:B--2---:R-:W-:Y:S05]  /*17410*/  @!P0 BRA `(.L_x_2194) ;  /* 0xfffffffc00f08947 */ /* 0x004fea000383ffff */
[----:B------:R-:W-:Y:S05]  /*17420*/  BRA `(.L_x_2238) ;  /* 0xffffffe400487947 */ /* 0x000fea000383ffff */
.L_x_2196:
        /* <DEDUP_REMOVED lines=8> */
.L_x_2240:
[----:B------:R-:W-:Y:S05]  /*174b0*/  BSYNC B0 ;  /* 0x0000000000007941 */ /* 0x000fea0003800000 */
.L_x_2239:
[----:B------:R-:W-:Y:S01]  /*174c0*/  IMAD.MOV.U32 R13, RZ, RZ, R16 ;  /* 0x000000ffff0d7224 */ /* 0x000fe200078e0010 */
[----:B------:R-:W-:Y:S01]  /*174d0*/  MOV R12, 0x1 ;  /* 0x00000001000c7802 */ /* 0x000fe20000000f00 */
[----:B------:R-:W-:Y:S02]  /*174e0*/  IMAD.MOV.U32 R11, RZ, RZ, 0x1f ;  /* 0x0000001fff0b7424 */ /* 0x000fe400078e00ff */
[----:B------:R-:W-:Y:S02]  /*174f0*/  IMAD.MOV.U32 R15, RZ, RZ, -0x1 ;  /* 0xffffffffff0f7424 */ /* 0x000fe400078e00ff */
[----:B------:R-:W-:-:S07]  /*17500*/  IMAD.MOV.U32 R4, RZ, RZ, R14 ;  /* 0x000000ffff047224 */ /* 0x000fce00078e000e */
[----:B------:R-:W-:Y:S05]  /*17510*/  WARPSYNC.COLLECTIVE R15, `(.L_x_2241) ;  /* 0x000000000f087348 */ /* 0x000fea0003c00000 */
[----:B------:R0:W1:Y:S02]  /*17520*/  SHFL.IDX P6, R14, R13, R12, R11 ;  /* 0x0000000c0d0e7389 */ /* 0x00006400000c000b */
[----:B01----:R-:W-:Y:S01]  /*17530*/  ENDCOLLECTIVE ;  /* 0x000000000000791b */ /* 0x003fe20003800000 */
.L_x_2241:
[----:B------:R-:W-:Y:S01]  /*17540*/  IMAD.MOV.U32 R16, RZ, RZ, R14 ;  /* 0x000000ffff107224 */ /* 0x000fe200078e000e */
[----:B------:R-:W-:Y:S06]  /*17550*/  BRA `(.L_x_2242) ;  /* 0xffffffe400f87947 */ /* 0x000fec000383ffff */
.L_x_2199:
        /* <DEDUP_REMOVED lines=8> */
.L_x_2244:
[----:B------:R-:W-:Y:S05]  /*175e0*/  BSYNC B0 ;  /* 0x0000000000007941 */ /* 0x000fea0003800000 */
.L_x_2243:
[----:B------:R-:W-:Y:S01]  /*175f0*/  ISETP.NE.AND P0, PT, R6, RZ, PT ;  /* 0x000000ff0600720c */ /* 0x000fe20003f05270 */
[----:B------:R-:W-:Y:S01]  /*17600*/  IMAD.MOV.U32 R11, RZ, RZ, RZ ;  /* 0x000000ffff0b7224 */ /* 0x000fe200078e00ff */
[----:B------:R-:W-:Y:S01]  /*17610*/  MOV R12, 0x2 ;  /* 0x00000002000c7802 */ /* 0x000fe20000000f00 */
[----:B------:R-:W-:Y:S01]  /*17620*/  IMAD.MOV.U32 R15, RZ, RZ, -0x1 ;  /* 0xffffffffff0f7424 */ /* 0x000fe200078e00ff */
[----:B------:R-:W-:Y:S02]  /*17630*/  SEL R14, R14, RZ, P0 ;  /* 0x000000ff0e0e7207 */ /* 0x000fe40000000000 */
[----:B------:R-:W-:-:S03]  /*17640*/  ISETP.GE.U32.AND P0, PT, R6, 0x2, PT ;  /* 0x000000020600780c */ /* 0x000fc60003f06070 */
[----:B------:R-:W-:-:S10]  /*17650*/  IMAD.IADD R13, R17, 0x1, R14 ;  /* 0x00000001110d7824 */ /* 0x000fd400078e020e */
[----:B------:R-:W-:Y:S05]  /*17660*/  WARPSYNC.COLLECTIVE R15, `(.L_x_2245) ;  /* 0x000000000f087348 */ /* 0x000fea0003c00000 */
[----:B------:R0:W1:Y:S02]  /*17670*/  SHFL.UP P6, R14, R13, R12, R11 ;  /* 0x0400000c0d0e7389 */ /* 0x00006400000c000b */
[----:B01----:R-:W-:Y:S01]  /*17680*/  ENDCOLLECTIVE ;  /* 0x000000000000791b */ /* 0x003fe20003800000 */
.L_x_2245:
        /* <DEDUP_REMOVED lines=8> */
.L_x_2246:
        /* <DEDUP_REMOVED lines=8> */
.L_x_2247:
        /* <DEDUP_REMOVED lines=8> */
.L_x_2248:
        /* <DEDUP_REMOVED lines=8> */
.L_x_2249:
[----:B------:R-:W-:Y:S05]  /*17890*/  BRA `(.L_x_2250) ;  /* 0xffffffe400c07947 */ /* 0x000fea000383ffff */
.L_x_2204:
[----:B------:R-:W-:Y:S01]  /*178a0*/  BSSY B0, `(.L_x_2251) ;  /* 0x0000008000007945 */ /* 0x000fe20003800000 */
[----:B-----5:R-:W-:Y:S01]  /*178b0*/  IMAD.MOV.U32 R13, RZ, RZ, R17 ;  /* 0x000000ffff0d7224 */ /* 0x020fe200078e0011 */
[----:B------:R-:W-:Y:S01]  /*178c0*/  MOV R11, RZ ;  /* 0x000000ff000b7202 */ /* 0x000fe20000000f00 */
[----:B------:R-:W-:Y:S02]  /*178d0*/  IMAD.MOV.U32 R12, RZ, RZ, 0x1 ;  /* 0x00000001ff0c7424 */ /* 0x000fe400078e00ff */
[----:B------:R-:W-:-:S07]  /*178e0*/  IMAD.MOV.U32 R15, RZ, RZ, -0x1 ;  /* 0xffffffffff0f7424 */ /* 0x000fce00078e00ff */
[----:B0-----:R-:W-:Y:S05]  /*178f0*/  WARPSYNC.COLLECTIVE R15, `(.L_x_2252) ;  /* 0x000000000f087348 */ /* 0x001fea0003c00000 */
[----:B------:R1:W2:Y:S02]  /*17900*/  SHFL.UP P6, R14, R13, R12, R11 ;  /* 0x0400000c0d0e7389 */ /* 0x0002a400000c000b */
[----:B012---:R-:W-:Y:S01]  /*17910*/  ENDCOLLECTIVE ;  /* 0x000000000000791b */ /* 0x007fe20003800000 */
.L_x_2252:
[----:B------:R-:W-:Y:S05]  /*17920*/  BSYNC B0 ;  /* 0x0000000000007941 */ /* 0x000fea0003800000 */
.L_x_2251:
        /* <DEDUP_REMOVED lines=10> */
.L_x_2253:
        /* <DEDUP_REMOVED lines=8> */
.L_x_2254:
        /* <DEDUP_REMOVED lines=8> */
.L_x_2255:
        /* <DEDUP_REMOVED lines=8> */
.L_x_2256:
        /* <DEDUP_REMOVED lines=8> */
.L_x_2257:
[----:B------:R-:W-:Y:S05]  /*17bd0*/  BRA `(.L_x_2258) ;  /* 0xffffffe400a87947 */ /* 0x000fea000383ffff */
.L_x_2206:
[----:B------:R-:W-:Y:S01]  /*17be0*/  BSSY B0, `(.L_x_2259) ;  /* 0x0000006000007945 */ /* 0x000fe20003800000 */
[----:B------:R-:W-:Y:S01]  /*17bf0*/  PLOP3.LUT P6, PT, P6, PT, PT, 0x8, 0x0 ;  /* 0x000000000000781c */ /* 0x000fe200037ce170 */
[----:B------:R-:W-:-:S12]  /*17c00*/  IMAD.MOV.U32 R15, RZ, RZ, -0x1 ;  /* 0xffffffffff0f7424 */ /* 0x000fd800078e00ff */
[----:B0-----:R-:W-:Y:S05]  /*17c10*/  WARPSYNC.COLLECTIVE R15, `(.L_x_2260) ;  /* 0x000000000f087348 */ /* 0x001fea0003c00000 */
[----:B------:R-:W-:Y:S01]  /*17c20*/  VOTE.ANY R14, PT, P6 ;  /* 0x00000000000e7806 */ /* 0x000fe200030e0100 */
[----:B0-----:R-:W-:Y:S06]  /*17c30*/  ENDCOLLECTIVE ;  /* 0x000000000000791b */ /* 0x001fec0003800000 */
.L_x_2260:
[----:B------:R-:W-:Y:S05]  /*17c40*/  BSYNC B0 ;  /* 0x0000000000007941 */ /* 0x000fea0003800000 */
.L_x_2259:
        /* <DEDUP_REMOVED lines=9> */
.L_x_2261:
[----:B------:R-:W-:Y:S01]  /*17ce0*/  IMAD.MOV.U32 R17, RZ, RZ, R14 ;  /* 0x000000ffff117224 */ /* 0x000fe200078e000e */
[----:B------:R-:W-:Y:S06]  /*17cf0*/  BRA `(.L_x_2262) ;  /* 0xffffffe400987947 */ /* 0x000fec000383ffff */
.L_x_2208:
[----:B------:R-:W-:Y:S01]  /*17d00*/  BSSY B0, `(.L_x_2263) ;  /* 0x0000007000007945 */ /* 0x000fe20003800000 */
[----:B------:R-:W-:Y:S01]  /*17d10*/  IMAD.MOV.U32 R13, RZ, RZ, R2 ;  /* 0x000000ffff0d7224 */ /* 0x000fe200078e0002 */
[----:B------:R-:W-:Y:S01]  /*17d20*/  MOV R11, 0x1f ;  /* 0x0000001f000b7802 */ /* 0x000fe20000000f00 */
[----:B------:R-:W-:-:S07]  /*17d30*/  IMAD.MOV.U32 R15, RZ, RZ, -0x1 ;  /* 0xffffffffff0f7424 */ /* 0x000fce00078e00ff */
[----:B012---:R-:W-:Y:S05]  /*17d40*/  WARPSYNC.COLLECTIVE R15, `(.L_x_2264) ;  /* 0x000000000f087348 */ /* 0x007fea0003c00000 */
[----:B------:R3:W4:Y:S02]  /*17d50*/  SHFL.IDX P6, R14, R13, R12, R11 ;  /* 0x0000000c0d0e7389 */ /* 0x00072400000c000b */
[----:B01234-:R-:W-:Y:S01]  /*17d60*/  ENDCOLLECTIVE ;  /* 0x000000000000791b */ /* 0x01ffe20003800000 */
.L_x_2264:
[----:B------:R-:W-:Y:S05]  /*17d70*/  BSYNC B0 ;  /* 0x0000000000007941 */ /* 0x000fea0003800000 */
.L_x_2263:
[----:B------:R-:W-:Y:S01]  /*17d80*/  IMAD.MOV.U32 R7, RZ, RZ, R14 ;  /* 0x000000ffff077224 */ /* 0x000fe200078e000e */
[----:B------:R-:W-:Y:S06]  /*17d90*/  BRA `(.L_x_2207) ;  /* 0xffffffe4008c7947 */ /* 0x000fec000383ffff */
.L_x_2212:
[----:B-1----:R1:W2:Y:S02]  /*17da0*/  SYNCS.PHASECHK.TRANS64.TRYWAIT P0, [R0+URZ+0x38820], R3 ;  /* 0x03882003000075a7 */ /* 0x0022a4000800017f */
[----:B--2---:R-:W-:Y:S05]  /*17db0*/  @!P0 NANOSLEEP.SYNCS 0x989680 ;  /* 0x009896800000895d */ /* 0x004fea0003900000 */
[----:B------:R-:W2:Y:S02]  /*17dc0*/  @!P0 SYNCS.PHASECHK.TRANS64 P0, [R0+URZ+0x38820], R3 ;  /* 0x03882003000085a7 */ /* 0x000ea4000800007f */
[----:B--2---:R-:W-:Y:S05]  /*17dd0*/  @!P0 BRA `(.L_x_2212) ;  /* 0xfffffffc00f08947 */ /* 0x004fea000383ffff */
[----:B------:R-:W-:Y:S05]  /*17de0*/  BRA `(.L_x_2265) ;  /* 0xffffffec00047947 */ /* 0x000fea000383ffff */
.L_x_2213:
        /* <DEDUP_REMOVED lines=11> */
.L_x_2267:
[----:B------:R-:W-:Y:S05]  /*17ea0*/  BSYNC B0 ;  /* 0x0000000000007941 */ /* 0x000fea0003800000 */
.L_x_2266:
[----:B------:R-:W-:Y:S05]  /*17eb0*/  BRA `(.L_x_2268) ;  /* 0xffffffe800ec7947 */ /* 0x000fea000383ffff */
.L_x_2216:
[----:B------:R-:W-:Y:S01]  /*17ec0*/  BSSY B1, `(.L_x_2269) ;  /* 0x0000006000017945 */ /* 0x000fe20003800000 */
[----:B------:R-:W-:-:S07]  /*17ed0*/  IMAD.MOV.U32 R15, RZ, RZ, -0x1 ;  /* 0xffffffffff0f7424 */ /* 0x000fce00078e00ff */
[----:B012---:R-:W-:Y:S05]  /*17ee0*/  WARPSYNC.COLLECTIVE R15, `(.L_x_2270) ;  /* 0x000000000f0c7348 */ /* 0x007fea0003c00000 */
[----:B------:R-:W-:Y:S02]  /*17ef0*/  ELECT P6, UR62, PT ;  /* 0x00000000003e782f */ /* 0x000fe400038c0000 */
[----:B------:R-:W-:Y:S01]  /*17f00*/  MOV R14, UR62 ;  /* 0x0000003e000e7c02 */ /* 0x000fe20008000f00 */
[----:B012---:R-:W-:Y:S10]  /*17f10*/  ENDCOLLECTIVE ;  /* 0x000000000000791b */ /* 0x007ff40003800000 */
.L_x_2270:
[----:B------:R-:W-:Y:S05]  /*17f20*/  BSYNC B1 ;  /* 0x0000000000017941 */ /* 0x000fea0003800000 */
.L_x_2269:
[----:B------:R-:W-:Y:S05]  /*17f30*/  BRA `(.L_x_2271) ;  /* 0xffffffe800e47947 */ /* 0x000fea000383ffff */
.L_x_2218:
[----:B-1----:R1:W2:Y:S02]  /*17f40*/  SYNCS.PHASECHK.TRANS64.TRYWAIT P0, [R6+URZ], R5 ;  /* 0x00000005060075a7 */ /* 0x0022a4000800017f */
[----:B--2---:R-:W-:Y:S05]  /*17f50*/  @!P0 NANOSLEEP.SYNCS 0x989680 ;  /* 0x009896800000895d */ /* 0x004fea0003900000 */
[----:B------:R-:W2:Y:S02]  /*17f60*/  @!P0 SYNCS.PHASECHK.TRANS64 P0, [R6+URZ], R5 ;  /* 0x00000005060085a7 */ /* 0x000ea4000800007f */
[----:B--2---:R-:W-:Y:S05]  /*17f70*/  @!P0 BRA `(.L_x_2218) ;  /* 0xfffffffc00f08947 */ /* 0x004fea000383ffff */
[----:B------:R-:W-:Y:S05]  /*17f80*/  BRA `(.L_x_2272) ;  /* 0xffffffec00287947 */ /* 0x000fea000383ffff */
.L_x_2219:
[----:B--2---:R2:W3:Y:S02]  /*17f90*/  SYNCS.PHASECHK.TRANS64.TRYWAIT P0, [R7+URZ], R2 ;  /* 0x00000002070075a7 */ /* 0x0044e4000800017f */
[----:B---3--:R-:W-:Y:S05]  /*17fa0*/  @!P0 NANOSLEEP.SYNCS 0x989680 ;  /* 0x009896800000895d */ /* 0x008fea0003900000 */
[----:B------:R-:W3:Y:S02]  /*17fb0*/  @!P0 SYNCS.PHASECHK.TRANS64 P0, [R7+URZ], R2 ;  /* 0x00000002070085a7 */ /* 0x000ee4000800007f */
[----:B---3--:R-:W-:Y:S05]  /*17fc0*/  @!P0 BRA `(.L_x_2219) ;  /* 0xfffffffc00f08947 */ /* 0x008fea000383ffff */
[----:B------:R-:W-:Y:S05]  /*17fd0*/  BRA `(.L_x_2273) ;  /* 0xffffffec001c7947 */ /* 0x000fea000383ffff */
.L_x_2221:
[----:B---3--:R3:W4:Y:S02]  /*17fe0*/  SYNCS.PHASECHK.TRANS64.TRYWAIT P0, [R4+URZ], R5 ;  /* 0x00000005040075a7 */ /* 0x008724000800017f */
[----:B----4-:R-:W-:Y:S05]  /*17ff0*/  @!P0 NANOSLEEP.SYNCS 0x989680 ;  /* 0x009896800000895d */ /* 0x010fea0003900000 */
[----:B------:R-:W4:Y:S02]  /*18000*/  @!P0 SYNCS.PHASECHK.TRANS64 P0, [R4+URZ], R5 ;  /* 0x00000005040085a7 */ /* 0x000f24000800007f */
[----:B----4-:R-:W-:Y:S05]  /*18010*/  @!P0 BRA `(.L_x_2221) ;  /* 0xfffffffc00f08947 */ /* 0x010fea000383ffff */
[----:B------:R-:W-:Y:S05]  /*18020*/  BRA `(.L_x_2274) ;  /* 0xffffffec00247947 */ /* 0x000fea000383ffff */
.L_x_2275:
        /* <DEDUP_REMOVED lines=13> */
.L_x_2845:


//--------------------- .text._ZN7cutlass13device_kernelIN5flash11enable_sm90INS1_16FlashAttnFwdSm90INS1_25CollectiveMainloopFwdSm90ILi2EN4cute5tupleIJNS5_1CILi1EEES8_S8_EEENS6_IJNS7_ILi128EEENS7_ILi80EEENS7_ILi256EEEEEELi256ENS_10bfloat16_tEfNS_4arch4Sm90ELb1ELb0ELb0ELb1ELb0ELb1ELb0ELb1ELb1ELb0ELb0ELb0EEENS1_21CollectiveEpilogueFwdINS6_IJSA_SC_SB_EEES9_SE_SG_Li256ELb1ELb0ELb0ELb0EEENS1_36VarlenDynamicPersistentTileSchedulerILi128ELi80ELi256ELi32ELb0ELb0ELb1ELb1ELb1ELb1EEEEEEEEEvNT_6ParamsE --------------------------
	.section	.text._ZN7cutlass13device_kernelIN5flash11enable_sm90INS1_16FlashAttnFwdSm90INS1_25CollectiveMainloopFwdSm90ILi2EN4cute5tupleIJNS5_1CILi1EEES8_S8_EEENS6_IJNS7_ILi128EEENS7_ILi80EEENS7_ILi256EEEEEELi256ENS_10bfloat16_tEfNS_4arch4Sm90ELb1ELb0ELb0ELb1ELb0ELb1ELb0ELb1ELb1ELb0ELb0ELb0EEENS1_21CollectiveEpilogueFwdINS6_IJSA_SC_SB_EEES9_SE_SG_Li256ELb1ELb0ELb0ELb0EEENS1_36VarlenDynamicPersistentTileSchedulerILi128ELi80ELi256ELi32ELb0ELb0ELb1ELb1ELb1ELb1EEEEEEEEEvNT_6ParamsE,"ax",@progbits
	.align	128
.text._ZN7cutlass13device_kernelIN5flash11enable_sm90INS1_16FlashAttnFwdSm90INS1_25CollectiveMainloopFwdSm90ILi2EN4cute5tupleIJNS5_1CILi1EEES8_S8_EEENS6_IJNS7_ILi128EEENS7_ILi80EEENS7_ILi256EEEEEELi256ENS_10bfloat16_tEfNS_4arch4Sm90ELb1ELb0ELb0ELb1ELb0ELb1ELb0ELb1ELb1ELb0ELb0ELb0EEENS1_21CollectiveEpilogueFwdINS6_IJSA_SC_SB_EEES9_SE_SG_Li256ELb1ELb0ELb0ELb0EEENS1_36VarlenDynamicPersistentTileSchedulerILi128ELi80ELi256ELi32ELb0ELb0ELb1ELb1ELb1ELb1EEEEEEEEEvNT_6ParamsE:
        .type           _ZN7cutlass13device_kernelIN5flash11enable_sm90INS1_16FlashAttnFwdSm90INS1_25CollectiveMainloopFwdSm90ILi2EN4cute5tupleIJNS5_1CILi1EEES8_S8_EEENS6_IJNS7_ILi128EEENS7_ILi80EEENS7_ILi256EEEEEELi256ENS_10bfloat16_tEfNS_4arch4Sm90ELb1ELb0ELb0ELb1ELb0ELb1ELb0ELb1ELb1ELb0ELb0ELb0EEENS1_21CollectiveEpilogueFwdINS6_IJSA_SC_SB_EEES9_SE_SG_Li256ELb1ELb0ELb0ELb0EEENS1_36VarlenDynamicPersistentTileSchedulerILi128ELi80ELi256ELi32ELb0ELb0ELb1ELb1ELb1ELb1EEEEEEEEEvNT_6ParamsE,@function
        .size           _ZN7cutlass13device_kernelIN5flash11enable_sm90INS1_16FlashAttnFwdSm90INS1_25CollectiveMainloopFwdSm90ILi2EN4cute5tupleIJNS5_1CILi1EEES8_S8_EEENS6_IJNS7_ILi128EEENS7_ILi80EEENS7_ILi256EEEEEELi256ENS_10bfloat16_tEfNS_4arch4Sm90ELb1ELb0ELb0ELb1ELb0ELb1ELb0ELb1ELb1ELb0ELb0ELb0EEENS1_21CollectiveEpilogueFwdINS6_IJSA_SC_SB_EEES9_SE_SG_Li256ELb1ELb0ELb0ELb0EEENS1_36VarlenDynamicPersistentTileSchedulerILi128ELi80ELi256ELi32ELb0ELb0ELb1ELb1ELb1ELb1EEEEEEEEEvNT_6ParamsE,(.L_x_2846 - _ZN7cutlass13device_kernelIN5flash11enable_sm90INS1_16FlashAttnFwdSm90INS1_25CollectiveMainloopFwdSm90ILi2EN4cute5tupleIJNS5_1CILi1EEES8_S8_EEENS6_IJNS7_ILi128EEENS7_ILi80EEENS7_ILi256EEEEEELi256ENS_10bfloat16_tEfNS_4arch4Sm90ELb1ELb0ELb0ELb1ELb0ELb1ELb0ELb1ELb1ELb0ELb0ELb0EEENS1_21CollectiveEpilogueFwdINS6_IJSA_SC_SB_EEES9_SE_SG_Li256ELb1ELb0ELb0ELb0EEENS1_36VarlenDynamicPersistentTileSchedulerILi128ELi80ELi256ELi32ELb0ELb0ELb1ELb1ELb1ELb1EEEEEEEEEvNT_6ParamsE)
        .other          _ZN7cutlass13device_kernelIN5flash11enable_sm90INS1_16FlashAttnFwdSm90INS1_25CollectiveMainloopFwdSm90ILi2EN4cute5tupleIJNS5_1CILi1EEES8_S8_EEENS6_IJNS7_ILi128EEENS7_ILi80EEENS7_ILi256EEEEEELi256ENS_10bfloat16_tEfNS_4arch4Sm90ELb1ELb0ELb0ELb1ELb0ELb1ELb0ELb1ELb1ELb0ELb0ELb0EEENS1_21CollectiveEpilogueFwdINS6_IJSA_SC_SB_EEES9_SE_SG_Li256ELb1ELb0ELb0ELb0EEENS1_36VarlenDynamicPersistentTileSchedulerILi128ELi80ELi256ELi32ELb0ELb0ELb1ELb1ELb1ELb1EEEEEEEEEvNT_6ParamsE,@"STO_CUDA_ENTRY STV_DEFAULT"
_ZN7cutlass13device_kernelIN5flash11enable_sm90INS1_16FlashAttnFwdSm90INS1_25CollectiveMainloopFwdSm90ILi2EN4cute5tupleIJNS5_1CILi1EEES8_S8_EEENS6_IJNS7_ILi128EEENS7_ILi80EEENS7_ILi256EEEEEELi256ENS_10bfloat16_tEfNS_4arch4Sm90ELb1ELb0ELb0ELb1ELb0ELb1ELb0ELb1ELb1ELb0ELb0ELb0EEENS1_21CollectiveEpilogueFwdINS6_IJSA_SC_SB_EEES9_SE_SG_Li256ELb1ELb0ELb0ELb0EEENS1_36VarlenDynamicPersistentTileSchedulerILi128ELi80ELi256ELi32ELb0ELb0ELb1ELb1ELb1ELb1EEEEEEEEEvNT_6ParamsE:
        /* <DEDUP_REMOVED lines=27> */
.L_x_2277:
[----:B------:R-:W-:Y:S05]  /*01b0*/  BSYNC B0 ;  /* 0x0000000000007941 */ /* 0x000fea0003800000 */
.L_x_2276:
        /* <DEDUP_REMOVED lines=41> */
.L_x_2278:
        /* <DEDUP_REMOVED lines=22> */
.L_x_2279:
        /* <DEDUP_REMOVED lines=18> */
.L_x_2280:
        /* <DEDUP_REMOVED lines=22> */
.L_x_2281:
        /* <DEDUP_REMOVED lines=22> */
.L_x_2282:
[----:B0-----:R-:W-:Y:S01]  /*0990*/  UMOV UR4, 0x1 ;  /* 0x0000000100047882 */ /* 0x001fe20000000000 */
[----:B------:R-:W-:Y:S01]  /*09a0*/  PLOP3.LUT P0, PT, PT, PT, UP0, 0x80, 0x0 ;  /* 0x000000000000781c */ /* 0x000fe20003f0f008 */
[----:B------:R-:W-:Y:S01]  /*09b0*/  USEL UR4, UR4, 0x2, !UP0 ;  /* 0x0000000204047887 */ /* 0x000fe2000c000000 */
[----:B------:R-:W-:Y:S01]  /*09c0*/  NOP ;  /* 0x0000000000007918 */ /* 0x000fe20000000000 */
[----:B------:R-:W-:Y:S01]  /*09d0*/  ULDC.64 UR60, c[0x0][0x208] ;  /* 0x00008200003c7ab9 */ /* 0x000fe20000000a00 */
[----:B------:R-:W-:Y:S03]  /*09e0*/  BSSY B7, `(.L_x_2283) ;  /* 0x0002d6c000077945 */ /* 0x000fe60003800000 */
[----:B------:R-:W-:-:S05]  /*09f0*/  IMAD.U32 R2, RZ, RZ, UR4 ;  /* 0x00000004ff027e24 */ /* 0x000fca000f8e00ff */
[----:B------:R0:W-:Y:S01]  /*0a00*/  STL [R1+0x90], R2 ;  /* 0x0000900201007387 */ /* 0x0001e20000100800 */
[----:B-12-4-:R-:W-:Y:S06]  /*0a10*/  BAR.SYNC.DEFER_BLOCKING 0x0 ;  /* 0x0000000000007b1d */ /* 0x016fec0000010000 */
[----:B------:R-:W-:Y:S05]  /*0a20*/  @!P0 BRA `(.L_x_2284) ;  /* 0x0000026c00d88947 */ /* 0x000fea0003800000 */
.L_x_2285:
        /* <DEDUP_REMOVED lines=15> */
[----:B0-----:R-:W2:Y:S01]  /*0b20*/  LDL R2, [R1+0x90] ;  /* 0x0000900001027983 */ /* 0x001ea20000100800 */
[----:B------:R-:W-:Y:S01]  /*0b30*/  R2UR UR4, R16 ;  /* 0x00000000100472ca */ /* 0x000fe200000e0000 */
[----:B------:R-:W-:Y:S01]  /*0b40*/  IMAD.MOV.U32 R18, RZ, RZ, RZ ;  /* 0x000000ffff127224 */ /* 0x000fe200078e00ff */
[----:B------:R-:W0:Y:S01]  /*0b50*/  S2R R0, SR_TID.X ;  /* 0x0000000000007919 */ /* 0x000e220000002100 */
[----:B------:R-:W-:Y:S02]  /*0b60*/  IMAD.MOV.U32 R221, RZ, RZ, RZ ;  /* 0x000000ffffdd7224 */ /* 0x000fe400078e00ff */
[----:B------:R-:W-:Y:S02]  /*0b70*/  IMAD.MOV.U32 R219, RZ, RZ, RZ ;  /* 0x000000ffffdb7224 */ /* 0x000fe400078e00ff */
[----:B------:R-:W-:-:S06]  /*0b80*/  IMAD.MOV.U32 R214, RZ, RZ, RZ ;  /* 0x000000ffffd67224 */ /* 0x000fcc00078e00ff */
[----:B------:R-:W-:Y:S01]  /*0b90*/  UIADD3 UR4, UR4, 0x14400, URZ ;  /* 0x0001440004047890 */ /* 0x000fe2000fffe03f */
[----:B0-----:R-:W-:-:S05]  /*0ba0*/  VIADD R0, R0, 0xffffff80 ;  /* 0xffffff8000007836 */ /* 0x001fca0000000000 */
[----:B------:R-:W-:-:S04]  /*0bb0*/  SHF.R.S32.HI R3, RZ, 0x1f, R0 ;  /* 0x0000001fff037819 */ /* 0x000fc80000011400 */
[CC--:B------:R-:W-:Y:S02]  /*0bc0*/  LEA.HI R5, R3.reuse, R0.reuse, RZ, 0x5 ;  /* 0x0000000003057211 */ /* 0x0c0fe400078f28ff */
[CC--:B------:R-:W-:Y:S02]  /*0bd0*/  LEA.HI R4, R3.reuse, R0.reuse, RZ, 0x4 ;  /* 0x0000000003047211 */ /* 0x0c0fe400078f20ff */
[-C--:B------:R-:W-:Y:S01]  /*0be0*/  LEA.HI R22, R3, R0.reuse, RZ, 0x3 ;  /* 0x0000000003167211 */ /* 0x080fe200078f18ff */
[----:B------:R-:W-:Y:S01]  /*0bf0*/  IMAD.SHL.U32 R6, R5, 0x20, RZ ;  /* 0x0000002005067824 */ /* 0x000fe200078e00ff */
[----:B------:R-:W-:Y:S02]  /*0c00*/  LEA.HI R12, R3, R0, RZ, 0x6 ;  /* 0x00000000030c7211 */ /* 0x000fe400078f30ff */
[----:B------:R-:W-:Y:S02]  /*0c10*/  LOP3.LUT R7, R22, 0xfffffff8, RZ, 0xc0, !PT ;  /* 0xfffffff816077812 */ /* 0x000fe400078ec0ff */
[----:B------:R-:W-:Y:S01]  /*0c20*/  LOP3.LUT R6, R6, 0xfffffc00, RZ, 0xc0, !PT ;  /* 0xfffffc0006067812 */ /* 0x000fe200078ec0ff */
[----:B------:R-:W-:Y:S01]  /*0c30*/  IMAD.SHL.U32 R12, R12, 0x8, RZ ;  /* 0x000000080c0c7824 */ /* 0x000fe200078e00ff */
[----:B------:R-:W-:-:S04]  /*0c40*/  SHF.R.S32.HI R22, RZ, 0x3, R22 ;  /* 0x00000003ff167819 */ /* 0x000fc80000011416 */
[----:B------:R-:W-:Y:S01]  /*0c50*/  LOP3.LUT R236, R12, 0xfffffe00, RZ, 0xc0, !PT ;  /* 0xfffffe000cec7812 */ /* 0x000fe200078ec0ff */
[C---:B------:R-:W-:Y:S01]  /*0c60*/  IMAD.SHL.U32 R234, R22.reuse, 0x40, RZ ;  /* 0x0000004016ea7824 */ /* 0x040fe200078e00ff */
[----:B------:R-:W-:Y:S01]  /*0c70*/  SHF.R.S32.HI R23, RZ, 0x1f, R22 ;  /* 0x0000001fff177819 */ /* 0x000fe20000011416 */
[C---:B------:R-:W-:Y:S02]  /*0c80*/  VIADD R218, R22.reuse, 0x20 ;  /* 0x0000002016da7836 */ /* 0x040fe40000000000 */
[----:B------:R-:W-:Y:S02]  /*0c90*/  VIADD R220, R22, 0x40 ;  /* 0x0000004016dc7836 */ /* 0x000fe40000000000 */
[----:B------:R-:W-:Y:S02]  /*0ca0*/  IMAD.SHL.U32 R229, R218, 0x40, RZ ;  /* 0x00000040dae57824 */ /* 0x000fe400078e00ff */
[----:B------:R-:W-:-:S03]  /*0cb0*/  IMAD.SHL.U32 R228, R220, 0x40, RZ ;  /* 0x00000040dce47824 */ /* 0x000fc600078e00ff */
[----:B------:R-:W-:Y:S02]  /*0cc0*/  LOP3.LUT R229, R229, 0x1c0, RZ, 0xc0, !PT ;  /* 0x000001c0e5e57812 */ /* 0x000fe400078ec0ff */
[----:B------:R-:W-:Y:S02]  /*0cd0*/  LOP3.LUT R228, R228, 0x1c0, RZ, 0xc0, !PT ;  /* 0x000001c0e4e47812 */ /* 0x000fe400078ec0ff */
[----:B------:R-:W-:Y:S02]  /*0ce0*/  SHF.R.U32.HI R233, RZ, 0x3, R229 ;  /* 0x00000003ffe97819 */ /* 0x000fe400000116e5 */
[----:B------:R-:W-:Y:S02]  /*0cf0*/  SHF.R.U32.HI R232, RZ, 0x3, R228 ;  /* 0x00000003ffe87819 */ /* 0x000fe400000116e4 */
[----:B--2---:R-:W-:Y:S02]  /*0d00*/  R2UR UR5, R2 ;  /* 0x00000000020572ca */ /* 0x004fe400000e0000 */
[----:B------:R-:W-:-:S02]  /*0d10*/  LEA.HI R2, R3, R0, RZ, 0x7 ;  /* 0x0000000003027211 */ /* 0x000fc400078f38ff */
[----:B------:R-:W-:Y:S02]  /*0d20*/  LOP3.LUT R3, R4, 0x3fffff0, RZ, 0xc0, !PT ;  /* 0x03fffff004037812 */ /* 0x000fe400078ec0ff */
[----:B------:R-:W-:-:S03]  /*0d30*/  LOP3.LUT R9, R2, 0xffffff80, RZ, 0xc0, !PT ;  /* 0xffffff8002097812 */ /* 0x000fc600078ec0ff */
[C---:B------:R-:W-:Y:S01]  /*0d40*/  IMAD.IADD R5, R0.reuse, 0x1, -R3 ;  /* 0x0000000100057824 */ /* 0x040fe200078e0a03 */
[----:B------:R-:W-:Y:S01]  /*0d50*/  SHF.R.S32.HI R3, RZ, 0x7, R2 ;  /* 0x00000007ff037819 */ /* 0x000fe20000011402 */
[C---:B------:R-:W-:Y:S02]  /*0d60*/  IMAD.IADD R9, R0.reuse, 0x1, -R9 ;  /* 0x0000000100097824 */ /* 0x040fe400078e0a09 */
[----:B------:R-:W-:Y:S01]  /*0d70*/  IMAD.IADD R0, R0, 0x1, -R7 ;  /* 0x0000000100007824 */ /* 0x000fe200078e0a07 */
[----:B------:R-:W-:Y:S01]  /*0d80*/  SHF.R.S32.HI R7, RZ, 0x4, R4 ;  /* 0x00000004ff077819 */ /* 0x000fe20000011404 */
[----:B------:R-:W-:Y:S01]  /*0d90*/  IMAD R5, R5, 0x40, R6 ;  /* 0x0000004005057824 */ /* 0x000fe200078e0206 */
[----:B------:R-:W-:Y:S01]  /*0da0*/  SHF.R.S32.HI R8, RZ, 0x1f, R9 ;  /* 0x0000001fff087819 */ /* 0x000fe20000011409 */
[----:B------:R-:W-:Y:S01]  /*0db0*/  IMAD.SHL.U32 R212, R0, 0x4, RZ ;  /* 0x0000000400d47824 */ /* 0x000fe200078e00ff */
[----:B------:R-:W-:Y:S01]  /*0dc0*/  LEA.HI R2, R2, R3, RZ, 0x1 ;  /* 0x0000000302027211 */ /* 0x000fe200078f08ff */
[----:B------:R-:W-:Y:S01]  /*0dd0*/  ULOP3.LUT UR5, UR5, 0x1, URZ, 0xfc, !UPT ;  /* 0x0000000105057892 */ /* 0x000fe2000f8efc3f */
[----:B------:R-:W-:Y:S01]  /*0de0*/  LEA.HI R10, R8, R9, RZ, 0x2 ;  /* 0x00000009080a7211 */ /* 0x000fe200078f10ff */
[----:B------:R-:W-:Y:S01]  /*0df0*/  VIADD R215, R212, 0x40 ;  /* 0x00000040d4d77836 */ /* 0x000fe20000000000 */
[----:B------:R-:W-:Y:S01]  /*0e00*/  LEA.HI R4, R4, R7, RZ, 0x1 ;  /* 0x0000000704047211 */ /* 0x000fe200078f08ff */
[----:B------:R-:W-:Y:S01]  /*0e10*/  IMAD.SHL.U32 R17, R0, 0x8, RZ ;  /* 0x0000000800117824 */ /* 0x000fe200078e00ff */
[--C-:B------:R-:W-:Y:S01]  /*0e20*/  SHF.R.S32.HI R6, RZ, 0x2, R10.reuse ;  /* 0x00000002ff067819 */ /* 0x100fe2000001140a */
[C---:B------:R-:W-:Y:S01]  /*0e30*/  IMAD.IADD R19, R212.reuse, 0x1, R215 ;  /* 0x00000001d4137824 */ /* 0x040fe200078e02d7 */
[----:B------:R-:W-:Y:S01]  /*0e40*/  SHF.R.S32.HI R11, RZ, 0x1f, R10 ;  /* 0x0000001fff0b7819 */ /* 0x000fe2000001140a */
[----:B------:R-:W-:Y:S01]  /*0e50*/  VIADD R216, R212, 0x20 ;  /* 0x00000020d4d87836 */ /* 0x000fe20000000000 */
[----:B------:R-:W-:Y:S01]  /*0e60*/  LOP3.LUT R2, R2, 0x3fffffe, RZ, 0xc0, !PT ;  /* 0x03fffffe02027812 */ /* 0x000fe200078ec0ff */
[----:B------:R-:W-:Y:S01]  /*0e70*/  VIADD R217, R212, 0x60 ;  /* 0x00000060d4d97836 */ /* 0x000fe20000000000 */
[----:B------:R-:W-:-:S02]  /*0e80*/  LEA.HI R11, R11, R6, RZ, 0x3 ;  /* 0x000000060b0b7211 */ /* 0x000fc400078f18ff */
[----:B------:R-:W-:Y:S01]  /*0e90*/  LOP3.LUT R4, R4, 0x1ffffffe, RZ, 0xc0, !PT ;  /* 0x1ffffffe04047812 */ /* 0x000fe200078ec0ff */
[----:B------:R-:W-:Y:S01]  /*0ea0*/  IMAD.IADD R2, R3, 0x1, -R2 ;  /* 0x0000000103027824 */ /* 0x000fe200078e0a02 */
[----:B------:R-:W-:Y:S02]  /*0eb0*/  LOP3.LUT R11, R11, 0xfffffff8, RZ, 0xc0, !PT ;  /* 0xfffffff80b0b7812 */ /* 0x000fe400078ec0ff */
[----:B------:R-:W-:Y:S01]  /*0ec0*/  LEA.HI R8, R8, R9, RZ, 0x5 ;  /* 0x0000000908087211 */ /* 0x000fe200078f28ff */
[----:B------:R-:W-:Y:S01]  /*0ed0*/  IMAD.IADD R4, R7, 0x1, -R4 ;  /* 0x0000000107047824 */ /* 0x000fe200078e0a04 */
[----:B------:R-:W-:Y:S01]  /*0ee0*/  LOP3.LUT R10, R10, 0x7ffffffc, RZ, 0xc0, !PT ;  /* 0x7ffffffc0a0a7812 */ /* 0x000fe200078ec0ff */
[----:B------:R-:W-:Y:S01]  /*0ef0*/  IMAD.IADD R11, R6, 0x1, -R11 ;  /* 0x00000001060b7824 */ /* 0x000fe200078e0a0b */
[----:B------:R-:W-:Y:S01]  /*0f00*/  SHF.R.S32.HI R6, RZ, 0x1f, R19 ;  /* 0x0000001fff067819 */ /* 0x000fe20000011413 */
[----:B------:R-:W-:Y:S01]  /*0f10*/  IMAD R4, R4, 0x8, R5 ;  /* 0x0000000804047824 */ /* 0x000fe200078e0205 */
[----:B------:R-:W-:-:S02]  /*0f20*/  SHF.R.S32.HI R8, RZ, 0x5, R8 ;  /* 0x00000005ff087819 */ /* 0x000fc40000011408 */
[CC--:B------:R-:W-:Y:S02]  /*0f30*/  LEA.HI R3, R6.reuse, R19.reuse, RZ, 0x3 ;  /* 0x0000001306037211 */ /* 0x0c0fe400078f18ff */
[----:B------:R-:W-:Y:S01]  /*0f40*/  LEA.HI R6, R6, R19, RZ, 0x6 ;  /* 0x0000001306067211 */ /* 0x000fe200078f30ff */
[----:B------:R-:W-:Y:S01]  /*0f50*/  IMAD R11, R8, 0x10, R11 ;  /* 0x00000010080b7824 */ /* 0x000fe200078e020b */
[----:B------:R-:W-:Y:S01]  /*0f60*/  LOP3.LUT R3, R3, 0x38, RZ, 0xc0, !PT ;  /* 0x0000003803037812 */ /* 0x000fe200078ec0ff */
[----:B------:R0:W-:Y:S01]  /*0f70*/  STL [R1+0x8c], R4 ;  /* 0x00008c0401007387 */ /* 0x0001e20000100800 */
[----:B------:R-:W-:Y:S01]  /*0f80*/  SHF.R.S32.HI R0, RZ, 0x1f, R220 ;  /* 0x0000001fff007819 */ /* 0x000fe200000114dc */
[----:B------:R-:W-:Y:S01]  /*0f90*/  IMAD.SHL.U32 R5, R6, 0x80, RZ ;  /* 0x0000008006057824 */ /* 0x000fe200078e00ff */
[----:B------:R-:W-:Y:S01]  /*0fa0*/  LOP3.LUT R6, R3, 0x1c0, R234, 0xf8, !PT ;  /* 0x000001c003067812 */ /* 0x000fe200078ef8ea */
[----:B------:R-:W-:Y:S02]  /*0fb0*/  IMAD.IADD R3, R9, 0x1, -R10 ;  /* 0x0000000109037824 */ /* 0x000fe400078e0a0a */
[----:B------:R-:W-:Y:S01]  /*0fc0*/  IMAD R2, R2, 0x40, R11 ;  /* 0x0000004002027824 */ /* 0x000fe200078e020b */
[----:B------:R-:W-:-:S02]  /*0fd0*/  LOP3.LUT R5, R5, 0xffffe000, RZ, 0xc0, !PT ;  /* 0xffffe00005057812 */ /* 0x000fc400078ec0ff */
[----:B------:R1:W-:Y:S01]  /*0fe0*/  STL [R1+0x64], R3 ;  /* 0x0000640301007387 */ /* 0x0003e20000100800 */
[----:B0-----:R-:W-:-:S03]  /*0ff0*/  LOP3.LUT R4, R234, 0x1c0, RZ, 0xc0, !PT ;  /* 0x000001c0ea047812 */ /* 0x001fc600078ec0ff */
[----:B------:R0:W-:Y:S01]  /*1000*/  STL [R1+0x68], R2 ;  /* 0x0000680201007387 */ /* 0x0001e20000100800 */
[----:B------:R-:W-:Y:S02]  /*1010*/  SHF.R.U32.HI R235, RZ, 0x3, R4 ;  /* 0x00000003ffeb7819 */ /* 0x000fe40000011604 */
[----:B------:R-:W-:Y:S01]  /*1020*/  LOP3.LUT R237, R4, 0x38, R17, 0xf8, !PT ;  /* 0x0000003804ed7812 */ /* 0x000fe200078ef811 */
[----:B------:R-:W-:Y:S01]  /*1030*/  STL [R1+0x80], RZ ;  /* 0x000080ff01007387 */ /* 0x000fe20000100800 */
[----:B------:R-:W-:Y:S02]  /*1040*/  LOP3.LUT R6, R6, R235, RZ, 0x3c, !PT ;  /* 0x000000eb06067212 */ /* 0x000fe400078e3cff */
[----:B-1----:R-:W-:Y:S02]  /*1050*/  SHF.R.S32.HI R3, RZ, 0x1f, R218 ;  /* 0x0000001fff037819 */ /* 0x002fe400000114da */
[----:B------:R-:W-:Y:S01]  /*1060*/  IADD3 R6, R6, R5, R236 ;  /* 0x0000000506067210 */ /* 0x000fe20007ffe0ec */
[----:B0-----:R-:W-:Y:S01]  /*1070*/  IMAD.U32 R2, RZ, RZ, UR5 ;  /* 0x00000005ff027e24 */ /* 0x001fe2000f8e00ff */
[----:B------:R-:W-:-:S02]  /*1080*/  SHF.R.S32.HI R5, RZ, 0x1f, R220 ;  /* 0x0000001fff057819 */ /* 0x000fc400000114dc */
[----:B------:R-:W-:Y:S02]  /*1090*/  LEA.HI R3, R3, R218, RZ, 0x3 ;  /* 0x000000da03037211 */ /* 0x000fe400078f18ff */
[----:B------:R0:W-:Y:S01]  /*10a0*/  STL [R1+0x60], R2 ;  /* 0x0000600201007387 */ /* 0x0001e20000100800 */
[----:B------:R-:W-:Y:S02]  /*10b0*/  LEA.HI R5, R5, R220, RZ, 0x3 ;  /* 0x000000dc05057211 */ /* 0x000fe400078f18ff */
[----:B------:R-:W-:Y:S01]  /*10c0*/  IMAD.SHL.U32 R3, R3, 0x40, RZ ;  /* 0x0000004003037824 */ /* 0x000fe200078e00ff */
[----:B------:R-:W-:Y:S02]  /*10d0*/  LOP3.LUT R237, R236, R237, R235, 0xf6, !PT ;  /* 0x000000edeced7212 */ /* 0x000fe400078ef6eb */
[----:B------:R-:W-:Y:S02]  /*10e0*/  IMAD.SHL.U32 R5, R5, 0x40, RZ ;  /* 0x0000004005057824 */ /* 0x000fe400078e00ff */
[----:B------:R-:W-:Y:S01]  /*10f0*/  LOP3.LUT R230, R3, 0xfffffe00, RZ, 0xc0, !PT ;  /* 0xfffffe0003e67812 */ /* 0x000fe200078ec0ff */
[----:B0-----:R-:W-:-:S02]  /*1100*/  IMAD.U32 R2, RZ, RZ, UR4 ;  /* 0x00000004ff027e24 */ /* 0x001fc4000f8e00ff */
[----:B------:R-:W-:-:S03]  /*1110*/  LOP3.LUT R231, R5, 0xfffffe00, RZ, 0xc0, !PT ;  /* 0xfffffe0005e77812 */ /* 0x000fc600078ec0ff */
[----:B------:R0:W-:Y:S02]  /*1120*/  STL [R1+0x7c], R2 ;  /* 0x00007c0201007387 */ /* 0x0001e40000100800 */
[----:B0-----:R-:W-:-:S05]  /*1130*/  SHF.R.S32.HI R2, RZ, 0x1f, R218 ;  /* 0x0000001fff027819 */ /* 0x001fca00000114da */
[----:B------:R0:W-:Y:S04]  /*1140*/  STL [R1+0x70], R2 ;  /* 0x0000700201007387 */ /* 0x0001e80000100800 */
[----:B------:R1:W-:Y:S01]  /*1150*/  STL [R1+0x6c], R0 ;  /* 0x00006c0001007387 */ /* 0x0003e20000100800 */
[C---:B0-----:R-:W-:Y:S02]  /*1160*/  VIADD R2, R17.reuse, 0x80 ;  /* 0x0000008011027836 */ /* 0x041fe40000000000 */
[----:B-1----:R-:W-:Y:S01]  /*1170*/  VIADD R0, R17, 0xc0 ;  /* 0x000000c011007836 */ /* 0x002fe20000000000 */
[----:B------:R-:W-:-:S05]  /*1180*/  LEA R0, R6, UR4, 0x1 ;  /* 0x0000000406007c11 */ /* 0x000fca000f8e08ff */
[----:B------:R0:W-:Y:S02]  /*1190*/  STL [R1+0x88], R0 ;  /* 0x0000880001007387 */ /* 0x0001e40000100800 */
.L_x_2566:
[----:B------:R-:W1:Y:S01]  /*11a0*/  LDC.64 R2, c[0x0][0xc60] ;  /* 0x00031800ff027b82 */ /* 0x000e620000000a00 */
[----:B------:R-:W-:Y:S01]  /*11b0*/  ULDC.64 UR4, c[0x0][0xa28] ;  /* 0x00028a0000047ab9 */ /* 0x000fe20000000a00 */
[----:B------:R-:W-:Y:S01]  /*11c0*/  ULDC.64 UR8, c[0x0][0xa18] ;  /* 0x0002860000087ab9 */ /* 0x000fe20000000a00 */
[----:B------:R-:W-:Y:S01]  /*11d0*/  ULDC.64 UR6, c[0x0][0xa08] ;  /* 0x0002820000067ab9 */ /* 0x000fe20000000a00 */
[----:B-1----:R-:W-:-:S05]  /*11e0*/  IMAD.WIDE R2, R227, 0x4, R2 ;  /* 0x00000004e3027825 */ /* 0x002fca00078e0202 */
[----:B0-2345:R-:W0:Y:S01]  /*11f0*/  LDG.E R8, desc[UR60][R2.64] ;  /* 0x0000003c02087981 */ /* 0x03de22000c1e1900 */
[----:B------:R-:W-:Y:S01]  /*1200*/  ISETP.NE.U32.AND P2, PT, RZ, UR4, PT ;  /* 0x00000004ff007c0c */ /* 0x000fe2000bf45070 */
[----:B------:R-:W-:Y:S01]  /*1210*/  IMAD.MOV.U32 R26, RZ, RZ, RZ ;  /* 0x000000ffff1a7224 */ /* 0x000fe200078e00ff */
[----:B------:R-:W-:Y:S02]  /*1220*/  ISETP.NE.U32.AND P1, PT, RZ, UR8, PT ;  /* 0x00000008ff007c0c */ /* 0x000fe4000bf25070 */
[----:B------:R-:W-:Y:S02]  /*1230*/  ISETP.NE.AND.EX P2, PT, RZ, UR5, PT, P2 ;  /* 0x00000005ff007c0c */ /* 0x000fe4000bf45320 */
[----:B------:R-:W-:Y:S02]  /*1240*/  ISETP.NE.AND.EX P1, PT, RZ, UR9, PT, P1 ;  /* 0x00000009ff007c0c */ /* 0x000fe4000bf25310 */
[----:B------:R-:W-:-:S04]  /*1250*/  ISETP.NE.U32.AND P0, PT, RZ, UR6, PT ;  /* 0x00000006ff007c0c */ /* 0x000fc8000bf05070 */
[----:B------:R-:W-:Y:S02]  /*1260*/  ISETP.NE.AND.EX P0, PT, RZ, UR7, PT, P0 ;  /* 0x00000007ff007c0c */ /* 0x000fe4000bf05300 */
[----:B0-----:R-:W-:Y:S01]  /*1270*/  SHF.R.S32.HI R0, RZ, 0x1f, R8 ;  /* 0x0000001fff007819 */ /* 0x001fe20000011408 */
[C---:B------:R-:W-:Y:S02]  /*1280*/  IMAD.SHL.U32 R28, R8.reuse, 0x4, RZ ;  /* 0x00000004081c7824 */ /* 0x040fe400078e00ff */
[C---:B------:R-:W-:Y:S01]  /*1290*/  @P2 LEA R2, P3, R8.reuse, UR4, 0x2 ;  /* 0x0000000408022c11 */ /* 0x040fe2000f8610ff */
[----:B------:R0:W-:Y:S01]  /*12a0*/  STL [R1+0x74], R8 ;  /* 0x0000740801007387 */ /* 0x0001e20000100800 */
[C-C-:B------:R-:W-:Y:S02]  /*12b0*/  SHF.L.U64.HI R29, R8.reuse, 0x2, R0.reuse ;  /* 0x00000002081d7819 */ /* 0x140fe40000010200 */
[----:B------:R-:W-:Y:S01]  /*12c0*/  @P2 LEA.HI.X R3, R8, UR5, R0, 0x2, P3 ;  /* 0x0000000508032c11 */ /* 0x000fe200098f1400 */
[----:B------:R-:W-:Y:S01]  /*12d0*/  IMAD.MOV.U32 R0, RZ, RZ, RZ ;  /* 0x000000ffff007224 */ /* 0x000fe200078e00ff */
[----:B------:R-:W-:Y:S01]  /*12e0*/  IADD3 R6, P4, R28, UR6, RZ ;  /* 0x000000061c067c10 */ /* 0x000fe2000ff9e0ff */
[----:B------:R-:W-:-:S04]  /*12f0*/  ULDC UR4, c[0x0][0x288] ;  /* 0x0000a20000047ab9 */ /* 0x000fc80000000800 */
[----:B------:R0:W5:Y:S01]  /*1300*/  @P2 LDG.E R0, desc[UR60][R2.64] ;  /* 0x0000003c02002981 */ /* 0x000162000c1e1900 */
[----:B------:R-:W-:Y:S01]  /*1310*/  @P1 IADD3 R4, P2, R28, UR8, RZ ;  /* 0x000000081c041c10 */ /* 0x000fe2000ff5e0ff */
[----:B------:R-:W-:Y:S01]  /*1320*/  IMAD.U32 R224, RZ, RZ, UR4 ;  /* 0x00000004ffe07e24 */ /* 0x000fe2000f8e00ff */
[C---:B------:R-:W-:Y:S01]  /*1330*/  IADD3.X R7, R29.reuse, UR7, RZ, P4, !PT ;  /* 0x000000071d077c10 */ /* 0x040fe2000a7fe4ff */
[----:B------:R0:W-:Y:S01]  /*1340*/  STL [R1+0x84], R225 ;  /* 0x000084e101007387 */ /* 0x0001e20000100800 */
[----:B------:R-:W-:Y:S01]  /*1350*/  @P1 IADD3.X R5, R29, UR9, RZ, P2, !PT ;  /* 0x000000091d051c10 */ /* 0x000fe200097fe4ff */
[----:B------:R-:W-:Y:S01]  /*1360*/  ULDC.64 UR4, c[0x0][0x3f8] ;  /* 0x0000fe0000047ab9 */ /* 0x000fe20000000a00 */
[----:B------:R-:W-:Y:S01]  /*1370*/  ULDC.64 UR6, c[0x0][0xa20] ;  /* 0x0002880000067ab9 */ /* 0x000fe20000000a00 */
[----:B------:R0:W5:Y:S04]  /*1380*/  @P0 LDG.E R26, desc[UR60][R6.64] ;  /* 0x0000003c061a0981 */ /* 0x000168000c1e1900 */
[----:B------:R0:W5:Y:S04]  /*1390*/  @P1 LDG.E R224, desc[UR60][R4.64] ;  /* 0x0000003c04e01981 */ /* 0x000168000c1e1900 */
[----:B------:R0:W-:Y:S01]  /*13a0*/  STL [R1+0x78], R226 ;  /* 0x000078e201007387 */ /* 0x0001e20000100800 */
[----:B------:R-:W-:-:S03]  /*13b0*/  UISETP.NE.U32.AND UP0, UPT, UR4, URZ, UPT ;  /* 0x0000003f0400728c */ /* 0x000fc6000bf05070 */
[----:B------:R-:W-:Y:S01]  /*13c0*/  ULDC UR4, c[0x0][0x404] ;  /* 0x0001010000047ab9 */ /* 0x000fe20000000800 */
[----:B------:R-:W-:Y:S01]  /*13d0*/  UISETP.NE.AND.EX UP0, UPT, UR5, URZ, UPT, UP0 ;  /* 0x0000003f0500728c */ /* 0x000fe2000bf05300 */
[----:B------:R-:W-:Y:S02]  /*13e0*/  ISETP.NE.U32.AND P2, PT, RZ, UR6, PT ;  /* 0x00000006ff007c0c */ /* 0x000fe4000bf45070 */
[----:B------:R-:W-:Y:S01]  /*13f0*/  ULDC UR5, c[0x0][0x2e0] ;  /* 0x0000b80000057ab9 */ /* 0x000fe20000000800 */
[----:B------:R-:W-:Y:S01]  /*1400*/  USEL UR4, UR4, 0x1, UP0 ;  /* 0x0000000104047887 */ /* 0x000fe20008000000 */
[----:B------:R-:W-:-:S03]  /*1410*/  ISETP.NE.AND.EX P2, PT, RZ, UR7, PT, P2 ;  /* 0x00000007ff007c0c */ /* 0x000fc6000bf45320 */
[----:B------:R-:W-:-:S03]  /*1420*/  UIMAD UR4, UR4, UR5, URZ ;  /* 0x00000005040472a4 */ /* 0x000fc6000f8e023f */
[----:B------:R-:W-:Y:S01]  /*1430*/  ULDC UR5, c[0x0][0x338] ;  /* 0x0000ce0000057ab9 */ /* 0x000fe20000000800 */
[----:B------:R-:W-:Y:S01]  /*1440*/  IMAD.MOV.U32 R25, RZ, RZ, R8 ;  /* 0x000000ffff197224 */ /* 0x000fe200078e0008 */
[----:B0-----:R-:W-:Y:S07]  /*1450*/  @P1 BRA `(.L_x_2287) ;  /* 0x0000000000241947 */ /* 0x001fee0003800000 */
[----:B------:R-:W-:Y:S02]  /*1460*/  ULDC.64 UR8, c[0x0][0xa00] ;  /* 0x0002800000087ab9 */ /* 0x000fe40000000a00 */
[----:B------:R-:W-:-:S04]  /*1470*/  ISETP.NE.U32.AND P1, PT, RZ, UR8, PT ;  /* 0x00000008ff007c0c */ /* 0x000fc8000bf25070 */
[----:B------:R-:W-:-:S13]  /*1480*/  ISETP.NE.AND.EX P1, PT, RZ, UR9, PT, P1 ;  /* 0x00000009ff007c0c */ /* 0x000fda000bf25310 */
[----:B------:R-:W-:Y:S05]  /*1490*/  @!P1 BRA `(.L_x_2287) ;  /* 0x0000000000149947 */ /* 0x000fea0003800000 */
[----:B------:R-:W0:Y:S02]  /*14a0*/  LDC.64 R2, c[0x0][0xa00] ;  /* 0x00028000ff027b82 */ /* 0x000e240000000a00 */
[----:B0-----:R-:W-:-:S05]  /*14b0*/  IMAD.WIDE R2, R25, 0x4, R2 ;  /* 0x0000000419027825 */ /* 0x001fca00078e0202 */
[----:B-----5:R-:W2:Y:S04]  /*14c0*/  LDG.E R224, desc[UR60][R2.64] ;  /* 0x0000003c02e07981 */ /* 0x020ea8000c1e1900 */
[----:B------:R-:W2:Y:S02]  /*14d0*/  LDG.E R5, desc[UR60][R2.64+0x4] ;  /* 0x0000043c02057981 */ /* 0x000ea4000c1e1900 */
[----:B--2---:R-:W-:-:S07]  /*14e0*/  IMAD.IADD R224, R5, 0x1, -R224 ;  /* 0x0000000105e07824 */ /* 0x004fce00078e0ae0 */
.L_x_2287:
[----:B------:R-:W-:Y:S02]  /*14f0*/  IMAD.U32 R2, RZ, RZ, UR5 ;  /* 0x00000005ff027e24 */ /* 0x000fe4000f8e00ff */
[----:B------:R-:W-:Y:S01]  /*1500*/  IMAD.U32 R27, RZ, RZ, UR4 ;  /* 0x00000004ff1b7e24 */ /* 0x000fe2000f8e00ff */
[----:B------:R-:W-:Y:S06]  /*1510*/  @!P2 BRA `(.L_x_2288) ;  /* 0x000000000010a947 */ /* 0x000fec0003800000 */
[----:B------:R-:W-:-:S04]  /*1520*/  IADD3 R4, P0, R28, UR6, RZ ;  /* 0x000000061c047c10 */ /* 0x000fc8000ff1e0ff */
[----:B------:R-:W-:-:S05]  /*1530*/  IADD3.X R5, R29, UR7, RZ, P0, !PT ;  /* 0x000000071d057c10 */ /* 0x000fca00087fe4ff */
[----:B------:R0:W5:Y:S01]  /*1540*/  LDG.E R27, desc[UR60][R4.64] ;  /* 0x0000003c041b7981 */ /* 0x000162000c1e1900 */
[----:B------:R-:W-:Y:S05]  /*1550*/  BRA `(.L_x_2289) ;  /* 0x0000000000107947 */ /* 0x000fea0003800000 */
.L_x_2288:
[----:B------:R-:W-:Y:S05]  /*1560*/  @!P0 BRA `(.L_x_2289) ;  /* 0x00000000000c8947 */ /* 0x000fea0003800000 */
[----:B------:R-:W2:Y:S04]  /*1570*/  LDG.E R4, desc[UR60][R6.64] ;  /* 0x0000003c06047981 */ /* 0x000ea8000c1e1900 */
[----:B------:R-:W2:Y:S02]  /*1580*/  LDG.E R27, desc[UR60][R6.64+0x4] ;  /* 0x0000043c061b7981 */ /* 0x000ea4000c1e1900 */
[----:B--2---:R-:W-:-:S07]  /*1590*/  IMAD.IADD R27, R27, 0x1, -R4 ;  /* 0x000000011b1b7824 */ /* 0x004fce00078e0a04 */
.L_x_2289:
[----:B------:R-:W-:Y:S02]  /*15a0*/  ULDC.64 UR4, c[0x0][0xa10] ;  /* 0x0002840000047ab9 */ /* 0x000fe40000000a00 */
[----:B------:R-:W-:-:S04]  /*15b0*/  ISETP.NE.U32.AND P0, PT, RZ, UR4, PT ;  /* 0x00000004ff007c0c */ /* 0x000fc8000bf05070 */
[----:B------:R-:W-:Y:S01]  /*15c0*/  ISETP.NE.AND.EX P0, PT, RZ, UR5, PT, P0 ;  /* 0x00000005ff007c0c */ /* 0x000fe2000bf05300 */
[----:B------:R-:W-:-:S12]  /*15d0*/  ULDC.64 UR4, c[0x0][0xa30] ;  /* 0x00028c0000047ab9 */ /* 0x000fd80000000a00 */
[----:B0-----:R-:W0:Y:S02]  /*15e0*/  @P0 LDC.64 R4, c[0x0][0xa10] ;  /* 0x00028400ff040b82 */ /* 0x001e240000000a00 */
[----:B0-----:R-:W-:-:S05]  /*15f0*/  @P0 IMAD.WIDE R4, R25, 0x4, R4 ;  /* 0x0000000419040825 */ /* 0x001fca00078e0204 */
[----:B------:R-:W2:Y:S04]  /*1600*/  @P0 LDG.E R3, desc[UR60][R4.64] ;  /* 0x0000003c04030981 */ /* 0x000ea8000c1e1900 */
[----:B------:R-:W2:Y:S01]  /*1610*/  @P0 LDG.E R8, desc[UR60][R4.64+0x4] ;  /* 0x0000043c04080981 */ /* 0x000ea2000c1e1900 */
[----:B------:R-:W-:Y:S01]  /*1620*/  ISETP.NE.U32.AND P1, PT, RZ, UR4, PT ;  /* 0x00000004ff007c0c */ /* 0x000fe2000bf25070 */
[----:B-----5:R-:W-:-:S03]  /*1630*/  IMAD.MOV.U32 R144, RZ, RZ, R27 ;  /* 0x000000ffff907224 */ /* 0x020fc600078e001b */
[----:B------:R-:W-:-:S13]  /*1640*/  ISETP.NE.AND.EX P1, PT, RZ, UR5, PT, P1 ;  /* 0x00000005ff007c0c */ /* 0x000fda000bf25310 */
[----:B------:R-:W-:-:S04]  /*1650*/  @P1 IADD3 R6, P2, R28, UR4, RZ ;  /* 0x000000041c061c10 */ /* 0x000fc8000ff5e0ff */
[----:B------:R-:W-:-:S05]  /*1660*/  @P1 IADD3.X R7, R29, UR5, RZ, P2, !PT ;  /* 0x000000051d071c10 */ /* 0x000fca00097fe4ff */
[----:B------:R0:W5:Y:S01]  /*1670*/  @P1 LDG.E R144, desc[UR60][R6.64] ;  /* 0x0000003c06901981 */ /* 0x000162000c1e1900 */
[----:B------:R-:W-:Y:S01]  /*1680*/  IMAD.IADD R9, R27, 0x1, -R0 ;  /* 0x000000011b097824 */ /* 0x000fe200078e0a00 */
[----:B------:R-:W-:-:S03]  /*1690*/  PLOP3.LUT P2, PT, PT, PT, PT, 0x80, 0x0 ;  /* 0x000000000000781c */ /* 0x000fc60003f4f070 */
[----:B------:R-:W-:-:S05]  /*16a0*/  IMAD.MOV R120, RZ, RZ, -R9 ;  /* 0x000000ffff787224 */ /* 0x000fca00078e0a09 */
[----:B------:R-:W-:Y:S01]  /*16b0*/  VIMNMX R120, RZ, R120, !PT ;  /* 0x00000078ff787248 */ /* 0x000fe20007fe0100 */
[----:B--2---:R-:W-:Y:S01]  /*16c0*/  @P0 IMAD.IADD R2, R8, 0x1, -R3 ;  /* 0x0000000108020824 */ /* 0x004fe200078e0a03 */
[----:B------:R-:W-:-:S03]  /*16d0*/  LEA R3, R225, 0xcf, 0x7 ;  /* 0x000000cfe1037811 */ /* 0x000fc600078e38ff */
[----:B------:R-:W-:-:S04]  /*16e0*/  IMAD.IADD R227, R9, 0x1, R2 ;  /* 0x0000000109e37824 */ /* 0x000fc800078e0202 */
[C---:B------:R-:W-:Y:S01]  /*16f0*/  VIADD R0, R227.reuse, 0x4f ;  /* 0x0000004fe3007836 */ /* 0x040fe20000000000 */
[----:B------:R-:W-:-:S03]  /*1700*/  IADD3 R3, R227, R3, -R224 ;  /* 0x00000003e3037210 */ /* 0x000fc60007ffe8e0 */
[----:B------:R-:W-:-:S04]  /*1710*/  IMAD.HI R0, R0, 0x66666667, RZ ;  /* 0x6666666700007827 */ /* 0x000fc800078e02ff */
[----:B------:R-:W-:Y:S01]  /*1720*/  IMAD.HI R4, R3, 0x66666667, RZ ;  /* 0x6666666703047827 */ /* 0x000fe200078e02ff */
[----:B------:R-:W-:-:S04]  /*1730*/  SHF.R.U32.HI R3, RZ, 0x1f, R0 ;  /* 0x0000001fff037819 */ /* 0x000fc80000011600 */
[----:B------:R-:W-:Y:S02]  /*1740*/  SHF.R.U32.HI R5, RZ, 0x1f, R4 ;  /* 0x0000001fff057819 */ /* 0x000fe40000011604 */
[----:B------:R-:W-:Y:S02]  /*1750*/  LEA.HI.SX32 R3, R0, R3, 0x1b ;  /* 0x0000000300037211 */ /* 0x000fe400078fdaff */
[----:B------:R-:W-:-:S04]  /*1760*/  LEA.HI.SX32 R148, R4, R5, 0x1b ;  /* 0x0000000504947211 */ /* 0x000fc800078fdaff */
[----:B------:R-:W-:-:S05]  /*1770*/  VIMNMX R148, R3, R148, PT ;  /* 0x0000009403947248 */ /* 0x000fca0003fe0100 */
        /* <DEDUP_REMOVED lines=32> */
.L_x_2292:
[----:B------:R-:W-:Y:S05]  /*1980*/  BSYNC B6 ;  /* 0x0000000000067941 */ /* 0x000fea0003800000 */
.L_x_2291:
        /* <DEDUP_REMOVED lines=20> */
.L_x_2294:
[----:B------:R-:W-:Y:S05]  /*1ad0*/  BSYNC B6 ;  /* 0x0000000000067941 */ /* 0x000fea0003800000 */
.L_x_2293:
[----:B------:R-:W-:Y:S01]  /*1ae0*/  ULDC.64 UR4, c[0x0][0x9f8] ;  /* 0x00027e0000047ab9 */ /* 0x000fe20000000a00 */
[----:B------:R-:W0:Y:S01]  /*1af0*/  LDC R0, c[0x0][0x428] ;  /* 0x00010a00ff007b82 */ /* 0x000e220000000800 */
[----:B------:R-:W-:-:S07]  /*1b00*/  ISETP.NE.U32.AND P0, PT, RZ, UR4, PT ;  /* 0x00000004ff007c0c */ /* 0x000fce000bf05070 */
[----:B------:R-:W1:Y:S01]  /*1b10*/  LDC.64 R98, c[0x0][0x2f0] ;  /* 0x0000bc00ff627b82 */ /* 0x000e620000000a00 */
[----:B------:R-:W-:Y:S01]  /*1b20*/  ISETP.NE.AND.EX P0, PT, RZ, UR5, PT, P0 ;  /* 0x00000005ff007c0c */ /* 0x000fe2000bf05300 */
[----:B------:R-:W-:Y:S01]  /*1b30*/  IMAD.IADD R113, R26, 0x1, R27 ;  /* 0x000000011a717824 */ /* 0x000fe200078e021b */
[----:B------:R-:W-:Y:S01]  /*1b40*/  ULDC UR6, c[0x0][0x2e4] ;  /* 0x0000b90000067ab9 */ /* 0x000fe20000000800 */
[----:B------:R-:W-:Y:S01]  /*1b50*/  VIADD R20, R17, 0x80 ;  /* 0x0000008011147836 */ /* 0x000fe20000000000 */
[----:B------:R-:W-:-:S03]  /*1b60*/  ULDC.64 UR8, c[0x0][0x320] ;  /* 0x0000c80000087ab9 */ /* 0x000fc60000000a00 */
[----:B------:R-:W2:Y:S06]  /*1b70*/  LDC.64 R104, c[0x0][0x3e8] ;  /* 0x0000fa00ff687b82 */ /* 0x000eac0000000a00 */
[----:B------:R-:W-:Y:S02]  /*1b80*/  @P0 IADD3 R4, P1, R28, UR4, RZ ;  /* 0x000000041c040c10 */ /* 0x000fe4000ff3e0ff */
[----:B------:R-:W3:Y:S02]  /*1b90*/  LDC.64 R110, c[0x0][0x3d8] ;  /* 0x0000f600ff6e7b82 */ /* 0x000ee40000000a00 */
[----:B------:R-:W-:Y:S01]  /*1ba0*/  @P0 IADD3.X R5, R29, UR5, RZ, P1, !PT ;  /* 0x000000051d050c10 */ /* 0x000fe20008ffe4ff */
[----:B------:R-:W-:-:S04]  /*1bb0*/  ULDC.64 UR4, c[0x0][0x2f8] ;  /* 0x0000be0000047ab9 */ /* 0x000fc80000000a00 */
[----:B------:R4:W3:Y:S01]  /*1bc0*/  @P0 LDG.E R25, desc[UR60][R4.64] ;  /* 0x0000003c04190981 */ /* 0x0008e2000c1e1900 */
[----:B0-----:R-:W-:Y:S01]  /*1bd0*/  ISETP.NE.AND P0, PT, R0, 0x1, PT ;  /* 0x000000010000780c */ /* 0x001fe20003f05270 */
[----:B------:R-:W0:Y:S01]  /*1be0*/  LDC R12, c[0x0][0x3d4] ;  /* 0x0000f500ff0c7b82 */ /* 0x000e220000000800 */
[----:B------:R-:W-:Y:S01]  /*1bf0*/  SHF.R.S32.HI R21, RZ, 0x1f, R113 ;  /* 0x0000001fff157819 */ /* 0x000fe20000011471 */
[----:B------:R-:W0:Y:S01]  /*1c00*/  S2R R147, SR_TID.X ;  /* 0x0000000000937919 */ /* 0x000e220000002100 */
[----:B------:R-:W-:Y:S01]  /*1c10*/  ISETP.GE.AND P1, PT, R19, UR6, PT ;  /* 0x0000000613007c0c */ /* 0x000fe2000bf26270 */
[----:B------:R-:W-:Y:S01]  /*1c20*/  VIADD R14, R17, 0xc0 ;  /* 0x000000c0110e7836 */ /* 0x000fe20000000000 */
[----:B------:R-:W-:Y:S01]  /*1c30*/  SHF.R.S32.HI R213, RZ, 0x1f, R212 ;  /* 0x0000001fffd57819 */ /* 0x000fe200000114d4 */
[-C--:B-1----:R-:W-:Y:S01]  /*1c40*/  IMAD R6, R21, R98.reuse, RZ ;  /* 0x0000006215067224 */ /* 0x082fe200078e02ff */
[----:B------:R-:W-:Y:S01]  /*1c50*/  IADD3 R112, P3, R22, R113, RZ ;  /* 0x0000007116707210 */ /* 0x000fe20007f7e0ff */
[----:B----4-:R-:W-:Y:S01]  /*1c60*/  IMAD.WIDE.U32 R4, R113, R98, RZ ;  /* 0x0000006271047225 */ /* 0x010fe200078e00ff */
[----:B------:R-:W-:-:S02]  /*1c70*/  ISETP.GE.AND P2, PT, R14, UR6, PT ;  /* 0x000000060e007c0c */ /* 0x000fc4000bf46270 */
[----:B------:R-:W-:Y:S01]  /*1c80*/  SHF.L.U64.HI R128, R98, 0x5, R99 ;  /* 0x0000000562807819 */ /* 0x000fe20000010263 */
[----:B------:R-:W1:Y:S01]  /*1c90*/  @P0 LDC R3, c[0x0][0x42c] ;  /* 0x00010b00ff030b82 */ /* 0x000e620000000800 */
[----:B--2---:R-:W-:Y:S01]  /*1ca0*/  IMAD.WIDE.U32 R100, R22, R104, R212 ;  /* 0x0000006816647225 */ /* 0x004fe200078e00d4 */
[----:B------:R-:W-:Y:S02]  /*1cb0*/  SHF.L.U64.HI R130, R98, 0x6, R99 ;  /* 0x0000000662827819 */ /* 0x000fe40000010263 */
[----:B---3--:R-:W-:Y:S01]  /*1cc0*/  SHF.L.U64.HI R30, R110, 0x5, R111 ;  /* 0x000000056e1e7819 */ /* 0x008fe2000001026f */
[----:B------:R-:W-:Y:S01]  /*1cd0*/  IMAD.WIDE.U32 R106, R22, R110, R212 ;  /* 0x0000006e166a7225 */ /* 0x000fe200078e00d4 */
[C---:B------:R-:W-:Y:S02]  /*1ce0*/  SHF.L.U64.HI R29, R110.reuse, 0x6, R111 ;  /* 0x000000066e1d7819 */ /* 0x040fe4000001026f */
[----:B------:R-:W2:Y:S01]  /*1cf0*/  @P0 LDC R7, c[0x0][0x430] ;  /* 0x00010c00ff070b82 */ /* 0x000ea20000000800 */
[----:B------:R-:W-:Y:S01]  /*1d00*/  IMAD.SHL.U32 R28, R110, 0x20, RZ ;  /* 0x000000206e1c7824 */ /* 0x000fe200078e00ff */
[--C-:B------:R-:W-:Y:S01]  /*1d10*/  SHF.L.U64.HI R34, R104, 0x5, R105.reuse ;  /* 0x0000000568227819 */ /* 0x100fe20000010269 */
[----:B------:R-:W-:Y:S01]  /*1d20*/  IMAD.SHL.U32 R27, R110, 0x40, RZ ;  /* 0x000000406e1b7824 */ /* 0x000fe200078e00ff */
[----:B------:R-:W-:Y:S01]  /*1d30*/  SHF.L.U64.HI R33, R104, 0x6, R105 ;  /* 0x0000000668217819 */ /* 0x000fe20000010269 */
[----:B------:R-:W-:-:S02]  /*1d40*/  IMAD R121, R99, 0x50, RZ ;  /* 0x0000005063797824 */ /* 0x000fc400078e02ff */
[C---:B------:R-:W-:Y:S02]  /*1d50*/  IMAD.SHL.U32 R129, R98.reuse, 0x20, RZ ;  /* 0x0000002062817824 */ /* 0x040fe400078e00ff */
[----:B------:R-:W-:Y:S02]  /*1d60*/  IMAD.SHL.U32 R131, R98, 0x40, RZ ;  /* 0x0000004062837824 */ /* 0x000fe400078e00ff */
[----:B------:R-:W-:Y:S02]  /*1d70*/  IMAD R127, R105, 0x50, RZ ;  /* 0x00000050697f7824 */ /* 0x000fe400078e02ff */
[C---:B------:R-:W-:Y:S01]  /*1d80*/  IMAD.SHL.U32 R32, R104.reuse, 0x20, RZ ;  /* 0x0000002068207824 */ /* 0x040fe200078e00ff */
[----:B0-----:R-:W-:Y:S01]  /*1d90*/  LEA.HI R147, R147, 0x8, RZ, 0x19 ;  /* 0x0000000893937811 */ /* 0x001fe200078fc8ff */
[----:B------:R-:W-:Y:S02]  /*1da0*/  IMAD.SHL.U32 R31, R104, 0x40, RZ ;  /* 0x00000040681f7824 */ /* 0x000fe400078e00ff */
[----:B-1----:R-:W-:-:S04]  /*1db0*/  @P0 IMAD.HI.U32 R0, R226, R3, RZ ;  /* 0x00000003e2000227 */ /* 0x002fc800078e00ff */
[----:B------:R-:W-:Y:S02]  /*1dc0*/  IMAD R3, R113, R99, R6 ;  /* 0x0000006371037224 */ /* 0x000fe400078e0206 */
[----:B------:R-:W-:Y:S01]  /*1dd0*/  IMAD.SHL.U32 R117, R12, 0x2, RZ ;  /* 0x000000020c757824 */ /* 0x000fe200078e00ff */
[----:B--2---:R-:W-:Y:S01]  /*1de0*/  @P0 SHF.R.U32.HI R226, RZ, R7, R0 ;  /* 0x00000007ffe20219 */ /* 0x004fe20000011600 */
[----:B------:R-:W-:Y:S01]  /*1df0*/  IMAD.IADD R5, R5, 0x1, R3 ;  /* 0x0000000105057824 */ /* 0x000fe200078e0203 */
[----:B------:R-:W-:Y:S01]  /*1e00*/  SEL R3, RZ, 0xffffffff, P1 ;  /* 0xffffffffff037807 */ /* 0x000fe20000800000 */
[----:B------:R-:W-:Y:S01]  /*1e10*/  IMAD.X R113, R23, 0x1, R21, P3 ;  /* 0x0000000117717824 */ /* 0x000fe200018e0615 */
[----:B------:R-:W-:Y:S01]  /*1e20*/  SHF.R.S32.HI R6, RZ, 0x1f, R226 ;  /* 0x0000001fff067819 */ /* 0x000fe200000114e2 */
[----:B------:R-:W-:Y:S01]  /*1e30*/  IMAD.WIDE.U32 R4, R226, UR4, R4 ;  /* 0x00000004e2047c25 */ /* 0x000fe2000f8e0004 */
[----:B------:R-:W-:Y:S02]  /*1e40*/  ISETP.GE.AND P0, PT, R17, UR6, PT ;  /* 0x0000000611007c0c */ /* 0x000fe4000bf06270 */
[----:B------:R-:W-:Y:S01]  /*1e50*/  ISETP.GE.AND P1, PT, R19, R12, PT ;  /* 0x0000000c1300720c */ /* 0x000fe20003f26270 */
        /* <DEDUP_REMOVED lines=24> */
[----:B------:R-:W-:-:S04]  /*1fe0*/  IMAD.WIDE.U32 R8, R226, UR8, R4 ;  /* 0x00000008e2087c25 */ /* 0x000fc8000f8e0004 */
[----:B------:R-:W-:-:S04]  /*1ff0*/  IMAD.WIDE.U32 R102, R22, R104, R4 ;  /* 0x0000006816667225 */ /* 0x000fc800078e0004 */
[----:B------:R-:W-:Y:S01]  /*2000*/  IMAD.WIDE.U32 R108, R22, R110, R4 ;  /* 0x0000006e166c7225 */ /* 0x000fe200078e0004 */
[----:B------:R-:W-:-:S03]  /*2010*/  SEL R4, R12, RZ, P1 ;  /* 0x000000ff0c047207 */ /* 0x000fc60000800000 */
[----:B------:R-:W-:Y:S02]  /*2020*/  IMAD.IADD R9, R9, 0x1, R15 ;  /* 0x0000000109097824 */ /* 0x000fe400078e020f */
[----:B------:R-:W-:Y:S02]  /*2030*/  IMAD.IADD R101, R101, 0x1, R13 ;  /* 0x0000000165657824 */ /* 0x000fe400078e020d */
[----:B------:R-:W-:Y:S02]  /*2040*/  IMAD.IADD R103, R13, 0x1, R103 ;  /* 0x000000010d677824 */ /* 0x000fe400078e0267 */
[----:B-----5:R-:W-:-:S04]  /*2050*/  IMAD.WIDE.U32 R100, R144, R104, R100 ;  /* 0x0000006890647225 */ /* 0x020fc800078e0064 */
[----:B------:R-:W-:-:S04]  /*2060*/  IMAD.WIDE.U32 R102, R144, R104, R102 ;  /* 0x0000006890667225 */ /* 0x000fc800078e0066 */
[----:B------:R-:W-:-:S04]  /*2070*/  IMAD.WIDE.U32 R98, R98, 0x50, RZ ;  /* 0x0000005062627825 */ /* 0x000fc800078e00ff */
[----:B------:R-:W-:Y:S01]  /*2080*/  IMAD.IADD R121, R99, 0x1, R121 ;  /* 0x0000000163797824 */ /* 0x000fe200078e0279 */
        /* <DEDUP_REMOVED lines=17> */
[----:B------:R-:W-:-:S03]  /*21a0*/  SEL R0, R12, RZ, P0 ;  /* 0x000000ff0c007207 */ /* 0x000fc60000000000 */
[----:B------:R-:W-:Y:S02]  /*21b0*/  IMAD.IADD R107, R107, 0x1, R7 ;  /* 0x000000016b6b7824 */ /* 0x000fe400078e0207 */
[----:B------:R-:W-:Y:S02]  /*21c0*/  IMAD.IADD R0, R17, 0x1, R0 ;  /* 0x0000000111007824 */ /* 0x000fe400078e0200 */
[----:B------:R-:W-:Y:S01]  /*21d0*/  IMAD.IADD R109, R7, 0x1, R109 ;  /* 0x00000001076d7824 */ /* 0x000fe200078e026d */
[----:B------:R-:W-:Y:S01]  /*21e0*/  SHF.R.S32.HI R7, RZ, 0x1f, R6 ;  /* 0x0000001fff077819 */ /* 0x000fe20000011406 */
[----:B------:R-:W-:Y:S01]  /*21f0*/  IMAD.WIDE.U32 R106, R144, R110, R106 ;  /* 0x0000006e906a7225 */ /* 0x000fe200078e006a */
[----:B------:R-:W-:-:S03]  /*2200*/  SHF.R.S32.HI R5, RZ, 0x1f, R0 ;  /* 0x0000001fff057819 */ /* 0x000fc60000011400 */
[----:B------:R-:W-:Y:S01]  /*2210*/  IMAD.WIDE.U32 R108, R144, R110, R108 ;  /* 0x0000006e906c7225 */ /* 0x000fe200078e006c */
[CC--:B------:R-:W-:Y:S02]  /*2220*/  LEA.HI R4, R5.reuse, R0.reuse, RZ, 0x6 ;  /* 0x0000000005047211 */ /* 0x0c0fe400078f30ff */
[----:B------:R-:W-:Y:S02]  /*2230*/  LEA.HI R5, R5, R0, RZ, 0x3 ;  /* 0x0000000005057211 */ /* 0x000fe400078f18ff */
[CC--:B------:R-:W-:Y:S02]  /*2240*/  LEA.HI R0, R7.reuse, R6.reuse, RZ, 0x6 ;  /* 0x0000000607007211 */ /* 0x0c0fe400078f30ff */
[----:B------:R-:W-:Y:S02]  /*2250*/  LEA.HI R6, R7, R6, RZ, 0x3 ;  /* 0x0000000607067211 */ /* 0x000fe400078f18ff */
[----:B------:R-:W-:Y:S02]  /*2260*/  SHF.R.S32.HI R13, RZ, 0x6, R0 ;  /* 0x00000006ff0d7819 */ /* 0x000fe40000011400 */
[----:B------:R-:W-:-:S02]  /*2270*/  LOP3.LUT R0, R229, 0x38, R6, 0xf8, !PT ;  /* 0x00000038e5007812 */ /* 0x000fc400078ef806 */
[----:B------:R-:W-:Y:S01]  /*2280*/  SHF.R.S32.HI R9, RZ, 0x6, R4 ;  /* 0x00000006ff097819 */ /* 0x000fe20000011404 */
[----:B------:R-:W-:Y:S01]  /*2290*/  IMAD R140, R13, 0x1400, R230 ;  /* 0x000014000d8c7824 */ /* 0x000fe200078e02e6 */
[--C-:B------:R-:W-:Y:S01]  /*22a0*/  LOP3.LUT R4, R229, 0x38, R5.reuse, 0xf8, !PT ;  /* 0x00000038e5047812 */ /* 0x100fe200078ef805 */
[----:B------:R-:W-:Y:S01]  /*22b0*/  IMAD R142, R13, 0x1400, R236 ;  /* 0x000014000d8e7824 */ /* 0x000fe200078e02ec */
[-C--:B------:R-:W-:Y:S01]  /*22c0*/  LOP3.LUT R11, R0, R233.reuse, RZ, 0x3c, !PT ;  /* 0x000000e9000b7212 */ /* 0x080fe200078e3cff */
[C---:B------:R-:W-:Y:S01]  /*22d0*/  IMAD R141, R9.reuse, 0x1400, R230 ;  /* 0x00001400098d7824 */ /* 0x040fe200078e02e6 */
[----:B------:R-:W-:Y:S01]  /*22e0*/  LOP3.LUT R7, R228, 0x38, R5, 0xf8, !PT ;  /* 0x00000038e4077812 */ /* 0x000fe200078ef805 */
[C---:B------:R-:W-:Y:S01]  /*22f0*/  IMAD R143, R9.reuse, 0x1400, R236 ;  /* 0x00001400098f7824 */ /* 0x040fe200078e02ec */
[----:B------:R-:W-:Y:S01]  /*2300*/  LOP3.LUT R4, R4, R233, RZ, 0x3c, !PT ;  /* 0x000000e904047212 */ /* 0x000fe200078e3cff */
[----:B------:R-:W-:Y:S01]  /*2310*/  IMAD.IADD R140, R140, 0x1, R11 ;  /* 0x000000018c8c7824 */ /* 0x000fe200078e020b */
[----:B------:R-:W-:Y:S01]  /*2320*/  LOP3.LUT R11, R6, 0x38, RZ, 0xc0, !PT ;  /* 0x00000038060b7812 */ /* 0x000fe200078ec0ff */
[--C-:B------:R-:W-:Y:S01]  /*2330*/  IMAD R133, R9, 0x1400, R231.reuse ;  /* 0x0000140009857824 */ /* 0x100fe200078e02e7 */
[----:B------:R-:W-:Y:S01]  /*2340*/  LOP3.LUT R8, R7, R232, RZ, 0x3c, !PT ;  /* 0x000000e807087212 */ /* 0x000fe200078e3cff */
[----:B------:R-:W-:Y:S01]  /*2350*/  IMAD.IADD R141, R141, 0x1, R4 ;  /* 0x000000018d8d7824 */ /* 0x000fe200078e0204 */
[----:B------:R-:W-:Y:S01]  /*2360*/  LOP3.LUT R7, R5, 0x38, RZ, 0xc0, !PT ;  /* 0x0000003805077812 */ /* 0x000fe200078ec0ff */
[----:B------:R-:W-:Y:S01]  /*2370*/  IMAD R132, R13, 0x1400, R231 ;  /* 0x000014000d847824 */ /* 0x000fe200078e02e7 */
[----:B------:R-:W-:Y:S01]  /*2380*/  LOP3.LUT R4, R11, 0x1c0, R234, 0xf8, !PT ;  /* 0x000001c00b047812 */ /* 0x000fe200078ef8ea */
[----:B------:R-:W-:Y:S01]  /*2390*/  IMAD.IADD R133, R133, 0x1, R8 ;  /* 0x0000000185857824 */ /* 0x000fe200078e0208 */
[----:B------:R-:W-:-:S02]  /*23a0*/  LOP3.LUT R0, R7, 0x1c0, R234, 0xf8, !PT ;  /* 0x000001c007007812 */ /* 0x000fc400078ef8ea */
[-C--:B------:R-:W-:Y:S02]  /*23b0*/  LOP3.LUT R7, R4, R235.reuse, RZ, 0x3c, !PT ;  /* 0x000000eb04077212 */ /* 0x080fe400078e3cff */
[----:B------:R-:W-:Y:S02]  /*23c0*/  LOP3.LUT R0, R0, R235, RZ, 0x3c, !PT ;  /* 0x000000eb00007212 */ /* 0x000fe400078e3cff */
[----:B------:R-:W-:Y:S01]  /*23d0*/  LOP3.LUT R15, R228, 0x38, R6, 0xf8, !PT ;  /* 0x00000038e40f7812 */ /* 0x000fe200078ef806 */
[----:B------:R-:W-:Y:S01]  /*23e0*/  IMAD.IADD R142, R142, 0x1, R7 ;  /* 0x000000018e8e7824 */ /* 0x000fe200078e0207 */
[----:B------:R-:W-:Y:S01]  /*23f0*/  SHF.R.S32.HI R7, RZ, 0x1f, R144 ;  /* 0x0000001fff077819 */ /* 0x000fe20000011490 */
[----:B------:R-:W-:Y:S01]  /*2400*/  IMAD.IADD R143, R143, 0x1, R0 ;  /* 0x000000018f8f7824 */ /* 0x000fe200078e0200 */
[----:B------:R-:W-:Y:S02]  /*2410*/  LOP3.LUT R15, R15, R232, RZ, 0x3c, !PT ;  /* 0x000000e80f0f7212 */ /* 0x000fe400078e3cff */
[----:B------:R-:W-:Y:S01]  /*2420*/  LOP3.LUT R13, R5, 0xfffffff8, RZ, 0xc0, !PT ;  /* 0xfffffff8050d7812 */ /* 0x000fe200078ec0ff */
[C---:B------:R-:W-:Y:S01]  /*2430*/  IMAD R0, R7.reuse, R104, RZ ;  /* 0x0000006807007224 */ /* 0x040fe200078e02ff */
[----:B------:R-:W-:Y:S01]  /*2440*/  LOP3.LUT R11, R6, 0xfffffff8, RZ, 0xc0, !PT ;  /* 0xfffffff8060b7812 */ /* 0x000fe200078ec0ff */
[----:B------:R-:W-:Y:S01]  /*2450*/  IMAD.IADD R132, R132, 0x1, R15 ;  /* 0x0000000184847824 */ /* 0x000fe200078e020f */
[----:B------:R-:W-:Y:S01]  /*2460*/  SHF.R.S32.HI R14, RZ, 0x3, R5 ;  /* 0x00000003ff0e7819 */ /* 0x000fe20000011405 */
[----:B------:R-:W-:Y:S01]  /*2470*/  IMAD R9, R144, R105, R0 ;  /* 0x0000006990097224 */ /* 0x000fe200078e0200 */
[----:B------:R-:W-:Y:S01]  /*2480*/  SHF.R.S32.HI R12, RZ, 0x3, R6 ;  /* 0x00000003ff0c7819 */ /* 0x000fe20000011406 */
[----:B------:R-:W-:Y:S01]  /*2490*/  IMAD R0, R7, R110, RZ ;  /* 0x0000006e07007224 */ /* 0x000fe200078e02ff */
[----:B------:R-:W-:Y:S01]  /*24a0*/  SHF.R.S32.HI R6, RZ, 0x1f, R11 ;  /* 0x0000001fff067819 */ /* 0x000fe2000001140b */
[----:B------:R-:W-:-:S02]  /*24b0*/  IMAD R7, R111, 0x50, RZ ;  /* 0x000000506f077824 */ /* 0x000fc400078e02ff */
[----:B------:R-:W-:Y:S01]  /*24c0*/  IMAD R15, R144, R111, R0 ;  /* 0x0000006f900f7224 */ /* 0x000fe200078e0200 */
[----:B------:R-:W-:Y:S01]  /*24d0*/  SEL R0, RZ, 0x8, P2 ;  /* 0x00000008ff007807 */ /* 0x000fe20001000000 */
[----:B------:R-:W-:-:S03]  /*24e0*/  IMAD.WIDE.U32 R110, R110, 0x50, RZ ;  /* 0x000000506e6e7825 */ /* 0x000fc600078e00ff */
[----:B------:R-:W-:Y:S01]  /*24f0*/  LOP3.LUT R0, R3, R0, RZ, 0xfc, !PT ;  /* 0x0000000003007212 */ /* 0x000fe200078efcff */
[----:B------:R-:W-:-:S03]  /*2500*/  IMAD.WIDE.U32 R104, R104, 0x50, RZ ;  /* 0x0000005068687825 */ /* 0x000fc600078e00ff */
[C---:B------:R-:W-:Y:S01]  /*2510*/  LOP3.LUT R10, R0.reuse, 0x2, RZ, 0xc0, !PT ;  /* 0x00000002000a7812 */ /* 0x040fe200078ec0ff */
[----:B------:R-:W-:Y:S01]  /*2520*/  IMAD.IADD R126, R111, 0x1, R7 ;  /* 0x000000016f7e7824 */ /* 0x000fe200078e0207 */
[C---:B------:R-:W-:Y:S01]  /*2530*/  LOP3.LUT R8, R0.reuse, 0x8, RZ, 0xc0, !PT ;  /* 0x0000000800087812 */ /* 0x040fe200078ec0ff */
[----:B------:R-:W-:Y:S01]  /*2540*/  IMAD.IADD R25, R101, 0x1, R9 ;  /* 0x0000000165197824 */ /* 0x000fe200078e0209 */
[----:B------:R-:W-:Y:S01]  /*2550*/  SHF.R.S32.HI R7, RZ, 0x1f, R13 ;  /* 0x0000001fff077819 */ /* 0x000fe2000001140d */
[----:B------:R-:W-:Y:S01]  /*2560*/  IMAD.IADD R21, R9, 0x1, R103 ;  /* 0x0000000109157824 */ /* 0x000fe200078e0267 */
[----:B------:R-:W-:Y:S01]  /*2570*/  LOP3.LUT R9, R0, 0x4, RZ, 0xc0, !PT ;  /* 0x0000000400097812 */ /* 0x000fe200078ec0ff */
[----:B------:R-:W-:Y:S02]  /*2580*/  IMAD.IADD R20, R107, 0x1, R15 ;  /* 0x000000016b147824 */ /* 0x000fe400078e020f */
[----:B------:R-:W-:Y:S02]  /*2590*/  IMAD.IADD R127, R105, 0x1, R127 ;  /* 0x00000001697f7824 */ /* 0x000fe400078e027f */
[----:B------:R-:W-:-:S02]  /*25a0*/  IMAD.IADD R15, R15, 0x1, R109 ;  /* 0x000000010f0f7824 */ /* 0x000fc400078e026d */
[----:B------:R-:W-:-:S07]  /*25b0*/  IMAD.IADD R5, R97, 0x1, R41 ;  /* 0x0000000161057824 */ /* 0x000fce00078e0229 */
.L_x_2402:
[----:B------:R-:W0:Y:S01]  /*25c0*/  LDC.64 R118, c[0x0][0x2d8] ;  /* 0x0000b600ff767b82 */ /* 0x000e220000000a00 */
[----:B--23--:R-:W-:Y:S01]  /*25d0*/  VIADD R45, R24, 0xffffffff ;  /* 0xffffffff182d7836 */ /* 0x00cfe20000000000 */
[----:B------:R-:W-:Y:S05]  /*25e0*/  YIELD ;  /* 0x0000000000007946 */ /* 0x000fea0003800000 */
[----:B------:R-:W-:Y:S01]  /*25f0*/  SHF.R.S32.HI R42, RZ, 0x1f, R45 ;  /* 0x0000001fff2a7819 */ /* 0x000fe2000001142d */
[----:B------:R-:W1:Y:S01]  /*2600*/  LDC R116, c[0x0][0x3d4] ;  /* 0x0000f500ff747b82 */ /* 0x000e620000000800 */
        /* <DEDUP_REMOVED lines=12> */
[----:B------:R-:W-:Y:S01]  /*26d0*/  LEA.HI.X R53, R0, R119, R3, 0x1, P2 ;  /* 0x0000007700357211 */ /* 0x000fe200010f0c03 */
[----:B------:R-:W-:Y:S01]  /*26e0*/  IMAD R3, R18, 0x5000, R237 ;  /* 0x0000500012037824 */ /* 0x000fe200078e02ed */
[----:B-1----:R-:W-:Y:S02]  /*26f0*/  ISETP.GE.AND P2, PT, R116, 0x1, PT ;  /* 0x000000017400780c */ /* 0x002fe40003f46270 */
[----:B------:R-:W-:-:S02]  /*2700*/  LEA R54, P5, R4, R118, 0x1 ;  /* 0x0000007604367211 */ /* 0x000fc400078a08ff */
[----:B-----5:R-:W-:Y:S02]  /*2710*/  LEA R60, P6, R40, R118, 0x1 ;  /* 0x00000076283c7211 */ /* 0x020fe400078c08ff */
[----:B------:R-:W-:Y:S02]  /*2720*/  ISETP.GT.AND P3, PT, R45, R120, PT ;  /* 0x000000782d00720c */ /* 0x000fe40003f64270 */
[-C--:B------:R-:W-:Y:S01]  /*2730*/  LEA.HI.X R55, R4, R119.reuse, R24, 0x1, P5 ;  /* 0x0000007704377211 */ /* 0x080fe200028f0c18 */
[----:B------:R-:W-:Y:S01]  /*2740*/  IMAD R4, R3, 0x2, R16 ;  /* 0x0000000203047824 */ /* 0x000fe200078e0210 */
[----:B------:R-:W-:Y:S01]  /*2750*/  LEA.HI.X R61, R40, R119, R41, 0x1, P6 ;  /* 0x00000077283d7211 */ /* 0x000fe200030f0c29 */
[----:B------:R-:W-:Y:S01]  /*2760*/  IMAD.MOV.U32 R24, RZ, RZ, R45 ;  /* 0x000000ffff187224 */ /* 0x000fe200078e002d */
[----:B------:R-:W-:Y:S01]  /*2770*/  P2R R114, PR, RZ, 0x8 ;  /* 0x00000008ff727803 */ /* 0x000fe20000000000 */
        /* <DEDUP_REMOVED lines=30> */
[----:B------:R-:W-:Y:S01]  /*2960*/  ISETP.GE.AND P5, PT, R212, R116, PT ;  /* 0x00000074d400720c */ /* 0x000fe20003fa6270 */
[----:B------:R-:W-:Y:S01]  /*2970*/  IMAD.X R42, R0, 0x1, R20, P2 ;  /* 0x00000001002a7824 */ /* 0x000fe200010e0614 */
[----:B------:R-:W-:Y:S01]  /*2980*/  LEA R40, P2, R41, UR4, 0x1 ;  /* 0x0000000429287c11 */ /* 0x000fe2000f8408ff */
[----:B------:R-:W-:Y:S01]  /*2990*/  IMAD.X R44, R115, 0x1, R25, P4 ;  /* 0x00000001732c7824 */ /* 0x000fe200020e0619 */
[----:B------:R-:W-:-:S02]  /*29a0*/  CS2R R124, SRZ ;  /* 0x00000000007c7805 */ /* 0x000fc4000001ff00 */
[-C--:B------:R-:W-:Y:S02]  /*29b0*/  ISETP.GE.AND P4, PT, R216, R116.reuse, PT ;  /* 0x00000074d800720c */ /* 0x080fe40003f86270 */
[----:B------:R-:W-:Y:S01]  /*29c0*/  LEA.HI.X R41, R41, UR5, R42, 0x1, P2 ;  /* 0x0000000529297c11 */ /* 0x000fe200090f0c2a */
[----:B------:R-:W-:Y:S02]  /*29d0*/  ULDC.64 UR4, c[0x0][0x3e0] ;  /* 0x0000f80000047ab9 */ /* 0x000fe40000000a00 */
[C---:B------:R-:W-:Y:S02]  /*29e0*/  LEA R42, P2, R43.reuse, UR4, 0x1 ;  /* 0x000000042b2a7c11 */ /* 0x040fe4000f8408ff */
[----:B------:R0:W5:Y:S02]  /*29f0*/  @!P5 LDG.E.64 R122, desc[UR60][R40.64] ;  /* 0x0000003c287ad981 */ /* 0x000164000c1e1b00 */
        /* <DEDUP_REMOVED lines=16> */
.L_x_2299:
[----:B------:R-:W-:Y:S05]  /*2b00*/  BSYNC B1 ;  /* 0x0000000000017941 */ /* 0x000fea0003800000 */
.L_x_2298:
[----:B0----5:R-:W-:Y:S01]  /*2b10*/  IMAD.MOV.U32 R40, RZ, RZ, R82 ;  /* 0x000000ffff287224 */ /* 0x021fe200078e0052 */
[----:B------:R-:W-:Y:S01]  /*2b20*/  ISETP.GE.AND P4, PT, R218, R3, PT ;  /* 0x00000003da00720c */ /* 0x000fe20003f86270 */
        /* <DEDUP_REMOVED lines=27> */
[----:B------:R-:W-:Y:S01]  /*2ce0*/  PRMT R182, R40, 0x7610, R182 ;  /* 0x0000761028b67816 */ /* 0x000fe200000000b6 */
[----:B------:R-:W-:Y:S01]  /*2cf0*/  IMAD.MOV.U32 R40, RZ, RZ, R119 ;  /* 0x000000ffff287224 */ /* 0x000fe200078e0077 */
[----:B------:R-:W-:Y:S01]  /*2d00*/  PRMT R136, R136, 0x5410, R41 ;  /* 0x0000541088887816 */ /* 0x000fe20000000029 */
[----:B------:R-:W-:Y:S01]  /*2d10*/  IMAD.MOV.U32 R41, RZ, RZ, R125 ;  /* 0x000000ffff297224 */ /* 0x000fe200078e007d */
[----:B------:R-:W-:Y:S02]  /*2d20*/  CS2R R74, SRZ ;  /* 0x00000000004a7805 */ /* 0x000fe4000001ff00 */
[----:B------:R-:W-:Y:S02]  /*2d30*/  CS2R R78, SRZ ;  /* 0x00000000004e7805 */ /* 0x000fe4000001ff00 */
[----:B------:R-:W-:-:S02]  /*2d40*/  PRMT R183, R40, 0x7610, R183 ;  /* 0x0000761028b77816 */ /* 0x000fc400000000b7 */
[----:B------:R-:W-:Y:S02]  /*2d50*/  CS2R R68, SRZ ;  /* 0x0000000000447805 */ /* 0x000fe4000001ff00 */
[----:B------:R-:W-:Y:S02]  /*2d60*/  PRMT R137, R137, 0x5410, R41 ;  /* 0x0000541089897816 */ /* 0x000fe40000000029 */
        /* <DEDUP_REMOVED lines=34> */
.L_x_2301:
[----:B------:R-:W-:Y:S05]  /*2f90*/  BSYNC B1 ;  /* 0x0000000000017941 */ /* 0x000fea0003800000 */
.L_x_2300:
        /* <DEDUP_REMOVED lines=8> */
[----:B------:R-:W-:Y:S01]  /*3020*/  CS2R R58, SRZ ;  /* 0x00000000003a7805 */ /* 0x000fe2000001ff00 */
[----:B-----5:R-:W-:Y:S01]  /*3030*/  IMAD.MOV.U32 R139, RZ, RZ, R66 ;  /* 0x000000ffff8b7224 */ /* 0x020fe200078e0042 */
        /* <DEDUP_REMOVED lines=32> */
.L_x_2303:
[----:B------:R-:W-:Y:S05]  /*3240*/  BSYNC B1 ;  /* 0x0000000000017941 */ /* 0x000fea0003800000 */
.L_x_2302:
[----:B------:R-:W2:Y:S01]  /*3250*/  LDL R0, [R1+0x60] ;  /* 0x0000600001007983 */ /* 0x000ea20000100800 */
[----:B01----:R-:W-:Y:S01]  /*3260*/  IMAD.MOV.U32 R40, RZ, RZ, R70 ;  /* 0x000000ffff287224 */ /* 0x003fe200078e0046 */
[----:B------:R-:W-:Y:S01]  /*3270*/  PRMT R163, R139, 0x7610, R163 ;  /* 0x000076108ba37816 */ /* 0x000fe200000000a3 */
[----:B------:R-:W-:Y:S02]  /*3280*/  IMAD.MOV.U32 R41, RZ, RZ, R71 ;  /* 0x000000ffff297224 */ /* 0x000fe400078e0047 */
        /* <DEDUP_REMOVED lines=44> */
[----:B--2---:R-:W-:Y:S01]  /*3550*/  R2UR UR4, R0 ;  /* 0x00000000000472ca */ /* 0x004fe200000e0000 */
[----:B------:R-:W-:-:S05]  /*3560*/  IMAD.MOV.U32 R0, RZ, RZ, R67 ;  /* 0x000000ffff007224 */ /* 0x000fca00078e0043 */
[----:B------:R-:W-:Y:S01]  /*3570*/  PRMT R161, R0, 0x7610, R161 ;  /* 0x0000761000a17816 */ /* 0x000fe200000000a1 */
[----:B------:R-:W-:-:S05]  /*3580*/  IMAD.MOV.U32 R0, RZ, RZ, R75 ;  /* 0x000000ffff007224 */ /* 0x000fca00078e004b */
[----:B------:R-:W-:Y:S01]  /*3590*/  PRMT R174, R0, 0x7610, R174 ;  /* 0x0000761000ae7816 */ /* 0x000fe200000000ae */
[----:B------:R-:W-:Y:S01]  /*35a0*/  IMAD.MOV.U32 R0, RZ, RZ, R69 ;  /* 0x000000ffff007224 */ /* 0x000fe200078e0045 */
[----:B------:R-:W-:-:S04]  /*35b0*/  UISETP.NE.AND UP0, UPT, UR4, 0x3, UPT ;  /* 0x000000030400788c */ /* 0x000fc8000bf05270 */
[----:B------:R-:W-:Y:S01]  /*35c0*/  PRMT R165, R0, 0x7610, R165 ;  /* 0x0000761000a57816 */ /* 0x000fe200000000a5 */
[----:B------:R-:W-:Y:S01]  /*35d0*/  IMAD.MOV.U32 R0, RZ, RZ, R77 ;  /* 0x000000ffff007224 */ /* 0x000fe200078e004d */
[----:B------:R-:W-:-:S04]  /*35e0*/  PLOP3.LUT P2, PT, PT, PT, UP0, 0x80, 0x0 ;  /* 0x000000000000781c */ /* 0x000fc80003f4f008 */
[----:B------:R-:W-:Y:S01]  /*35f0*/  PRMT R176, R0, 0x7610, R176 ;  /* 0x0000761000b07816 */ /* 0x000fe200000000b0 */
[----:B------:R-:W-:-:S05]  /*3600*/  IMAD.MOV.U32 R0, RZ, RZ, R45 ;  /* 0x000000ffff007224 */ /* 0x000fca00078e002d */
[----:B------:R-:W-:Y:S01]  /*3610*/  PRMT R89, R0, 0x7610, R89 ;  /* 0x0000761000597816 */ /* 0x000fe20000000059 */
[----:B------:R-:W-:-:S05]  /*3620*/  IMAD.MOV.U32 R0, RZ, RZ, R46 ;  /* 0x000000ffff007224 */ /* 0x000fca00078e002e */
[----:B------:R-:W-:Y:S01]  /*3630*/  PRMT R90, R0, 0x7610, R90 ;  /* 0x00007610005a7816 */ /* 0x000fe2000000005a */
[----:B------:R-:W-:-:S05]  /*3640*/  IMAD.MOV.U32 R0, RZ, RZ, R49 ;  /* 0x000000ffff007224 */ /* 0x000fca00078e0031 */
[----:B------:R-:W-:Y:S01]  /*3650*/  PRMT R137, R0, 0x7610, R137 ;  /* 0x0000761000897816 */ /* 0x000fe20000000089 */
[----:B------:R-:W-:-:S05]  /*3660*/  IMAD.MOV.U32 R0, RZ, RZ, R65 ;  /* 0x000000ffff007224 */ /* 0x000fca00078e0041 */
[----:B------:R-:W-:Y:S01]  /*3670*/  PRMT R152, R0, 0x7610, R152 ;  /* 0x0000761000987816 */ /* 0x000fe20000000098 */
[----:B------:R-:W-:Y:S06]  /*3680*/  @!P2 BRA `(.L_x_2304) ;  /* 0x000000000004a947 */ /* 0x000fec0003800000 */
[----:B------:R-:W-:Y:S01]  /*3690*/  BPT.TRAP 0x1 ;  /* 0x000000040000795c */ /* 0x000fe20000300000 */
.L_x_2304:
[----:B------:R-:W-:Y:S01]  /*36a0*/  IMAD R0, R18, 0x8, R16 ;  /* 0x0000000812007824 */ /* 0x000fe200078e0210 */
[----:B------:R-:W-:Y:S01]  /*36b0*/  SHF.L.U32 R115, R221, 0x1f, RZ ;  /* 0x0000001fdd737819 */ /* 0x000fe200000006ff */
[----:B------:R-:W-:Y:S03]  /*36c0*/  BSSY B1, `(.L_x_2305) ;  /* 0x0000003000017945 */ /* 0x000fe60003800000 */
[----:B------:R-:W0:Y:S02]  /*36d0*/  SYNCS.PHASECHK.TRANS64.TRYWAIT P6, [R0+URZ+0x38890], R115 ;  /* 0x03889073000075a7 */ /* 0x000e2400080c017f */
[----:B0-----:R-:W-:Y:S05]  /*36e0*/  @!P6 BRA `(.L_x_2306) ;  /* 0x000002a80074e947 */ /* 0x001fea0003800000 */
.L_x_2672:
[----:B------:R-:W-:Y:S05]  /*36f0*/  BSYNC B1 ;  /* 0x0000000000017941 */ /* 0x000fea0003800000 */
.L_x_2305:
        /* <DEDUP_REMOVED lines=10> */
[--C-:B------:R-:W-:Y:S02]  /*37a0*/  SHF.R.U64 R154, R124, 0x10, R125.reuse ;  /* 0x000000107c9a7819 */ /* 0x100fe4000000127d */
[----:B------:R-:W-:Y:S02]  /*37b0*/  SHF.R.U32.HI R156, RZ, 0x10, R125 ;  /* 0x00000010ff9c7819 */ /* 0x000fe4000001167d */
[----:B------:R-:W-:Y:S01]  /*37c0*/  SHF.R.U32.HI R155, RZ, 0x10, R123 ;  /* 0x00000010ff9b7819 */ /* 0x000fe2000001167b */
[----:B--2---:R-:W-:Y:S01]  /*37d0*/  IMAD.U32 R123, R42, 0x10000, RZ ;  /* 0x000100002a7b7824 */ /* 0x004fe200078e00ff */
[----:B------:R-:W-:Y:S02]  /*37e0*/  PRMT R124, R158, 0x5410, R153 ;  /* 0x000054109e7c7816 */ /* 0x000fe40000000099 */
[----:B------:R-:W-:-:S02]  /*37f0*/  PRMT R153, R138, 0x5432, R154 ;  /* 0x000054328a997816 */ /* 0x000fc4000000009a */
[----:B------:R-:W-:Y:S02]  /*3800*/  PRMT R154, R137, 0x5432, R156 ;  /* 0x00005432899a7816 */ /* 0x000fe4000000009c */
[----:B------:R-:W-:Y:S01]  /*3810*/  PRMT R125, R157, 0x5410, R155 ;  /* 0x000054109d7d7816 */ /* 0x000fe2000000009b */
[C---:B------:R-:W-:Y:S01]  /*3820*/  IMAD.U32 R155, R41.reuse, 0x10000, RZ ;  /* 0x00010000299b7824 */ /* 0x040fe200078e00ff */
[----:B------:R-:W-:Y:S01]  /*3830*/  LOP3.LUT R42, R42, 0xffff0000, RZ, 0xc0, !PT ;  /* 0xffff00002a2a7812 */ /* 0x000fe200078ec0ff */
[----:B------:R-:W-:Y:S01]  /*3840*/  IMAD.U32 R157, R154, 0x10000, RZ ;  /* 0x000100009a9d7824 */ /* 0x000fe200078e00ff */
[----:B------:R-:W-:Y:S01]  /*3850*/  LOP3.LUT R159, R41, 0xffff0000, RZ, 0xc0, !PT ;  /* 0xffff0000299f7812 */ /* 0x000fe200078ec0ff */
[----:B------:R-:W-:Y:S01]  /*3860*/  IMAD.U32 R158, R125, 0x10000, RZ ;  /* 0x000100007d9e7824 */ /* 0x000fe200078e00ff */
[----:B------:R-:W-:Y:S01]  /*3870*/  LOP3.LUT R156, R153, 0xffff0000, RZ, 0xc0, !PT ;  /* 0xffff0000999c7812 */ /* 0x000fe200078ec0ff */
[----:B------:R-:W-:Y:S01]  /*3880*/  FMUL.FTZ R166, R42, R157 ;  /* 0x0000009d2aa67220 */ /* 0x000fe20000410000 */
[----:B------:R-:W-:Y:S01]  /*3890*/  LOP3.LUT R160, R124, 0xffff0000, RZ, 0xc0, !PT ;  /* 0xffff00007ca07812 */ /* 0x000fe200078ec0ff */
[----:B------:R-:W-:Y:S01]  /*38a0*/  IMAD.U32 R41, R40, 0x10000, RZ ;  /* 0x0001000028297824 */ /* 0x000fe200078e00ff */
[----:B------:R-:W-:Y:S01]  /*38b0*/  LOP3.LUT R122, R43, 0xffff0000, RZ, 0xc0, !PT ;  /* 0xffff00002b7a7812 */ /* 0x000fe200078ec0ff */
[C---:B------:R-:W-:Y:S01]  /*38c0*/  FMUL.FTZ R162, R159.reuse, R156 ;  /* 0x0000009c9fa27220 */ /* 0x040fe20000410000 */
[----:B------:R-:W-:Y:S01]  /*38d0*/  FMUL.FTZ R42, R42, R158 ;  /* 0x0000009e2a2a7220 */ /* 0x000fe20000410000 */
[----:B------:R-:W-:Y:S01]  /*38e0*/  FMUL.FTZ R159, R159, R160 ;  /* 0x000000a09f9f7220 */ /* 0x000fe20000410000 */
[----:B------:R-:W-:Y:S01]  /*38f0*/  LOP3.LUT R154, R154, 0xffff0000, RZ, 0xc0, !PT ;  /* 0xffff00009a9a7812 */ /* 0x000fe200078ec0ff */
[----:B------:R-:W-:Y:S01]  /*3900*/  IMAD.U32 R153, R153, 0x10000, RZ ;  /* 0x0001000099997824 */ /* 0x000fe200078e00ff */
[----:B------:R-:W-:Y:S01]  /*3910*/  LOP3.LUT R125, R125, 0xffff0000, RZ, 0xc0, !PT ;  /* 0xffff00007d7d7812 */ /* 0x000fe200078ec0ff */
[----:B------:R-:W-:Y:S01]  /*3920*/  FFMA.FTZ R166, R123, R158, -R166 ;  /* 0x0000009e7ba67223 */ /* 0x000fe200000108a6 */
[----:B------:R-:W-:Y:S01]  /*3930*/  LOP3.LUT R40, R40, 0xffff0000, RZ, 0xc0, !PT ;  /* 0xffff000028287812 */ /* 0x000fe200078ec0ff */
[----:B------:R-:W-:-:S02]  /*3940*/  IMAD.U32 R124, R124, 0x10000, RZ ;  /* 0x000100007c7c7824 */ /* 0x000fc400078e00ff */
[C---:B------:R-:W-:Y:S01]  /*3950*/  FFMA.FTZ R162, R155.reuse, R160, -R162 ;  /* 0x000000a09ba27223 */ /* 0x040fe200000108a2 */
[----:B------:R-:W-:Y:S01]  /*3960*/  FFMA.FTZ R159, R155, R156, R159 ;  /* 0x0000009c9b9f7223 */ /* 0x000fe2000001009f */
[----:B------:R-:W-:Y:S01]  /*3970*/  FFMA.FTZ R123, R123, R157, R42 ;  /* 0x0000009d7b7b7223 */ /* 0x000fe2000001002a */
[C---:B------:R-:W-:Y:S01]  /*3980*/  FMUL.FTZ R42, R122.reuse, R154 ;  /* 0x0000009a7a2a7220 */ /* 0x040fe20000410000 */
[----:B------:R-:W-:Y:S01]  /*3990*/  FMUL.FTZ R155, R122, R125 ;  /* 0x0000007d7a9b7220 */ /* 0x000fe20000410000 */
[C---:B------:R-:W-:Y:S01]  /*39a0*/  FMUL.FTZ R122, R40.reuse, R153 ;  /* 0x00000099287a7220 */ /* 0x040fe20000410000 */
[----:B------:R-:W-:Y:S02]  /*39b0*/  IMAD.U32 R43, R43, 0x10000, RZ ;  /* 0x000100002b2b7824 */ /* 0x000fe400078e00ff */
[----:B------:R-:W-:Y:S01]  /*39c0*/  FMUL.FTZ R40, R40, R124 ;  /* 0x0000007c28287220 */ /* 0x000fe20000410000 */
[----:B------:R-:W-:Y:S01]  /*39d0*/  F2FP.BF16.F32.PACK_AB R159, R159, R162 ;  /* 0x000000a29f9f723e */ /* 0x000fe200000010ff */
[----:B------:R-:W-:Y:S01]  /*39e0*/  FFMA.FTZ R122, R41, R124, -R122 ;  /* 0x0000007c297a7223 */ /* 0x000fe2000001087a */
[C---:B------:R-:W-:Y:S01]  /*39f0*/  FFMA.FTZ R42, R43.reuse, R125, -R42 ;  /* 0x0000007d2b2a7223 */ /* 0x040fe2000001082a */
[----:B------:R-:W-:Y:S01]  /*3a00*/  FFMA.FTZ R155, R43, R154, R155 ;  /* 0x0000009a2b9b7223 */ /* 0x000fe2000001009b */
[----:B------:R-:W-:-:S04]  /*3a10*/  FFMA.FTZ R41, R41, R153, R40 ;  /* 0x0000009929297223 */ /* 0x000fc80000010028 */
[----:B------:R-:W-:Y:S02]  /*3a20*/  F2FP.BF16.F32.PACK_AB R43, R155, R42 ;  /* 0x0000002a9b2b723e */ /* 0x000fe400000010ff */
[----:B------:R-:W-:Y:S01]  /*3a30*/  F2FP.BF16.F32.PACK_AB R40, R41, R122 ;  /* 0x0000007a2928723e */ /* 0x000fe200000010ff */
[----:B------:R-:W-:Y:S01]  /*3a40*/  IMAD.MOV.U32 R41, RZ, RZ, R159 ;  /* 0x000000ffff297224 */ /* 0x000fe200078e009f */
[----:B------:R-:W-:-:S07]  /*3a50*/  F2FP.BF16.F32.PACK_AB R42, R123, R166 ;  /* 0x000000a67b2a723e */ /* 0x000fce00000010ff */
.L_x_2312:
[----:B------:R-:W-:Y:S05]  /*3a60*/  BSYNC B3 ;  /* 0x0000000000037941 */ /* 0x000fea0003800000 */
.L_x_2311:
[----:B--2---:R1:W-:Y:S02]  /*3a70*/  STG.E.128 desc[UR60][R60.64], R40 ;  /* 0x000000283c007986 */ /* 0x0043e4000c101d3c */
.L_x_2310:
[----:B------:R-:W-:Y:S05]  /*3a80*/  BSYNC B2 ;  /* 0x0000000000027941 */ /* 0x000fea0003800000 */
.L_x_2309:
[----:B------:R-:W-:Y:S01]  /*3a90*/  ISETP.NE.AND P3, PT, R10, RZ, PT ;  /* 0x000000ff0a00720c */ /* 0x000fe20003f65270 */
[----:B------:R-:W-:-:S12]  /*3aa0*/  BSSY B2, `(.L_x_2313) ;  /* 0x0000035000027945 */ /* 0x000fd80003800000 */
[----:B------:R-:W-:Y:S05]  /*3ab0*/  @!P3 BRA `(.L_x_2314) ;  /* 0x0000000000ccb947 */ /* 0x000fea0003800000 */
[----:B-1----:R1:W2:Y:S01]  /*3ac0*/  LDS.128 R40, [R4+0x26c00] ;  /* 0x026c000004287984 */ /* 0x0022a20000000c00 */
[----:B------:R-:W-:Y:S01]  /*3ad0*/  ISETP.GE.AND P3, PT, R216, R116, PT ;  /* 0x00000074d800720c */ /* 0x000fe20003f66270 */
[----:B------:R-:W-:-:S12]  /*3ae0*/  BSSY B3, `(.L_x_2315) ;  /* 0x000002f000037945 */ /* 0x000fd80003800000 */
[----:B-1----:R-:W-:Y:S05]  /*3af0*/  @P3 BRA `(.L_x_2316) ;  /* 0x0000000000b43947 */ /* 0x002fea0003800000 */
[----:B------:R-:W-:Y:S01]  /*3b00*/  SHF.R.U64 R122, R118, 0x10, R119 ;  /* 0x00000010767a7819 */ /* 0x000fe20000001277 */
[----:B--2---:R-:W-:Y:S01]  /*3b10*/  IMAD.U32 R124, R43, 0x10000, RZ ;  /* 0x000100002b7c7824 */ /* 0x004fe200078e00ff */
[--C-:B------:R-:W-:Y:S02]  /*3b20*/  SHF.R.U64 R123, R94, 0x10, R95.reuse ;  /* 0x000000105e7b7819 */ /* 0x100fe4000000125f */
[----:B------:R-:W-:Y:S01]  /*3b30*/  SHF.R.U32.HI R154, RZ, 0x10, R95 ;  /* 0x00000010ff9a7819 */ /* 0x000fe2000001165f */
[----:B------:R-:W-:Y:S01]  /*3b40*/  IMAD.U32 R95, R42, 0x10000, RZ ;  /* 0x000100002a5f7824 */ /* 0x000fe200078e00ff */
[----:B------:R-:W-:Y:S02]  /*3b50*/  SHF.R.U32.HI R119, RZ, 0x10, R119 ;  /* 0x00000010ff777819 */ /* 0x000fe40000011677 */
[----:B------:R-:W-:Y:S02]  /*3b60*/  PRMT R122, R136, 0x5432, R122 ;  /* 0x00005432887a7816 */ /* 0x000fe4000000007a */
[----:B------:R-:W-:-:S02]  /*3b70*/  PRMT R123, R134, 0x5432, R123 ;  /* 0x00005432867b7816 */ /* 0x000fc4000000007b */
[----:B------:R-:W-:Y:S02]  /*3b80*/  PRMT R118, R135, 0x5432, R154 ;  /* 0x0000543287767816 */ /* 0x000fe4000000009a */
[----:B------:R-:W-:Y:S02]  /*3b90*/  PRMT R119, R183, 0x5410, R119 ;  /* 0x00005410b7777816 */ /* 0x000fe40000000077 */
[----:B------:R-:W-:Y:S01]  /*3ba0*/  LOP3.LUT R155, R41, 0xffff0000, RZ, 0xc0, !PT ;  /* 0xffff0000299b7812 */ /* 0x000fe200078ec0ff */
[----:B------:R-:W-:Y:S01]  /*3bb0*/  IMAD.U32 R153, R118, 0x10000, RZ ;  /* 0x0001000076997824 */ /* 0x000fe200078e00ff */
[C---:B------:R-:W-:Y:S01]  /*3bc0*/  LOP3.LUT R154, R122.reuse, 0xffff0000, RZ, 0xc0, !PT ;  /* 0xffff00007a9a7812 */ /* 0x040fe200078ec0ff */
[----:B------:R-:W-:Y:S01]  /*3bd0*/  IMAD.U32 R125, R119, 0x10000, RZ ;  /* 0x00010000777d7824 */ /* 0x000fe200078e00ff */
[----:B------:R-:W-:Y:S01]  /*3be0*/  LOP3.LUT R156, R123, 0xffff0000, RZ, 0xc0, !PT ;  /* 0xffff00007b9c7812 */ /* 0x000fe200078ec0ff */
[----:B------:R-:W-:Y:S01]  /*3bf0*/  IMAD.U32 R122, R122, 0x10000, RZ ;  /* 0x000100007a7a7824 */ /* 0x000fe200078e00ff */
[----:B------:R-:W-:Y:S01]  /*3c00*/  LOP3.LUT R42, R42, 0xffff0000, RZ, 0xc0, !PT ;  /* 0xffff00002a2a7812 */ /* 0x000fe200078ec0ff */
[----:B------:R-:W-:Y:S01]  /*3c10*/  FMUL.FTZ R158, R155, R154 ;  /* 0x0000009a9b9e7220 */ /* 0x000fe20000410000 */
[----:B------:R-:W-:Y:S01]  /*3c20*/  LOP3.LUT R94, R43, 0xffff0000, RZ, 0xc0, !PT ;  /* 0xffff00002b5e7812 */ /* 0x000fe200078ec0ff */
[----:B------:R-:W-:-:S02]  /*3c30*/  IMAD.U32 R43, R41, 0x10000, RZ ;  /* 0x00010000292b7824 */ /* 0x000fc400078e00ff */
[-C--:B------:R-:W-:Y:S01]  /*3c40*/  FMUL.FTZ R155, R155, R156.reuse ;  /* 0x0000009c9b9b7220 */ /* 0x080fe20000410000 */
[----:B------:R-:W-:Y:S02]  /*3c50*/  IMAD.U32 R41, R40, 0x10000, RZ ;  /* 0x0001000028297824 */ /* 0x000fe400078e00ff */
[----:B------:R-:W-:Y:S01]  /*3c60*/  FMUL.FTZ R160, R42, R125 ;  /* 0x0000007d2aa07220 */ /* 0x000fe20000410000 */
        /* <DEDUP_REMOVED lines=22> */
.L_x_2316:
[----:B------:R-:W-:Y:S05]  /*3dd0*/  BSYNC B3 ;  /* 0x0000000000037941 */ /* 0x000fea0003800000 */
.L_x_2315:
[----:B--2---:R2:W-:Y:S02]  /*3de0*/  STG.E.128 desc[UR60][R60.64+0x80], R40 ;  /* 0x000080283c007986 */ /* 0x0045e4000c101d3c */
.L_x_2314:
[----:B------:R-:W-:Y:S05]  /*3df0*/  BSYNC B2 ;  /* 0x0000000000027941 */ /* 0x000fea0003800000 */
.L_x_2313:
        /* <DEDUP_REMOVED lines=11> */
[----:B------:R-:W-:Y:S01]  /*3eb0*/  PRMT R181, R181, 0x5410, R92 ;  /* 0x00005410b5b57816 */ /* 0x000fe2000000005c */
[----:B------:R-:W-:Y:S01]  /*3ec0*/  IMAD.U32 R92, R40, 0x10000, RZ ;  /* 0x00010000285c7824 */ /* 0x000fe200078e00ff */
[----:B------:R-:W-:Y:S02]  /*3ed0*/  SHF.R.U32.HI R95, RZ, 0x10, R93 ;  /* 0x00000010ff5f7819 */ /* 0x000fe4000001165d */
[----:B------:R-:W-:Y:S01]  /*3ee0*/  PRMT R177, R177, 0x5410, R86 ;  /* 0x00005410b1b17816 */ /* 0x000fe20000000056 */
[C---:B------:R-:W-:Y:S01]  /*3ef0*/  IMAD.U32 R86, R41.reuse, 0x10000, RZ ;  /* 0x0001000029567824 */ /* 0x040fe200078e00ff */
[----:B------:R-:W-:-:S02]  /*3f00*/  LOP3.LUT R118, R41, 0xffff0000, RZ, 0xc0, !PT ;  /* 0xffff000029767812 */ /* 0x000fc400078ec0ff */
[----:B------:R-:W-:Y:S02]  /*3f10*/  PRMT R178, R178, 0x5410, R87 ;  /* 0x00005410b2b27816 */ /* 0x000fe40000000057 */
        /* <DEDUP_REMOVED lines=10> */
[----:B------:R-:W-:Y:S01]  /*3fc0*/  LOP3.LUT R40, R40, 0xffff0000, RZ, 0xc0, !PT ;  /* 0xffff000028287812 */ /* 0x000fe200078ec0ff */
[----:B------:R-:W-:Y:S01]  /*3fd0*/  FMUL.FTZ R125, R42, R95 ;  /* 0x0000005f2a7d7220 */ /* 0x000fe20000410000 */
[----:B------:R-:W-:Y:S01]  /*3fe0*/  LOP3.LUT R182, R182, 0xffff0000, RZ, 0xc0, !PT ;  /* 0xffff0000b6b67812 */ /* 0x000fe200078ec0ff */
[----:B------:R-:W-:Y:S01]  /*3ff0*/  FFMA.FTZ R118, R86, R41, R118 ;  /* 0x0000002956767223 */ /* 0x000fe20000010076 */
[----:B------:R-:W-:Y:S01]  /*4000*/  FMUL.FTZ R41, R42, R119 ;  /* 0x000000772a297220 */ /* 0x000fe20000410000 */
[----:B------:R-:W-:Y:S01]  /*4010*/  LOP3.LUT R178, R178, 0xffff0000, RZ, 0xc0, !PT ;  /* 0xffff0000b2b27812 */ /* 0x000fe200078ec0ff */
[----:B------:R-:W-:-:S02]  /*4020*/  IMAD.U32 R177, R177, 0x10000, RZ ;  /* 0x00010000b1b17824 */ /* 0x000fc400078e00ff */
[C---:B------:R-:W-:Y:S01]  /*4030*/  FFMA.FTZ R125, R94.reuse, R119, -R125 ;  /* 0x000000775e7d7223 */ /* 0x040fe2000001087d */
[----:B------:R-:W-:Y:S01]  /*4040*/  FFMA.FTZ R94, R94, R95, R41 ;  /* 0x0000005f5e5e7223 */ /* 0x000fe20000010029 */
[----:B------:R-:W-:Y:S01]  /*4050*/  FMUL.FTZ R42, R93, R182 ;  /* 0x000000b65d2a7220 */ /* 0x000fe20000410000 */
[----:B------:R-:W-:Y:S01]  /*4060*/  FMUL.FTZ R41, R40, R181 ;  /* 0x000000b528297220 */ /* 0x000fe20000410000 */
[----:B------:R-:W-:Y:S02]  /*4070*/  IMAD.U32 R43, R43, 0x10000, RZ ;  /* 0x000100002b2b7824 */ /* 0x000fe400078e00ff */
[----:B------:R-:W-:Y:S01]  /*4080*/  FFMA.FTZ R123, R86, R87, -R123 ;  /* 0x00000057567b7223 */ /* 0x000fe2000001087b */
[-C--:B------:R-:W-:Y:S01]  /*4090*/  FMUL.FTZ R93, R93, R178.reuse ;  /* 0x000000b25d5d7220 */ /* 0x080fe20000410000 */
[-C--:B------:R-:W-:Y:S01]  /*40a0*/  FMUL.FTZ R40, R40, R177.reuse ;  /* 0x000000b128287220 */ /* 0x080fe20000410000 */
[C---:B------:R-:W-:Y:S01]  /*40b0*/  FFMA.FTZ R42, R43.reuse, R178, -R42 ;  /* 0x000000b22b2a7223 */ /* 0x040fe2000001082a */
[C---:B------:R-:W-:Y:S01]  /*40c0*/  FFMA.FTZ R41, R92.reuse, R177, -R41 ;  /* 0x000000b15c297223 */ /* 0x040fe20000010829 */
[----:B------:R-:W-:Y:S01]  /*40d0*/  FFMA.FTZ R93, R43, R182, R93 ;  /* 0x000000b62b5d7223 */ /* 0x000fe2000001005d */
[----:B------:R-:W-:Y:S01]  /*40e0*/  FFMA.FTZ R40, R92, R181, R40 ;  /* 0x000000b55c287223 */ /* 0x000fe20000010028 */
[----:B------:R-:W-:-:S03]  /*40f0*/  F2FP.BF16.F32.PACK_AB R118, R118, R123 ;  /* 0x0000007b7676723e */ /* 0x000fc600000010ff */
[----:B------:R-:W-:Y:S02]  /*4100*/  F2FP.BF16.F32.PACK_AB R43, R93, R42 ;  /* 0x0000002a5d2b723e */ /* 0x000fe400000010ff */
[----:B------:R-:W-:Y:S01]  /*4110*/  F2FP.BF16.F32.PACK_AB R40, R40, R41 ;  /* 0x000000292828723e */ /* 0x000fe200000010ff */
[----:B------:R-:W-:Y:S01]  /*4120*/  IMAD.MOV.U32 R41, RZ, RZ, R118 ;  /* 0x000000ffff297224 */ /* 0x000fe200078e0076 */
[----:B------:R-:W-:-:S07]  /*4130*/  F2FP.BF16.F32.PACK_AB R42, R94, R125 ;  /* 0x0000007d5e2a723e */ /* 0x000fce00000010ff */
.L_x_2320:
[----:B------:R-:W-:Y:S05]  /*4140*/  BSYNC B3 ;  /* 0x0000000000037941 */ /* 0x000fea0003800000 */
.L_x_2319:
[----:B--2---:R3:W-:Y:S02]  /*4150*/  STG.E.128 desc[UR60][R60.64+0x100], R40 ;  /* 0x000100283c007986 */ /* 0x0047e4000c101d3c */
.L_x_2318:
[----:B------:R-:W-:Y:S05]  /*4160*/  BSYNC B2 ;  /* 0x0000000000027941 */ /* 0x000fea0003800000 */
.L_x_2317:
[----:B------:R-:W-:-:S13]  /*4170*/  ISETP.NE.AND P3, PT, R8, RZ, PT ;  /* 0x000000ff0800720c */ /* 0x000fda0003f65270 */
[----:B------:R-:W-:Y:S05]  /*4180*/  @!P3 BRA `(.L_x_2308) ;  /* 0x0000000000ccb947 */ /* 0x000fea0003800000 */
[----:B-123--:R1:W2:Y:S01]  /*4190*/  LDS.128 R40, [R4+0x2bc00] ;  /* 0x02bc000004287984 */ /* 0x00e2a20000000c00 */
[----:B------:R-:W-:Y:S01]  /*41a0*/  ISETP.GE.AND P3, PT, R217, R116, PT ;  /* 0x00000074d900720c */ /* 0x000fe20003f66270 */
[----:B------:R-:W-:-:S12]  /*41b0*/  BSSY B2, `(.L_x_2321) ;  /* 0x000002f000027945 */ /* 0x000fd80003800000 */
[----:B-1----:R-:W-:Y:S05]  /*41c0*/  @P3 BRA `(.L_x_2322) ;  /* 0x0000000000b43947 */ /* 0x002fea0003800000 */
[----:B------:R-:W-:Y:S02]  /*41d0*/  SHF.R.U64 R84, R84, 0x10, R85 ;  /* 0x0000001054547819 */ /* 0x000fe40000001255 */
[----:B------:R-:W-:Y:S01]  /*41e0*/  SHF.R.U64 R87, R82, 0x10, R83 ;  /* 0x0000001052577819 */ /* 0x000fe20000001253 */
[----:B--2---:R-:W-:Y:S01]  /*41f0*/  IMAD.U32 R82, R42, 0x10000, RZ ;  /* 0x000100002a527824 */ /* 0x004fe200078e00ff */
[----:B------:R-:W-:Y:S02]  /*4200*/  SHF.R.U32.HI R85, RZ, 0x10, R85 ;  /* 0x00000010ff557819 */ /* 0x000fe40000011655 */
[----:B------:R-:W-:Y:S02]  /*4210*/  SHF.R.U32.HI R86, RZ, 0x10, R83 ;  /* 0x00000010ff567819 */ /* 0x000fe40000011653 */
[----:B------:R-:W-:Y:S02]  /*4220*/  PRMT R179, R179, 0x5410, R84 ;  /* 0x00005410b3b37816 */ /* 0x000fe40000000054 */
[----:B------:R-:W-:Y:S01]  /*4230*/  PRMT R168, R168, 0x5410, R87 ;  /* 0x00005410a8a87816 */ /* 0x000fe20000000057 */
[----:B------:R-:W-:Y:S01]  /*4240*/  IMAD.U32 R87, R41, 0x10000, RZ ;  /* 0x0001000029577824 */ /* 0x000fe200078e00ff */
[----:B------:R-:W-:-:S02]  /*4250*/  PRMT R180, R180, 0x5410, R85 ;  /* 0x00005410b4b47816 */ /* 0x000fc40000000055 */
[----:B------:R-:W-:Y:S02]  /*4260*/  PRMT R167, R167, 0x5410, R86 ;  /* 0x00005410a7a77816 */ /* 0x000fe40000000056 */
[----:B------:R-:W-:Y:S01]  /*4270*/  LOP3.LUT R85, R41, 0xffff0000, RZ, 0xc0, !PT ;  /* 0xffff000029557812 */ /* 0x000fe200078ec0ff */
[----:B------:R-:W-:Y:S01]  /*4280*/  IMAD.U32 R84, R180, 0x10000, RZ ;  /* 0x00010000b4547824 */ /* 0x000fe200078e00ff */
[----:B------:R-:W-:Y:S01]  /*4290*/  LOP3.LUT R94, R179, 0xffff0000, RZ, 0xc0, !PT ;  /* 0xffff0000b35e7812 */ /* 0x000fe200078ec0ff */
[----:B------:R-:W-:Y:S01]  /*42a0*/  IMAD.U32 R92, R167, 0x10000, RZ ;  /* 0x00010000a75c7824 */ /* 0x000fe200078e00ff */
[----:B------:R-:W-:Y:S01]  /*42b0*/  LOP3.LUT R86, R168, 0xffff0000, RZ, 0xc0, !PT ;  /* 0xffff0000a8567812 */ /* 0x000fe200078ec0ff */
[----:B------:R-:W-:Y:S01]  /*42c0*/  IMAD.U32 R41, R40, 0x10000, RZ ;  /* 0x0001000028297824 */ /* 0x000fe200078e00ff */
[----:B------:R-:W-:Y:S01]  /*42d0*/  LOP3.LUT R83, R42, 0xffff0000, RZ, 0xc0, !PT ;  /* 0xffff00002a537812 */ /* 0x000fe200078ec0ff */
[----:B------:R-:W-:Y:S01]  /*42e0*/  FMUL.FTZ R118, R85, R94 ;  /* 0x0000005e55767220 */ /* 0x000fe20000410000 */
[----:B------:R-:W-:Y:S01]  /*42f0*/  LOP3.LUT R42, R43, 0xffff0000, RZ, 0xc0, !PT ;  /* 0xffff00002b2a7812 */ /* 0x000fe200078ec0ff */
[-C--:B------:R-:W-:Y:S01]  /*4300*/  FMUL.FTZ R93, R85, R86.reuse ;  /* 0x00000056555d7220 */ /* 0x080fe20000410000 */
[----:B------:R-:W-:Y:S01]  /*4310*/  LOP3.LUT R85, R40, 0xffff0000, RZ, 0xc0, !PT ;  /* 0xffff000028557812 */ /* 0x000fe200078ec0ff */
[----:B------:R-:W-:Y:S01]  /*4320*/  FFMA.FTZ R40, R87, R86, -R118 ;  /* 0x0000005657287223 */ /* 0x000fe20000010876 */
[----:B------:R-:W-:Y:S01]  /*4330*/  FMUL.FTZ R95, R83, R84 ;  /* 0x00000054535f7220 */ /* 0x000fe20000410000 */
[----:B------:R-:W-:Y:S01]  /*4340*/  FFMA.FTZ R87, R87, R94, R93 ;  /* 0x0000005e57577223 */ /* 0x000fe2000001005d */
[-C--:B------:R-:W-:Y:S01]  /*4350*/  FMUL.FTZ R93, R83, R92.reuse ;  /* 0x0000005c535d7220 */ /* 0x080fe20000410000 */
[----:B------:R-:W-:Y:S01]  /*4360*/  LOP3.LUT R180, R180, 0xffff0000, RZ, 0xc0, !PT ;  /* 0xffff0000b4b47812 */ /* 0x000fe200078ec0ff */
[----:B------:R-:W-:Y:S01]  /*4370*/  IMAD.U32 R86, R179, 0x10000, RZ ;  /* 0x00010000b3567824 */ /* 0x000fe200078e00ff */
[----:B------:R-:W-:Y:S01]  /*4380*/  LOP3.LUT R167, R167, 0xffff0000, RZ, 0xc0, !PT ;  /* 0xffff0000a7a77812 */ /* 0x000fe200078ec0ff */
[----:B------:R-:W-:Y:S01]  /*4390*/  FFMA.FTZ R83, R82, R92, -R95 ;  /* 0x0000005c52537223 */ /* 0x000fe2000001085f */
[----:B------:R-:W-:-:S02]  /*43a0*/  IMAD.U32 R168, R168, 0x10000, RZ ;  /* 0x00010000a8a87824 */ /* 0x000fc400078e00ff */
[----:B------:R-:W-:Y:S01]  /*43b0*/  FFMA.FTZ R82, R82, R84, R93 ;  /* 0x0000005452527223 */ /* 0x000fe2000001005d */
[C---:B------:R-:W-:Y:S01]  /*43c0*/  FMUL.FTZ R84, R42.reuse, R180 ;  /* 0x000000b42a547220 */ /* 0x040fe20000410000 */
[----:B------:R-:W-:Y:S01]  /*43d0*/  FMUL.FTZ R93, R42, R167 ;  /* 0x000000a72a5d7220 */ /* 0x000fe20000410000 */
[C---:B------:R-:W-:Y:S01]  /*43e0*/  FMUL.FTZ R42, R85.reuse, R86 ;  /* 0x00000056552a7220 */ /* 0x040fe20000410000 */
[-C--:B------:R-:W-:Y:S01]  /*43f0*/  FMUL.FTZ R85, R85, R168.reuse ;  /* 0x000000a855557220 */ /* 0x080fe20000410000 */
[----:B------:R-:W-:Y:S01]  /*4400*/  IMAD.U32 R43, R43, 0x10000, RZ ;  /* 0x000100002b2b7824 */ /* 0x000fe200078e00ff */
[----:B------:R-:W-:Y:S01]  /*4410*/  F2FP.BF16.F32.PACK_AB R82, R82, R83 ;  /* 0x000000535252723e */ /* 0x000fe200000010ff */
[C---:B------:R-:W-:Y:S01]  /*4420*/  FFMA.FTZ R42, R41.reuse, R168, -R42 ;  /* 0x000000a8292a7223 */ /* 0x040fe2000001082a */
[----:B------:R-:W-:Y:S01]  /*4430*/  FFMA.FTZ R85, R41, R86, R85 ;  /* 0x0000005629557223 */ /* 0x000fe20000010055 */
[C---:B------:R-:W-:Y:S01]  /*4440*/  FFMA.FTZ R84, R43.reuse, R167, -R84 ;  /* 0x000000a72b547223 */ /* 0x040fe20000010854 */
[----:B------:R-:W-:Y:S01]  /*4450*/  FFMA.FTZ R93, R43, R180, R93 ;  /* 0x000000b42b5d7223 */ /* 0x000fe2000001005d */
[----:B------:R-:W-:-:S02]  /*4460*/  F2FP.BF16.F32.PACK_AB R41, R87, R40 ;  /* 0x000000285729723e */ /* 0x000fc400000010ff */
[----:B------:R-:W-:Y:S01]  /*4470*/  F2FP.BF16.F32.PACK_AB R40, R85, R42 ;  /* 0x0000002a5528723e */ /* 0x000fe200000010ff */
[----:B------:R-:W-:Y:S01]  /*4480*/  IMAD.MOV.U32 R42, RZ, RZ, R82 ;  /* 0x000000ffff2a7224 */ /* 0x000fe200078e0052 */
[----:B------:R-:W-:-:S07]  /*4490*/  F2FP.BF16.F32.PACK_AB R43, R93, R84 ;  /* 0x000000545d2b723e */ /* 0x000fce00000010ff */
.L_x_2322:
[----:B------:R-:W-:Y:S05]  /*44a0*/  BSYNC B2 ;  /* 0x0000000000027941 */ /* 0x000fea0003800000 */
.L_x_2321:
[----:B--2---:R4:W-:Y:S02]  /*44b0*/  STG.E.128 desc[UR60][R60.64+0x180], R40 ;  /* 0x000180283c007986 */ /* 0x0049e4000c101d3c */
.L_x_2308:
[----:B------:R-:W-:Y:S05]  /*44c0*/  BSYNC B1 ;  /* 0x0000000000017941 */ /* 0x000fea0003800000 */
.L_x_2307:
        /* <DEDUP_REMOVED lines=11> */
[----:B------:R-:W-:Y:S02]  /*4580*/  SHF.R.U64 R83, R78, 0x10, R79 ;  /* 0x000000104e537819 */ /* 0x000fe4000000124f */
[----:B------:R-:W-:Y:S02]  /*4590*/  SHF.R.U32.HI R80, RZ, 0x10, R81 ;  /* 0x00000010ff507819 */ /* 0x000fe40000011651 */
[----:B------:R-:W-:Y:S02]  /*45a0*/  SHF.R.U32.HI R78, RZ, 0x10, R79 ;  /* 0x00000010ff4e7819 */ /* 0x000fe4000001164f */
[----:B------:R-:W-:Y:S01]  /*45b0*/  PRMT R186, R186, 0x5410, R61 ;  /* 0x00005410baba7816 */ /* 0x000fe2000000003d */
[----:B------:R-:W-:Y:S01]  /*45c0*/  IMAD.U32 R61, R41, 0x10000, RZ ;  /* 0x00010000293d7824 */ /* 0x000fe200078e00ff */
[----:B------:R-:W-:-:S02]  /*45d0*/  PRMT R184, R184, 0x5410, R83 ;  /* 0x00005410b8b87816 */ /* 0x000fc40000000053 */
[----:B------:R-:W-:Y:S02]  /*45e0*/  PRMT R187, R187, 0x5410, R80 ;  /* 0x00005410bbbb7816 */ /* 0x000fe40000000050 */
        /* <DEDUP_REMOVED lines=12> */
[----:B------:R-:W-:Y:S01]  /*46b0*/  FMUL.FTZ R85, R78, R80 ;  /* 0x000000504e557220 */ /* 0x000fe20000410000 */
[----:B------:R-:W-:Y:S01]  /*46c0*/  LOP3.LUT R185, R185, 0xffff0000, RZ, 0xc0, !PT ;  /* 0xffff0000b9b97812 */ /* 0x000fe200078ec0ff */
[----:B------:R-:W-:Y:S01]  /*46d0*/  FMUL.FTZ R79, R79, R81 ;  /* 0x000000514f4f7220 */ /* 0x000fe20000410000 */
[----:B------:R-:W-:Y:S01]  /*46e0*/  LOP3.LUT R40, R40, 0xffff0000, RZ, 0xc0, !PT ;  /* 0xffff000028287812 */ /* 0x000fe200078ec0ff */
[----:B------:R-:W-:-:S02]  /*46f0*/  IMAD.U32 R186, R186, 0x10000, RZ ;  /* 0x00010000baba7824 */ /* 0x000fc400078e00ff */
[C---:B------:R-:W-:Y:S01]  /*4700*/  FFMA.FTZ R84, R61.reuse, R80, -R84 ;  /* 0x000000503d547223 */ /* 0x040fe20000010854 */
[----:B------:R-:W-:Y:S02]  /*4710*/  IMAD.U32 R184, R184, 0x10000, RZ ;  /* 0x00010000b8b87824 */ /* 0x000fe400078e00ff */
[----:B------:R-:W-:Y:S01]  /*4720*/  FFMA.FTZ R85, R61, R82, R85 ;  /* 0x000000523d557223 */ /* 0x000fe20000010055 */
[----:B------:R-:W-:Y:S01]  /*4730*/  FFMA.FTZ R87, R60, R81, -R87 ;  /* 0x000000513c577223 */ /* 0x000fe20000010857 */
[C---:B------:R-:W-:Y:S01]  /*4740*/  FMUL.FTZ R78, R42.reuse, R187 ;  /* 0x000000bb2a4e7220 */ /* 0x040fe20000410000 */
[----:B------:R-:W-:Y:S01]  /*4750*/  FMUL.FTZ R80, R42, R185 ;  /* 0x000000b92a507220 */ /* 0x000fe20000410000 */
[----:B------:R-:W-:Y:S02]  /*4760*/  IMAD.U32 R43, R43, 0x10000, RZ ;  /* 0x000100002b2b7824 */ /* 0x000fe400078e00ff */
        /* <DEDUP_REMOVED lines=11> */
[----:B------:R-:W-:-:S07]  /*4820*/  F2FP.BF16.F32.PACK_AB R43, R43, R78 ;  /* 0x0000004e2b2b723e */ /* 0x000fce00000010ff */
.L_x_2328:
[----:B------:R-:W-:Y:S05]  /*4830*/  BSYNC B3 ;  /* 0x0000000000037941 */ /* 0x000fea0003800000 */
.L_x_2327:
[----:B--2---:R1:W-:Y:S02]  /*4840*/  STG.E.128 desc[UR60][R54.64], R40 ;  /* 0x0000002836007986 */ /* 0x0043e4000c101d3c */
.L_x_2326:
[----:B------:R-:W-:Y:S05]  /*4850*/  BSYNC B2 ;  /* 0x0000000000027941 */ /* 0x000fea0003800000 */
.L_x_2325:
        /* <DEDUP_REMOVED lines=53> */
.L_x_2332:
[----:B------:R-:W-:Y:S05]  /*4bb0*/  BSYNC B3 ;  /* 0x0000000000037941 */ /* 0x000fea0003800000 */
.L_x_2331:
[----:B--2---:R1:W-:Y:S02]  /*4bc0*/  STG.E.128 desc[UR60][R54.64+0x80], R40 ;  /* 0x0000802836007986 */ /* 0x0043e4000c101d3c */
.L_x_2330:
[----:B------:R-:W-:Y:S05]  /*4bd0*/  BSYNC B2 ;  /* 0x0000000000027941 */ /* 0x000fea0003800000 */
.L_x_2329:
        /* <DEDUP_REMOVED lines=53> */
.L_x_2336:
[----:B------:R-:W-:Y:S05]  /*4f30*/  BSYNC B3 ;  /* 0x0000000000037941 */ /* 0x000fea0003800000 */
.L_x_2335:
[----:B--2---:R1:W-:Y:S02]  /*4f40*/  STG.E.128 desc[UR60][R54.64+0x100], R40 ;  /* 0x0001002836007986 */ /* 0x0043e4000c101d3c */
.L_x_2334:
[----:B------:R-:W-:Y:S05]  /*4f50*/  BSYNC B2 ;  /* 0x0000000000027941 */ /* 0x000fea0003800000 */
.L_x_2333:
[----:B------:R-:W-:-:S13]  /*4f60*/  ISETP.NE.AND P3, PT, R8, RZ, PT ;  /* 0x000000ff0800720c */ /* 0x000fda0003f65270 */
        /* <DEDUP_REMOVED lines=35> */
[----:B------:R-:W-:Y:S01]  /*51a0*/  FMUL.FTZ R61, R67, R165 ;  /* 0x000000a5433d7220 */ /* 0x000fe20000410000 */
[----:B------:R-:W-:Y:S02]  /*51b0*/  IMAD.U32 R163, R163, 0x10000, RZ ;  /* 0x00010000a3a37824 */ /* 0x000fe400078e00ff */
        /* <DEDUP_REMOVED lines=14> */
.L_x_2338:
[----:B------:R-:W-:Y:S05]  /*52a0*/  BSYNC B2 ;  /* 0x0000000000027941 */ /* 0x000fea0003800000 */
.L_x_2337:
[----:B--2---:R1:W-:Y:S02]  /*52b0*/  STG.E.128 desc[UR60][R54.64+0x180], R40 ;  /* 0x0001802836007986 */ /* 0x0043e4000c101d3c */
.L_x_2324:
[----:B------:R-:W-:Y:S05]  /*52c0*/  BSYNC B1 ;  /* 0x0000000000017941 */ /* 0x000fea0003800000 */
.L_x_2323:
        /* <DEDUP_REMOVED lines=10> */
[--C-:B------:R-:W-:Y:S01]  /*5370*/  SHF.R.U64 R62, R64, 0x10, R65.reuse ;  /* 0x00000010403e7819 */ /* 0x100fe20000001241 */
        /* <DEDUP_REMOVED lines=43> */
.L_x_2343:
[----:B------:R-:W-:Y:S05]  /*5630*/  BSYNC B2 ;  /* 0x0000000000027941 */ /* 0x000fea0003800000 */
.L_x_2342:
[----:B--2---:R1:W-:Y:S02]  /*5640*/  STG.E.128 desc[UR60][R52.64], R40 ;  /* 0x0000002834007986 */ /* 0x0043e4000c101d3c */
.L_x_2341:
[----:B------:R-:W-:Y:S05]  /*5650*/  BSYNC B1 ;  /* 0x0000000000017941 */ /* 0x000fea0003800000 */
.L_x_2340:
        /* <DEDUP_REMOVED lines=53> */
.L_x_2347:
[----:B------:R-:W-:Y:S05]  /*59b0*/  BSYNC B2 ;  /* 0x0000000000027941 */ /* 0x000fea0003800000 */
.L_x_2346:
[----:B--2---:R1:W-:Y:S02]  /*59c0*/  STG.E.128 desc[UR60][R52.64+0x80], R40 ;  /* 0x0000802834007986 */ /* 0x0043e4000c101d3c */
.L_x_2345:
[----:B------:R-:W-:Y:S05]  /*59d0*/  BSYNC B1 ;  /* 0x0000000000017941 */ /* 0x000fea0003800000 */
.L_x_2344:
        /* <DEDUP_REMOVED lines=53> */
.L_x_2351:
[----:B------:R-:W-:Y:S05]  /*5d30*/  BSYNC B2 ;  /* 0x0000000000027941 */ /* 0x000fea0003800000 */
.L_x_2350:
[----:B--2---:R1:W-:Y:S02]  /*5d40*/  STG.E.128 desc[UR60][R52.64+0x100], R40 ;  /* 0x0001002834007986 */ /* 0x0043e4000c101d3c */
.L_x_2349:
[----:B------:R-:W-:Y:S05]  /*5d50*/  BSYNC B1 ;  /* 0x0000000000017941 */ /* 0x000fea0003800000 */
.L_x_2348:
        /* <DEDUP_REMOVED lines=52> */
.L_x_2353:
[----:B------:R-:W-:Y:S05]  /*60a0*/  BSYNC B1 ;  /* 0x0000000000017941 */ /* 0x000fea0003800000 */
.L_x_2352:
[----:B--2---:R1:W-:Y:S01]  /*60b0*/  STG.E.128 desc[UR60][R52.64+0x180], R40 ;  /* 0x0001802834007986 */ /* 0x0043e2000c101d3c */
[----:B------:R-:W-:Y:S05]  /*60c0*/  BRA `(.L_x_2339) ;  /* 0x0000004000ac7947 */ /* 0x000fea0003800000 */
.L_x_2297:
        /* <DEDUP_REMOVED lines=32> */
[----:B------:R0:W5:Y:S04]  /*62d0*/  @!P4 LDG.E.128 R40, desc[UR60][R56.64+0x80] ;  /* 0x0000803c3828c981 */ /* 0x000168000c1e1d00 */
[----:B------:R0:W5:Y:S04]  /*62e0*/  @!P3 LDG.E.128 R44, desc[UR60][R56.64] ;  /* 0x0000003c382cb981 */ /* 0x000168000c1e1d00 */
[----:B------:R0:W5:Y:S04]  /*62f0*/  @!P3 LDG.E.128 R52, desc[UR60][R60.64] ;  /* 0x0000003c3c34b981 */ /* 0x000168000c1e1d00 */
[----:B------:R0:W5:Y:S02]  /*6300*/  @!P4 LDG.E.128 R48, desc[UR60][R60.64+0x80] ;  /* 0x0000803c3c30c981 */ /* 0x000164000c1e1d00 */
.L_x_2355:
[----:B------:R-:W-:Y:S05]  /*6310*/  BSYNC B1 ;  /* 0x0000000000017941 */ /* 0x000fea0003800000 */
.L_x_2354:
        /* <DEDUP_REMOVED lines=15> */
[----:B------:R-:W-:-:S02]  /*6410*/  CS2R R62, SRZ ;  /* 0x00000000003e7805 */ /* 0x000fc4000001ff00 */
[----:B------:R-:W-:Y:S02]  /*6420*/  CS2R R66, SRZ ;  /* 0x0000000000427805 */ /* 0x000fe4000001ff00 */
[----:B------:R-:W-:Y:S01]  /*6430*/  PRMT R166, R56, 0x5410, R60 ;  /* 0x0000541038a67816 */ /* 0x000fe2000000003c */
[----:B------:R-:W-:Y:S01]  /*6440*/  IMAD.MOV.U32 R56, RZ, RZ, R50 ;  /* 0x000000ffff387224 */ /* 0x000fe200078e0032 */
[----:B------:R-:W-:Y:S01]  /*6450*/  PRMT R165, R57, 0x7610, R165 ;  /* 0x0000761039a57816 */ /* 0x000fe200000000a5 */
[----:B------:R-:W-:Y:S01]  /*6460*/  IMAD.MOV.U32 R57, RZ, RZ, R51 ;  /* 0x000000ffff397224 */ /* 0x000fe200078e0033 */
[----:B------:R-:W-:Y:S01]  /*6470*/  CS2R R64, SRZ ;  /* 0x0000000000407805 */ /* 0x000fe2000001ff00 */
        /* <DEDUP_REMOVED lines=8> */
[----:B------:R-:W-:Y:S02]  /*6500*/  IMAD.MOV.U32 R56, RZ, RZ, R55 ;  /* 0x000000ffff387224 */ /* 0x000fe400078e0037 */
[----:B------:R-:W-:Y:S01]  /*6510*/  IMAD.MOV.U32 R60, RZ, RZ, R52 ;  /* 0x000000ffff3c7224 */ /* 0x000fe200078e0034 */
[----:B------:R-:W-:Y:S01]  /*6520*/  PRMT R167, R57, 0x7610, R167 ;  /* 0x0000761039a77816 */ /* 0x000fe200000000a7 */
[----:B------:R-:W-:-:S03]  /*6530*/  IMAD.MOV.U32 R57, RZ, RZ, R53 ;  /* 0x000000ffff397224 */ /* 0x000fc600078e0035 */
[----:B------:R-:W-:Y:S02]  /*6540*/  PRMT R168, R60, 0x5410, R56 ;  /* 0x000054103ca87816 */ /* 0x000fe40000000038 */
[----:B------:R-:W-:Y:S02]  /*6550*/  CS2R R60, SRZ ;  /* 0x00000000003c7805 */ /* 0x000fe4000001ff00 */
        /* <DEDUP_REMOVED lines=15> */
[----:B------:R-:W-:Y:S02]  /*6650*/  LEA R72, P4, R58, UR4, 0x1 ;  /* 0x000000043a487c11 */ /* 0x000fe4000f8808ff */
        /* <DEDUP_REMOVED lines=11> */
.L_x_2357:
[----:B------:R-:W-:Y:S05]  /*6710*/  BSYNC B1 ;  /* 0x0000000000017941 */ /* 0x000fea0003800000 */
.L_x_2356:
        /* <DEDUP_REMOVED lines=14> */
[----:B------:R-:W-:Y:S02]  /*6800*/  ULDC.64 UR6, c[0x0][0x3e0] ;  /* 0x0000f80000067ab9 */ /* 0x000fe40000000a00 */
        /* <DEDUP_REMOVED lines=17> */
.L_x_2359:
[----:B------:R-:W-:Y:S05]  /*6920*/  BSYNC B1 ;  /* 0x0000000000017941 */ /* 0x000fea0003800000 */
.L_x_2358:
[----:B------:R-:W2:Y:S01]  /*6930*/  LDL R0, [R1+0x60] ;  /* 0x0000600001007983 */ /* 0x000ea20000100800 */
[----:B0-----:R-:W-:Y:S01]  /*6940*/  IMAD.MOV.U32 R88, RZ, RZ, R56 ;  /* 0x000000ffff587224 */ /* 0x001fe200078e0038 */
[----:B------:R-:W-:Y:S01]  /*6950*/  PRMT R170, R93, 0x7610, R170 ;  /* 0x000076105daa7816 */ /* 0x000fe200000000aa */
[----:B------:R-:W-:Y:S02]  /*6960*/  IMAD.MOV.U32 R89, RZ, RZ, R57 ;  /* 0x000000ffff597224 */ /* 0x000fe400078e0039 */
[----:B------:R-:W-:-:S03]  /*6970*/  IMAD.MOV.U32 R90, RZ, RZ, R62 ;  /* 0x000000ffff5a7224 */ /* 0x000fc600078e003e */
        /* <DEDUP_REMOVED lines=10> */
[----:B------:R-:W-:-:S03]  /*6a20*/  IMAD.MOV.U32 R90, RZ, RZ, R70 ;  /* 0x000000ffff5a7224 */ /* 0x000fc600078e0046 */
[----:B------:R-:W-:Y:S01]  /*6a30*/  PRMT R173, R88, 0x5410, R89 ;  /* 0x0000541058ad7816 */ /* 0x000fe20000000059 */
[----:B------:R-:W-:Y:S02]  /*6a40*/  IMAD.MOV.U32 R88, RZ, RZ, R68 ;  /* 0x000000ffff587224 */ /* 0x000fe400078e0044 */
[----:B------:R-:W-:-:S03]  /*6a50*/  IMAD.MOV.U32 R89, RZ, RZ, R69 ;  /* 0x000000ffff597224 */ /* 0x000fc600078e0045 */
[----:B------:R-:W-:Y:S01]  /*6a60*/  PRMT R177, R177, 0x5410, R88 ;  /* 0x00005410b1b17816 */ /* 0x000fe20000000058 */
[----:B-----5:R-:W-:Y:S01]  /*6a70*/  IMAD.MOV.U32 R88, RZ, RZ, R72 ;  /* 0x000000ffff587224 */ /* 0x020fe200078e0048 */
[----:B--2---:R-:W-:Y:S01]  /*6a80*/  R2UR UR4, R0 ;  /* 0x00000000000472ca */ /* 0x004fe200000e0000 */
[----:B------:R-:W-:-:S05]  /*6a90*/  IMAD.MOV.U32 R0, RZ, RZ, R59 ;  /* 0x000000ffff007224 */ /* 0x000fca00078e003b */
[----:B------:R-:W-:Y:S01]  /*6aa0*/  PRMT R170, R170, 0x5410, R0 ;  /* 0x00005410aaaa7816 */ /* 0x000fe20000000000 */
[----:B------:R-:W-:-:S05]  /*6ab0*/  IMAD.MOV.U32 R0, RZ, RZ, R63 ;  /* 0x000000ffff007224 */ /* 0x000fca00078e003f */
[----:B------:R-:W-:Y:S01]  /*6ac0*/  PRMT R174, R0, 0x7610, R174 ;  /* 0x0000761000ae7816 */ /* 0x000fe200000000ae */
[----:B------:R-:W-:Y:S01]  /*6ad0*/  IMAD.MOV.U32 R0, RZ, RZ, R67 ;  /* 0x000000ffff007224 */ /* 0x000fe200078e0043 */
[----:B------:R-:W-:Y:S02]  /*6ae0*/  UISETP.NE.AND UP0, UPT, UR4, 0x3, UPT ;  /* 0x000000030400788c */ /* 0x000fe4000bf05270 */
[----:B------:R-:W-:Y:S01]  /*6af0*/  PRMT R174, R174, 0x5410, R90 ;  /* 0x00005410aeae7816 */ /* 0x000fe2000000005a */
[----:B------:R-:W-:Y:S01]  /*6b00*/  IMAD.MOV.U32 R90, RZ, RZ, R74 ;  /* 0x000000ffff5a7224 */ /* 0x000fe200078e004a */
[----:B------:R-:W-:Y:S01]  /*6b10*/  PRMT R172, R172, 0x5410, R0 ;  /* 0x00005410acac7816 */ /* 0x000fe20000000000 */
[----:B------:R-:W-:Y:S01]  /*6b20*/  IMAD.MOV.U32 R0, RZ, RZ, R71 ;  /* 0x000000ffff007224 */ /* 0x000fe200078e0047 */
[----:B------:R-:W-:Y:S02]  /*6b30*/  PLOP3.LUT P2, PT, PT, PT, UP0, 0x80, 0x0 ;  /* 0x000000000000781c */ /* 0x000fe40003f4f008 */
[----:B------:R-:W-:Y:S01]  /*6b40*/  PRMT R149, R90, 0x7610, R149 ;  /* 0x000076105a957816 */ /* 0x000fe20000000095 */
[----:B------:R-:W-:Y:S01]  /*6b50*/  IMAD.MOV.U32 R90, RZ, RZ, R78 ;  /* 0x000000ffff5a7224 */ /* 0x000fe200078e004e */
        /* <DEDUP_REMOVED lines=22> */
[----:B------:R-:W-:-:S04]  /*6cc0*/  PRMT R155, R90, 0x5410, R89 ;  /* 0x000054105a9b7816 */ /* 0x000fc80000000059 */
[----:B------:R-:W-:Y:S01]  /*6cd0*/  PRMT R169, R88, 0x5410, R0 ;  /* 0x0000541058a97816 */ /* 0x000fe20000000000 */
[----:B------:R-:W-:Y:S06]  /*6ce0*/  @!P2 BRA `(.L_x_2360) ;  /* 0x000000000004a947 */ /* 0x000fec0003800000 */
[----:B------:R-:W-:Y:S01]  /*6cf0*/  BPT.TRAP 0x1 ;  /* 0x000000040000795c */ /* 0x000fe20000300000 */
.L_x_2360:
[----:B------:R-:W-:Y:S01]  /*6d00*/  IMAD R0, R18, 0x8, R16 ;  /* 0x0000000812007824 */ /* 0x000fe200078e0210 */
[----:B------:R-:W-:Y:S01]  /*6d10*/  SHF.L.U32 R115, R221, 0x1f, RZ ;  /* 0x0000001fdd737819 */ /* 0x000fe200000006ff */
[----:B------:R-:W0:Y:S01]  /*6d20*/  LDC R145, c[0x0][0x2e4] ;  /* 0x0000b900ff917b82 */ /* 0x000e220000000800 */
[----:B------:R-:W-:Y:S02]  /*6d30*/  BSSY B1, `(.L_x_2361) ;  /* 0x0000004000017945 */ /* 0x000fe40003800000 */
[----:B------:R-:W1:Y:S05]  /*6d40*/  SYNCS.PHASECHK.TRANS64.TRYWAIT P6, [R0+URZ+0x38890], R115 ;  /* 0x03889073000075a7 */ /* 0x000e6a00080c017f */
[----:B------:R-:W2:Y:S01]  /*6d50*/  LDC.64 R122, c[0x0][0x2f0] ;  /* 0x0000bc00ff7a7b82 */ /* 0x000ea20000000a00 */
[----:B-1----:R-:W-:Y:S05]  /*6d60*/  @!P6 BRA `(.L_x_2362) ;  /* 0x0000027000e8e947 */ /* 0x002fea0003800000 */
.L_x_2673:
[----:B------:R-:W-:Y:S05]  /*6d70*/  BSYNC B1 ;  /* 0x0000000000017941 */ /* 0x000fea0003800000 */
.L_x_2361:
        /* <DEDUP_REMOVED lines=22> */
[----:B------:R-:W-:Y:S02]  /*6ee0*/  @!P5 IADD3 R90, P1, P6, R38, R134, R89 ;  /* 0x00000086265ad210 */ /* 0x000fe40007e3e059 */
[----:B------:R-:W-:Y:S02]  /*6ef0*/  LOP3.LUT R89, R89, 0x38, RZ, 0xc0, !PT ;  /* 0x0000003859597812 */ /* 0x000fe400078ec0ff */
[----:B------:R-:W-:Y:S02]  /*6f00*/  @!P5 IADD3.X R91, R37, R156, R91, P1, P6 ;  /* 0x0000009c255bd210 */ /* 0x000fe40000fec45b */
[----:B------:R-:W-:Y:S02]  /*6f10*/  LEA R136, P6, R92, R118, 0x1 ;  /* 0x000000765c887211 */ /* 0x000fe400078c08ff */
[----:B------:R-:W-:-:S02]  /*6f20*/  LOP3.LUT R89, R89, 0x1c0, R234, 0xf8, !PT ;  /* 0x000001c059597812 */ /* 0x000fc400078ef8ea */
[----:B------:R-:W-:Y:S02]  /*6f30*/  LEA.HI.X R137, R92, R119, R93, 0x1, P6 ;  /* 0x000000775c897211 */ /* 0x000fe400030f0c5d */
[C---:B------:R-:W-:Y:S02]  /*6f40*/  @!P5 LEA R138, P6, R90.reuse, R118, 0x1 ;  /* 0x000000765a8ad211 */ /* 0x040fe400078c08ff */
[----:B------:R-:W-:Y:S02]  /*6f50*/  LOP3.LUT R89, R89, R235, RZ, 0x3c, !PT ;  /* 0x000000eb59597212 */ /* 0x000fe400078e3cff */
[----:B------:R-:W-:Y:S02]  /*6f60*/  @!P5 LEA.HI.X R139, R90, R119, R91, 0x1, P6 ;  /* 0x000000775a8bd211 */ /* 0x000fe400030f0c5b */
[----:B------:R-:W-:Y:S02]  /*6f70*/  SHF.R.S32.HI R90, RZ, 0x1f, R88 ;  /* 0x0000001fff5a7819 */ /* 0x000fe40000011458 */
[----:B------:R-:W-:-:S02]  /*6f80*/  ISETP.NE.AND P1, PT, R94, RZ, PT ;  /* 0x000000ff5e00720c */ /* 0x000fc40003f25270 */
[----:B------:R-:W-:Y:S01]  /*6f90*/  LEA.HI R90, R90, R88, RZ, 0x3 ;  /* 0x000000585a5a7211 */ /* 0x000fe200078f18ff */
[----:B------:R-:W-:Y:S01]  /*6fa0*/  IMAD R88, R18, 0x5000, R143 ;  /* 0x0000500012587824 */ /* 0x000fe200078e028f */
[----:B------:R-:W-:Y:S02]  /*6fb0*/  ISETP.GE.AND P6, PT, R17, R116, PT ;  /* 0x000000741100720c */ /* 0x000fe40003fc6270 */
[----:B------:R-:W-:Y:S01]  /*6fc0*/  SHF.R.S32.HI R90, RZ, 0x3, R90 ;  /* 0x00000003ff5a7819 */ /* 0x000fe2000001145a */
[----:B------:R-:W-:-:S04]  /*6fd0*/  IMAD R88, R88, 0x2, R16 ;  /* 0x0000000258587824 */ /* 0x000fc800078e0210 */
[----:B------:R-:W-:-:S04]  /*6fe0*/  IMAD R90, R90, 0x1400, R236 ;  /* 0x000014005a5a7824 */ /* 0x000fc800078e02ec */
[----:B------:R-:W-:-:S04]  /*6ff0*/  IMAD.IADD R89, R90, 0x1, R89 ;  /* 0x000000015a597824 */ /* 0x000fc800078e0259 */
[----:B------:R-:W-:Y:S02]  /*7000*/  IMAD R92, R18, 0x5000, R89 ;  /* 0x00005000125c7824 */ /* 0x000fe400078e0259 */
[----:B------:R-:W0:Y:S02]  /*7010*/  LDS.128 R88, [R88+0x24400] ;  /* 0x0244000058587984 */ /* 0x000e240000000c00 */
[----:B------:R-:W-:-:S06]  /*7020*/  IMAD R92, R92, 0x2, R16 ;  /* 0x000000025c5c7824 */ /* 0x000fcc00078e0210 */
        /* <DEDUP_REMOVED lines=13> */
[----:B------:R-:W-:Y:S02]  /*7100*/  SHF.R.U64 R53, R54, 0x10, R55 ;  /* 0x0000001036357819 */ /* 0x000fe40000001237 */
[C---:B------:R-:W-:Y:S02]  /*7110*/  PRMT R45, R165.reuse, 0x5410, R45 ;  /* 0x00005410a52d7816 */ /* 0x040fe4000000002d */
[----:B------:R-:W-:Y:S01]  /*7120*/  PRMT R46, R165, 0x5432, R46 ;  /* 0x00005432a52e7816 */ /* 0x000fe2000000002e */
[----:B------:R-:W-:Y:S01]  /*7130*/  IMAD.U32 R165, R52, 0x10000, RZ ;  /* 0x0001000034a57824 */ /* 0x000fe200078e00ff */
[----:B------:R-:W-:Y:S01]  /*7140*/  SHF.R.U32.HI R54, RZ, 0x10, R55 ;  /* 0x00000010ff367819 */ /* 0x000fe20000011637 */
[----:B------:R-:W-:Y:S01]  /*7150*/  IMAD.U32 R55, R89, 0x10000, RZ ;  /* 0x0001000059377824 */ /* 0x000fe200078e00ff */
[----:B------:R-:W-:Y:S01]  /*7160*/  LOP3.LUT R160, R93, 0xffff0000, RZ, 0xc0, !PT ;  /* 0xffff00005da07812 */ /* 0x000fe200078ec0ff */
[----:B------:R-:W-:Y:S01]  /*7170*/  IMAD.U32 R93, R92, 0x10000, RZ ;  /* 0x000100005c5d7824 */ /* 0x000fe200078e00ff */
[----:B------:R-:W-:-:S02]  /*7180*/  PRMT R44, R166, 0x5432, R44 ;  /* 0x00005432a62c7816 */ /* 0x000fc4000000002c */
[----:B------:R-:W-:Y:S01]  /*7190*/  PRMT R157, R166, 0x5410, R157 ;  /* 0x00005410a69d7816 */ /* 0x000fe2000000009d */
[----:B------:R-:W-:Y:S01]  /*71a0*/  IMAD.U32 R166, R45, 0x10000, RZ ;  /* 0x000100002da67824 */ /* 0x000fe200078e00ff */
[----:B------:R-:W-:Y:S01]  /*71b0*/  PRMT R167, R167, 0x5410, R53 ;  /* 0x00005410a7a77816 */ /* 0x000fe20000000035 */
[CC--:B------:R-:W-:Y:S01]  /*71c0*/  FMUL.FTZ R53, R159.reuse, R165.reuse ;  /* 0x000000a59f357220 */ /* 0x0c0fe20000410000 */
[----:B------:R-:W-:Y:S01]  /*71d0*/  LOP3.LUT R52, R52, 0xffff0000, RZ, 0xc0, !PT ;  /* 0xffff000034347812 */ /* 0x000fe200078ec0ff */
[-C--:B------:R-:W-:Y:S01]  /*71e0*/  FMUL.FTZ R159, R159, R166.reuse ;  /* 0x000000a69f9f7220 */ /* 0x080fe20000410000 */
[----:B------:R-:W-:Y:S01]  /*71f0*/  PRMT R54, R168, 0x5432, R54 ;  /* 0x00005432a8367816 */ /* 0x000fe20000000036 */
[----:B------:R-:W-:Y:S01]  /*7200*/  FFMA.FTZ R53, R55, R166, -R53 ;  /* 0x000000a637357223 */ /* 0x000fe20000010835 */
[----:B------:R-:W-:Y:S01]  /*7210*/  LOP3.LUT R45, R45, 0xffff0000, RZ, 0xc0, !PT ;  /* 0xffff00002d2d7812 */ /* 0x000fe200078ec0ff */
[----:B------:R-:W-:Y:S01]  /*7220*/  FFMA.FTZ R159, R55, R165, R159 ;  /* 0x000000a5379f7223 */ /* 0x000fe2000001009f */
[----:B------:R-:W-:Y:S01]  /*7230*/  LOP3.LUT R158, R89, 0xffff0000, RZ, 0xc0, !PT ;  /* 0xffff0000599e7812 */ /* 0x000fe200078ec0ff */
[----:B------:R-:W-:Y:S01]  /*7240*/  IMAD.U32 R166, R54, 0x10000, RZ ;  /* 0x0001000036a67824 */ /* 0x000fe200078e00ff */
[----:B------:R-:W-:Y:S01]  /*7250*/  PRMT R47, R168, 0x5410, R47 ;  /* 0x00005410a82f7816 */ /* 0x000fe2000000002f */
[C---:B------:R-:W-:Y:S01]  /*7260*/  FMUL.FTZ R168, R160.reuse, R52 ;  /* 0x00000034a0a87220 */ /* 0x040fe20000410000 */
[----:B------:R-:W-:Y:S01]  /*7270*/  LOP3.LUT R95, R95, 0xffff0000, RZ, 0xc0, !PT ;  /* 0xffff00005f5f7812 */ /* 0x000fe200078ec0ff */
[-C--:B------:R-:W-:Y:S01]  /*7280*/  FMUL.FTZ R160, R160, R45.reuse ;  /* 0x0000002da0a07220 */ /* 0x080fe20000410000 */
[----:B------:R-:W-:Y:S01]  /*7290*/  LOP3.LUT R54, R54, 0xffff0000, RZ, 0xc0, !PT ;  /* 0xffff000036367812 */ /* 0x000fe200078ec0ff */
[----:B------:R-:W-:Y:S01]  /*72a0*/  FFMA.FTZ R168, R158, R45, -R168 ;  /* 0x0000002d9ea87223 */ /* 0x000fe200000108a8 */
[----:B------:R-:W-:-:S02]  /*72b0*/  IMAD.U32 R55, R157, 0x10000, RZ ;  /* 0x000100009d377824 */ /* 0x000fc400078e00ff */
[----:B------:R-:W-:Y:S01]  /*72c0*/  FMUL.FTZ R45, R164, R166 ;  /* 0x000000a6a42d7220 */ /* 0x000fe20000410000 */
[----:B------:R-:W-:Y:S01]  /*72d0*/  LOP3.LUT R91, R91, 0xffff0000, RZ, 0xc0, !PT ;  /* 0xffff00005b5b7812 */ /* 0x000fe200078ec0ff */
[----:B------:R-:W-:Y:S01]  /*72e0*/  FFMA.FTZ R160, R158, R52, R160 ;  /* 0x000000349ea07223 */ /* 0x000fe200000100a0 */
[----:B------:R-:W-:Y:S01]  /*72f0*/  LOP3.LUT R157, R157, 0xffff0000, RZ, 0xc0, !PT ;  /* 0xffff00009d9d7812 */ /* 0x000fe200078ec0ff */
[----:B------:R-:W-:Y:S01]  /*7300*/  FMUL.FTZ R158, R95, R54 ;  /* 0x000000365f9e7220 */ /* 0x000fe20000410000 */
[-C--:B------:R-:W-:Y:S01]  /*7310*/  FMUL.FTZ R164, R164, R55.reuse ;  /* 0x00000037a4a47220 */ /* 0x080fe20000410000 */
[----:B------:R-:W-:Y:S01]  /*7320*/  FFMA.FTZ R45, R162, R55, -R45 ;  /* 0x00000037a22d7223 */ /* 0x000fe2000001082d */
[----:B------:R-:W-:Y:S02]  /*7330*/  IMAD.U32 R55, R47, 0x10000, RZ ;  /* 0x000100002f377824 */ /* 0x000fe400078e00ff */
[-C--:B------:R-:W-:Y:S01]  /*7340*/  FMUL.FTZ R95, R95, R157.reuse ;  /* 0x0000009d5f5f7220 */ /* 0x080fe20000410000 */
[----:B------:R-:W-:Y:S01]  /*7350*/  FFMA.FTZ R158, R91, R157, -R158 ;  /* 0x0000009d5b9e7223 */ /* 0x000fe2000001089e */
[C---:B------:R-:W-:Y:S01]  /*7360*/  IMAD.U32 R52, R44.reuse, 0x10000, RZ ;  /* 0x000100002c347824 */ /* 0x040fe200078e00ff */
        /* <DEDUP_REMOVED lines=8> */
[----:B------:R-:W-:Y:S01]  /*73f0*/  FFMA.FTZ R44, R89, R52, -R44 ;  /* 0x00000034592c7223 */ /* 0x000fe2000001082c */
[----:B------:R-:W-:Y:S01]  /*7400*/  LOP3.LUT R88, R88, 0xffff0000, RZ, 0xc0, !PT ;  /* 0xffff000058587812 */ /* 0x000fe200078ec0ff */
[----:B------:R-:W-:-:S02]  /*7410*/  IMAD.U32 R90, R94, 0x10000, RZ ;  /* 0x000100005e5a7824 */ /* 0x000fc400078e00ff */
[----:B------:R-:W-:Y:S01]  /*7420*/  FMUL.FTZ R54, R92, R47 ;  /* 0x0000002f5c367220 */ /* 0x000fe20000410000 */
[C---:B------:R-:W-:Y:S01]  /*7430*/  IMAD.U32 R52, R167.reuse, 0x10000, RZ ;  /* 0x00010000a7347824 */ /* 0x040fe200078e00ff */
[----:B------:R-:W-:Y:S01]  /*7440*/  LOP3.LUT R94, R94, 0xffff0000, RZ, 0xc0, !PT ;  /* 0xffff00005e5e7812 */ /* 0x000fe200078ec0ff */
[----:B------:R-:W-:Y:S01]  /*7450*/  FMUL.FTZ R92, R92, R157 ;  /* 0x0000009d5c5c7220 */ /* 0x000fe20000410000 */
[----:B------:R-:W-:Y:S01]  /*7460*/  LOP3.LUT R167, R167, 0xffff0000, RZ, 0xc0, !PT ;  /* 0xffff0000a7a77812 */ /* 0x000fe200078ec0ff */
[----:B------:R-:W-:Y:S01]  /*7470*/  FFMA.FTZ R93, R89, R55, R93 ;  /* 0x00000037595d7223 */ /* 0x000fe2000001005d */
[----:B------:R-:W-:Y:S02]  /*7480*/  IMAD.U32 R55, R46, 0x10000, RZ ;  /* 0x000100002e377824 */ /* 0x000fe400078e00ff */
[----:B------:R-:W-:Y:S01]  /*7490*/  FFMA.FTZ R54, R88, R157, -R54 ;  /* 0x0000009d58367223 */ /* 0x000fe20000010836 */
[----:B------:R-:W-:Y:S01]  /*74a0*/  LOP3.LUT R46, R46, 0xffff0000, RZ, 0xc0, !PT ;  /* 0xffff00002e2e7812 */ /* 0x000fe200078ec0ff */
[----:B------:R-:W-:Y:S01]  /*74b0*/  FFMA.FTZ R92, R88, R47, R92 ;  /* 0x0000002f585c7223 */ /* 0x000fe2000001005c */
[----:B------:R-:W-:Y:S01]  /*74c0*/  FMUL.FTZ R47, R90, R52 ;  /* 0x000000345a2f7220 */ /* 0x000fe20000410000 */
[----:B------:R-:W-:Y:S01]  /*74d0*/  FMUL.FTZ R88, R94, R167 ;  /* 0x000000a75e587220 */ /* 0x000fe20000410000 */
[-C--:B------:R-:W-:Y:S01]  /*74e0*/  FMUL.FTZ R90, R90, R55.reuse ;  /* 0x000000375a5a7220 */ /* 0x080fe20000410000 */
[-C--:B------:R-:W-:Y:S01]  /*74f0*/  FMUL.FTZ R94, R94, R46.reuse ;  /* 0x0000002e5e5e7220 */ /* 0x080fe20000410000 */
[----:B------:R-:W-:Y:S01]  /*7500*/  FFMA.FTZ R47, R161, R55, -R47 ;  /* 0x00000037a12f7223 */ /* 0x000fe2000001082f */
[----:B------:R-:W-:Y:S01]  /*7510*/  FFMA.FTZ R88, R163, R46, -R88 ;  /* 0x0000002ea3587223 */ /* 0x000fe20000010858 */
[----:B------:R-:W-:Y:S01]  /*7520*/  FFMA.FTZ R90, R161, R52, R90 ;  /* 0x00000034a15a7223 */ /* 0x000fe2000001005a */
        /* <DEDUP_REMOVED lines=8> */
[----:B------:R-:W-:Y:S02]  /*75b0*/  F2FP.BF16.F32.PACK_AB R47, R88, R47 ;  /* 0x0000002f582f723e */ /* 0x000fe400000010ff */
[----:B------:R-:W-:Y:S01]  /*75c0*/  F2FP.BF16.F32.PACK_AB R92, R92, R93 ;  /* 0x0000005d5c5c723e */ /* 0x000fe200000010ff */
[----:B------:R-:W-:Y:S01]  /*75d0*/  IMAD.MOV.U32 R88, RZ, RZ, R44 ;  /* 0x000000ffff587224 */ /* 0x000fe200078e002c */
[----:B------:R-:W-:Y:S01]  /*75e0*/  F2FP.BF16.F32.PACK_AB R94, R94, R90 ;  /* 0x0000005a5e5e723e */ /* 0x000fe200000010ff */
[----:B------:R-:W-:Y:S01]  /*75f0*/  IMAD.MOV.U32 R93, RZ, RZ, R159 ;  /* 0x000000ffff5d7224 */ /* 0x000fe200078e009f */
[----:B------:R-:W-:Y:S01]  /*7600*/  F2FP.BF16.F32.PACK_AB R95, R95, R164 ;  /* 0x000000a45f5f723e */ /* 0x000fe200000010ff */
[----:B------:R-:W-:-:S07]  /*7610*/  IMAD.MOV.U32 R90, RZ, RZ, R47 ;  /* 0x000000ffff5a7224 */ /* 0x000fce00078e002f */
.L_x_2368:
[----:B------:R-:W-:Y:S05]  /*7620*/  BSYNC B3 ;  /* 0x0000000000037941 */ /* 0x000fea0003800000 */
.L_x_2367:
[----:B0-----:R0:W-:Y:S04]  /*7630*/  STG.E.128 desc[UR60][R136.64], R88 ;  /* 0x0000005888007986 */ /* 0x0011e8000c101d3c */
[----:B--2---:R0:W-:Y:S02]  /*7640*/  @!P5 STG.E.128 desc[UR60][R138.64], R92 ;  /* 0x0000005c8a00d986 */ /* 0x0041e4000c101d3c */
.L_x_2366:
[----:B------:R-:W-:Y:S05]  /*7650*/  BSYNC B2 ;  /* 0x0000000000027941 */ /* 0x000fea0003800000 */
.L_x_2365:
        /* <DEDUP_REMOVED lines=16> */
[----:B0-----:R-:W-:Y:S02]  /*7760*/  LEA R88, P6, R47, R118, 0x1 ;  /* 0x000000762f587211 */ /* 0x001fe400078c08ff */
[----:B------:R-:W-:-:S02]  /*7770*/  ISETP.NE.AND P0, PT, R52, RZ, PT ;  /* 0x000000ff3400720c */ /* 0x000fc40003f05270 */
[----:B------:R-:W-:Y:S02]  /*7780*/  LEA.HI.X R89, R47, R119, R46, 0x1, P6 ;  /* 0x000000772f597211 */ /* 0x000fe400030f0c2e */
[----:B------:R-:W-:Y:S02]  /*7790*/  SHF.R.S32.HI R47, RZ, 0x1f, R44 ;  /* 0x0000001fff2f7819 */ /* 0x000fe4000001142c */
[----:B------:R-:W-:Y:S02]  /*77a0*/  @!P5 LEA R90, P6, R134, R118, 0x1 ;  /* 0x00000076865ad211 */ /* 0x000fe400078c08ff */
[----:B------:R-:W-:Y:S02]  /*77b0*/  LEA.HI R47, R47, R44, RZ, 0x3 ;  /* 0x0000002c2f2f7211 */ /* 0x000fe400078f18ff */
[----:B------:R-:W-:Y:S01]  /*77c0*/  LOP3.LUT R44, R45, 0x1c0, R234, 0xf8, !PT ;  /* 0x000001c02d2c7812 */ /* 0x000fe200078ef8ea */
[----:B------:R-:W-:Y:S01]  /*77d0*/  IMAD R45, R18, 0x5000, R142 ;  /* 0x00005000122d7824 */ /* 0x000fe200078e028e */
[----:B------:R-:W-:-:S02]  /*77e0*/  SHF.R.S32.HI R47, RZ, 0x3, R47 ;  /* 0x00000003ff2f7819 */ /* 0x000fc4000001142f */
[----:B------:R-:W-:Y:S01]  /*77f0*/  LOP3.LUT R44, R44, R235, RZ, 0x3c, !PT ;  /* 0x000000eb2c2c7212 */ /* 0x000fe200078e3cff */
[----:B------:R-:W-:Y:S01]  /*7800*/  IMAD R45, R45, 0x2, R16 ;  /* 0x000000022d2d7824 */ /* 0x000fe200078e0210 */
        /* <DEDUP_REMOVED lines=21> */
[----:B------:R-:W-:Y:S01]  /*7960*/  PRMT R41, R179, 0x5410, R41 ;  /* 0x00005410b3297816 */ /* 0x000fe20000000029 */
[----:B------:R-:W-:Y:S01]  /*7970*/  IMAD.U32 R138, R48, 0x10000, RZ ;  /* 0x00010000308a7824 */ /* 0x000fe200078e00ff */
[----:B------:R-:W-:Y:S01]  /*7980*/  SHF.R.U32.HI R50, RZ, 0x10, R51 ;  /* 0x00000010ff327819 */ /* 0x000fe20000011633 */
[----:B------:R-:W-:Y:S01]  /*7990*/  IMAD.U32 R51, R45, 0x10000, RZ ;  /* 0x000100002d337824 */ /* 0x000fe200078e00ff */
[----:B------:R-:W-:Y:S01]  /*79a0*/  LOP3.LUT R95, R53, 0xffff0000, RZ, 0xc0, !PT ;  /* 0xffff0000355f7812 */ /* 0x000fe200078ec0ff */
[----:B------:R-:W-:Y:S01]  /*79b0*/  IMAD.U32 R139, R41, 0x10000, RZ ;  /* 0x00010000298b7824 */ /* 0x000fe200078e00ff */
[----:B------:R-:W-:Y:S01]  /*79c0*/  PRMT R156, R178, 0x5410, R49 ;  /* 0x00005410b29c7816 */ /* 0x000fe20000000031 */
        /* <DEDUP_REMOVED lines=10> */
[-C--:B------:R-:W-:Y:S01]  /*7a70*/  FMUL.FTZ R95, R95, R41.reuse ;  /* 0x000000295f5f7220 */ /* 0x080fe20000410000 */
[----:B------:R-:W-:Y:S01]  /*7a80*/  LOP3.LUT R55, R55, 0xffff0000, RZ, 0xc0, !PT ;  /* 0xffff000037377812 */ /* 0x000fe200078ec0ff */
[----:B------:R-:W-:Y:S01]  /*7a90*/  FFMA.FTZ R94, R51, R138, R94 ;  /* 0x0000008a335e7223 */ /* 0x000fe2000001005e */
[----:B------:R-:W-:Y:S01]  /*7aa0*/  LOP3.LUT R50, R50, 0xffff0000, RZ, 0xc0, !PT ;  /* 0xffff000032327812 */ /* 0x000fe200078ec0ff */
[----:B------:R-:W-:Y:S01]  /*7ab0*/  FFMA.FTZ R157, R93, R41, -R157 ;  /* 0x000000295d9d7223 */ /* 0x000fe2000001089d */
[----:B------:R-:W-:Y:S01]  /*7ac0*/  PRMT R43, R180, 0x5410, R43 ;  /* 0x00005410b42b7816 */ /* 0x000fe2000000002b */
[----:B------:R-:W-:-:S02]  /*7ad0*/  IMAD.U32 R51, R92, 0x10000, RZ ;  /* 0x000100005c337824 */ /* 0x000fc400078e00ff */
[----:B------:R-:W-:Y:S01]  /*7ae0*/  FMUL.FTZ R41, R137, R139 ;  /* 0x0000008b89297220 */ /* 0x000fe20000410000 */
[----:B------:R-:W-:Y:S01]  /*7af0*/  PRMT R40, R181, 0x5432, R40 ;  /* 0x00005432b5287816 */ /* 0x000fe20000000028 */
[----:B------:R-:W-:Y:S01]  /*7b00*/  FFMA.FTZ R95, R93, R48, R95 ;  /* 0x000000305d5f7223 */ /* 0x000fe2000001005f */
[----:B------:R-:W-:Y:S01]  /*7b10*/  LOP3.LUT R47, R47, 0xffff0000, RZ, 0xc0, !PT ;  /* 0xffff00002f2f7812 */ /* 0x000fe200078ec0ff */
[----:B------:R-:W-:Y:S01]  /*7b20*/  FMUL.FTZ R93, R55, R50 ;  /* 0x00000032375d7220 */ /* 0x000fe20000410000 */
[----:B------:R-:W-:Y:S01]  /*7b30*/  LOP3.LUT R92, R92, 0xffff0000, RZ, 0xc0, !PT ;  /* 0xffff00005c5c7812 */ /* 0x000fe200078ec0ff */
[-C--:B------:R-:W-:Y:S01]  /*7b40*/  FMUL.FTZ R137, R137, R51.reuse ;  /* 0x0000003389897220 */ /* 0x080fe20000410000 */
        /* <DEDUP_REMOVED lines=20> */
[----:B------:R-:W-:Y:S01]  /*7c90*/  IMAD.U32 R45, R156, 0x10000, RZ ;  /* 0x000100009c2d7824 */ /* 0x000fe200078e00ff */
[----:B------:R-:W-:Y:S01]  /*7ca0*/  LOP3.LUT R54, R54, 0xffff0000, RZ, 0xc0, !PT ;  /* 0xffff000036367812 */ /* 0x000fe200078ec0ff */
[-C--:B------:R-:W-:Y:S01]  /*7cb0*/  FMUL.FTZ R52, R52, R92.reuse ;  /* 0x0000005c34347220 */ /* 0x080fe20000410000 */
[----:B------:R-:W-:Y:S01]  /*7cc0*/  LOP3.LUT R156, R156, 0xffff0000, RZ, 0xc0, !PT ;  /* 0xffff00009c9c7812 */ /* 0x000fe200078ec0ff */
[----:B------:R-:W-:Y:S02]  /*7cd0*/  IMAD.U32 R48, R42, 0x10000, RZ ;  /* 0x000100002a307824 */ /* 0x000fe400078e00ff */
[----:B------:R-:W-:Y:S01]  /*7ce0*/  FFMA.FTZ R47, R44, R92, -R47 ;  /* 0x0000005c2c2f7223 */ /* 0x000fe2000001082f */
[----:B------:R-:W-:Y:S01]  /*7cf0*/  LOP3.LUT R42, R42, 0xffff0000, RZ, 0xc0, !PT ;  /* 0xffff00002a2a7812 */ /* 0x000fe200078ec0ff */
[----:B------:R-:W-:Y:S01]  /*7d00*/  FFMA.FTZ R52, R44, R43, R52 ;  /* 0x0000002b2c347223 */ /* 0x000fe20000010034 */
[-C--:B------:R-:W-:Y:S01]  /*7d10*/  FMUL.FTZ R43, R46, R45.reuse ;  /* 0x0000002d2e2b7220 */ /* 0x080fe20000410000 */
        /* <DEDUP_REMOVED lines=19> */
[----:B------:R-:W-:-:S02]  /*7e50*/  IMAD.MOV.U32 R46, RZ, RZ, R40 ;  /* 0x000000ffff2e7224 */ /* 0x000fc400078e0028 */
[----:B------:R-:W-:-:S07]  /*7e60*/  IMAD.MOV.U32 R47, RZ, RZ, R41 ;  /* 0x000000ffff2f7224 */ /* 0x000fce00078e0029 */
.L_x_2370:
[----:B------:R-:W-:Y:S05]  /*7e70*/  BSYNC B2 ;  /* 0x0000000000027941 */ /* 0x000fea0003800000 */
.L_x_2369:
[----:B0-----:R3:W-:Y:S04]  /*7e80*/  STG.E.128 desc[UR60][R88.64], R44 ;  /* 0x0000002c58007986 */ /* 0x0017e8000c101d3c */
[----:B--2---:R3:W-:Y:S02]  /*7e90*/  @!P5 STG.E.128 desc[UR60][R90.64], R52 ;  /* 0x000000345a00d986 */ /* 0x0047e4000c101d3c */
.L_x_2364:
[----:B------:R-:W-:Y:S05]  /*7ea0*/  BSYNC B1 ;  /* 0x0000000000017941 */ /* 0x000fea0003800000 */
.L_x_2363:
        /* <DEDUP_REMOVED lines=29> */
[-C--:B------:R-:W-:Y:S01]  /*8080*/  LEA R50, P5, R44, R118.reuse, 0x1 ;  /* 0x000000762c327211 */ /* 0x080fe200078a08ff */
        /* <DEDUP_REMOVED lines=26> */
[----:B------:R-:W-:Y:S01]  /*8230*/  IMAD.U32 R68, R95, 0x10000, RZ ;  /* 0x000100005f447824 */ /* 0x000fe200078e00ff */
[----:B------:R-:W-:Y:S01]  /*8240*/  SHF.R.U32.HI R63, RZ, 0x10, R63 ;  /* 0x00000010ff3f7819 */ /* 0x000fe2000001163f */
[----:B------:R-:W-:Y:S01]  /*8250*/  IMAD.U32 R71, R41, 0x10000, RZ ;  /* 0x0001000029477824 */ /* 0x000fe200078e00ff */
[----:B------:R-:W-:Y:S01]  /*8260*/  LOP3.LUT R90, R45, 0xffff0000, RZ, 0xc0, !PT ;  /* 0xffff00002d5a7812 */ /* 0x000fe200078ec0ff */
[----:B------:R-:W-:Y:S01]  /*8270*/  FMUL.FTZ R136, R89, R68 ;  /* 0x0000004459887220 */ /* 0x000fe20000410000 */
[----:B------:R-:W-:Y:S01]  /*8280*/  LOP3.LUT R95, R95, 0xffff0000, RZ, 0xc0, !PT ;  /* 0xffff00005f5f7812 */ /* 0x000fe200078ec0ff */
[-C--:B------:R-:W-:Y:S01]  /*8290*/  FMUL.FTZ R138, R89, R134.reuse ;  /* 0x00000086598a7220 */ /* 0x080fe20000410000 */
[----:B------:R-:W-:Y:S01]  /*82a0*/  PRMT R175, R175, 0x5410, R70 ;  /* 0x00005410afaf7816 */ /* 0x000fe20000000046 */
[----:B------:R-:W-:Y:S01]  /*82b0*/  FFMA.FTZ R70, R71, R134, -R136 ;  /* 0x0000008647467223 */ /* 0x000fe20000010888 */
[----:B------:R-:W-:Y:S01]  /*82c0*/  PRMT R63, R174, 0x5410, R63 ;  /* 0x00005410ae3f7816 */ /* 0x000fe2000000003f */
[----:B------:R-:W-:Y:S01]  /*82d0*/  FMUL.FTZ R135, R90, R95 ;  /* 0x0000005f5a877220 */ /* 0x000fe20000410000 */
[----:B------:R-:W-:Y:S01]  /*82e0*/  LOP3.LUT R88, R41, 0xffff0000, RZ, 0xc0, !PT ;  /* 0xffff000029587812 */ /* 0x000fe200078ec0ff */
[----:B------:R-:W-:Y:S01]  /*82f0*/  IMAD.U32 R134, R175, 0x10000, RZ ;  /* 0x00010000af867824 */ /* 0x000fe200078e00ff */
[----:B------:R-:W-:Y:S01]  /*8300*/  LOP3.LUT R89, R60, 0xffff0000, RZ, 0xc0, !PT ;  /* 0xffff00003c597812 */ /* 0x000fe200078ec0ff */
[----:B------:R-:W-:-:S02]  /*8310*/  IMAD.U32 R60, R63, 0x10000, RZ ;  /* 0x000100003f3c7824 */ /* 0x000fc400078e00ff */
[----:B------:R-:W-:Y:S01]  /*8320*/  FFMA.FTZ R68, R71, R68, R138 ;  /* 0x0000004447447223 */ /* 0x000fe2000001008a */
[----:B------:R-:W-:Y:S01]  /*8330*/  PRMT R62, R177, 0x5432, R62 ;  /* 0x00005432b13e7816 */ /* 0x000fe2000000003e */
[----:B------:R-:W-:Y:S02]  /*8340*/  IMAD.U32 R45, R44, 0x10000, RZ ;  /* 0x000100002c2d7824 */ /* 0x000fe400078e00ff */
[-C--:B------:R-:W-:Y:S01]  /*8350*/  FFMA.FTZ R71, R88, R89.reuse, -R135 ;  /* 0x0000005958477223 */ /* 0x080fe20000010887 */
[----:B------:R-:W-:Y:S01]  /*8360*/  FMUL.FTZ R137, R90, R89 ;  /* 0x000000595a897220 */ /* 0x000fe20000410000 */
[C---:B------:R-:W-:Y:S01]  /*8370*/  FMUL.FTZ R135, R93.reuse, R134 ;  /* 0x000000865d877220 */ /* 0x040fe20000410000 */
[----:B------:R-:W-:Y:S01]  /*8380*/  PRMT R55, R176, 0x5410, R55 ;  /* 0x00005410b0377816 */ /* 0x000fe20000000037 */
[-C--:B------:R-:W-:Y:S01]  /*8390*/  FMUL.FTZ R93, R93, R60.reuse ;  /* 0x0000003c5d5d7220 */ /* 0x080fe20000410000 */
[----:B------:R-:W-:Y:S01]  /*83a0*/  FFMA.FTZ R89, R88, R95, R137 ;  /* 0x0000005f58597223 */ /* 0x000fe20000010089 */
[----:B------:R-:W-:Y:S01]  /*83b0*/  FFMA.FTZ R60, R92, R60, -R135 ;  /* 0x0000003c5c3c7223 */ /* 0x000fe20000010887 */
[----:B------:R-:W-:-:S02]  /*83c0*/  IMAD.U32 R88, R62, 0x10000, RZ ;  /* 0x000100003e587824 */ /* 0x000fc400078e00ff */
[----:B------:R-:W-:Y:S01]  /*83d0*/  FFMA.FTZ R92, R92, R134, R93 ;  /* 0x000000865c5c7223 */ /* 0x000fe2000001005d */
        /* <DEDUP_REMOVED lines=9> */
[----:B------:R-:W-:Y:S01]  /*8470*/  FMUL.FTZ R95, R44, R63 ;  /* 0x0000003f2c5f7220 */ /* 0x000fe20000410000 */
[----:B------:R-:W-:Y:S01]  /*8480*/  PRMT R69, R174, 0x5432, R69 ;  /* 0x00005432ae457816 */ /* 0x000fe20000000045 */
[----:B------:R-:W-:Y:S01]  /*8490*/  FFMA.FTZ R45, R41, R134, -R62 ;  /* 0x00000086292d7223 */ /* 0x000fe2000001083e */
[----:B------:R-:W-:Y:S01]  /*84a0*/  LOP3.LUT R47, R47, 0xffff0000, RZ, 0xc0, !PT ;  /* 0xffff00002f2f7812 */ /* 0x000fe200078ec0ff */
[----:B------:R-:W-:Y:S01]  /*84b0*/  FFMA.FTZ R41, R41, R88, R93 ;  /* 0x0000005829297223 */ /* 0x000fe2000001005d */
[----:B------:R-:W-:Y:S01]  /*84c0*/  PRMT R61, R176, 0x5432, R61 ;  /* 0x00005432b03d7816 */ /* 0x000fe2000000003d */
[-C--:B------:R-:W-:Y:S01]  /*84d0*/  FMUL.FTZ R93, R44, R55.reuse ;  /* 0x000000372c5d7220 */ /* 0x080fe20000410000 */
[----:B------:R-:W-:Y:S01]  /*84e0*/  LOP3.LUT R90, R175, 0xffff0000, RZ, 0xc0, !PT ;  /* 0xffff0000af5a7812 */ /* 0x000fe200078ec0ff */
[----:B------:R-:W-:Y:S01]  /*84f0*/  FFMA.FTZ R44, R40, R55, -R95 ;  /* 0x00000037282c7223 */ /* 0x000fe2000001085f */
[----:B------:R-:W-:Y:S01]  /*8500*/  LOP3.LUT R43, R43, 0xffff0000, RZ, 0xc0, !PT ;  /* 0xffff00002b2b7812 */ /* 0x000fe200078ec0ff */
[----:B------:R-:W-:Y:S01]  /*8510*/  IMAD.U32 R62, R69, 0x10000, RZ ;  /* 0x00010000453e7824 */ /* 0x000fe200078e00ff */
[----:B------:R-:W-:Y:S01]  /*8520*/  LOP3.LUT R46, R46, 0xffff0000, RZ, 0xc0, !PT ;  /* 0xffff00002e2e7812 */ /* 0x000fe200078ec0ff */
[----:B------:R-:W-:Y:S01]  /*8530*/  FMUL.FTZ R138, R47, R90 ;  /* 0x0000005a2f8a7220 */ /* 0x000fe20000410000 */
[----:B------:R-:W-:Y:S01]  /*8540*/  IMAD.U32 R55, R61, 0x10000, RZ ;  /* 0x000100003d377824 */ /* 0x000fe200078e00ff */
[----:B------:R-:W-:Y:S01]  /*8550*/  LOP3.LUT R69, R69, 0xffff0000, RZ, 0xc0, !PT ;  /* 0xffff000045457812 */ /* 0x000fe200078ec0ff */
[-C--:B------:R-:W-:Y:S01]  /*8560*/  FMUL.FTZ R156, R47, R136.reuse ;  /* 0x000000882f9c7220 */ /* 0x080fe20000410000 */
[----:B------:R-:W-:Y:S01]  /*8570*/  LOP3.LUT R61, R61, 0xffff0000, RZ, 0xc0, !PT ;  /* 0xffff00003d3d7812 */ /* 0x000fe200078ec0ff */
[C---:B------:R-:W-:Y:S01]  /*8580*/  FFMA.FTZ R47, R43.reuse, R136, -R138 ;  /* 0x000000882b2f7223 */ /* 0x040fe2000001088a */
[----:B------:R-:W-:Y:S01]  /*8590*/  FFMA.FTZ R40, R40, R63, R93 ;  /* 0x0000003f28287223 */ /* 0x000fe2000001005d */
[----:B------:R-:W-:Y:S01]  /*85a0*/  LOP3.LUT R42, R42, 0xffff0000, RZ, 0xc0, !PT ;  /* 0xffff00002a2a7812 */ /* 0x000fe200078ec0ff */
[----:B------:R-:W-:Y:S01]  /*85b0*/  FFMA.FTZ R43, R43, R90, R156 ;  /* 0x0000005a2b2b7223 */ /* 0x000fe2000001009c */
[----:B------:R-:W-:Y:S01]  /*85c0*/  FMUL.FTZ R93, R46, R69 ;  /* 0x000000452e5d7220 */ /* 0x000fe20000410000 */
[C---:B------:R-:W-:Y:S01]  /*85d0*/  FMUL.FTZ R88, R94.reuse, R62 ;  /* 0x0000003e5e587220 */ /* 0x040fe20000410000 */
[----:B------:R-:W-:Y:S01]  /*85e0*/  FMUL.FTZ R63, R94, R55 ;  /* 0x000000375e3f7220 */ /* 0x000fe20000410000 */
[----:B------:R-:W-:Y:S01]  /*85f0*/  FMUL.FTZ R46, R46, R61 ;  /* 0x0000003d2e2e7220 */ /* 0x000fe20000410000 */
[----:B------:R-:W-:Y:S01]  /*8600*/  F2FP.BF16.F32.PACK_AB R47, R47, R60 ;  /* 0x0000003c2f2f723e */ /* 0x000fe200000010ff */
[C---:B------:R-:W-:Y:S01]  /*8610*/  FFMA.FTZ R88, R91.reuse, R55, -R88 ;  /* 0x000000375b587223 */ /* 0x040fe20000010858 */
[----:B------:R-:W-:Y:S01]  /*8620*/  F2FP.BF16.F32.PACK_AB R45, R44, R45 ;  /* 0x0000002d2c2d723e */ /* 0x000fe200000010ff */
        /* <DEDUP_REMOVED lines=12> */
[----:B------:R-:W-:Y:S02]  /*86f0*/  IMAD.MOV.U32 R45, RZ, RZ, R68 ;  /* 0x000000ffff2d7224 */ /* 0x000fe400078e0044 */
[----:B------:R-:W-:-:S07]  /*8700*/  IMAD.MOV.U32 R47, RZ, RZ, R92 ;  /* 0x000000ffff2f7224 */ /* 0x000fce00078e005c */
.L_x_2376:
[----:B------:R-:W-:Y:S05]  /*8710*/  BSYNC B3 ;  /* 0x0000000000037941 */ /* 0x000fea0003800000 */
.L_x_2375:
[----:B--2---:R2:W-:Y:S04]  /*8720*/  STG.E.128 desc[UR60][R50.64], R40 ;  /* 0x0000002832007986 */ /* 0x0045e8000c101d3c */
[----:B---3--:R2:W-:Y:S02]  /*8730*/  @!P3 STG.E.128 desc[UR60][R52.64], R44 ;  /* 0x0000002c3400b986 */ /* 0x0085e4000c101d3c */
.L_x_2374:
[----:B------:R-:W-:Y:S05]  /*8740*/  BSYNC B2 ;  /* 0x0000000000027941 */ /* 0x000fea0003800000 */
.L_x_2373:
        /* <DEDUP_REMOVED lines=23> */
[----:B------:R-:W-:Y:S01]  /*88c0*/  IMAD R41, R18, 0x5000, R140 ;  /* 0x0000500012297824 */ /* 0x000fe200078e028c */
[----:B------:R-:W-:Y:S01]  /*88d0*/  @!P3 LEA R50, P5, R42, R118, 0x1 ;  /* 0x000000762a32b211 */ /* 0x000fe200078a08ff */
[----:B------:R-:W-:Y:S02]  /*88e0*/  IMAD R43, R18, 0x5000, R43 ;  /* 0x00005000122b7824 */ /* 0x000fe400078e022b */
[----:B------:R-:W-:Y:S01]  /*88f0*/  IMAD R41, R41, 0x2, R16 ;  /* 0x0000000229297824 */ /* 0x000fe200078e0210 */
[----:B------:R-:W-:Y:S01]  /*8900*/  @!P3 LEA.HI.X R51, R42, R119, R54, 0x1, P5 ;  /* 0x000000772a33b211 */ /* 0x000fe200028f0c36 */
[----:B------:R-:W-:Y:S01]  /*8910*/  IMAD R44, R43, 0x2, R16 ;  /* 0x000000022b2c7824 */ /* 0x000fe200078e0210 */
[----:B------:R-:W-:-:S03]  /*8920*/  ISETP.GE.AND P5, PT, R19, R116, PT ;  /* 0x000000741300720c */ /* 0x000fc60003fa6270 */
[----:B------:R-:W2:Y:S04]  /*8930*/  LDS.128 R40, [R41+0x24400] ;  /* 0x0244000029287984 */ /* 0x000ea80000000c00 */
[----:B------:R-:W3:Y:S06]  /*8940*/  LDS.128 R44, [R44+0x24400] ;  /* 0x024400002c2c7984 */ /* 0x000eec0000000c00 */
[----:B------:R-:W-:Y:S05]  /*8950*/  @P5 BRA `(.L_x_2378) ;  /* 0x00000004006c5947 */ /* 0x000fea0003800000 */
[--C-:B------:R-:W-:Y:S01]  /*8960*/  SHF.R.U64 R54, R64, 0x10, R65.reuse ;  /* 0x0000001040367819 */ /* 0x100fe20000001241 */
[----:B--2---:R-:W-:Y:S01]  /*8970*/  IMAD.U32 R60, R41, 0x10000, RZ ;  /* 0x00010000293c7824 */ /* 0x004fe200078e00ff */
[----:B------:R-:W-:Y:S01]  /*8980*/  SHF.R.U32.HI R64, RZ, 0x10, R65 ;  /* 0x00000010ff407819 */ /* 0x000fe20000011641 */
[----:B---3--:R-:W-:Y:S01]  /*8990*/  IMAD.U32 R63, R47, 0x10000, RZ ;  /* 0x000100002f3f7824 */ /* 0x008fe200078e00ff */
[--C-:B------:R-:W-:Y:S02]  /*89a0*/  SHF.R.U64 R68, R56, 0x10, R57.reuse ;  /* 0x0000001038447819 */ /* 0x100fe40000001239 */
[----:B------:R-:W-:Y:S01]  /*89b0*/  SHF.R.U32.HI R62, RZ, 0x10, R57 ;  /* 0x00000010ff3e7819 */ /* 0x000fe20000011639 */
[----:B------:R-:W-:Y:S01]  /*89c0*/  IMAD.U32 R57, R45, 0x10000, RZ ;  /* 0x000100002d397824 */ /* 0x000fe200078e00ff */
[----:B------:R-:W-:Y:S02]  /*89d0*/  PRMT R64, R173, 0x5432, R64 ;  /* 0x00005432ad407816 */ /* 0x000fe40000000040 */
[--C-:B0-----:R-:W-:Y:S01]  /*89e0*/  SHF.R.U64 R91, R58, 0x10, R59.reuse ;  /* 0x000000103a5b7819 */ /* 0x101fe2000000123b */
[----:B------:R-:W-:Y:S01]  /*89f0*/  IMAD.U32 R58, R43, 0x10000, RZ ;  /* 0x000100002b3a7824 */ /* 0x000fe200078e00ff */
[----:B------:R-:W-:Y:S01]  /*8a00*/  SHF.R.U32.HI R89, RZ, 0x10, R59 ;  /* 0x00000010ff597819 */ /* 0x000fe2000001163b */
[----:B------:R-:W-:Y:S01]  /*8a10*/  IMAD.U32 R65, R64, 0x10000, RZ ;  /* 0x0001000040417824 */ /* 0x000fe200078e00ff */
[----:B------:R-:W-:-:S02]  /*8a20*/  PRMT R59, R171, 0x5410, R68 ;  /* 0x00005410ab3b7816 */ /* 0x000fc40000000044 */
[----:B------:R-:W-:Y:S02]  /*8a30*/  PRMT R171, R171, 0x5432, R62 ;  /* 0x00005432abab7816 */ /* 0x000fe4000000003e */
[--C-:B------:R-:W-:Y:S02]  /*8a40*/  SHF.R.U64 R71, R66, 0x10, R67.reuse ;  /* 0x0000001042477819 */ /* 0x100fe40000001243 */
[----:B------:R-:W-:Y:S01]  /*8a50*/  SHF.R.U32.HI R69, RZ, 0x10, R67 ;  /* 0x00000010ff457819 */ /* 0x000fe20000011643 */
[----:B------:R-:W-:Y:S01]  /*8a60*/  IMAD.U32 R62, R171, 0x10000, RZ ;  /* 0x00010000ab3e7824 */ /* 0x000fe200078e00ff */
[----:B------:R-:W-:Y:S01]  /*8a70*/  PRMT R173, R173, 0x5410, R54 ;  /* 0x00005410adad7816 */ /* 0x000fe20000000036 */
[----:B------:R-:W-:Y:S01]  /*8a80*/  FMUL.FTZ R67, R57, R65 ;  /* 0x0000004139437220 */ /* 0x000fe20000410000 */
[----:B------:R-:W-:Y:S02]  /*8a90*/  LOP3.LUT R55, R47, 0xffff0000, RZ, 0xc0, !PT ;  /* 0xffff00002f377812 */ /* 0x000fe400078ec0ff */
[----:B------:R-:W-:-:S02]  /*8aa0*/  PRMT R54, R172, 0x5410, R71 ;  /* 0x00005410ac367816 */ /* 0x000fc40000000047 */
[----:B------:R-:W-:Y:S02]  /*8ab0*/  PRMT R47, R170, 0x5410, R91 ;  /* 0x00005410aa2f7816 */ /* 0x000fe4000000005b */
[----:B------:R-:W-:Y:S01]  /*8ac0*/  PRMT R172, R172, 0x5432, R69 ;  /* 0x00005432acac7816 */ /* 0x000fe20000000045 */
[-C--:B------:R-:W-:Y:S01]  /*8ad0*/  FMUL.FTZ R69, R57, R62.reuse ;  /* 0x0000003e39457220 */ /* 0x080fe20000410000 */
[----:B------:R-:W-:Y:S01]  /*8ae0*/  PRMT R170, R170, 0x5432, R89 ;  /* 0x00005432aaaa7816 */ /* 0x000fe20000000059 */
        /* <DEDUP_REMOVED lines=8> */
[----:B------:R-:W-:Y:S01]  /*8b70*/  FMUL.FTZ R71, R61, R66 ;  /* 0x000000423d477220 */ /* 0x000fe20000410000 */
[-C--:B------:R-:W-:Y:S01]  /*8b80*/  FMUL.FTZ R65, R63, R67.reuse ;  /* 0x000000433f417220 */ /* 0x080fe20000410000 */
[----:B------:R-:W-:Y:S01]  /*8b90*/  FMUL.FTZ R61, R61, R62 ;  /* 0x0000003e3d3d7220 */ /* 0x000fe20000410000 */
[----:B------:R-:W-:Y:S01]  /*8ba0*/  LOP3.LUT R172, R172, 0xffff0000, RZ, 0xc0, !PT ;  /* 0xffff0000acac7812 */ /* 0x000fe200078ec0ff */
[----:B------:R-:W-:Y:S01]  /*8bb0*/  FMUL.FTZ R68, R63, R64 ;  /* 0x000000403f447220 */ /* 0x000fe20000410000 */
[----:B------:R-:W-:Y:S01]  /*8bc0*/  LOP3.LUT R170, R170, 0xffff0000, RZ, 0xc0, !PT ;  /* 0xffff0000aaaa7812 */ /* 0x000fe200078ec0ff */
[C---:B------:R-:W-:Y:S01]  /*8bd0*/  FFMA.FTZ R62, R56.reuse, R62, -R71 ;  /* 0x0000003e383e7223 */ /* 0x040fe20000010847 */
[----:B------:R-:W-:Y:S01]  /*8be0*/  FFMA.FTZ R61, R56, R66, R61 ;  /* 0x00000042383d7223 */ /* 0x000fe2000001003d */
[C---:B------:R-:W-:Y:S01]  /*8bf0*/  FFMA.FTZ R56, R58.reuse, R64, -R65 ;  /* 0x000000403a387223 */ /* 0x040fe20000010841 */
[----:B------:R-:W-:Y:S01]  /*8c00*/  LOP3.LUT R53, R43, 0xffff0000, RZ, 0xc0, !PT ;  /* 0xffff00002b357812 */ /* 0x000fe200078ec0ff */
[----:B------:R-:W-:Y:S01]  /*8c10*/  FFMA.FTZ R58, R58, R67, R68 ;  /* 0x000000433a3a7223 */ /* 0x000fe20000010044 */
[----:B------:R-:W-:Y:S01]  /*8c20*/  FMUL.FTZ R68, R55, R172 ;  /* 0x000000ac37447220 */ /* 0x000fe20000410000 */
[----:B------:R-:W-:Y:S01]  /*8c30*/  IMAD.U32 R66, R173, 0x10000, RZ ;  /* 0x00010000ad427824 */ /* 0x000fe200078e00ff */
[C---:B------:R-:W-:Y:S01]  /*8c40*/  LOP3.LUT R52, R44.reuse, 0xffff0000, RZ, 0xc0, !PT ;  /* 0xffff00002c347812 */ /* 0x040fe200078ec0ff */
[----:B------:R-:W-:-:S02]  /*8c50*/  IMAD.U32 R45, R44, 0x10000, RZ ;  /* 0x000100002c2d7824 */ /* 0x000fc400078e00ff */
[-C--:B------:R-:W-:Y:S01]  /*8c60*/  FMUL.FTZ R70, R55, R170.reuse ;  /* 0x000000aa37467220 */ /* 0x080fe20000410000 */
[----:B------:R-:W-:Y:S01]  /*8c70*/  LOP3.LUT R173, R173, 0xffff0000, RZ, 0xc0, !PT ;  /* 0xffff0000adad7812 */ /* 0x000fe200078ec0ff */
[----:B------:R-:W-:Y:S02]  /*8c80*/  IMAD.U32 R64, R59, 0x10000, RZ ;  /* 0x000100003b407824 */ /* 0x000fe400078e00ff */
[----:B------:R-:W-:Y:S01]  /*8c90*/  FFMA.FTZ R65, R53, R170, -R68 ;  /* 0x000000aa35417223 */ /* 0x000fe20000010844 */
[C---:B------:R-:W-:Y:S01]  /*8ca0*/  IMAD.U32 R41, R40.reuse, 0x10000, RZ ;  /* 0x0001000028297824 */ /* 0x040fe200078e00ff */
[----:B------:R-:W-:Y:S01]  /*8cb0*/  LOP3.LUT R59, R59, 0xffff0000, RZ, 0xc0, !PT ;  /* 0xffff00003b3b7812 */ /* 0x000fe200078ec0ff */
[----:B------:R-:W-:Y:S01]  /*8cc0*/  FMUL.FTZ R68, R45, R66 ;  /* 0x000000422d447220 */ /* 0x000fe20000410000 */
[----:B------:R-:W-:Y:S01]  /*8cd0*/  LOP3.LUT R40, R40, 0xffff0000, RZ, 0xc0, !PT ;  /* 0xffff000028287812 */ /* 0x000fe200078ec0ff */
[----:B------:R-:W-:Y:S01]  /*8ce0*/  FFMA.FTZ R67, R53, R172, R70 ;  /* 0x000000ac35437223 */ /* 0x000fe20000010046 */
[----:B------:R-:W-:Y:S01]  /*8cf0*/  FMUL.FTZ R45, R45, R64 ;  /* 0x000000402d2d7220 */ /* 0x000fe20000410000 */
[----:B------:R-:W-:Y:S01]  /*8d00*/  FMUL.FTZ R53, R52, R173 ;  /* 0x000000ad34357220 */ /* 0x000fe20000410000 */
[C---:B------:R-:W-:Y:S01]  /*8d10*/  IMAD.U32 R43, R42.reuse, 0x10000, RZ ;  /* 0x000100002a2b7824 */ /* 0x040fe200078e00ff */
[----:B------:R-:W-:Y:S01]  /*8d20*/  LOP3.LUT R44, R42, 0xffff0000, RZ, 0xc0, !PT ;  /* 0xffff00002a2c7812 */ /* 0x000fe200078ec0ff */
[----:B------:R-:W-:Y:S01]  /*8d30*/  FMUL.FTZ R55, R52, R59 ;  /* 0x0000003b34377220 */ /* 0x000fe20000410000 */
[----:B------:R-:W-:-:S02]  /*8d40*/  IMAD.U32 R42, R46, 0x10000, RZ ;  /* 0x000100002e2a7824 */ /* 0x000fc400078e00ff */
[C---:B------:R-:W-:Y:S01]  /*8d50*/  FFMA.FTZ R68, R41.reuse, R64, -R68 ;  /* 0x0000004029447223 */ /* 0x040fe20000010844 */
[----:B------:R-:W-:Y:S01]  /*8d60*/  FFMA.FTZ R66, R41, R66, R45 ;  /* 0x0000004229427223 */ /* 0x000fe2000001002d */
[----:B------:R-:W-:Y:S01]  /*8d70*/  FFMA.FTZ R59, R40, R59, -R53 ;  /* 0x0000003b283b7223 */ /* 0x000fe20000010835 */
[----:B------:R-:W-:Y:S01]  /*8d80*/  LOP3.LUT R46, R46, 0xffff0000, RZ, 0xc0, !PT ;  /* 0xffff00002e2e7812 */ /* 0x000fe200078ec0ff */
[C---:B------:R-:W-:Y:S01]  /*8d90*/  IMAD.U32 R41, R47.reuse, 0x10000, RZ ;  /* 0x000100002f297824 */ /* 0x040fe200078e00ff */
[C---:B------:R-:W-:Y:S01]  /*8da0*/  LOP3.LUT R53, R54.reuse, 0xffff0000, RZ, 0xc0, !PT ;  /* 0xffff000036357812 */ /* 0x040fe200078ec0ff */
[----:B------:R-:W-:Y:S01]  /*8db0*/  IMAD.U32 R45, R54, 0x10000, RZ ;  /* 0x00010000362d7824 */ /* 0x000fe200078e00ff */
[----:B------:R-:W-:Y:S01]  /*8dc0*/  LOP3.LUT R47, R47, 0xffff0000, RZ, 0xc0, !PT ;  /* 0xffff00002f2f7812 */ /* 0x000fe200078ec0ff */
[----:B------:R-:W-:Y:S01]  /*8dd0*/  FFMA.FTZ R55, R40, R173, R55 ;  /* 0x000000ad28377223 */ /* 0x000fe20000010037 */
[----:B------:R-:W-:Y:S01]  /*8de0*/  F2FP.BF16.F32.PACK_AB R68, R59, R68 ;  /* 0x000000443b44723e */ /* 0x000fe200000010ff */
[----:B------:R-:W-:Y:S01]  /*8df0*/  FMUL.FTZ R40, R42, R45 ;  /* 0x0000002d2a287220 */ /* 0x000fe20000410000 */
[----:B------:R-:W-:Y:S01]  /*8e00*/  FMUL.FTZ R63, R46, R53 ;  /* 0x000000352e3f7220 */ /* 0x000fe20000410000 */
[----:B------:R-:W-:Y:S01]  /*8e10*/  FMUL.FTZ R42, R42, R41 ;  /* 0x000000292a2a7220 */ /* 0x000fe20000410000 */
[----:B------:R-:W-:Y:S01]  /*8e20*/  FMUL.FTZ R46, R46, R47 ;  /* 0x0000002f2e2e7220 */ /* 0x000fe20000410000 */
[C---:B------:R-:W-:Y:S01]  /*8e30*/  FFMA.FTZ R40, R43.reuse, R41, -R40 ;  /* 0x000000292b287223 */ /* 0x040fe20000010828 */
[C---:B------:R-:W-:Y:S01]  /*8e40*/  FFMA.FTZ R63, R44.reuse, R47, -R63 ;  /* 0x0000002f2c3f7223 */ /* 0x040fe2000001083f */
[----:B------:R-:W-:Y:S01]  /*8e50*/  FFMA.FTZ R42, R43, R45, R42 ;  /* 0x0000002d2b2a7223 */ /* 0x000fe2000001002a */
[----:B------:R-:W-:Y:S01]  /*8e60*/  FFMA.FTZ R53, R44, R53, R46 ;  /* 0x000000352c357223 */ /* 0x000fe2000001002e */
[----:B------:R-:W-:-:S02]  /*8e70*/  F2FP.BF16.F32.PACK_AB R41, R62, R57 ;  /* 0x000000393e29723e */ /* 0x000fc400000010ff */
[----:B------:R-:W-:Y:S01]  /*8e80*/  F2FP.BF16.F32.PACK_AB R46, R63, R40 ;  /* 0x000000283f2e723e */ /* 0x000fe200000010ff */
[----:B------:R-:W-:Y:S01]  /*8e90*/  IMAD.MOV.U32 R40, RZ, RZ, R68 ;  /* 0x000000ffff287224 */ /* 0x000fe200078e0044 */
[----:B------:R-:W-:Y:S02]  /*8ea0*/  F2FP.BF16.F32.PACK_AB R52, R53, R42 ;  /* 0x0000002a3534723e */ /* 0x000fe400000010ff */
[----:B------:R-:W-:Y:S01]  /*8eb0*/  F2FP.BF16.F32.PACK_AB R43, R65, R56 ;  /* 0x00000038412b723e */ /* 0x000fe200000010ff */
[----:B------:R-:W-:Y:S01]  /*8ec0*/  IMAD.MOV.U32 R42, RZ, RZ, R46 ;  /* 0x000000ffff2a7224 */ /* 0x000fe200078e002e */
[----:B------:R-:W-:Y:S01]  /*8ed0*/  F2FP.BF16.F32.PACK_AB R45, R61, R60 ;  /* 0x0000003c3d2d723e */ /* 0x000fe200000010ff */
[----:B------:R-:W-:Y:S01]  /*8ee0*/  IMAD.MOV.U32 R46, RZ, RZ, R52 ;  /* 0x000000ffff2e7224 */ /* 0x000fe200078e0034 */
[----:B------:R-:W-:Y:S02]  /*8ef0*/  F2FP.BF16.F32.PACK_AB R47, R67, R58 ;  /* 0x0000003a432f723e */ /* 0x000fe400000010ff */
[----:B------:R-:W-:-:S07]  /*8f00*/  F2FP.BF16.F32.PACK_AB R44, R55, R66 ;  /* 0x00000042372c723e */ /* 0x000fce00000010ff */
.L_x_2378:
[----:B------:R-:W-:Y:S05]  /*8f10*/  BSYNC B2 ;  /* 0x0000000000027941 */ /* 0x000fea0003800000 */
.L_x_2377:
[----:B--2---:R4:W-:Y:S04]  /*8f20*/  STG.E.128 desc[UR60][R48.64], R40 ;  /* 0x0000002830007986 */ /* 0x0049e8000c101d3c */
[----:B---3--:R4:W-:Y:S02]  /*8f30*/  @!P3 STG.E.128 desc[UR60][R50.64], R44 ;  /* 0x0000002c3200b986 */ /* 0x0089e4000c101d3c */
.L_x_2372:
[----:B------:R-:W-:Y:S05]  /*8f40*/  BSYNC B1 ;  /* 0x0000000000017941 */ /* 0x000fea0003800000 */
.L_x_2371:
        /* <DEDUP_REMOVED lines=44> */
[----:B------:R-:W-:Y:S01]  /*9210*/  SHF.R.U32.HI R64, RZ, 0x10, R85 ;  /* 0x00000010ff407819 */ /* 0x000fe20000011655 */
[----:B------:R-:W-:Y:S01]  /*9220*/  IMAD.U32 R61, R47, 0x10000, RZ ;  /* 0x000100002f3d7824 */ /* 0x000fe200078e00ff */
[C---:B------:R-:W-:Y:S01]  /*9230*/  PRMT R62, R154.reuse, 0x5410, R63 ;  /* 0x000054109a3e7816 */ /* 0x040fe2000000003f */
[----:B------:R-:W-:Y:S01]  /*9240*/  IMAD.U32 R58, R43, 0x10000, RZ ;  /* 0x000100002b3a7824 */ /* 0x000fe200078e00ff */
[----:B------:R-:W-:Y:S01]  /*9250*/  PRMT R154, R154, 0x5432, R77 ;  /* 0x000054329a9a7816 */ /* 0x000fe2000000004d */
[----:B------:R-:W-:Y:S01]  /*9260*/  IMAD.U32 R54, R44, 0x10000, RZ ;  /* 0x000100002c367824 */ /* 0x000fe200078e00ff */
[----:B------:R-:W-:Y:S01]  /*9270*/  PRMT R64, R169, 0x5432, R64 ;  /* 0x00005432a9407816 */ /* 0x000fe20000000040 */
[----:B------:R-:W-:Y:S01]  /*9280*/  IMAD.U32 R53, R40, 0x10000, RZ ;  /* 0x0001000028357824 */ /* 0x000fe200078e00ff */
[----:B------:R-:W-:Y:S01]  /*9290*/  SHF.R.U64 R70, R78, 0x10, R79 ;  /* 0x000000104e467819 */ /* 0x000fe2000000124f */
[----:B------:R-:W-:Y:S01]  /*92a0*/  IMAD.U32 R63, R154, 0x10000, RZ ;  /* 0x000100009a3f7824 */ /* 0x000fe200078e00ff */
[----:B------:R-:W-:Y:S01]  /*92b0*/  SHF.R.U64 R66, R86, 0x10, R87 ;  /* 0x0000001056427819 */ /* 0x000fe20000001257 */
[----:B------:R-:W-:Y:S01]  /*92c0*/  IMAD.U32 R65, R64, 0x10000, RZ ;  /* 0x0001000040417824 */ /* 0x000fe200078e00ff */
[----:B------:R-:W-:Y:S01]  /*92d0*/  SHF.R.U32.HI R78, RZ, 0x10, R79 ;  /* 0x00000010ff4e7819 */ /* 0x000fe2000001164f */
[C---:B------:R-:W-:Y:S01]  /*92e0*/  FMUL.FTZ R69, R59.reuse, R63 ;  /* 0x0000003f3b457220 */ /* 0x040fe20000410000 */
[----:B------:R-:W-:Y:S01]  /*92f0*/  SHF.R.U32.HI R86, RZ, 0x10, R87 ;  /* 0x00000010ff567819 */ /* 0x000fe20000011657 */
[-C--:B------:R-:W-:Y:S01]  /*9300*/  FMUL.FTZ R67, R59, R65.reuse ;  /* 0x000000413b437220 */ /* 0x080fe20000410000 */
[----:B------:R-:W-:Y:S01]  /*9310*/  LOP3.LUT R60, R45, 0xffff0000, RZ, 0xc0, !PT ;  /* 0xffff00002d3c7812 */ /* 0x000fe200078ec0ff */
[----:B------:R-:W-:Y:S01]  /*9320*/  FFMA.FTZ R69, R56, R65, R69 ;  /* 0x0000004138457223 */ /* 0x000fe20000010045 */
[----:B------:R-:W-:Y:S01]  /*9330*/  SHF.R.U64 R68, R84, 0x10, R85 ;  /* 0x0000001054447819 */ /* 0x000fe20000001255 */
[----:B------:R-:W-:Y:S01]  /*9340*/  FFMA.FTZ R67, R56, R63, -R67 ;  /* 0x0000003f38437223 */ /* 0x000fe20000010843 */
[----:B------:R-:W-:-:S02]  /*9350*/  PRMT R45, R153, 0x5410, R70 ;  /* 0x00005410992d7816 */ /* 0x000fc40000000046 */
[----:B------:R-:W-:Y:S02]  /*9360*/  PRMT R66, R155, 0x5410, R66 ;  /* 0x000054109b427816 */ /* 0x000fe40000000042 */
[----:B------:R-:W-:Y:S02]  /*9370*/  LOP3.LUT R64, R64, 0xffff0000, RZ, 0xc0, !PT ;  /* 0xffff000040407812 */ /* 0x000fe400078ec0ff */
[----:B------:R-:W-:Y:S02]  /*9380*/  PRMT R153, R153, 0x5432, R78 ;  /* 0x0000543299997816 */ /* 0x000fe4000000004e */
[----:B------:R-:W-:Y:S02]  /*9390*/  PRMT R155, R155, 0x5432, R86 ;  /* 0x000054329b9b7816 */ /* 0x000fe40000000056 */
[----:B------:R-:W-:Y:S01]  /*93a0*/  LOP3.LUT R154, R154, 0xffff0000, RZ, 0xc0, !PT ;  /* 0xffff00009a9a7812 */ /* 0x000fe200078ec0ff */
[----:B------:R-:W-:Y:S01]  /*93b0*/  IMAD.U32 R56, R153, 0x10000, RZ ;  /* 0x0001000099387824 */ /* 0x000fe200078e00ff */
[----:B------:R-:W-:Y:S01]  /*93c0*/  LOP3.LUT R57, R41, 0xffff0000, RZ, 0xc0, !PT ;  /* 0xffff000029397812 */ /* 0x000fe200078ec0ff */
[----:B------:R-:W-:Y:S01]  /*93d0*/  IMAD.U32 R59, R155, 0x10000, RZ ;  /* 0x000100009b3b7824 */ /* 0x000fe200078e00ff */
[----:B------:R-:W-:Y:S01]  /*93e0*/  PRMT R169, R169, 0x5410, R68 ;  /* 0x00005410a9a97816 */ /* 0x000fe20000000044 */
[C---:B------:R-:W-:Y:S01]  /*93f0*/  FMUL.FTZ R68, R60.reuse, R64 ;  /* 0x000000403c447220 */ /* 0x040fe20000410000 */
[-C--:B------:R-:W-:Y:S01]  /*9400*/  FMUL.FTZ R60, R60, R154.reuse ;  /* 0x0000009a3c3c7220 */ /* 0x080fe20000410000 */
[----:B------:R-:W-:Y:S01]  /*9410*/  LOP3.LUT R47, R47, 0xffff0000, RZ, 0xc0, !PT ;  /* 0xffff00002f2f7812 */ /* 0x000fe200078ec0ff */
[-C--:B------:R-:W-:Y:S01]  /*9420*/  FMUL.FTZ R63, R61, R59.reuse ;  /* 0x0000003b3d3f7220 */ /* 0x080fe20000410000 */
[----:B------:R-:W-:Y:S01]  /*9430*/  FFMA.FTZ R154, R57, R154, -R68 ;  /* 0x0000009a399a7223 */ /* 0x000fe20000010844 */
[----:B------:R-:W-:Y:S01]  /*9440*/  LOP3.LUT R68, R155, 0xffff0000, RZ, 0xc0, !PT ;  /* 0xffff00009b447812 */ /* 0x000fe200078ec0ff */
[----:B------:R-:W-:Y:S01]  /*9450*/  FMUL.FTZ R70, R61, R56 ;  /* 0x000000383d467220 */ /* 0x000fe20000410000 */
[----:B------:R-:W-:Y:S01]  /*9460*/  FFMA.FTZ R64, R57, R64, R60 ;  /* 0x0000004039407223 */ /* 0x000fe2000001003c */
[----:B------:R-:W-:Y:S01]  /*9470*/  LOP3.LUT R60, R153, 0xffff0000, RZ, 0xc0, !PT ;  /* 0xffff0000993c7812 */ /* 0x000fe200078ec0ff */
[C---:B------:R-:W-:Y:S01]  /*9480*/  FFMA.FTZ R63, R58.reuse, R56, -R63 ;  /* 0x000000383a3f7223 */ /* 0x040fe2000001083f */
[----:B------:R-:W-:Y:S01]  /*9490*/  LOP3.LUT R55, R43, 0xffff0000, RZ, 0xc0, !PT ;  /* 0xffff00002b377812 */ /* 0x000fe200078ec0ff */
[----:B------:R-:W-:Y:S01]  /*94a0*/  FFMA.FTZ R70, R58, R59, R70 ;  /* 0x0000003b3a467223 */ /* 0x000fe20000010046 */
[----:B------:R-:W-:Y:S01]  /*94b0*/  FMUL.FTZ R58, R47, R68 ;  /* 0x000000442f3a7220 */ /* 0x000fe20000410000 */
[----:B------:R-:W-:Y:S01]  /*94c0*/  IMAD.U32 R57, R169, 0x10000, RZ ;  /* 0x00010000a9397824 */ /* 0x000fe200078e00ff */
[----:B------:R-:W-:Y:S01]  /*94d0*/  LOP3.LUT R44, R44, 0xffff0000, RZ, 0xc0, !PT ;  /* 0xffff00002c2c7812 */ /* 0x000fe200078ec0ff */
[----:B------:R-:W-:-:S02]  /*94e0*/  IMAD.U32 R56, R62, 0x10000, RZ ;  /* 0x000100003e387824 */ /* 0x000fc400078e00ff */
[-C--:B------:R-:W-:Y:S01]  /*94f0*/  FMUL.FTZ R76, R47, R60.reuse ;  /* 0x0000003c2f4c7220 */ /* 0x080fe20000410000 */
[----:B------:R-:W-:Y:S01]  /*9500*/  LOP3.LUT R169, R169, 0xffff0000, RZ, 0xc0, !PT ;  /* 0xffff0000a9a97812 */ /* 0x000fe200078ec0ff */
[C---:B------:R-:W-:Y:S01]  /*9510*/  FFMA.FTZ R60, R55.reuse, R60, -R58 ;  /* 0x0000003c373c7223 */ /* 0x040fe2000001083a */
[----:B------:R-:W-:Y:S01]  /*9520*/  FMUL.FTZ R58, R54, R57 ;  /* 0x00000039363a7220 */ /* 0x000fe20000410000 */
[----:B------:R-:W-:Y:S01]  /*9530*/  LOP3.LUT R40, R40, 0xffff0000, RZ, 0xc0, !PT ;  /* 0xffff000028287812 */ /* 0x000fe200078ec0ff */
[----:B------:R-:W-:Y:S01]  /*9540*/  FMUL.FTZ R54, R54, R56 ;  /* 0x0000003836367220 */ /* 0x000fe20000410000 */
[----:B------:R-:W-:Y:S01]  /*9550*/  LOP3.LUT R47, R62, 0xffff0000, RZ, 0xc0, !PT ;  /* 0xffff00003e2f7812 */ /* 0x000fe200078ec0ff */
[----:B------:R-:W-:Y:S01]  /*9560*/  FFMA.FTZ R59, R55, R68, R76 ;  /* 0x00000044373b7223 */ /* 0x000fe2000001004c */
[----:B------:R-:W-:Y:S01]  /*9570*/  FMUL.FTZ R55, R44, R169 ;  /* 0x000000a92c377220 */ /* 0x000fe20000410000 */
[C---:B------:R-:W-:Y:S01]  /*9580*/  FFMA.FTZ R58, R53.reuse, R56, -R58 ;  /* 0x00000038353a7223 */ /* 0x040fe2000001083a */
[----:B------:R-:W-:Y:S01]  /*9590*/  FFMA.FTZ R53, R53, R57, R54 ;  /* 0x0000003935357223 */ /* 0x000fe20000010036 */
[----:B------:R-:W-:-:S02]  /*95a0*/  IMAD.U32 R43, R46, 0x10000, RZ ;  /* 0x000100002e2b7824 */ /* 0x000fc400078e00ff */
[-C--:B------:R-:W-:Y:S01]  /*95b0*/  FMUL.FTZ R57, R44, R47.reuse ;  /* 0x0000002f2c397220 */ /* 0x080fe20000410000 */
[----:B------:R-:W-:Y:S01]  /*95c0*/  FFMA.FTZ R55, R40, R47, -R55 ;  /* 0x0000002f28377223 */ /* 0x000fe20000010837 */
[----:B------:R-:W-:Y:S01]  /*95d0*/  LOP3.LUT R46, R46, 0xffff0000, RZ, 0xc0, !PT ;  /* 0xffff00002e2e7812 */ /* 0x000fe200078ec0ff */
[C---:B------:R-:W-:Y:S01]  /*95e0*/  IMAD.U32 R44, R45.reuse, 0x10000, RZ ;  /* 0x000100002d2c7824 */ /* 0x040fe200078e00ff */
[C---:B------:R-:W-:Y:S01]  /*95f0*/  LOP3.LUT R47, R66.reuse, 0xffff0000, RZ, 0xc0, !PT ;  /* 0xffff0000422f7812 */ /* 0x040fe200078ec0ff */
[----:B------:R-:W-:Y:S01]  /*9600*/  IMAD.U32 R54, R66, 0x10000, RZ ;  /* 0x0001000042367824 */ /* 0x000fe200078e00ff */
[----:B------:R-:W-:Y:S01]  /*9610*/  LOP3.LUT R45, R45, 0xffff0000, RZ, 0xc0, !PT ;  /* 0xffff00002d2d7812 */ /* 0x000fe200078ec0ff */
        /* <DEDUP_REMOVED lines=21> */
.L_x_2382:
[----:B------:R-:W-:Y:S05]  /*9770*/  BSYNC B2 ;  /* 0x0000000000027941 */ /* 0x000fea0003800000 */
.L_x_2381:
[----:B--2---:R2:W-:Y:S04]  /*9780*/  STG.E.128 desc[UR60][R48.64], R40 ;  /* 0x0000002830007986 */ /* 0x0045e8000c101d3c */
[----:B---3--:R2:W-:Y:S02]  /*9790*/  @!P3 STG.E.128 desc[UR60][R50.64], R44 ;  /* 0x0000002c3200b986 */ /* 0x0085e4000c101d3c */
.L_x_2380:
[----:B------:R-:W-:Y:S05]  /*97a0*/  BSYNC B1 ;  /* 0x0000000000017941 */ /* 0x000fea0003800000 */
.L_x_2379:
        /* <DEDUP_REMOVED lines=27> */
[----:B------:R-:W-:Y:S01]  /*9960*/  SHF.R.U64 R65, R72, 0x10, R73 ;  /* 0x0000001048417819 */ /* 0x000fe20000001249 */
[----:B---3--:R-:W-:Y:S01]  /*9970*/  IMAD.U32 R56, R45, 0x10000, RZ ;  /* 0x000100002d387824 */ /* 0x008fe200078e00ff */
[----:B------:R-:W-:Y:S01]  /*9980*/  SHF.R.U32.HI R63, RZ, 0x10, R81 ;  /* 0x00000010ff3f7819 */ /* 0x000fe20000011651 */
[----:B--2---:R-:W-:Y:S01]  /*9990*/  IMAD.U32 R53, R41, 0x10000, RZ ;  /* 0x0001000029357824 */ /* 0x004fe200078e00ff */
[----:B------:R-:W-:Y:S01]  /*99a0*/  SHF.R.U32.HI R73, RZ, 0x10, R73 ;  /* 0x00000010ff497819 */ /* 0x000fe20000011649 */
[----:B------:R-:W-:Y:S01]  /*99b0*/  IMAD.U32 R58, R47, 0x10000, RZ ;  /* 0x000100002f3a7824 */ /* 0x000fe200078e00ff */
[----:B------:R-:W-:Y:S02]  /*99c0*/  PRMT R60, R150, 0x5410, R65 ;  /* 0x00005410963c7816 */ /* 0x000fe40000000041 */
[----:B------:R-:W-:Y:S02]  /*99d0*/  PRMT R63, R152, 0x5432, R63 ;  /* 0x00005432983f7816 */ /* 0x000fe4000000003f */
[----:B------:R-:W-:-:S02]  /*99e0*/  SHF.R.U64 R61, R80, 0x10, R81 ;  /* 0x00000010503d7819 */ /* 0x000fc40000001251 */
[----:B------:R-:W-:Y:S01]  /*99f0*/  PRMT R150, R150, 0x5432, R73 ;  /* 0x0000543296967816 */ /* 0x000fe20000000049 */
[----:B------:R-:W-:Y:S01]  /*9a00*/  IMAD.U32 R64, R63, 0x10000, RZ ;  /* 0x000100003f407824 */ /* 0x000fe200078e00ff */
[----:B------:R-:W-:Y:S02]  /*9a10*/  SHF.R.U64 R66, R82, 0x10, R83 ;  /* 0x0000001052427819 */ /* 0x000fe40000001253 */
[----:B------:R-:W-:Y:S02]  /*9a20*/  SHF.R.U64 R62, R74, 0x10, R75 ;  /* 0x000000104a3e7819 */ /* 0x000fe4000000124b */
[----:B------:R-:W-:Y:S01]  /*9a30*/  PRMT R152, R152, 0x5410, R61 ;  /* 0x0000541098987816 */ /* 0x000fe2000000003d */
[----:B------:R-:W-:Y:S01]  /*9a40*/  IMAD.U32 R61, R150, 0x10000, RZ ;  /* 0x00010000963d7824 */ /* 0x000fe200078e00ff */
[----:B------:R-:W-:Y:S02]  /*9a50*/  SHF.R.U32.HI R74, RZ, 0x10, R75 ;  /* 0x00000010ff4a7819 */ /* 0x000fe4000001164b */
[----:B------:R-:W-:-:S02]  /*9a60*/  SHF.R.U32.HI R82, RZ, 0x10, R83 ;  /* 0x00000010ff527819 */ /* 0x000fc40000011653 */
[----:B------:R-:W-:Y:S01]  /*9a70*/  PRMT R65, R151, 0x5410, R66 ;  /* 0x0000541097417816 */ /* 0x000fe20000000042 */
[CC--:B------:R-:W-:Y:S01]  /*9a80*/  FMUL.FTZ R66, R56.reuse, R64.reuse ;  /* 0x0000004038427220 */ /* 0x0c0fe20000410000 */
[----:B------:R-:W-:Y:S01]  /*9a90*/  PRMT R62, R149, 0x5410, R62 ;  /* 0x00005410953e7816 */ /* 0x000fe2000000003e */
[-C--:B------:R-:W-:Y:S01]  /*9aa0*/  FMUL.FTZ R56, R56, R61.reuse ;  /* 0x0000003d38387220 */ /* 0x080fe20000410000 */
[----:B------:R-:W-:Y:S01]  /*9ab0*/  LOP3.LUT R57, R45, 0xffff0000, RZ, 0xc0, !PT ;  /* 0xffff00002d397812 */ /* 0x000fe200078ec0ff */
[----:B------:R-:W-:Y:S01]  /*9ac0*/  FFMA.FTZ R66, R53, R61, -R66 ;  /* 0x0000003d35427223 */ /* 0x000fe20000010842 */
[----:B------:R-:W-:Y:S01]  /*9ad0*/  PRMT R149, R149, 0x5432, R74 ;  /* 0x0000543295957816 */ /* 0x000fe2000000004a */
[----:B------:R-:W-:Y:S01]  /*9ae0*/  FFMA.FTZ R67, R53, R64, R56 ;  /* 0x0000004035437223 */ /* 0x000fe20000010038 */
[----:B------:R-:W-:Y:S01]  /*9af0*/  PRMT R151, R151, 0x5432, R82 ;  /* 0x0000543297977816 */ /* 0x000fe20000000052 */
        /* <DEDUP_REMOVED lines=11> */
[----:B------:R-:W-:Y:S01]  /*9bb0*/  LOP3.LUT R64, R151, 0xffff0000, RZ, 0xc0, !PT ;  /* 0xffff000097407812 */ /* 0x000fe200078ec0ff */
[----:B------:R-:W-:Y:S01]  /*9bc0*/  FMUL.FTZ R56, R58, R53 ;  /* 0x000000353a387220 */ /* 0x000fe20000410000 */
[----:B------:R-:W-:-:S02]  /*9bd0*/  IMAD.U32 R44, R43, 0x10000, RZ ;  /* 0x000100002b2c7824 */ /* 0x000fc400078e00ff */
[C---:B------:R-:W-:Y:S01]  /*9be0*/  FFMA.FTZ R69, R54.reuse, R150, -R69 ;  /* 0x0000009636457223 */ /* 0x040fe20000010845 */
[----:B------:R-:W-:Y:S01]  /*9bf0*/  FFMA.FTZ R58, R54, R63, R57 ;  /* 0x0000003f363a7223 */ /* 0x000fe20000010039 */
[----:B------:R-:W-:Y:S01]  /*9c00*/  LOP3.LUT R54, R149, 0xffff0000, RZ, 0xc0, !PT ;  /* 0xffff000095367812 */ /* 0x000fe200078ec0ff */
[----:B------:R-:W-:Y:S01]  /*9c10*/  FFMA.FTZ R61, R44, R61, R56 ;  /* 0x0000003d2c3d7223 */ /* 0x000fe20000010038 */
[----:B------:R-:W-:Y:S01]  /*9c20*/  LOP3.LUT R43, R43, 0xffff0000, RZ, 0xc0, !PT ;  /* 0xffff00002b2b7812 */ /* 0x000fe200078ec0ff */
[C---:B------:R-:W-:Y:S01]  /*9c30*/  FMUL.FTZ R68, R59.reuse, R64 ;  /* 0x000000403b447220 */ /* 0x040fe20000410000 */
[----:B------:R-:W-:Y:S02]  /*9c40*/  IMAD.U32 R56, R152, 0x10000, RZ ;  /* 0x0001000098387824 */ /* 0x000fe400078e00ff */
[----:B------:R-:W-:Y:S01]  /*9c50*/  FFMA.FTZ R71, R44, R53, -R71 ;  /* 0x000000352c477223 */ /* 0x000fe20000010847 */
[----:B------:R-:W-:Y:S01]  /*9c60*/  FMUL.FTZ R70, R59, R54 ;  /* 0x000000363b467220 */ /* 0x000fe20000410000 */
[----:B------:R-:W-:Y:S01]  /*9c70*/  LOP3.LUT R152, R152, 0xffff0000, RZ, 0xc0, !PT ;  /* 0xffff000098987812 */ /* 0x000fe200078ec0ff */
[----:B------:R-:W-:-:S02]  /*9c80*/  IMAD.U32 R44, R60, 0x10000, RZ ;  /* 0x000100003c2c7824 */ /* 0x000fc400078e00ff */
[----:B------:R-:W-:Y:S01]  /*9c90*/  FFMA.FTZ R68, R43, R54, -R68 ;  /* 0x000000362b447223 */ /* 0x000fe20000010844 */
[----:B------:R-:W-:Y:S01]  /*9ca0*/  IMAD.U32 R41, R40, 0x10000, RZ ;  /* 0x0001000028297824 */ /* 0x000fe200078e00ff */
[----:B------:R-:W-:Y:S01]  /*9cb0*/  LOP3.LUT R60, R60, 0xffff0000, RZ, 0xc0, !PT ;  /* 0xffff00003c3c7812 */ /* 0x000fe200078ec0ff */
[----:B------:R-:W-:Y:S01]  /*9cc0*/  FMUL.FTZ R54, R45, R56 ;  /* 0x000000382d367220 */ /* 0x000fe20000410000 */
[----:B------:R-:W-:Y:S01]  /*9cd0*/  LOP3.LUT R50, R40, 0xffff0000, RZ, 0xc0, !PT ;  /* 0xffff000028327812 */ /* 0x000fe200078ec0ff */
[----:B------:R-:W-:Y:S01]  /*9ce0*/  FFMA.FTZ R70, R43, R64, R70 ;  /* 0x000000402b467223 */ /* 0x000fe20000010046 */
[----:B------:R-:W-:Y:S01]  /*9cf0*/  FMUL.FTZ R45, R45, R44 ;  /* 0x0000002c2d2d7220 */ /* 0x000fe20000410000 */
[----:B------:R-:W-:Y:S01]  /*9d00*/  FMUL.FTZ R43, R55, R152 ;  /* 0x00000098372b7220 */ /* 0x000fe20000410000 */
[----:B------:R-:W-:Y:S01]  /*9d10*/  FFMA.FTZ R54, R41, R44, -R54 ;  /* 0x0000002c29367223 */ /* 0x000fe20000010836 */
[C---:B------:R-:W-:Y:S02]  /*9d20*/  IMAD.U32 R47, R46.reuse, 0x10000, RZ ;  /* 0x000100002e2f7824 */ /* 0x040fe400078e00ff */
[----:B------:R-:W-:Y:S01]  /*9d30*/  FMUL.FTZ R55, R55, R60 ;  /* 0x0000003c37377220 */ /* 0x000fe20000410000 */
[----:B------:R-:W-:Y:S01]  /*9d40*/  IMAD.U32 R44, R65, 0x10000, RZ ;  /* 0x00010000412c7824 */ /* 0x000fe200078e00ff */
[----:B------:R-:W-:Y:S01]  /*9d50*/  LOP3.LUT R46, R46, 0xffff0000, RZ, 0xc0, !PT ;  /* 0xffff00002e2e7812 */ /* 0x000fe200078ec0ff */
[----:B------:R-:W-:Y:S01]  /*9d60*/  FFMA.FTZ R45, R41, R56, R45 ;  /* 0x00000038292d7223 */ /* 0x000fe2000001002d */
[----:B------:R-:W-:Y:S01]  /*9d70*/  FFMA.FTZ R53, R50, R60, -R43 ;  /* 0x0000003c32357223 */ /* 0x000fe2000001082b */
[----:B------:R-:W-:Y:S01]  /*9d80*/  LOP3.LUT R65, R65, 0xffff0000, RZ, 0xc0, !PT ;  /* 0xffff000041417812 */ /* 0x000fe200078ec0ff */
[C---:B------:R-:W-:Y:S01]  /*9d90*/  IMAD.U32 R41, R62.reuse, 0x10000, RZ ;  /* 0x000100003e297824 */ /* 0x040fe200078e00ff */
[----:B------:R-:W-:Y:S01]  /*9da0*/  LOP3.LUT R43, R62, 0xffff0000, RZ, 0xc0, !PT ;  /* 0xffff00003e2b7812 */ /* 0x000fe200078ec0ff */
[----:B------:R-:W-:Y:S01]  /*9db0*/  FFMA.FTZ R50, R50, R152, R55 ;  /* 0x0000009832327223 */ /* 0x000fe20000010037 */
[----:B------:R-:W-:-:S02]  /*9dc0*/  IMAD.U32 R40, R42, 0x10000, RZ ;  /* 0x000100002a287824 */ /* 0x000fc400078e00ff */
[CC--:B------:R-:W-:Y:S01]  /*9dd0*/  FMUL.FTZ R55, R47.reuse, R44.reuse ;  /* 0x0000002c2f377220 */ /* 0x0c0fe20000410000 */
[----:B------:R-:W-:Y:S01]  /*9de0*/  LOP3.LUT R42, R42, 0xffff0000, RZ, 0xc0, !PT ;  /* 0xffff00002a2a7812 */ /* 0x000fe200078ec0ff */
[----:B------:R-:W-:Y:S01]  /*9df0*/  FMUL.FTZ R47, R47, R41 ;  /* 0x000000292f2f7220 */ /* 0x000fe20000410000 */
        /* <DEDUP_REMOVED lines=17> */
.L_x_2384:
[----:B------:R-:W-:Y:S05]  /*9f10*/  BSYNC B1 ;  /* 0x0000000000017941 */ /* 0x000fea0003800000 */
.L_x_2383:
[----:B--2---:R2:W-:Y:S01]  /*9f20*/  STG.E.128 desc[UR60][R48.64], R40 ;  /* 0x0000002830007986 */ /* 0x0045e2000c101d3c */
[----:B------:R-:W-:-:S13]  /*9f30*/  ISETP.GE.AND P3, PT, R51, R145, PT ;  /* 0x000000913300720c */ /* 0x000fda0003f66270 */
[----:B------:R-:W-:Y:S05]  /*9f40*/  @P3 BRA `(.L_x_2339) ;  /* 0x00000004000c3947 */ /* 0x000fea0003800000 */
[--C-:B------:R-:W-:Y:S02]  /*9f50*/  IADD3 R124, P3, P4, R38, R124, R51.reuse ;  /* 0x0000007c267c7210 */ /* 0x100fe40007c7e033 */
[----:B------:R-:W-:-:S04]  /*9f60*/  SHF.R.S32.HI R51, RZ, 0x1f, R51 ;  /* 0x0000001fff337819 */ /* 0x000fc80000011433 */
[----:B------:R-:W-:Y:S02]  /*9f70*/  IADD3.X R52, R37, R52, R51, P3, P4 ;  /* 0x0000003425347210 */ /* 0x000fe40001fe8433 */
[----:B------:R-:W-:-:S04]  /*9f80*/  LEA R118, P3, R124, R118, 0x1 ;  /* 0x000000767c767211 */ /* 0x000fc800078608ff */
[----:B------:R-:W-:-:S05]  /*9f90*/  LEA.HI.X R119, R124, R119, R52, 0x1, P3 ;  /* 0x000000777c777211 */ /* 0x000fca00018f0c34 */
[----:B---3--:R3:W-:Y:S01]  /*9fa0*/  STG.E.128 desc[UR60][R118.64], R44 ;  /* 0x0000002c76007986 */ /* 0x0087e2000c101d3c */
[----:B------:R-:W-:Y:S05]  /*9fb0*/  BRA `(.L_x_2339) ;  /* 0x0000000000f07947 */ /* 0x000fea0003800000 */
.L_x_2296:
[----:B------:R-:W2:Y:S02]  /*9fc0*/  LDL R40, [R1+0x60] ;  /* 0x0000600001287983 */ /* 0x000ea40000100800 */
[----:B--2---:R-:W-:-:S13]  /*9fd0*/  R2UR UR4, R40 ;  /* 0x00000000280472ca */ /* 0x004fda00000e0000 */
[----:B------:R-:W-:-:S06]  /*9fe0*/  UISETP.NE.AND UP0, UPT, UR4, 0x3, UPT ;  /* 0x000000030400788c */ /* 0x000fcc000bf05270 */
[----:B------:R-:W-:-:S13]  /*9ff0*/  PLOP3.LUT P2, PT, PT, PT, UP0, 0x80, 0x0 ;  /* 0x000000000000781c */ /* 0x000fda0003f4f008 */
[----:B------:R-:W-:Y:S05]  /*a000*/  @!P2 BRA `(.L_x_2385) ;  /* 0x000000000004a947 */ /* 0x000fea0003800000 */
[----:B------:R-:W-:Y:S01]  /*a010*/  BPT.TRAP 0x1 ;  /* 0x000000040000795c */ /* 0x000fe20000300000 */
.L_x_2385:
[----:B------:R-:W-:Y:S01]  /*a020*/  IMAD R0, R18, 0x8, R16 ;  /* 0x0000000812007824 */ /* 0x000fe200078e0210 */
[----:B------:R-:W-:Y:S01]  /*a030*/  SHF.L.U32 R115, R221, 0x1f, RZ ;  /* 0x0000001fdd737819 */ /* 0x000fe200000006ff */
[----:B------:R-:W-:Y:S01]  /*a040*/  IMAD R3, R24, -0x50, R2 ;  /* 0xffffffb018037824 */ /* 0x000fe200078e0202 */
[----:B------:R-:W-:Y:S02]  /*a050*/  BSSY B1, `(.L_x_2386) ;  /* 0x0000005000017945 */ /* 0x000fe40003800000 */
[----:B------:R-:W0:Y:S02]  /*a060*/  SYNCS.PHASECHK.TRANS64.TRYWAIT P3, [R0+URZ+0x38890], R115 ;  /* 0x03889073000075a7 */ /* 0x000e24000806017f */
[----:B------:R-:W-:-:S04]  /*a070*/  VIMNMX R3, R3, 0x50, PT ;  /* 0x0000005003037848 */ /* 0x000fc80003fe0100 */
[----:B------:R-:W-:Y:S01]  /*a080*/  ISETP.GE.AND P4, PT, R22, R3, PT ;  /* 0x000000031600720c */ /* 0x000fe20003f86270 */
[----:B0-----:R-:W-:-:S12]  /*a090*/  @!P3 BRA `(.L_x_2387) ;  /* 0x000002400030b947 */ /* 0x001fd80003800000 */
.L_x_2674:
[----:B------:R-:W-:Y:S05]  /*a0a0*/  BSYNC B1 ;  /* 0x0000000000017941 */ /* 0x000fea0003800000 */
.L_x_2386:
[----:B------:R-:W-:Y:S04]  /*a0b0*/  BSSY B1, `(.L_x_2388) ;  /* 0x000000e000017945 */ /* 0x000fe80003800000 */
[----:B------:R-:W-:Y:S05]  /*a0c0*/  @P4 BRA `(.L_x_2389) ;  /* 0x0000000000304947 */ /* 0x000fea0003800000 */
[----:B------:R-:W-:Y:S02]  /*a0d0*/  ISETP.NE.AND P5, PT, R26, RZ, PT ;  /* 0x000000ff1a00720c */ /* 0x000fe40003fa5270 */
        /* <DEDUP_REMOVED lines=11> */
.L_x_2389:
[----:B------:R-:W-:Y:S05]  /*a190*/  BSYNC B1 ;  /* 0x0000000000017941 */ /* 0x000fea0003800000 */
.L_x_2388:
[----:B------:R-:W-:Y:S01]  /*a1a0*/  ISETP.GE.AND P3, PT, R218, R3, PT ;  /* 0x00000003da00720c */ /* 0x000fe20003f66270 */
[----:B------:R-:W-:-:S12]  /*a1b0*/  BSSY B1, `(.L_x_2390) ;  /* 0x000000e000017945 */ /* 0x000fd80003800000 */
[----:B------:R-:W-:Y:S05]  /*a1c0*/  @P3 BRA `(.L_x_2391) ;  /* 0x0000000000303947 */ /* 0x000fea0003800000 */
[----:B------:R-:W-:Y:S02]  /*a1d0*/  ISETP.NE.AND P5, PT, R26, RZ, PT ;  /* 0x000000ff1a00720c */ /* 0x000fe40003fa5270 */
        /* <DEDUP_REMOVED lines=11> */
.L_x_2391:
[----:B------:R-:W-:Y:S05]  /*a290*/  BSYNC B1 ;  /* 0x0000000000017941 */ /* 0x000fea0003800000 */
.L_x_2390:
[----:B------:R-:W-:-:S13]  /*a2a0*/  ISETP.GE.AND P3, PT, R220, R3, PT ;  /* 0x00000003dc00720c */ /* 0x000fda0003f66270 */
[----:B------:R-:W-:Y:S05]  /*a2b0*/  @P3 BRA `(.L_x_2339) ;  /* 0x0000000000303947 */ /* 0x000fea0003800000 */
[----:B------:R-:W-:Y:S02]  /*a2c0*/  ISETP.NE.AND P5, PT, R26, RZ, PT ;  /* 0x000000ff1a00720c */ /* 0x000fe40003fa5270 */
        /* <DEDUP_REMOVED lines=11> */
.L_x_2339:
[----:B------:R-:W-:Y:S05]  /*a380*/  BSYNC B0 ;  /* 0x0000000000007941 */ /* 0x000fea0003800000 */
.L_x_2295:
        /* <DEDUP_REMOVED lines=17> */
.L_x_2393:
[----:B------:R-:W-:Y:S05]  /*a4a0*/  BSYNC B0 ;  /* 0x0000000000007941 */ /* 0x000fea0003800000 */
.L_x_2392:
[----:B------:R-:W2:Y:S01]  /*a4b0*/  SYNCS.PHASECHK.TRANS64.TRYWAIT P2, [R0+URZ+0x388b0], R115 ;  /* 0x0388b073000075a7 */ /* 0x000ea2000804017f */
[----:B------:R-:W-:Y:S01]  /*a4c0*/  ULDC.64 UR6, c[0x0][0x318] ;  /* 0x0000c60000067ab9 */ /* 0x000fe20000000a00 */
[----:B------:R-:W-:Y:S01]  /*a4d0*/  ULDC.64 UR4, c[0x0][0x308] ;  /* 0x0000c20000047ab9 */ /* 0x000fe20000000a00 */
[----:B-1----:R-:W-:Y:S01]  /*a4e0*/  IMAD.U32 R40, RZ, RZ, UR6 ;  /* 0x00000006ff287e24 */ /* 0x002fe2000f8e00ff */
[----:B------:R-:W-:Y:S01]  /*a4f0*/  BSSY B0, `(.L_x_2394) ;  /* 0x000000b000007945 */ /* 0x000fe20003800000 */
[----:B------:R-:W-:Y:S01]  /*a500*/  IMAD.U32 R42, RZ, RZ, UR7 ;  /* 0x00000007ff2a7e24 */ /* 0x000fe2000f8e00ff */
[----:B------:R-:W-:Y:S01]  /*a510*/  ISETP.GE.AND P4, PT, R22, R3, PT ;  /* 0x000000031600720c */ /* 0x000fe20003f86270 */
[----:B------:R-:W-:Y:S01]  /*a520*/  IMAD.U32 R41, RZ, RZ, UR4 ;  /* 0x00000004ff297e24 */ /* 0x000fe2000f8e00ff */
[----:B------:R1:W-:Y:S01]  /*a530*/  STL [R1+0x5c], R40 ;  /* 0x00005c2801007387 */ /* 0x0003e20000100800 */
[----:B------:R-:W-:-:S03]  /*a540*/  IMAD.WIDE R52, R24, 0x50, R112 ;  /* 0x0000005018347825 */ /* 0x000fc600078e0270 */
[----:B------:R3:W-:Y:S01]  /*a550*/  STL [R1+0x58], R42 ;  /* 0x0000582a01007387 */ /* 0x0007e20000100800 */
[----:B-1----:R-:W-:-:S05]  /*a560*/  IMAD.U32 R40, RZ, RZ, UR5 ;  /* 0x00000005ff287e24 */ /* 0x002fca000f8e00ff */
[----:B------:R3:W-:Y:S04]  /*a570*/  STL [R1+0x50], R40 ;  /* 0x0000502801007387 */ /* 0x0007e80000100800 */
[----:B------:R3:W-:Y:S02]  /*a580*/  STL [R1+0x54], R41 ;  /* 0x0000542901007387 */ /* 0x0007e40000100800 */
[----:B--23--:R-:W-:Y:S05]  /*a590*/  @!P2 BRA `(.L_x_2395) ;  /* 0x0000023c0004a947 */ /* 0x00cfea0003800000 */
.L_x_2675:
[----:B------:R-:W-:Y:S05]  /*a5a0*/  BSYNC B0 ;  /* 0x0000000000007941 */ /* 0x000fea0003800000 */
.L_x_2394:
[----:B------:R-:W-:Y:S04]  /*a5b0*/  BSSY B0, `(.L_x_2396) ;  /* 0x0000021000007945 */ /* 0x000fe80003800000 */
[----:B------:R-:W-:Y:S05]  /*a5c0*/  @P4 BRA `(.L_x_2397) ;  /* 0x00000000007c4947 */ /* 0x000fea0003800000 */
[----:B------:R-:W2:Y:S01]  /*a5d0*/  LDL R43, [R1+0x5c] ;  /* 0x00005c00012b7983 */ /* 0x000ea20000100800 */
[----:B------:R-:W-:-:S03]  /*a5e0*/  ULDC UR4, c[0x0][0x2e4] ;  /* 0x0000b90000047ab9 */ /* 0x000fc60000000800 */
[----:B------:R-:W3:Y:S04]  /*a5f0*/  LDL R42, [R1+0x58] ;  /* 0x00005800012a7983 */ /* 0x000ee80000100800 */
[----:B------:R-:W4:Y:S04]  /*a600*/  LDL R41, [R1+0x54] ;  /* 0x0000540001297983 */ /* 0x000f280000100800 */
[----:B------:R-:W5:Y:S01]  /*a610*/  LDL R40, [R1+0x50] ;  /* 0x0000500001287983 */ /* 0x000f620000100800 */
[----:B------:R-:W-:Y:S01]  /*a620*/  ISETP.GE.AND P5, PT, R17, UR4, PT ;  /* 0x0000000411007c0c */ /* 0x000fe2000bfa6270 */
[----:B------:R-:W-:Y:S01]  /*a630*/  IMAD.MOV.U32 R44, RZ, RZ, R96 ;  /* 0x000000ffff2c7224 */ /* 0x000fe200078e0060 */
[----:B------:R-:W-:Y:S01]  /*a640*/  ISETP.GE.AND P4, PT, R19, UR4, PT ;  /* 0x0000000413007c0c */ /* 0x000fe2000bf86270 */
[----:B------:R-:W-:-:S02]  /*a650*/  IMAD.MOV.U32 R45, RZ, RZ, R5 ;  /* 0x000000ffff2d7224 */ /* 0x000fc400078e0005 */
[C---:B------:R-:W-:Y:S02]  /*a660*/  VIADD R48, R17.reuse, 0x80 ;  /* 0x0000008011307836 */ /* 0x040fe40000000000 */
[----:B------:R-:W-:Y:S01]  /*a670*/  VIADD R46, R17, 0xc0 ;  /* 0x000000c0112e7836 */ /* 0x000fe20000000000 */
[----:B--2---:R-:W-:Y:S02]  /*a680*/  R2UR UR8, R43 ;  /* 0x000000002b0872ca */ /* 0x004fe400000e0000 */
[----:B---3--:R-:W-:Y:S02]  /*a690*/  R2UR UR7, R42 ;  /* 0x000000002a0772ca */ /* 0x008fe400000e0000 */
[----:B----4-:R-:W-:Y:S02]  /*a6a0*/  R2UR UR6, R41 ;  /* 0x00000000290672ca */ /* 0x010fe400000e0000 */
[----:B-----5:R-:W-:-:S07]  /*a6b0*/  R2UR UR5, R40 ;  /* 0x00000000280572ca */ /* 0x020fce00000e0000 */
[----:B------:R-:W-:Y:S01]  /*a6c0*/  IMAD R47, R53, UR8, RZ ;  /* 0x00000008352f7c24 */ /* 0x000fe2000f8e02ff */
[----:B------:R-:W2:Y:S01]  /*a6d0*/  @!P5 LDS.128 R40, [R4+0x400] ;  /* 0x000400000428d984 */ /* 0x000ea20000000c00 */
[----:B------:R-:W-:-:S04]  /*a6e0*/  IMAD.WIDE.U32 R44, R52, UR8, R44 ;  /* 0x00000008342c7c25 */ /* 0x000fc8000f8e002c */
[----:B------:R-:W-:Y:S01]  /*a6f0*/  IMAD R47, R52, UR7, R47 ;  /* 0x00000007342f7c24 */ /* 0x000fe2000f8e022f */
[----:B------:R-:W-:-:S03]  /*a700*/  LEA R54, P2, R44, UR6, 0x1 ;  /* 0x000000062c367c11 */ /* 0x000fc6000f8408ff */
[----:B------:R-:W-:-:S05]  /*a710*/  IMAD.IADD R45, R45, 0x1, R47 ;  /* 0x000000012d2d7824 */ /* 0x000fca00078e022f */
        /* <DEDUP_REMOVED lines=10> */
.L_x_2397:
[----:B------:R-:W-:Y:S05]  /*a7c0*/  BSYNC B0 ;  /* 0x0000000000007941 */ /* 0x000fea0003800000 */
.L_x_2396:
[----:B------:R3:W5:Y:S04]  /*a7d0*/  LDL R61, [R1+0x5c] ;  /* 0x00005c00013d7983 */ /* 0x0007680000100800 */
[----:B------:R3:W5:Y:S04]  /*a7e0*/  LDL R60, [R1+0x58] ;  /* 0x00005800013c7983 */ /* 0x0007680000100800 */
[----:B------:R3:W5:Y:S04]  /*a7f0*/  LDL R59, [R1+0x54] ;  /* 0x00005400013b7983 */ /* 0x0007680000100800 */
[----:B------:R3:W5:Y:S01]  /*a800*/  LDL R58, [R1+0x50] ;  /* 0x00005000013a7983 */ /* 0x0007620000100800 */
[----:B------:R-:W-:Y:S01]  /*a810*/  ISETP.GE.AND P2, PT, R218, R3, PT ;  /* 0x00000003da00720c */ /* 0x000fe20003f46270 */
[----:B------:R-:W-:Y:S01]  /*a820*/  BSSY B0, `(.L_x_2398) ;  /* 0x000001f000007945 */ /* 0x000fe20003800000 */
[----:B------:R-:W-:-:S02]  /*a830*/  VIADD R56, R17, 0xc0 ;  /* 0x000000c011387836 */ /* 0x000fc40000000000 */
[----:B------:R-:W-:-:S09]  /*a840*/  VIADD R57, R17, 0x80 ;  /* 0x0000008011397836 */ /* 0x000fd20000000000 */
[----:B---3--:R-:W-:Y:S05]  /*a850*/  @P2 BRA `(.L_x_2399) ;  /* 0x00000000006c2947 */ /* 0x008fea0003800000 */
[----:B------:R-:W-:Y:S01]  /*a860*/  ULDC UR4, c[0x0][0x2e4] ;  /* 0x0000b90000047ab9 */ /* 0x000fe20000000800 */
[----:B-----5:R-:W-:Y:S01]  /*a870*/  R2UR UR8, R61 ;  /* 0x000000003d0872ca */ /* 0x020fe200000e0000 */
[----:B--2---:R-:W-:Y:S01]  /*a880*/  IMAD.MOV.U32 R45, RZ, RZ, R5 ;  /* 0x000000ffff2d7224 */ /* 0x004fe200078e0005 */
[----:B------:R-:W-:Y:S02]  /*a890*/  ISETP.GE.AND P2, PT, R17, UR4, PT ;  /* 0x0000000411007c0c */ /* 0x000fe4000bf46270 */
[----:B------:R-:W-:Y:S02]  /*a8a0*/  IADD3 R47, P4, R52, 0x20, RZ ;  /* 0x00000020342f7810 */ /* 0x000fe40007f9e0ff */
[----:B------:R-:W-:Y:S02]  /*a8b0*/  R2UR UR7, R60 ;  /* 0x000000003c0772ca */ /* 0x000fe400000e0000 */
[----:B------:R-:W-:Y:S01]  /*a8c0*/  R2UR UR6, R59 ;  /* 0x000000003b0672ca */ /* 0x000fe200000e0000 */
[----:B------:R-:W-:Y:S01]  /*a8d0*/  IMAD.X R44, RZ, RZ, R53, P4 ;  /* 0x000000ffff2c7224 */ /* 0x000fe200020e0635 */
[----:B------:R-:W-:-:S02]  /*a8e0*/  R2UR UR5, R58 ;  /* 0x000000003a0572ca */ /* 0x000fc400000e0000 */
[----:B------:R-:W-:Y:S01]  /*a8f0*/  ISETP.GE.AND P5, PT, R19, UR4, PT ;  /* 0x0000000413007c0c */ /* 0x000fe2000bfa6270 */
[----:B------:R-:W-:Y:S02]  /*a900*/  IMAD R46, R44, UR8, RZ ;  /* 0x000000082c2e7c24 */ /* 0x000fe4000f8e02ff */
[----:B------:R-:W2:Y:S01]  /*a910*/  @!P2 LDS.128 R40, [R4+0x1400] ;  /* 0x001400000428a984 */ /* 0x000ea20000000c00 */
        /* <DEDUP_REMOVED lines=8> */
[----:B--2---:R-:W-:Y:S01]  /*a9a0*/  @!P2 STG.E.128 desc[UR60][R54.64], R40 ;  /* 0x000000283600a986 */ /* 0x004fe2000c101d3c */
[----:B------:R-:W-:-:S03]  /*a9b0*/  ISETP.GE.AND P2, PT, R56, UR4, PT ;  /* 0x0000000438007c0c */ /* 0x000fc6000bf46270 */
[----:B------:R-:W2:Y:S10]  /*a9c0*/  @!P5 LDS.128 R40, [R4+0x3c00] ;  /* 0x003c00000428d984 */ /* 0x000eb40000000c00 */
[----:B------:R-:W4:Y:S04]  /*a9d0*/  @!P2 LDS.128 R48, [R4+0x8c00] ;  /* 0x008c00000430a984 */ /* 0x000f280000000c00 */
[----:B---3--:R3:W-:Y:S04]  /*a9e0*/  @!P4 STG.E.128 desc[UR60][R54.64+0x100], R44 ;  /* 0x0001002c3600c986 */ /* 0x0087e8000c101d3c */
[----:B--2---:R3:W-:Y:S04]  /*a9f0*/  @!P5 STG.E.128 desc[UR60][R54.64+0x80], R40 ;  /* 0x000080283600d986 */ /* 0x0047e8000c101d3c */
[----:B----4-:R3:W-:Y:S02]  /*aa00*/  @!P2 STG.E.128 desc[UR60][R54.64+0x180], R48 ;  /* 0x000180303600a986 */ /* 0x0107e4000c101d3c */
.L_x_2399:
[----:B------:R-:W-:Y:S05]  /*aa10*/  BSYNC B0 ;  /* 0x0000000000007941 */ /* 0x000fea0003800000 */
.L_x_2398:
[----:B------:R-:W-:Y:S01]  /*aa20*/  ISETP.GE.AND P2, PT, R220, R3, PT ;  /* 0x00000003dc00720c */ /* 0x000fe20003f46270 */
[----:B------:R-:W-:-:S12]  /*aa30*/  BSSY B0, `(.L_x_2400) ;  /* 0x000001d000007945 */ /* 0x000fd80003800000 */
[----:B------:R-:W-:Y:S05]  /*aa40*/  @P2 BRA `(.L_x_2401) ;  /* 0x00000000006c2947 */ /* 0x000fea0003800000 */
[----:B------:R-:W-:Y:S01]  /*aa50*/  ULDC UR4, c[0x0][0x2e4] ;  /* 0x0000b90000047ab9 */ /* 0x000fe20000000800 */
[----:B-----5:R-:W-:Y:S01]  /*aa60*/  R2UR UR8, R61 ;  /* 0x000000003d0872ca */ /* 0x020fe200000e0000 */
[----:B--23--:R-:W-:Y:S01]  /*aa70*/  IMAD.MOV.U32 R44, RZ, RZ, R96 ;  /* 0x000000ffff2c7224 */ /* 0x00cfe200078e0060 */
[----:B------:R-:W-:Y:S01]  /*aa80*/  ISETP.GE.AND P2, PT, R17, UR4, PT ;  /* 0x0000000411007c0c */ /* 0x000fe2000bf46270 */
[----:B------:R-:W-:Y:S01]  /*aa90*/  IMAD.MOV.U32 R45, RZ, RZ, R5 ;  /* 0x000000ffff2d7224 */ /* 0x000fe200078e0005 */
[----:B------:R-:W-:Y:S02]  /*aaa0*/  R2UR UR7, R60 ;  /* 0x000000003c0772ca */ /* 0x000fe400000e0000 */
[----:B------:R-:W-:Y:S02]  /*aab0*/  IADD3 R3, P4, R52, 0x40, RZ ;  /* 0x0000004034037810 */ /* 0x000fe40007f9e0ff */
[----:B------:R-:W-:Y:S02]  /*aac0*/  R2UR UR6, R59 ;  /* 0x000000003b0672ca */ /* 0x000fe400000e0000 */
[----:B------:R-:W-:Y:S01]  /*aad0*/  R2UR UR5, R58 ;  /* 0x000000003a0572ca */ /* 0x000fe200000e0000 */
[----:B------:R-:W-:Y:S01]  /*aae0*/  IMAD.X R52, RZ, RZ, R53, P4 ;  /* 0x000000ffff347224 */ /* 0x000fe200020e0635 */
[----:B------:R-:W-:Y:S01]  /*aaf0*/  ISETP.GE.AND P5, PT, R19, UR4, PT ;  /* 0x0000000413007c0c */ /* 0x000fe2000bfa6270 */
[----:B------:R-:W-:-:S02]  /*ab00*/  IMAD.WIDE.U32 R44, R3, UR8, R44 ;  /* 0x00000008032c7c25 */ /* 0x000fc4000f8e002c */
[----:B------:R-:W2:Y:S02]  /*ab10*/  @!P2 LDS.128 R40, [R4+0x2400] ;  /* 0x002400000428a984 */ /* 0x000ea40000000c00 */
[----:B------:R-:W-:-:S04]  /*ab20*/  IMAD R52, R52, UR8, RZ ;  /* 0x0000000834347c24 */ /* 0x000fc8000f8e02ff */
[----:B------:R-:W-:Y:S01]  /*ab30*/  IMAD R3, R3, UR7, R52 ;  /* 0x0000000703037c24 */ /* 0x000fe2000f8e0234 */
[----:B------:R-:W-:-:S03]  /*ab40*/  LEA R52, P4, R44, UR6, 0x1 ;  /* 0x000000062c347c11 */ /* 0x000fc6000f8808ff */
[----:B------:R-:W-:-:S05]  /*ab50*/  IMAD.IADD R3, R45, 0x1, R3 ;  /* 0x000000012d037824 */ /* 0x000fca00078e0203 */
[----:B------:R-:W-:Y:S02]  /*ab60*/  LEA.HI.X R53, R44, UR5, R3, 0x1, P4 ;  /* 0x000000052c357c11 */ /* 0x000fe4000a0f0c03 */
[----:B------:R-:W-:Y:S01]  /*ab70*/  ISETP.GE.AND P4, PT, R57, UR4, PT ;  /* 0x0000000439007c0c */ /* 0x000fe2000bf86270 */
[----:B------:R-:W3:Y:S04]  /*ab80*/  @!P5 LDS.128 R44, [R4+0x4c00] ;  /* 0x004c0000042cd984 */ /* 0x000ee80000000c00 */
[----:B--2---:R-:W-:Y:S01]  /*ab90*/  @!P2 STG.E.128 desc[UR60][R52.64], R40 ;  /* 0x000000283400a986 */ /* 0x004fe2000c101d3c */
[----:B------:R-:W-:-:S07]  /*aba0*/  ISETP.GE.AND P2, PT, R56, UR4, PT ;  /* 0x0000000438007c0c */ /* 0x000fce000bf46270 */
[----:B------:R-:W2:Y:S06]  /*abb0*/  @!P4 LDS.128 R40, [R4+0x7400] ;  /* 0x007400000428c984 */ /* 0x000eac0000000c00 */
[----:B------:R-:W4:Y:S04]  /*abc0*/  @!P2 LDS.128 R48, [R4+0x9c00] ;  /* 0x009c00000430a984 */ /* 0x000f280000000c00 */
[----:B---3--:R3:W-:Y:S04]  /*abd0*/  @!P5 STG.E.128 desc[UR60][R52.64+0x80], R44 ;  /* 0x0000802c3400d986 */ /* 0x0087e8000c101d3c */
[----:B--2---:R3:W-:Y:S04]  /*abe0*/  @!P4 STG.E.128 desc[UR60][R52.64+0x100], R40 ;  /* 0x000100283400c986 */ /* 0x0047e8000c101d3c */
[----:B----4-:R3:W-:Y:S02]  /*abf0*/  @!P2 STG.E.128 desc[UR60][R52.64+0x180], R48 ;  /* 0x000180303400a986 */ /* 0x0107e4000c101d3c */
.L_x_2401:
[----:B------:R-:W-:Y:S05]  /*ac00*/  BSYNC B0 ;  /* 0x0000000000007941 */ /* 0x000fea0003800000 */
.L_x_2400:
[----:B------:R-:W-:Y:S01]  /*ac10*/  @!PT LDS RZ, [RZ] ;  /* 0x00000000fffff984 */ /* 0x000fe20000000800 */
[----:B------:R-:W-:Y:S01]  /*ac20*/  @!PT LDS RZ, [RZ] ;  /* 0x00000000fffff984 */ /* 0x000fe20000000800 */
[----:B------:R-:W-:Y:S01]  /*ac30*/  @!PT LDS RZ, [RZ] ;  /* 0x00000000fffff984 */ /* 0x000fe20000000800 */
[----:B------:R-:W-:Y:S01]  /*ac40*/  @!PT LDS RZ, [RZ] ;  /* 0x00000000fffff984 */ /* 0x000fe20000000800 */
[----:B------:R4:W-:Y:S06]  /*ac50*/  MEMBAR.ALL.CTA ;  /* 0x0000000000007992 */ /* 0x0009ec0000008000 */
[----:B----4-:R-:W4:Y:S01]  /*ac60*/  FENCE.VIEW.ASYNC.S ;  /* 0x00000000000073c6 */ /* 0x010f220000000000 */
[----:B01----:R-:W-:Y:S01]  /*ac70*/  @!P3 VIADD R0, R0, 0x388c0 ;  /* 0x000388c00000b836 */ /* 0x003fe20000000000 */
        /* <DEDUP_REMOVED lines=8> */
[----:B-1----:R-:W-:-:S04]  /*ad00*/  SEL R0, RZ, 0x1, P3 ;  /* 0x00000001ff007807 */ /* 0x002fc80001800000 */
[----:B------:R-:W-:Y:S01]  /*ad10*/  LOP3.LUT R221, R221, R0, RZ, 0x3c, !PT ;  /* 0x00000000dddd7212 */ /* 0x000fe200078e3cff */
[----:B0-----:R-:W-:Y:S06]  /*ad20*/  @P4 BRA `(.L_x_2402) ;  /* 0xffffff7800244947 */ /* 0x001fec000383ffff */
.L_x_2290:
[----:B------:R-:W-:Y:S01]  /*ad30*/  BSSY B0, `(.L_x_2403) ;  /* 0x000004c000007945 */ /* 0x000fe20003800000 */
[----:B------:R-:W-:Y:S02]  /*ad40*/  ISETP.GE.AND P1, PT, R148, 0x1, PT ;  /* 0x000000019400780c */ /* 0x000fe40003f26270 */
[----:B------:R-:W-:Y:S02]  /*ad50*/  CS2R R2, SRZ ;  /* 0x0000000000027805 */ /* 0x000fe4000001ff00 */
[----:B------:R-:W-:Y:S01]  /*ad60*/  PLOP3.LUT P0, PT, PT, PT, PT, 0x80, 0x0 ;  /* 0x000000000000781c */ /* 0x000fe20003f0f070 */
[----:B------:R-:W-:Y:S01]  /*ad70*/  IMAD.MOV.U32 R0, RZ, RZ, RZ ;  /* 0x000000ffff007224 */ /* 0x000fe200078e00ff */
[----:B------:R-:W-:Y:S01]  /*ad80*/  CS2R R150, SRZ ;  /* 0x0000000000967805 */ /* 0x000fe2000001ff00 */
[----:B------:R-:W-:Y:S01]  /*ad90*/  IMAD.MOV.U32 R149, RZ, RZ, RZ ;  /* 0x000000ffff957224 */ /* 0x000fe200078e00ff */
[----:B------:R-:W-:Y:S01]  /*ada0*/  CS2R R146, SRZ ;  /* 0x0000000000927805 */ /* 0x000fe2000001ff00 */
[----:B------:R-:W-:Y:S01]  /*adb0*/  IMAD.MOV.U32 R178, RZ, RZ, RZ ;  /* 0x000000ffffb27224 */ /* 0x000fe200078e00ff */
[----:B------:R-:W-:Y:S01]  /*adc0*/  CS2R R142, SRZ ;  /* 0x00000000008e7805 */ /* 0x000fe2000001ff00 */
[----:B------:R-:W-:Y:S01]  /*add0*/  IMAD.MOV.U32 R145, RZ, RZ, RZ ;  /* 0x000000ffff917224 */ /* 0x000fe200078e00ff */
        /* <DEDUP_REMOVED lines=14> */
[----:B-----5:R-:W-:-:S02]  /*aec0*/  CS2R R60, SRZ ;  /* 0x00000000003c7805 */ /* 0x020fc4000001ff00 */
[----:B------:R-:W-:Y:S02]  /*aed0*/  CS2R R154, SRZ ;  /* 0x00000000009a7805 */ /* 0x000fe4000001ff00 */
[----:B------:R-:W-:Y:S02]  /*aee0*/  CS2R R56, SRZ ;  /* 0x0000000000387805 */ /* 0x000fe4000001ff00 */
[----:B--23--:R-:W-:Y:S02]  /*aef0*/  CS2R R50, SRZ ;  /* 0x0000000000327805 */ /* 0x00cfe4000001ff00 */
        /* <DEDUP_REMOVED lines=38> */
[----:B------:R-:W-:Y:S02]  /*b160*/  CS2R R38, SRZ ;  /* 0x0000000000267805 */ /* 0x000fe4000001ff00 */
[----:B------:R-:W-:Y:S01]  /*b170*/  CS2R R34, SRZ ;  /* 0x0000000000227805 */ /* 0x000fe2000001ff00 */
[----:B------:R-:W-:Y:S02]  /*b180*/  IMAD.MOV.U32 R31, RZ, RZ, RZ ;  /* 0x000000ffff1f7224 */ /* 0x000fe400078e00ff */
[----:B------:R-:W-:Y:S02]  /*b190*/  IMAD.MOV.U32 R7, RZ, RZ, RZ ;  /* 0x000000ffff077224 */ /* 0x000fe400078e00ff */
[----:B------:R-:W-:-:S02]  /*b1a0*/  IMAD.MOV.U32 R27, RZ, RZ, RZ ;  /* 0x000000ffff1b7224 */ /* 0x000fc400078e00ff */
[----:B------:R-:W-:Y:S01]  /*b1b0*/  IMAD.MOV.U32 R5, RZ, RZ, RZ ;  /* 0x000000ffff057224 */ /* 0x000fe200078e00ff */
[----:B------:R-:W-:Y:S06]  /*b1c0*/  @P2 BRA `(.L_x_2404) ;  /* 0x0000000000082947 */ /* 0x000fec0003800000 */
[----:B------:R-:W0:Y:S02]  /*b1d0*/  FENCE.VIEW.ASYNC.G ;  /* 0x00000000000073c6 */ /* 0x000e240000000100 */
[----:B0-----:R-:W-:Y:S06]  /*b1e0*/  BAR.ARV 0xc, 0x120 ;  /* 0x0304800000007b1d */ /* 0x001fec0000002000 */
.L_x_2404:
[----:B------:R-:W-:Y:S05]  /*b1f0*/  BSYNC B0 ;  /* 0x0000000000007941 */ /* 0x000fea0003800000 */
.L_x_2403:
[----:B------:R-:W-:Y:S02]  /*b200*/  IMAD.MOV.U32 R25, RZ, RZ, RZ ;  /* 0x000000ffff197224 */ /* 0x000fe400078e00ff */
[----:B------:R-:W-:Y:S01]  /*b210*/  IMAD.MOV.U32 R4, RZ, RZ, RZ ;  /* 0x000000ffff047224 */ /* 0x000fe200078e00ff */
[----:B------:R-:W-:Y:S06]  /*b220*/  @!P1 BRA `(.L_x_2405) ;  /* 0x0000019c00889947 */ /* 0x000fec0003800000 */
[----:B------:R-:W2:Y:S01]  /*b230*/  LDL R20, [R1+0x7c] ;  /* 0x00007c0001147983 */ /* 0x000ea20000100800 */
[----:B------:R-:W0:Y:S02]  /*b240*/  S2R R6, SR_TID.X ;  /* 0x0000000000067919 */ /* 0x000e240000002100 */
[----:B0-----:R-:W-:-:S05]  /*b250*/  VIADD R24, R6, 0xffffff80 ;  /* 0xffffff8006187836 */ /* 0x001fca0000000000 */
[----:B------:R-:W-:-:S04]  /*b260*/  SHF.R.S32.HI R29, RZ, 0x1f, R24 ;  /* 0x0000001fff1d7819 */ /* 0x000fc80000011418 */
[----:B------:R-:W-:-:S04]  /*b270*/  LEA.HI R0, R29, R24, RZ, 0x7 ;  /* 0x000000181d007211 */ /* 0x000fc800078f38ff */
[----:B------:R-:W-:-:S06]  /*b280*/  SHF.R.S32.HI R0, RZ, 0x7, R0 ;  /* 0x00000007ff007819 */ /* 0x000fcc0000011400 */
[----:B------:R-:W0:Y:S02]  /*b290*/  SHFL.IDX PT, R0, R0, RZ, 0x1f ;  /* 0x00001fff00007589 */ /* 0x000e2400000e0000 */
[----:B0-----:R-:W-:-:S04]  /*b2a0*/  LEA.HI R2, R0, R0, RZ, 0x1 ;  /* 0x0000000000027211 */ /* 0x001fc800078f08ff */
[----:B------:R-:W-:-:S05]  /*b2b0*/  LOP3.LUT R3, R2, 0x1e, RZ, 0xc0, !PT ;  /* 0x0000001e02037812 */ /* 0x000fca00078ec0ff */
[----:B------:R-:W-:Y:S01]  /*b2c0*/  IMAD.IADD R3, R0, 0x1, -R3 ;  /* 0x0000000100037824 */ /* 0x000fe200078e0a03 */
[----:B--2---:R-:W-:-:S13]  /*b2d0*/  R2UR UR4, R20 ;  /* 0x00000000140472ca */ /* 0x004fda00000e0000 */
[----:B------:R-:W-:Y:S02]  /*b2e0*/  ULOP3.LUT UP0, URZ, UR4, 0x9f, URZ, 0xc0, !UPT ;  /* 0x0000009f043f7892 */ /* 0x000fe4000f80c03f */
[----:B------:R-:W-:-:S04]  /*b2f0*/  LEA R3, R3, UR4, 0xd ;  /* 0x0000000403037c11 */ /* 0x000fc8000f8e68ff */
[----:B------:R-:W-:Y:S02]  /*b300*/  SHF.R.U32.HI R2, RZ, 0x4, R3 ;  /* 0x00000004ff027819 */ /* 0x000fe40000011603 */
[----:B------:R-:W-:Y:S02]  /*b310*/  PLOP3.LUT P0, PT, PT, PT, UP0, 0x80, 0x0 ;  /* 0x000000000000781c */ /* 0x000fe40003f0f008 */
[----:B------:R-:W-:-:S11]  /*b320*/  LOP3.LUT R2, R2, 0x3fff, RZ, 0xc0, !PT ;  /* 0x00003fff02027812 */ /* 0x000fd600078ec0ff */
        /* <DEDUP_REMOVED lines=17> */
.L_x_2406:
        /* <DEDUP_REMOVED lines=13> */
.L_x_2410:
[----:B-1----:R1:W2:Y:S02]  /*b510*/  SYNCS.PHASECHK.TRANS64.TRYWAIT P0, [R16+URZ+0x38800], R3 ;  /* 0x03880003100075a7 */ /* 0x0022a4000800017f */
[----:B--2---:R-:W-:Y:S05]  /*b520*/  @!P0 NANOSLEEP.SYNCS 0x989680 ;  /* 0x009896800000895d */ /* 0x004fea0003900000 */
[----:B------:R-:W2:Y:S02]  /*b530*/  @!P0 SYNCS.PHASECHK.TRANS64 P0, [R16+URZ+0x38800], R3 ;  /* 0x03880003100085a7 */ /* 0x000ea4000800007f */
[----:B--2---:R-:W-:Y:S05]  /*b540*/  @!P0 BRA `(.L_x_2410) ;  /* 0xfffffffc00f08947 */ /* 0x004fea000383ffff */
.L_x_2409:
[----:B------:R-:W-:Y:S05]  /*b550*/  BSYNC B0 ;  /* 0x0000000000007941 */ /* 0x000fea0003800000 */
.L_x_2408:
[----:B------:R-:W-:Y:S05]  /*b560*/  BRA `(.L_x_2411) ;  /* 0x0000009c008c7947 */ /* 0x000fea0003800000 */
.L_x_2407:
[----:B------:R-:W2:Y:S01]  /*b570*/  LDL R26, [R1+0x7c] ;  /* 0x00007c00011a7983 */ /* 0x000ea20000100800 */
[----:B------:R-:W0:Y:S01]  /*b580*/  LDC.64 R10, c[0x0][0x3d8] ;  /* 0x0000f600ff0a7b82 */ /* 0x000e220000000a00 */
[----:B------:R-:W-:Y:S01]  /*b590*/  SHF.R.S32.HI R3, RZ, 0x1f, R144 ;  /* 0x0000001fff037819 */ /* 0x000fe20000011490 */
[--C-:B------:R-:W-:Y:S01]  /*b5a0*/  IMAD.MOV.U32 R4, RZ, RZ, R212.reuse ;  /* 0x000000ffff047224 */ /* 0x100fe200078e00d4 */
[----:B------:R-:W-:Y:S02]  /*b5b0*/  SHF.R.S32.HI R5, RZ, 0x1f, R212 ;  /* 0x0000001fff057819 */ /* 0x000fe400000114d4 */
[----:B------:R-:W-:-:S03]  /*b5c0*/  SHF.R.S32.HI R9, RZ, 0x1f, R17 ;  /* 0x0000001fff097819 */ /* 0x000fc60000011411 */
[----:B------:R-:W1:Y:S01]  /*b5d0*/  LDC.64 R12, c[0x0][0x3e8] ;  /* 0x0000fa00ff0c7b82 */ /* 0x000e620000000a00 */
[-C--:B0-----:R-:W-:Y:S01]  /*b5e0*/  IMAD R0, R3, R10.reuse, RZ ;  /* 0x0000000a03007224 */ /* 0x081fe200078e02ff */
[----:B------:R-:W-:Y:S01]  /*b5f0*/  SHF.L.U64.HI R92, R10, 0x5, R11 ;  /* 0x000000050a5c7819 */ /* 0x000fe2000001020b */
[-C--:B------:R-:W-:Y:S02]  /*b600*/  IMAD R8, R23, R10.reuse, RZ ;  /* 0x0000000a17087224 */ /* 0x080fe400078e02ff */
[----:B------:R-:W-:-:S04]  /*b610*/  IMAD.WIDE.U32 R60, R144, R10, RZ ;  /* 0x0000000a903c7225 */ /* 0x000fc800078e00ff */
[----:B------:R-:W-:Y:S01]  /*b620*/  IMAD R25, R144, R11, R0 ;  /* 0x0000000b90197224 */ /* 0x000fe200078e0200 */
[----:B-1----:R-:W-:Y:S01]  /*b630*/  SHF.L.U64.HI R90, R12, 0x5, R13 ;  /* 0x000000050c5a7819 */ /* 0x002fe2000001020d */
[----:B------:R-:W-:-:S04]  /*b640*/  IMAD.WIDE.U32 R6, R22, R10, R4 ;  /* 0x0000000a16067225 */ /* 0x000fc800078e0004 */
[----:B------:R-:W-:Y:S01]  /*b650*/  IMAD R101, R22, R11, R8 ;  /* 0x0000000b16657224 */ /* 0x000fe200078e0208 */
[----:B------:R-:W-:Y:S01]  /*b660*/  IADD3 R89, P0, R6, R60, RZ ;  /* 0x0000003c06597210 */ /* 0x000fe20007f1e0ff */
[----:B------:R-:W-:Y:S02]  /*b670*/  IMAD.IADD R25, R25, 0x1, R61 ;  /* 0x0000000119197824 */ /* 0x000fe400078e023d */
[----:B------:R-:W-:Y:S02]  /*b680*/  IMAD.MOV.U32 R8, RZ, RZ, R17 ;  /* 0x000000ffff087224 */ /* 0x000fe400078e0011 */
[----:B------:R-:W-:Y:S01]  /*b690*/  IMAD R3, R3, R12, RZ ;  /* 0x0000000c03037224 */ /* 0x000fe200078e02ff */
[----:B------:R-:W-:Y:S01]  /*b6a0*/  IADD3.X R91, R25, R7, R101, P0, !PT ;  /* 0x00000007195b7210 */ /* 0x000fe200007fe465 */
[----:B------:R-:W-:-:S04]  /*b6b0*/  IMAD.WIDE.U32 R6, R22, R10, R8 ;  /* 0x0000000a16067225 */ /* 0x000fc800078e0008 */
[----:B------:R-:W-:Y:S01]  /*b6c0*/  IMAD R0, R23, R12, RZ ;  /* 0x0000000c17007224 */ /* 0x000fe200078e02ff */
[----:B------:R-:W-:Y:S01]  /*b6d0*/  IADD3 R99, P1, R6, R60, RZ ;  /* 0x0000003c06637210 */ /* 0x000fe20007f3e0ff */
[C---:B------:R-:W-:Y:S02]  /*b6e0*/  IMAD R3, R144.reuse, R13, R3 ;  /* 0x0000000d90037224 */ /* 0x040fe400078e0203 */
[----:B------:R-:W-:Y:S01]  /*b6f0*/  IMAD.WIDE.U32 R82, R144, R12, RZ ;  /* 0x0000000c90527225 */ /* 0x000fe200078e00ff */
[----:B------:R-:W-:-:S03]  /*b700*/  IADD3.X R101, R25, R101, R7, P1, !PT ;  /* 0x0000006519657210 */ /* 0x000fc60000ffe407 */
[----:B------:R-:W-:-:S04]  /*b710*/  IMAD.WIDE.U32 R4, R22, R12, R4 ;  /* 0x0000000c16047225 */ /* 0x000fc800078e0004 */
[----:B------:R-:W-:Y:S01]  /*b720*/  IMAD.WIDE.U32 R8, R22, R12, R8 ;  /* 0x0000000c16087225 */ /* 0x000fe200078e0008 */
[----:B------:R-:W-:-:S03]  /*b730*/  IADD3 R93, P0, R4, R82, RZ ;  /* 0x00000052045d7210 */ /* 0x000fc60007f1e0ff */
[----:B------:R-:W-:Y:S01]  /*b740*/  IMAD R0, R22, R13, R0 ;  /* 0x0000000d16007224 */ /* 0x000fe200078e0200 */
[----:B------:R-:W-:Y:S01]  /*b750*/  IADD3 R97, P2, R8, R82, RZ ;  /* 0x0000005208617210 */ /* 0x000fe20007f5e0ff */
[----:B------:R-:W-:Y:S02]  /*b760*/  IMAD.IADD R27, R3, 0x1, R83 ;  /* 0x00000001031b7824 */ /* 0x000fe400078e0253 */
[----:B------:R-:W-:Y:S02]  /*b770*/  IMAD.SHL.U32 R94, R10, 0x20, RZ ;  /* 0x000000200a5e7824 */ /* 0x000fe400078e00ff */
[----:B------:R-:W-:Y:S01]  /*b780*/  IMAD.SHL.U32 R96, R12, 0x20, RZ ;  /* 0x000000200c607824 */ /* 0x000fe200078e00ff */
[C---:B------:R-:W-:Y:S02]  /*b790*/  IADD3.X R95, R27.reuse, R5, R0, P0, !PT ;  /* 0x000000051b5f7210 */ /* 0x040fe400007fe400 */
[----:B------:R-:W-:Y:S02]  /*b7a0*/  IADD3.X R103, R27, R0, R9, P2, !PT ;  /* 0x000000001b677210 */ /* 0x000fe400017fe409 */
[----:B--2---:R-:W-:-:S13]  /*b7b0*/  R2UR UR4, R26 ;  /* 0x000000001a0472ca */ /* 0x004fda00000e0000 */
[----:B------:R-:W-:-:S06]  /*b7c0*/  ULOP3.LUT UP0, URZ, UR4, 0x3ff, URZ, 0xc0, !UPT ;  /* 0x000003ff043f7892 */ /* 0x000fcc000f80c03f */
[----:B------:R-:W-:-:S13]  /*b7d0*/  PLOP3.LUT P1, PT, PT, PT, UP0, 0x80, 0x0 ;  /* 0x000000000000781c */ /* 0x000fda0003f2f008 */
        /* <DEDUP_REMOVED lines=17> */
.L_x_2412:
[----:B------:R-:W0:Y:S01]  /*b8f0*/  LDC.64 R86, c[0x0][0x3d8] ;  /* 0x0000f600ff567b82 */ /* 0x000e220000000a00 */
[----:B------:R-:W-:Y:S01]  /*b900*/  SHF.R.S32.HI R3, RZ, 0x1f, R225 ;  /* 0x0000001fff037819 */ /* 0x000fe200000114e1 */
[----:B------:R-:W-:Y:S01]  /*b910*/  ULDC.U8 UR4, c[0x0][0x3f0] ;  /* 0x0000fc0000047ab9 */ /* 0x000fe20000000000 */
[----:B------:R-:W-:Y:S01]  /*b920*/  R2UR UR5, R26 ;  /* 0x000000001a0572ca */ /* 0x000fe200000e0000 */
[----:B------:R-:W-:Y:S01]  /*b930*/  BSSY B0, `(.L_x_2413) ;  /* 0x000099e000007945 */ /* 0x000fe20003800000 */
[----:B------:R-:W-:Y:S01]  /*b940*/  ISETP.NE.AND P0, PT, RZ, UR4, PT ;  /* 0x00000004ff007c0c */ /* 0x000fe2000bf05270 */
[----:B------:R-:W-:Y:S01]  /*b950*/  VIADD R84, R22, 0x60 ;  /* 0x0000006016547836 */ /* 0x000fe20000000000 */
[----:B------:R-:W-:Y:S01]  /*b960*/  LEA.HI R29, R29, R24, RZ, 0x3 ;  /* 0x000000181d1d7211 */ /* 0x000fe200078f18ff */
[----:B------:R-:W1:Y:S03]  /*b970*/  LDC.64 R14, c[0x0][0x3e8] ;  /* 0x0000fa00ff0e7b82 */ /* 0x000e660000000a00 */
[----:B------:R-:W-:-:S05]  /*b980*/  LOP3.LUT R21, R29, 0xfffffff8, RZ, 0xc0, !PT ;  /* 0xfffffff81d157812 */ /* 0x000fca00078ec0ff */
[----:B------:R-:W-:Y:S01]  /*b990*/  LEA R85, R237, UR5, 0x1 ;  /* 0x00000005ed557c11 */ /* 0x000fe2000f8e08ff */
[----:B------:R-:W-:Y:S02]  /*b9a0*/  IMAD.IADD R21, R24, 0x1, -R21 ;  /* 0x0000000118157824 */ /* 0x000fe400078e0a15 */
[-C--:B0-----:R-:W-:Y:S02]  /*b9b0*/  IMAD R0, R3, R86.reuse, RZ ;  /* 0x0000005603007224 */ /* 0x081fe400078e02ff */
[----:B------:R-:W-:-:S04]  /*b9c0*/  IMAD.WIDE.U32 R4, R225, R86, RZ ;  /* 0x00000056e1047225 */ /* 0x000fc800078e00ff */
[----:B------:R-:W-:Y:S02]  /*b9d0*/  IMAD R9, R225, R87, R0 ;  /* 0x00000057e1097224 */ /* 0x000fe400078e0200 */
[-C--:B-1----:R-:W-:Y:S02]  /*b9e0*/  IMAD R0, R3, R14.reuse, RZ ;  /* 0x0000000e03007224 */ /* 0x082fe400078e02ff */
[----:B------:R-:W-:Y:S02]  /*b9f0*/  IMAD.IADD R3, R5, 0x1, R9 ;  /* 0x0000000105037824 */ /* 0x000fe400078e0209 */
[----:B------:R-:W-:-:S03]  /*ba00*/  IMAD.WIDE.U32 R6, R225, R14, RZ ;  /* 0x0000000ee1067225 */ /* 0x000fc600078e00ff */
[C---:B------:R-:W-:Y:S01]  /*ba10*/  SHF.L.U64.HI R13, R4.reuse, 0x7, R3 ;  /* 0x00000007040d7819 */ /* 0x040fe20000010203 */
[C---:B------:R-:W-:Y:S02]  /*ba20*/  IMAD R5, R225.reuse, R15, R0 ;  /* 0x0000000fe1057224 */ /* 0x040fe400078e0200 */
[----:B------:R-:W-:Y:S02]  /*ba30*/  IMAD R0, R225, -0x80, R224 ;  /* 0xffffff80e1007824 */ /* 0x000fe400078e02e0 */
[----:B------:R-:W-:Y:S02]  /*ba40*/  IMAD.IADD R3, R7, 0x1, R5 ;  /* 0x0000000107037824 */ /* 0x000fe400078e0205 */
[----:B------:R-:W-:Y:S01]  /*ba50*/  IMAD.SHL.U32 R12, R4, 0x80, RZ ;  /* 0x00000080040c7824 */ /* 0x000fe200078e00ff */
[----:B------:R-:W-:Y:S01]  /*ba60*/  VIMNMX R29, R0, 0x80, PT ;  /* 0x00000080001d7848 */ /* 0x000fe20003fe0100 */
[C---:B------:R-:W-:Y:S01]  /*ba70*/  IMAD.SHL.U32 R10, R6.reuse, 0x80, RZ ;  /* 0x00000080060a7824 */ /* 0x040fe200078e00ff */
[----:B------:R-:W-:Y:S01]  /*ba80*/  SHF.L.U64.HI R11, R6, 0x7, R3 ;  /* 0x00000007060b7819 */ /* 0x000fe20000010203 */
[----:B------:R-:W-:Y:S06]  /*ba90*/  @!P0 BRA `(.L_x_2414) ;  /* 0x0000004800748947 */ /* 0x000fec0003800000 */
[-C--:B------:R-:W-:Y:S01]  /*baa0*/  ISETP.GE.AND P0, PT, R22, R29.reuse, PT ;  /* 0x0000001d1600720c */ /* 0x080fe20003f06270 */
[----:B------:R-:W-:Y:S01]  /*bab0*/  BSSY B1, `(.L_x_2415) ;  /* 0x0000034000017945 */ /* 0x000fe20003800000 */
[-C--:B------:R-:W-:Y:S02]  /*bac0*/  ISETP.GE.AND P1, PT, R218, R29.reuse, PT ;  /* 0x0000001dda00720c */ /* 0x080fe40003f26270 */
[----:B------:R-:W-:Y:S02]  /*bad0*/  CS2R R48, SRZ ;  /* 0x0000000000307805 */ /* 0x000fe4000001ff00 */
[----:B------:R-:W-:Y:S02]  /*bae0*/  ISETP.GE.AND P2, PT, R220, R29, PT ;  /* 0x0000001ddc00720c */ /* 0x000fe40003f46270 */
        /* <DEDUP_REMOVED lines=33> */
[----:B------:R-:W-:-:S02]  /*bd00*/  ISETP.GE.AND P4, PT, R216, UR4, PT ;  /* 0x00000004d8007c0c */ /* 0x000fc4000bf86270 */
[----:B------:R-:W-:Y:S02]  /*bd10*/  ISETP.GE.AND P5, PT, R215, UR4, PT ;  /* 0x00000004d7007c0c */ /* 0x000fe4000bfa6270 */
        /* <DEDUP_REMOVED lines=13> */
.L_x_2416:
[----:B------:R-:W-:Y:S05]  /*bdf0*/  BSYNC B1 ;  /* 0x0000000000017941 */ /* 0x000fea0003800000 */
.L_x_2415:
        /* <DEDUP_REMOVED lines=16> */
[----:B------:R-:W-:-:S02]  /*bf00*/  LEA.HI.X R9, R0, UR7, R3, 0x1, P4 ;  /* 0x0000000700097c11 */ /* 0x000fc4000a0f0c03 */
[----:B------:R-:W-:Y:S02]  /*bf10*/  ISETP.GE.AND P3, PT, R212, UR4, PT ;  /* 0x00000004d4007c0c */ /* 0x000fe4000bf66270 */
[----:B------:R-:W-:Y:S02]  /*bf20*/  ISETP.GE.AND P4, PT, R216, UR4, PT ;  /* 0x00000004d8007c0c */ /* 0x000fe4000bf86270 */
[----:B------:R-:W-:Y:S02]  /*bf30*/  ISETP.GE.AND P5, PT, R215, UR4, PT ;  /* 0x00000004d7007c0c */ /* 0x000fe4000bfa6270 */
[----:B------:R-:W-:Y:S02]  /*bf40*/  ISETP.GE.AND P6, PT, R217, UR4, PT ;  /* 0x00000004d9007c0c */ /* 0x000fe4000bfc6270 */
[----:B------:R-:W-:Y:S02]  /*bf50*/  CS2R R64, SRZ ;  /* 0x0000000000407805 */ /* 0x000fe4000001ff00 */
[----:B------:R-:W-:-:S02]  /*bf60*/  CS2R R56, SRZ ;  /* 0x0000000000387805 */ /* 0x000fc4000001ff00 */
        /* <DEDUP_REMOVED lines=10> */
.L_x_2418:
[----:B------:R-:W-:Y:S05]  /*c010*/  BSYNC B1 ;  /* 0x0000000000017941 */ /* 0x000fea0003800000 */
.L_x_2417:
        /* <DEDUP_REMOVED lines=22> */
[----:B------:R-:W-:Y:S01]  /*c180*/  LEA R6, P3, R7, UR4, 0x1 ;  /* 0x0000000407067c11 */ /* 0x000fe2000f8608ff */
[----:B------:R-:W-:Y:S01]  /*c190*/  ULDC UR4, c[0x0][0x3d4] ;  /* 0x0000f50000047ab9 */ /* 0x000fe20000000800 */
[----:B------:R-:W-:Y:S01]  /*c1a0*/  CS2R R32, SRZ ;  /* 0x0000000000207805 */ /* 0x000fe2000001ff00 */
[----:B------:R-:W-:Y:S01]  /*c1b0*/  IMAD.X R3, R8, 0x1, R95, P6 ;  /* 0x0000000108037824 */ /* 0x000fe200030e065f */
[----:B------:R-:W-:-:S02]  /*c1c0*/  LEA R8, P4, R0, UR6, 0x1 ;  /* 0x0000000600087c11 */ /* 0x000fc4000f8808ff */
[----:B------:R-:W-:Y:S02]  /*c1d0*/  LEA.HI.X R7, R7, UR5, R20, 0x1, P3 ;  /* 0x0000000507077c11 */ /* 0x000fe400098f0c14 */
[----:B------:R-:W-:Y:S02]  /*c1e0*/  LEA.HI.X R9, R0, UR7, R3, 0x1, P4 ;  /* 0x0000000700097c11 */ /* 0x000fe4000a0f0c03 */
[----:B------:R-:W-:Y:S02]  /*c1f0*/  ISETP.GE.AND P3, PT, R212, UR4, PT ;  /* 0x00000004d4007c0c */ /* 0x000fe4000bf66270 */
[----:B------:R-:W-:Y:S02]  /*c200*/  ISETP.GE.AND P4, PT, R216, UR4, PT ;  /* 0x00000004d8007c0c */ /* 0x000fe4000bf86270 */
[----:B------:R-:W-:Y:S02]  /*c210*/  ISETP.GE.AND P5, PT, R215, UR4, PT ;  /* 0x00000004d7007c0c */ /* 0x000fe4000bfa6270 */
[----:B------:R-:W-:-:S02]  /*c220*/  ISETP.GE.AND P6, PT, R217, UR4, PT ;  /* 0x00000004d9007c0c */ /* 0x000fc4000bfc6270 */
        /* <DEDUP_REMOVED lines=12> */
.L_x_2420:
[----:B------:R-:W-:Y:S05]  /*c2f0*/  BSYNC B1 ;  /* 0x0000000000017941 */ /* 0x000fea0003800000 */
.L_x_2419:
[----:B012--5:R-:W-:Y:S01]  /*c300*/  IMAD.MOV.U32 R6, RZ, RZ, R68 ;  /* 0x000000ffff067224 */ /* 0x027fe200078e0044 */
[----:B------:R-:W-:Y:S01]  /*c310*/  ISETP.GE.AND P3, PT, R84, R29, PT ;  /* 0x0000001d5400720c */ /* 0x000fe20003f66270 */
[----:B------:R-:W-:Y:S01]  /*c320*/  IMAD R0, R225, 0x80, R22 ;  /* 0x00000080e1007824 */ /* 0x000fe200078e0216 */
[----:B------:R-:W0:Y:S01]  /*c330*/  LDC R84, c[0x0][0x428] ;  /* 0x00010a00ff547b82 */ /* 0x000e220000000800 */
[----:B------:R-:W-:Y:S01]  /*c340*/  IMAD.MOV.U32 R7, RZ, RZ, R73 ;  /* 0x000000ffff077224 */ /* 0x000fe200078e0049 */
[----:B------:R-:W-:Y:S01]  /*c350*/  PRMT R117, R6, 0x7610, R117 ;  /* 0x0000761006757816 */ /* 0x000fe20000000075 */
[----:B------:R-:W-:Y:S01]  /*c360*/  IMAD R3, R21, 0x20, R0 ;  /* 0x0000002015037824 */ /* 0x000fe200078e0200 */
[----:B------:R-:W-:Y:S01]  /*c370*/  BSSY B1, `(.L_x_2421) ;  /* 0x000004b000017945 */ /* 0x000fe20003800000 */
[----:B------:R-:W-:Y:S01]  /*c380*/  IMAD.MOV.U32 R6, RZ, RZ, R72 ;  /* 0x000000ffff067224 */ /* 0x000fe200078e0048 */
[----:B------:R-:W-:Y:S01]  /*c390*/  PRMT R126, R7, 0x7610, R126 ;  /* 0x00007610077e7816 */ /* 0x000fe2000000007e */
[----:B------:R-:W-:Y:S01]  /*c3a0*/  IMAD.MOV.U32 R0, RZ, RZ, R69 ;  /* 0x000000ffff007224 */ /* 0x000fe200078e0045 */
[----:B------:R-:W-:Y:S01]  /*c3b0*/  CS2R R28, SRZ ;  /* 0x00000000001c7805 */ /* 0x000fe2000001ff00 */
        /* <DEDUP_REMOVED lines=29> */
[----:B------:R-:W-:Y:S02]  /*c590*/  CS2R R24, SRZ ;  /* 0x0000000000187805 */ /* 0x000fe4000001ff00 */
[----:B------:R-:W-:Y:S02]  /*c5a0*/  CS2R R8, SRZ ;  /* 0x0000000000087805 */ /* 0x000fe4000001ff00 */
[----:B------:R-:W-:Y:S02]  /*c5b0*/  CS2R R20, SRZ ;  /* 0x0000000000147805 */ /* 0x000fe4000001ff00 */
[----:B------:R-:W-:Y:S02]  /*c5c0*/  CS2R R26, SRZ ;  /* 0x00000000001a7805 */ /* 0x000fe4000001ff00 */
[----:B------:R-:W-:Y:S01]  /*c5d0*/  CS2R R30, SRZ ;  /* 0x00000000001e7805 */ /* 0x000fe2000001ff00 */
        /* <DEDUP_REMOVED lines=11> */
[----:B------:R-:W-:-:S03]  /*c690*/  IMAD R0, R15, 0x60, RZ ;  /* 0x000000600f007824 */ /* 0x000fc600078e02ff */
        /* <DEDUP_REMOVED lines=24> */
.L_x_2422:
[----:B------:R-:W-:Y:S05]  /*c820*/  BSYNC B1 ;  /* 0x0000000000017941 */ /* 0x000fea0003800000 */
.L_x_2421:
[----:B------:R-:W2:Y:S01]  /*c830*/  LDL R91, [R1+0x80] ;  /* 0x00008000015b7983 */ /* 0x000ea20000100800 */
[----:B------:R-:W-:Y:S01]  /*c840*/  ISETP.NE.AND P4, PT, R84, 0x1, PT ;  /* 0x000000015400780c */ /* 0x000fe20003f85270 */
[----:B0-----:R-:W-:Y:S01]  /*c850*/  IMAD.MOV.U32 R11, RZ, RZ, R54 ;  /* 0x000000ffff0b7224 */ /* 0x001fe200078e0036 */
[----:B------:R-:W-:Y:S01]  /*c860*/  ULDC.64 UR4, c[0x0][0x3c8] ;  /* 0x0000f20000047ab9 */ /* 0x000fe20000000a00 */
[----:B------:R-:W-:Y:S01]  /*c870*/  IMAD.MOV.U32 R0, RZ, RZ, R48 ;  /* 0x000000ffff007224 */ /* 0x000fe200078e0030 */
        /* <DEDUP_REMOVED lines=12> */
[----:B------:R-:W0:Y:S01]  /*c940*/  @P4 LDC R0, c[0x0][0x42c] ;  /* 0x00010b00ff004b82 */ /* 0x000e220000000800 */
[----:B------:R-:W-:Y:S01]  /*c950*/  PRMT R112, R12, 0x7610, R112 ;  /* 0x000076100c707816 */ /* 0x000fe20000000070 */
[----:B------:R-:W-:Y:S01]  /*c960*/  IMAD.MOV.U32 R12, RZ, RZ, R63 ;  /* 0x000000ffff0c7224 */ /* 0x000fe200078e003f */
[----:B------:R-:W-:Y:S01]  /*c970*/  PRMT R110, R11, 0x7610, R110 ;  /* 0x000076100b6e7816 */ /* 0x000fe2000000006e */
[----:B------:R-:W-:Y:S01]  /*c980*/  IMAD.MOV.U32 R13, RZ, RZ, R53 ;  /* 0x000000ffff0d7224 */ /* 0x000fe200078e0035 */
[----:B------:R-:W-:Y:S01]  /*c990*/  PRMT R122, R10, 0x7610, R122 ;  /* 0x000076100a7a7816 */ /* 0x000fe2000000007a */
[----:B------:R-:W-:Y:S01]  /*c9a0*/  IMAD.MOV.U32 R10, RZ, RZ, R50 ;  /* 0x000000ffff0a7224 */ /* 0x000fe200078e0032 */
[----:B------:R-:W-:Y:S01]  /*c9b0*/  PRMT R130, R12, 0x7610, R130 ;  /* 0x000076100c827816 */ /* 0x000fe20000000082 */
[----:B------:R-:W1:Y:S01]  /*c9c0*/  @P4 LDC R11, c[0x0][0x430] ;  /* 0x00010c00ff0b4b82 */ /* 0x000e620000000800 */
        /* <DEDUP_REMOVED lines=25> */
[----:B------:R-:W-:Y:S01]  /*cb60*/  SHF.R.S32.HI R11, RZ, 0x1f, R3 ;  /* 0x0000001fff0b7819 */ /* 0x000fe20000011403 */
        /* <DEDUP_REMOVED lines=8> */
[----:B------:R-:W-:Y:S01]  /*cbf0*/  IMAD.WIDE.U32 R60, R3, R86, R60 ;  /* 0x00000056033c7225 */ /* 0x000fe200078e003c */
[----:B------:R-:W-:-:S02]  /*cc00*/  PRMT R103, R13, 0x7610, R103 ;  /* 0x000076100d677816 */ /* 0x000fc40000000067 */
[----:B------:R-:W-:Y:S01]  /*cc10*/  PRMT R90, R10, 0x7610, R90 ;  /* 0x000076100a5a7816 */ /* 0x000fe2000000005a */
[C---:B------:R-:W-:Y:S01]  /*cc20*/  IMAD R86, R11.reuse, R86, RZ ;  /* 0x000000560b567224 */ /* 0x040fe200078e02ff */
[----:B------:R-:W-:Y:S01]  /*cc30*/  PRMT R95, R12, 0x7610, R95 ;  /* 0x000076100c5f7816 */ /* 0x000fe2000000005f */
[-C--:B------:R-:W-:Y:S02]  /*cc40*/  IMAD R0, R11, R14.reuse, RZ ;  /* 0x0000000e0b007224 */ /* 0x080fe400078e02ff */
[----:B------:R-:W-:Y:S02]  /*cc50*/  IMAD.MOV.U32 R10, RZ, RZ, R39 ;  /* 0x000000ffff0a7224 */ /* 0x000fe400078e0027 */
[----:B------:R-:W-:-:S03]  /*cc60*/  IMAD.WIDE.U32 R12, R3, R14, R82 ;  /* 0x0000000e030c7225 */ /* 0x000fc600078e0052 */
[----:B------:R-:W-:Y:S01]  /*cc70*/  PRMT R102, R10, 0x7610, R102 ;  /* 0x000076100a667816 */ /* 0x000fe20000000066 */
[C---:B------:R-:W-:Y:S01]  /*cc80*/  IMAD R11, R3.reuse, R87, R86 ;  /* 0x00000057030b7224 */ /* 0x040fe200078e0256 */
[----:B------:R-:W-:Y:S01]  /*cc90*/  LEA R10, P4, R60, UR4, 0x1 ;  /* 0x000000043c0a7c11 */ /* 0x000fe2000f8808ff */
[----:B------:R-:W-:Y:S01]  /*cca0*/  IMAD R3, R3, R15, R0 ;  /* 0x0000000f03037224 */ /* 0x000fe200078e0200 */
[----:B------:R-:W-:Y:S01]  /*ccb0*/  LEA R0, P5, R12, UR6, 0x1 ;  /* 0x000000060c007c11 */ /* 0x000fe2000f8a08ff */
[----:B------:R-:W-:Y:S01]  /*ccc0*/  IMAD.IADD R11, R61, 0x1, R11 ;  /* 0x000000013d0b7824 */ /* 0x000fe200078e020b */
[----:B------:R-:W-:Y:S01]  /*ccd0*/  UMOV UR4, 0xffffffff ;  /* 0xffffffff00047882 */ /* 0x000fe20000000000 */
[----:B------:R-:W-:Y:S02]  /*cce0*/  IMAD.IADD R3, R13, 0x1, R3 ;  /* 0x000000010d037824 */ /* 0x000fe400078e0203 */
[----:B------:R-:W-:Y:S01]  /*ccf0*/  IMAD.MOV.U32 R14, RZ, RZ, R42 ;  /* 0x000000ffff0e7224 */ /* 0x000fe200078e002a */
[----:B------:R-:W-:Y:S01]  /*cd00*/  LEA.HI.X R60, R60, UR5, R11, 0x1, P4 ;  /* 0x000000053c3c7c11 */ /* 0x000fe2000a0f0c0b */
[----:B------:R-:W-:Y:S01]  /*cd10*/  IMAD.MOV.U32 R15, RZ, RZ, R43 ;  /* 0x000000ffff0f7224 */ /* 0x000fe200078e002b */
[----:B------:R-:W-:-:S02]  /*cd20*/  LEA.HI.X R3, R12, UR7, R3, 0x1, P5 ;  /* 0x000000070c037c11 */ /* 0x000fc4000a8f0c03 */
[----:B------:R-:W-:Y:S02]  /*cd30*/  PRMT R105, R14, 0x7610, R105 ;  /* 0x000076100e697816 */ /* 0x000fe40000000069 */
[----:B------:R-:W-:Y:S02]  /*cd40*/  PRMT R106, R15, 0x7610, R106 ;  /* 0x000076100f6a7816 */ /* 0x000fe4000000006a */
[----:B--2---:R-:W-:Y:S01]  /*cd50*/  LEA.HI R61, R91, R91, RZ, 0x1 ;  /* 0x0000005b5b3d7211 */ /* 0x004fe200078f08ff */
[----:B------:R-:W-:Y:S06]  /*cd60*/  BRA.DIV UR4, `(.L_x_2423) ;  /* 0x0000021604247947 */ /* 0x000fec000b800000 */
.L_x_2678:
[----:B------:R-:W-:-:S03]  /*cd70*/  UMOV UR4, 0xffffffff ;  /* 0xffffffff00047882 */ /* 0x000fc60000000000 */
[----:B------:R-:W-:Y:S05]  /*cd80*/  BRA.DIV UR4, `(.L_x_2424) ;  /* 0x0000021604447947 */ /* 0x000fea000b800000 */
.L_x_2681:
[----:B------:R-:W-:-:S03]  /*cd90*/  UMOV UR4, 0xffffffff ;  /* 0xffffffff00047882 */ /* 0x000fc60000000000 */
[----:B------:R-:W-:Y:S05]  /*cda0*/  BRA.DIV UR4, `(.L_x_2425) ;  /* 0x0000021604647947 */ /* 0x000fea000b800000 */
.L_x_2684:
[----:B------:R-:W-:-:S03]  /*cdb0*/  UMOV UR4, 0xffffffff ;  /* 0xffffffff00047882 */ /* 0x000fc60000000000 */
[----:B------:R-:W-:Y:S05]  /*cdc0*/  BRA.DIV UR4, `(.L_x_2426) ;  /* 0x0000021604847947 */ /* 0x000fea000b800000 */
.L_x_2687:
[----:B------:R-:W-:-:S03]  /*cdd0*/  UMOV UR4, 0xffffffff ;  /* 0xffffffff00047882 */ /* 0x000fc60000000000 */
[----:B------:R-:W-:Y:S05]  /*cde0*/  BRA.DIV UR4, `(.L_x_2427) ;  /* 0x0000021604a47947 */ /* 0x000fea000b800000 */
.L_x_2690:
[----:B------:R-:W-:-:S03]  /*cdf0*/  UMOV UR4, 0xffffffff ;  /* 0xffffffff00047882 */ /* 0x000fc60000000000 */
[----:B------:R-:W-:Y:S05]  /*ce00*/  BRA.DIV UR4, `(.L_x_2428) ;  /* 0x0000021604c47947 */ /* 0x000fea000b800000 */
.L_x_2693:
[----:B------:R-:W-:-:S03]  /*ce10*/  UMOV UR4, 0xffffffff ;  /* 0xffffffff00047882 */ /* 0x000fc60000000000 */
[----:B------:R-:W-:Y:S05]  /*ce20*/  BRA.DIV UR4, `(.L_x_2429) ;  /* 0x0000021604e47947 */ /* 0x000fea000b800000 */
.L_x_2696:
[----:B------:R-:W-:-:S03]  /*ce30*/  UMOV UR4, 0xffffffff ;  /* 0xffffffff00047882 */ /* 0x000fc60000000000 */
[----:B------:R-:W-:Y:S05]  /*ce40*/  BRA.DIV UR4, `(.L_x_2430) ;  /* 0x0000021a04047947 */ /* 0x000fea000b800000 */
.L_x_2699:
[----:B------:R-:W-:-:S03]  /*ce50*/  UMOV UR4, 0xffffffff ;  /* 0xffffffff00047882 */ /* 0x000fc60000000000 */
[----:B------:R-:W-:Y:S05]  /*ce60*/  BRA.DIV UR4, `(.L_x_2431) ;  /* 0x0000021a04247947 */ /* 0x000fea000b800000 */
.L_x_2702:
[----:B------:R-:W-:-:S03]  /*ce70*/  UMOV UR4, 0xffffffff ;  /* 0xffffffff00047882 */ /* 0x000fc60000000000 */
[----:B------:R-:W-:Y:S05]  /*ce80*/  BRA.DIV UR4, `(.L_x_2432) ;  /* 0x0000021a04447947 */ /* 0x000fea000b800000 */
.L_x_2705:
[----:B------:R-:W-:-:S03]  /*ce90*/  UMOV UR4, 0xffffffff ;  /* 0xffffffff00047882 */ /* 0x000fc60000000000 */
[----:B------:R-:W-:Y:S05]  /*cea0*/  BRA.DIV UR4, `(.L_x_2433) ;  /* 0x0000021a04647947 */ /* 0x000fea000b800000 */
.L_x_2708:
[----:B------:R-:W-:-:S03]  /*ceb0*/  UMOV UR4, 0xffffffff ;  /* 0xffffffff00047882 */ /* 0x000fc60000000000 */
[----:B------:R-:W-:Y:S05]  /*cec0*/  BRA.DIV UR4, `(.L_x_2434) ;  /* 0x0000021a04847947 */ /* 0x000fea000b800000 */
.L_x_2711:
[----:B------:R-:W-:-:S03]  /*ced0*/  UMOV UR4, 0xffffffff ;  /* 0xffffffff00047882 */ /* 0x000fc60000000000 */
[----:B------:R-:W-:Y:S05]  /*cee0*/  BRA.DIV UR4, `(.L_x_2435) ;  /* 0x0000021a04a47947 */ /* 0x000fea000b800000 */
.L_x_2714:
[----:B------:R-:W-:Y:S01]  /*cef0*/  UMOV UR4, 0xffffffff ;  /* 0xffffffff00047882 */ /* 0x000fe20000000000 */
[----:B------:R-:W-:Y:S02]  /*cf00*/  LOP3.LUT R61, R61, 0xfffffffe, RZ, 0xc0, !PT ;  /* 0xfffffffe3d3d7812 */ /* 0x000fe400078ec0ff */
[----:B------:R-:W-:Y:S05]  /*cf10*/  BRA.DIV UR4, `(.L_x_2436) ;  /* 0x0000021a04c07947 */ /* 0x000fea000b800000 */
.L_x_2717:
[----:B------:R-:W-:Y:S01]  /*cf20*/  UMOV UR4, 0xffffffff ;  /* 0xffffffff00047882 */ /* 0x000fe20000000000 */
[----:B------:R-:W-:Y:S02]  /*cf30*/  IMAD.IADD R61, R91, 0x1, -R61 ;  /* 0x000000015b3d7824 */ /* 0x000fe400078e0a3d */
[----:B------:R-:W-:Y:S05]  /*cf40*/  BRA.DIV UR4, `(.L_x_2437) ;  /* 0x0000021a04dc7947 */ /* 0x000fea000b800000 */
.L_x_2720:
[----:B------:R-:W-:Y:S01]  /*cf50*/  UMOV UR4, 0xffffffff ;  /* 0xffffffff00047882 */ /* 0x000fe20000000000 */
[----:B------:R-:W-:Y:S02]  /*cf60*/  SHF.L.U32 R99, R61, 0x1f, RZ ;  /* 0x0000001f3d637819 */ /* 0x000fe400000006ff */
[----:B------:R-:W-:Y:S05]  /*cf70*/  BRA.DIV UR4, `(.L_x_2438) ;  /* 0x0000021a04f87947 */ /* 0x000fea000b800000 */
.L_x_2723:
        /* <DEDUP_REMOVED lines=36> */
[----:B0-----:R-:W-:Y:S06]  /*d1c0*/  @!P4 BRA `(.L_x_2440) ;  /* 0x00000218008cc947 */ /* 0x001fec0003800000 */
.L_x_2724:
[----:B------:R-:W-:Y:S05]  /*d1d0*/  BSYNC B1 ;  /* 0x0000000000017941 */ /* 0x000fea0003800000 */
.L_x_2439:
[----:B------:R-:W-:Y:S01]  /*d1e0*/  BSSY B1, `(.L_x_2441) ;  /* 0x00000cb000017945 */ /* 0x000fe20003800000 */
[----:B------:R-:W-:Y:S02]  /*d1f0*/  PRMT R98, R12, 0x7610, R98 ;  /* 0x000076100c627816 */ /* 0x000fe40000000062 */
[----:B0-----:R-:W-:Y:S01]  /*d200*/  PRMT R99, R13, 0x7610, R99 ;  /* 0x000076100d637816 */ /* 0x001fe20000000063 */
[----:B------:R-:W-:Y:S06]  /*d210*/  @P0 BRA `(.L_x_2442) ;  /* 0x0000000c001c0947 */ /* 0x000fec0003800000 */
[----:B------:R-:W0:Y:S01]  /*d220*/  LDC R12, c[0x0][0x3d4] ;  /* 0x0000f500ff0c7b82 */ /* 0x000e220000000800 */
[----:B------:R-:W-:Y:S01]  /*d230*/  BSSY B2, `(.L_x_2443) ;  /* 0x0000034000027945 */ /* 0x000fe20003800000 */
[-C--:B0-----:R-:W-:Y:S02]  /*d240*/  ISETP.GE.AND P0, PT, R212, R12.reuse, PT ;  /* 0x0000000cd400720c */ /* 0x081fe40003f06270 */
[-C--:B------:R-:W-:Y:S02]  /*d250*/  ISETP.GE.AND P4, PT, R216, R12.reuse, PT ;  /* 0x0000000cd800720c */ /* 0x080fe40003f86270 */
[-C--:B------:R-:W-:Y:S02]  /*d260*/  ISETP.GE.AND P5, PT, R215, R12.reuse, PT ;  /* 0x0000000cd700720c */ /* 0x080fe40003fa6270 */
[----:B------:R-:W-:-:S07]  /*d270*/  ISETP.GE.AND P6, PT, R217, R12, PT ;  /* 0x0000000cd900720c */ /* 0x000fce0003fc6270 */
[----:B------:R-:W-:Y:S06]  /*d280*/  @P0 BRA `(.L_x_2444) ;  /* 0x0000000000b80947 */ /* 0x000fec0003800000 */
[----:B------:R-:W0:Y:S01]  /*d290*/  LDS.128 R12, [R85] ;  /* 0x00000000550c7984 */ /* 0x000e220000000c00 */
[--C-:B------:R-:W-:Y:S02]  /*d2a0*/  SHF.R.U64 R78, R78, 0x10, R79.reuse ;  /* 0x000000104e4e7819 */ /* 0x100fe4000000124f */
[----:B------:R-:W-:Y:S02]  /*d2b0*/  SHF.R.U32.HI R79, RZ, 0x10, R79 ;  /* 0x00000010ff4f7819 */ /* 0x000fe4000001164f */
[--C-:B------:R-:W-:Y:S02]  /*d2c0*/  SHF.R.U64 R80, R80, 0x10, R81.reuse ;  /* 0x0000001050507819 */ /* 0x100fe40000001251 */
[----:B------:R-:W-:Y:S02]  /*d2d0*/  SHF.R.U32.HI R81, RZ, 0x10, R81 ;  /* 0x00000010ff517819 */ /* 0x000fe40000011651 */
[----:B------:R-:W-:Y:S02]  /*d2e0*/  PRMT R140, R140, 0x5410, R79 ;  /* 0x000054108c8c7816 */ /* 0x000fe4000000004f */
[----:B------:R-:W-:-:S02]  /*d2f0*/  PRMT R138, R138, 0x5410, R81 ;  /* 0x000054108a8a7816 */ /* 0x000fc40000000051 */
[----:B------:R-:W-:Y:S01]  /*d300*/  PRMT R141, R139, 0x5410, R78 ;  /* 0x000054108b8d7816 */ /* 0x000fe2000000004e */
[C---:B------:R-:W-:Y:S01]  /*d310*/  IMAD.U32 R142, R140.reuse, 0x10000, RZ ;  /* 0x000100008c8e7824 */ /* 0x040fe200078e00ff */
[----:B------:R-:W-:Y:S01]  /*d320*/  LOP3.LUT R140, R140, 0xffff0000, RZ, 0xc0, !PT ;  /* 0xffff00008c8c7812 */ /* 0x000fe200078ec0ff */
[C---:B------:R-:W-:Y:S01]  /*d330*/  IMAD.U32 R139, R138.reuse, 0x10000, RZ ;  /* 0x000100008a8b7824 */ /* 0x040fe200078e00ff */
[----:B------:R-:W-:Y:S02]  /*d340*/  PRMT R137, R137, 0x5410, R80 ;  /* 0x0000541089897816 */ /* 0x000fe40000000050 */
        /* <DEDUP_REMOVED lines=9> */
[C---:B------:R-:W-:Y:S01]  /*d3e0*/  FFMA.FTZ R143, R78.reuse, R139, -R143 ;  /* 0x0000008b4e8f7223 */ /* 0x040fe2000001088f */
[----:B------:R-:W-:Y:S02]  /*d3f0*/  IMAD.U32 R15, R13, 0x10000, RZ ;  /* 0x000100000d0f7824 */ /* 0x000fe400078e00ff */
[----:B------:R-:W-:Y:S01]  /*d400*/  FFMA.FTZ R142, R78, R142, R79 ;  /* 0x0000008e4e8e7223 */ /* 0x000fe2000001004f */
[-C--:B------:R-:W-:Y:S01]  /*d410*/  FMUL.FTZ R139, R81, R138.reuse ;  /* 0x0000008a518b7220 */ /* 0x080fe20000410000 */
        /* <DEDUP_REMOVED lines=21> */
.L_x_2444:
[----:B------:R-:W-:Y:S05]  /*d570*/  BSYNC B2 ;  /* 0x0000000000027941 */ /* 0x000fea0003800000 */
.L_x_2443:
[----:B------:R-:W-:Y:S04]  /*d580*/  BSSY B2, `(.L_x_2445) ;  /* 0x0000030000027945 */ /* 0x000fe80003800000 */
[----:B------:R-:W-:Y:S05]  /*d590*/  @P4 BRA `(.L_x_2446) ;  /* 0x0000000000b84947 */ /* 0x000fea0003800000 */
[----:B0-----:R-:W0:Y:S01]  /*d5a0*/  LDS.128 R12, [R85+0x4000] ;  /* 0x00400000550c7984 */ /* 0x001e220000000c00 */
        /* <DEDUP_REMOVED lines=45> */
.L_x_2446:
[----:B------:R-:W-:Y:S05]  /*d880*/  BSYNC B2 ;  /* 0x0000000000027941 */ /* 0x000fea0003800000 */
.L_x_2445:
[----:B------:R-:W-:Y:S04]  /*d890*/  BSSY B2, `(.L_x_2447) ;  /* 0x0000030000027945 */ /* 0x000fe80003800000 */
[----:B------:R-:W-:Y:S05]  /*d8a0*/  @P5 BRA `(.L_x_2448) ;  /* 0x0000000000b85947 */ /* 0x000fea0003800000 */
[----:B01----:R-:W0:Y:S01]  /*d8b0*/  LDS.128 R12, [R85+0x8000] ;  /* 0x00800000550c7984 */ /* 0x003e220000000c00 */
        /* <DEDUP_REMOVED lines=45> */
.L_x_2448:
[----:B------:R-:W-:Y:S05]  /*db90*/  BSYNC B2 ;  /* 0x0000000000027941 */ /* 0x000fea0003800000 */
.L_x_2447:
[----:B------:R-:W-:Y:S05]  /*dba0*/  @P6 BRA `(.L_x_2442) ;  /* 0x0000000000b86947 */ /* 0x000fea0003800000 */
[----:B012---:R-:W0:Y:S01]  /*dbb0*/  LDS.128 R12, [R85+0xc000] ;  /* 0x00c00000550c7984 */ /* 0x007e220000000c00 */
        /* <DEDUP_REMOVED lines=45> */
.L_x_2442:
[----:B------:R-:W-:Y:S05]  /*de90*/  BSYNC B1 ;  /* 0x0000000000017941 */ /* 0x000fea0003800000 */
.L_x_2441:
[----:B------:R-:W-:Y:S04]  /*dea0*/  BSSY B1, `(.L_x_2449) ;  /* 0x00000c9000017945 */ /* 0x000fe80003800000 */
[----:B------:R-:W-:Y:S05]  /*deb0*/  @P1 BRA `(.L_x_2450) ;  /* 0x0000000c001c1947 */ /* 0x000fea0003800000 */
[----:B0123--:R-:W0:Y:S01]  /*dec0*/  LDC R12, c[0x0][0x3d4] ;  /* 0x0000f500ff0c7b82 */ /* 0x00fe220000000800 */
[----:B------:R-:W-:Y:S01]  /*ded0*/  BSSY B2, `(.L_x_2451) ;  /* 0x0000034000027945 */ /* 0x000fe20003800000 */
[-C--:B0-----:R-:W-:Y:S02]  /*dee0*/  ISETP.GE.AND P0, PT, R212, R12.reuse, PT ;  /* 0x0000000cd400720c */ /* 0x081fe40003f06270 */
[-C--:B------:R-:W-:Y:S02]  /*def0*/  ISETP.GE.AND P1, PT, R216, R12.reuse, PT ;  /* 0x0000000cd800720c */ /* 0x080fe40003f26270 */
[-C--:B------:R-:W-:Y:S02]  /*df00*/  ISETP.GE.AND P4, PT, R215, R12.reuse, PT ;  /* 0x0000000cd700720c */ /* 0x080fe40003f86270 */
[----:B------:R-:W-:-:S07]  /*df10*/  ISETP.GE.AND P5, PT, R217, R12, PT ;  /* 0x0000000cd900720c */ /* 0x000fce0003fa6270 */
[----:B------:R-:W-:Y:S06]  /*df20*/  @P0 BRA `(.L_x_2452) ;  /* 0x0000000000b80947 */ /* 0x000fec0003800000 */
[----:B------:R-:W0:Y:S01]  /*df30*/  LDS.128 R12, [R85+0x1000] ;  /* 0x00100000550c7984 */ /* 0x000e220000000c00 */
        /* <DEDUP_REMOVED lines=45> */
.L_x_2452:
[----:B------:R-:W-:Y:S05]  /*e210*/  BSYNC B2 ;  /* 0x0000000000027941 */ /* 0x000fea0003800000 */
.L_x_2451:
        /* <DEDUP_REMOVED lines=48> */
.L_x_2454:
[----:B------:R-:W-:Y:S05]  /*e520*/  BSYNC B2 ;  /* 0x0000000000027941 */ /* 0x000fea0003800000 */
.L_x_2453:
        /* <DEDUP_REMOVED lines=48> */
.L_x_2456:
[----:B------:R-:W-:Y:S05]  /*e830*/  BSYNC B2 ;  /* 0x0000000000027941 */ /* 0x000fea0003800000 */
.L_x_2455:
        /* <DEDUP_REMOVED lines=47> */
.L_x_2450:
[----:B------:R-:W-:Y:S05]  /*eb30*/  BSYNC B1 ;  /* 0x0000000000017941 */ /* 0x000fea0003800000 */
.L_x_2449:
[----:B------:R-:W-:Y:S04]  /*eb40*/  BSSY B1, `(.L_x_2457) ;  /* 0x00000c9000017945 */ /* 0x000fe80003800000 */
        /* <DEDUP_REMOVED lines=54> */
.L_x_2460:
[----:B------:R-:W-:Y:S05]  /*eeb0*/  BSYNC B2 ;  /* 0x0000000000027941 */ /* 0x000fea0003800000 */
.L_x_2459:
        /* <DEDUP_REMOVED lines=48> */
.L_x_2462:
[----:B------:R-:W-:Y:S05]  /*f1c0*/  BSYNC B2 ;  /* 0x0000000000027941 */ /* 0x000fea0003800000 */
.L_x_2461:
        /* <DEDUP_REMOVED lines=48> */
.L_x_2464:
[----:B------:R-:W-:Y:S05]  /*f4d0*/  BSYNC B2 ;  /* 0x0000000000027941 */ /* 0x000fea0003800000 */
.L_x_2463:
        /* <DEDUP_REMOVED lines=47> */
.L_x_2458:
[----:B------:R-:W-:Y:S05]  /*f7d0*/  BSYNC B1 ;  /* 0x0000000000017941 */ /* 0x000fea0003800000 */
.L_x_2457:
        /* <DEDUP_REMOVED lines=54> */
.L_x_2467:
[----:B------:R-:W-:Y:S05]  /*fb40*/  BSYNC B1 ;  /* 0x0000000000017941 */ /* 0x000fea0003800000 */
.L_x_2466:
        /* <DEDUP_REMOVED lines=48> */
.L_x_2469:
[----:B------:R-:W-:Y:S05]  /*fe50*/  BSYNC B1 ;  /* 0x0000000000017941 */ /* 0x000fea0003800000 */
.L_x_2468:
[----:B------:R-:W-:Y:S04]  /*fe60*/  BSSY B1, `(.L_x_2470) ;  /* 0x0000030000017945 */ /* 0x000fe80003800000 */
[----:B------:R-:W-:Y:S05]  /*fe70*/  @P2 BRA `(.L_x_2471) ;  /* 0x0000000000b82947 */ /* 0x000fea0003800000 */
[----:B01----:R-:W0:Y:S01]  /*fe80*/  LDS.128 R12, [R85+0xb000] ;  /* 0x00b00000550c7984 */ /* 0x003e220000000c00 */
[----:B------:R-:W-:Y:S02]  /*fe90*/  SHF.R.U64 R24, R6, 0x10, R7 ;  /* 0x0000001006187819 */ /* 0x000fe40000001207 */
[--C-:B------:R-:W-:Y:S02]  /*fea0*/  SHF.R.U64 R6, R20, 0x10, R21.reuse ;  /* 0x0000001014067819 */ /* 0x100fe40000001215 */
        /* <DEDUP_REMOVED lines=9> */
[----:B------:R-:W-:Y:S01]  /*ff40*/  PRMT R61, R61, 0x5410, R6 ;  /* 0x000054103d3d7816 */ /* 0x000fe20000000006 */
        /* <DEDUP_REMOVED lines=33> */
.L_x_2471:
[----:B------:R-:W-:Y:S05]  /*10160*/  BSYNC B1 ;  /* 0x0000000000017941 */ /* 0x000fea0003800000 */
.L_x_2470:
[----:B------:R-:W-:Y:S05]  /*10170*/  @P3 BRA `(.L_x_2465) ;  /* 0x0000005000643947 */ /* 0x000fea0003800000 */
[----:B012---:R-:W0:Y:S01]  /*10180*/  LDS.128 R12, [R85+0xf000] ;  /* 0x00f00000550c7984 */ /* 0x007e220000000c00 */
[----:B------:R-:W-:Y:S02]  /*10190*/  SHF.R.U64 R6, R4, 0x10, R5 ;  /* 0x0000001004067819 */ /* 0x000fe40000001205 */
[----:B------:R-:W-:Y:S02]  /*101a0*/  SHF.R.U32.HI R4, RZ, 0x10, R9 ;  /* 0x00000010ff047819 */ /* 0x000fe40000011609 */
[----:B------:R-:W-:Y:S02]  /*101b0*/  SHF.R.U32.HI R7, RZ, 0x10, R5 ;  /* 0x00000010ff077819 */ /* 0x000fe40000011605 */
[----:B------:R-:W-:Y:S02]  /*101c0*/  SHF.R.U64 R5, R8, 0x10, R9 ;  /* 0x0000001008057819 */ /* 0x000fe40000001209 */
[----:B------:R-:W-:Y:S02]  /*101d0*/  PRMT R11, R11, 0x5410, R4 ;  /* 0x000054100b0b7816 */ /* 0x000fe40000000004 */
[----:B------:R-:W-:-:S02]  /*101e0*/  PRMT R9, R0, 0x5410, R7 ;  /* 0x0000541000097816 */ /* 0x000fc40000000007 */
[----:B------:R-:W-:Y:S02]  /*101f0*/  PRMT R8, R3, 0x5410, R6 ;  /* 0x0000541003087816 */ /* 0x000fe40000000006 */
[----:B------:R-:W-:Y:S01]  /*10200*/  PRMT R20, R10, 0x5410, R5 ;  /* 0x000054100a147816 */ /* 0x000fe20000000005 */
[----:B------:R-:W-:Y:S01]  /*10210*/  IMAD.U32 R10, R9, 0x10000, RZ ;  /* 0x00010000090a7824 */ /* 0x000fe200078e00ff */
[----:B------:R-:W-:Y:S02]  /*10220*/  LOP3.LUT R21, R11, 0xffff0000, RZ, 0xc0, !PT ;  /* 0xffff00000b157812 */ /* 0x000fe400078ec0ff */
[----:B------:R-:W-:Y:S01]  /*10230*/  LOP3.LUT R9, R9, 0xffff0000, RZ, 0xc0, !PT ;  /* 0xffff000009097812 */ /* 0x000fe200078ec0ff */
[C---:B0-----:R-:W-:Y:S01]  /*10240*/  IMAD.U32 R5, R14.reuse, 0x10000, RZ ;  /* 0x000100000e057824 */ /* 0x041fe200078e00ff */
[----:B------:R-:W-:Y:S01]  /*10250*/  LOP3.LUT R6, R14, 0xffff0000, RZ, 0xc0, !PT ;  /* 0xffff00000e067812 */ /* 0x000fe200078ec0ff */
[C---:B------:R-:W-:Y:S01]  /*10260*/  IMAD.U32 R7, R15.reuse, 0x10000, RZ ;  /* 0x000100000f077824 */ /* 0x040fe200078e00ff */
[----:B------:R-:W-:Y:S01]  /*10270*/  LOP3.LUT R14, R15, 0xffff0000, RZ, 0xc0, !PT ;  /* 0xffff00000f0e7812 */ /* 0x000fe200078ec0ff */
[----:B------:R-:W-:Y:S01]  /*10280*/  IMAD.U32 R15, R11, 0x10000, RZ ;  /* 0x000100000b0f7824 */ /* 0x000fe200078e00ff */
[C---:B------:R-:W-:Y:S01]  /*10290*/  LOP3.LUT R3, R12.reuse, 0xffff0000, RZ, 0xc0, !PT ;  /* 0xffff00000c037812 */ /* 0x040fe200078ec0ff */
[----:B------:R-:W-:Y:S01]  /*102a0*/  IMAD.U32 R0, R12, 0x10000, RZ ;  /* 0x000100000c007824 */ /* 0x000fe200078e00ff */
[----:B------:R-:W-:Y:S01]  /*102b0*/  LOP3.LUT R12, R13, 0xffff0000, RZ, 0xc0, !PT ;  /* 0xffff00000d0c7812 */ /* 0x000fe200078ec0ff */
[C---:B------:R-:W-:Y:S01]  /*102c0*/  FMUL.FTZ R24, R6.reuse, R15 ;  /* 0x0000000f06187220 */ /* 0x040fe20000410000 */
[-C--:B------:R-:W-:Y:S01]  /*102d0*/  FMUL.FTZ R6, R6, R10.reuse ;  /* 0x0000000a06067220 */ /* 0x080fe20000410000 */
[C---:B------:R-:W-:Y:S01]  /*102e0*/  FMUL.FTZ R26, R14.reuse, R21 ;  /* 0x000000150e1a7220 */ /* 0x040fe20000410000 */
[----:B------:R-:W-:Y:S01]  /*102f0*/  FMUL.FTZ R14, R14, R9 ;  /* 0x000000090e0e7220 */ /* 0x000fe20000410000 */
[C---:B------:R-:W-:Y:S01]  /*10300*/  FFMA.FTZ R24, R5.reuse, R10, -R24 ;  /* 0x0000000a05187223 */ /* 0x040fe20000010818 */
[----:B------:R-:W-:Y:S01]  /*10310*/  FFMA.FTZ R15, R5, R15, R6 ;  /* 0x0000000f050f7223 */ /* 0x000fe20000010006 */
[C---:B------:R-:W-:Y:S01]  /*10320*/  FFMA.FTZ R26, R7.reuse, R9, -R26 ;  /* 0x00000009071a7223 */ /* 0x040fe2000001081a */
[C---:B------:R-:W-:Y:S01]  /*10330*/  IMAD.U32 R6, R20.reuse, 0x10000, RZ ;  /* 0x0001000014067824 */ /* 0x040fe200078e00ff */
[----:B------:R-:W-:Y:S01]  /*10340*/  LOP3.LUT R11, R20, 0xffff0000, RZ, 0xc0, !PT ;  /* 0xffff0000140b7812 */ /* 0x000fe200078ec0ff */
[C---:B------:R-:W-:Y:S01]  /*10350*/  IMAD.U32 R5, R8.reuse, 0x10000, RZ ;  /* 0x0001000008057824 */ /* 0x040fe200078e00ff */
[----:B------:R-:W-:Y:S01]  /*10360*/  LOP3.LUT R9, R8, 0xffff0000, RZ, 0xc0, !PT ;  /* 0xffff000008097812 */ /* 0x000fe200078ec0ff */
[----:B------:R-:W-:Y:S01]  /*10370*/  FFMA.FTZ R21, R7, R21, R14 ;  /* 0x0000001507157223 */ /* 0x000fe2000001000e */
[----:B------:R-:W-:-:S02]  /*10380*/  IMAD.U32 R4, R13, 0x10000, RZ ;  /* 0x000100000d047824 */ /* 0x000fc400078e00ff */
        /* <DEDUP_REMOVED lines=11> */
[----:B------:R-:W-:-:S05]  /*10440*/  F2FP.BF16.F32.PACK_AB R5, R12, R13 ;  /* 0x0000000d0c05723e */ /* 0x000fca00000010ff */
[----:B------:R0:W-:Y:S01]  /*10450*/  STS.128 [R85+0xf000], R4 ;  /* 0x00f0000455007388 */ /* 0x0001e20000000c00 */
[----:B------:R-:W-:Y:S05]  /*10460*/  BRA `(.L_x_2465) ;  /* 0x0000004c00a87947 */ /* 0x000fea0003800000 */
.L_x_2414:
[-C--:B------:R-:W-:Y:S01]  /*10470*/  ISETP.GE.AND P0, PT, R22, R29.reuse, PT ;  /* 0x0000001d1600720c */ /* 0x080fe20003f06270 */
[----:B------:R-:W-:Y:S01]  /*10480*/  BSSY B1, `(.L_x_2472) ;  /* 0x0000031000017945 */ /* 0x000fe20003800000 */
[-C--:B------:R-:W-:Y:S01]  /*10490*/  ISETP.GE.AND P1, PT, R218, R29.reuse, PT ;  /* 0x0000001dda00720c */ /* 0x080fe20003f26270 */
[----:B------:R-:W-:Y:S01]  /*104a0*/  IMAD.MOV.U32 R89, RZ, RZ, R25 ;  /* 0x000000ffff597224 */ /* 0x000fe200078e0019 */
[-C--:B------:R-:W-:Y:S01]  /*104b0*/  ISETP.GE.AND P2, PT, R220, R29.reuse, PT ;  /* 0x0000001ddc00720c */ /* 0x080fe20003f46270 */
[----:B------:R-:W-:Y:S01]  /*104c0*/  IMAD.MOV.U32 R9, RZ, RZ, R27 ;  /* 0x000000ffff097224 */ /* 0x000fe200078e001b */
[----:B------:R-:W-:Y:S01]  /*104d0*/  ISETP.GE.AND P3, PT, R84, R29, PT ;  /* 0x0000001d5400720c */ /* 0x000fe20003f66270 */
[----:B------:R-:W-:Y:S01]  /*104e0*/  IMAD.MOV.U32 R88, RZ, RZ, R60 ;  /* 0x000000ffff587224 */ /* 0x000fe200078e003c */
[----:B------:R-:W-:Y:S01]  /*104f0*/  CS2R R32, SRZ ;  /* 0x0000000000207805 */ /* 0x000fe2000001ff00 */
[----:B------:R-:W-:Y:S01]  /*10500*/  IMAD.MOV.U32 R8, RZ, RZ, R82 ;  /* 0x000000ffff087224 */ /* 0x000fe200078e0052 */
        /* <DEDUP_REMOVED lines=36> */
[----:B------:R0:W5:Y:S04]  /*10750*/  @!P6 LDG.E.128 R44, desc[UR60][R50.64+0x80] ;  /* 0x0000803c322ce981 */ /* 0x000168000c1e1d00 */
[----:B------:R0:W5:Y:S04]  /*10760*/  @!P5 LDG.E.128 R28, desc[UR60][R50.64] ;  /* 0x0000003c321cd981 */ /* 0x000168000c1e1d00 */
[----:B------:R0:W5:Y:S04]  /*10770*/  @!P5 LDG.E.128 R4, desc[UR60][R52.64] ;  /* 0x0000003c3404d981 */ /* 0x000168000c1e1d00 */
[----:B------:R0:W5:Y:S02]  /*10780*/  @!P6 LDG.E.128 R24, desc[UR60][R52.64+0x80] ;  /* 0x0000803c3418e981 */ /* 0x000164000c1e1d00 */
.L_x_2473:
[----:B------:R-:W-:Y:S05]  /*10790*/  BSYNC B1 ;  /* 0x0000000000017941 */ /* 0x000fea0003800000 */
.L_x_2472:
        /* <DEDUP_REMOVED lines=24> */
[----:B------:R-:W-:Y:S02]  /*10920*/  CS2R R38, SRZ ;  /* 0x0000000000267805 */ /* 0x000fe4000001ff00 */
[----:B------:R-:W-:Y:S01]  /*10930*/  LEA.HI.X R55, R0, UR7, R3, 0x1, P4 ;  /* 0x0000000700377c11 */ /* 0x000fe2000a0f0c03 */
[----:B------:R0:W5:Y:S04]  /*10940*/  @!P5 LDG.E.128 R40, desc[UR60][R52.64] ;  /* 0x0000003c3428d981 */ /* 0x000168000c1e1d00 */
[----:B------:R0:W5:Y:S04]  /*10950*/  @!P6 LDG.E.128 R48, desc[UR60][R52.64+0x80] ;  /* 0x0000803c3430e981 */ /* 0x000168000c1e1d00 */
[----:B------:R0:W5:Y:S04]  /*10960*/  @!P5 LDG.E.128 R32, desc[UR60][R54.64] ;  /* 0x0000003c3620d981 */ /* 0x000168000c1e1d00 */
[----:B------:R0:W5:Y:S02]  /*10970*/  @!P6 LDG.E.128 R36, desc[UR60][R54.64+0x80] ;  /* 0x0000803c3624e981 */ /* 0x000164000c1e1d00 */
.L_x_2475:
[----:B------:R-:W-:Y:S05]  /*10980*/  BSYNC B1 ;  /* 0x0000000000017941 */ /* 0x000fea0003800000 */
.L_x_2474:
[----:B------:R-:W-:Y:S01]  /*10990*/  IMAD.MOV.U32 R0, RZ, RZ, R6 ;  /* 0x000000ffff007224 */ /* 0x000fe200078e0006 */
[----:B------:R-:W1:Y:S01]  /*109a0*/  LDC R96, c[0x0][0x428] ;  /* 0x00010a00ff607b82 */ /* 0x000e620000000800 */
        /* <DEDUP_REMOVED lines=31> */
[----:B------:R-:W-:Y:S02]  /*10ba0*/  PRMT R146, R57, 0x7610, R146 ;  /* 0x0000761039927816 */ /* 0x000fe40000000092 */
[----:B0-----:R-:W-:Y:S02]  /*10bb0*/  CS2R R52, SRZ ;  /* 0x0000000000347805 */ /* 0x001fe4000001ff00 */
[----:B------:R-:W-:-:S02]  /*10bc0*/  PRMT R141, R0, 0x7610, R141 ;  /* 0x00007610008d7816 */ /* 0x000fc4000000008d */
[----:B------:R-:W-:Y:S02]  /*10bd0*/  CS2R R54, SRZ ;  /* 0x0000000000367805 */ /* 0x000fe4000001ff00 */
[----:B------:R-:W-:Y:S02]  /*10be0*/  PRMT R126, R3, 0x7610, R126 ;  /* 0x00007610037e7816 */ /* 0x000fe4000000007e */
[----:B------:R-:W-:Y:S02]  /*10bf0*/  CS2R R56, SRZ ;  /* 0x0000000000387805 */ /* 0x000fe4000001ff00 */
[----:B------:R-:W-:Y:S02]  /*10c00*/  PRMT R127, R20, 0x7610, R127 ;  /* 0x00007610147f7816 */ /* 0x000fe4000000007f */
        /* <DEDUP_REMOVED lines=29> */
[----:B------:R-:W-:Y:S02]  /*10de0*/  LEA.HI.X R52, R14, R11, R15, 0x6, P4 ;  /* 0x0000000b0e347211 */ /* 0x000fe400020f340f */
[----:B------:R-:W-:Y:S02]  /*10df0*/  CS2R R58, SRZ ;  /* 0x00000000003a7805 */ /* 0x000fe4000001ff00 */
[----:B------:R-:W-:Y:S02]  /*10e00*/  LEA.HI.X R91, R3, UR5, R20, 0x1, P5 ;  /* 0x00000005035b7c11 */ /* 0x000fe4000a8f0c14 */
        /* <DEDUP_REMOVED lines=10> */
.L_x_2477:
[----:B------:R-:W-:Y:S05]  /*10eb0*/  BSYNC B1 ;  /* 0x0000000000017941 */ /* 0x000fea0003800000 */
.L_x_2476:
        /* <DEDUP_REMOVED lines=23> */
[----:B------:R-:W-:Y:S02]  /*11030*/  ISETP.GE.AND P6, PT, R19, UR4, PT ;  /* 0x0000000413007c0c */ /* 0x000fe4000bfc6270 */
[----:B------:R-:W-:Y:S02]  /*11040*/  LEA.HI.X R11, R99, UR5, R12, 0x1, P4 ;  /* 0x00000005630b7c11 */ /* 0x000fe4000a0f0c0c */
[----:B------:R-:W-:-:S04]  /*11050*/  LEA R12, P4, R97, UR6, 0x1 ;  /* 0x00000006610c7c11 */ /* 0x000fc8000f8808ff */
[----:B------:R-:W-:Y:S01]  /*11060*/  LEA.HI.X R13, R97, UR7, R0, 0x1, P4 ;  /* 0x00000007610d7c11 */ /* 0x000fe2000a0f0c00 */
[----:B------:R1:W5:Y:S04]  /*11070*/  @!P5 LDG.E.128 R72, desc[UR60][R10.64] ;  /* 0x0000003c0a48d981 */ /* 0x000368000c1e1d00 */
[----:B------:R1:W5:Y:S04]  /*11080*/  @!P6 LDG.E.128 R76, desc[UR60][R10.64+0x80] ;  /* 0x0000803c0a4ce981 */ /* 0x000368000c1e1d00 */
[----:B------:R1:W5:Y:S04]  /*11090*/  @!P5 LDG.E.128 R64, desc[UR60][R12.64] ;  /* 0x0000003c0c40d981 */ /* 0x000368000c1e1d00 */
[----:B------:R1:W5:Y:S02]  /*110a0*/  @!P6 LDG.E.128 R68, desc[UR60][R12.64+0x80] ;  /* 0x0000803c0c44e981 */ /* 0x000364000c1e1d00 */
.L_x_2479:
[----:B------:R-:W-:Y:S05]  /*110b0*/  BSYNC B1 ;  /* 0x0000000000017941 */ /* 0x000fea0003800000 */
.L_x_2478:
[----:B0-----:R-:W2:Y:S01]  /*110c0*/  LDL R90, [R1+0x80] ;  /* 0x00008000015a7983 */ /* 0x001ea20000100800 */
[----:B------:R-:W-:Y:S01]  /*110d0*/  ISETP.NE.AND P4, PT, R96, 0x1, PT ;  /* 0x000000016000780c */ /* 0x000fe20003f85270 */
[----:B-1----:R-:W-:Y:S01]  /*110e0*/  IMAD.MOV.U32 R11, RZ, RZ, R37 ;  /* 0x000000ffff0b7224 */ /* 0x002fe200078e0025 */
        /* <DEDUP_REMOVED lines=20> */
[----:B-----5:R-:W-:Y:S01]  /*11230*/  IMAD.MOV.U32 R13, RZ, RZ, R52 ;  /* 0x000000ffff0d7224 */ /* 0x020fe200078e0034 */
        /* <DEDUP_REMOVED lines=12> */
[----:B------:R-:W-:-:S02]  /*11300*/  IMAD R3, R21, 0x20, R0 ;  /* 0x0000002015037824 */ /* 0x000fc400078e0200 */
[----:B------:R-:W-:Y:S01]  /*11310*/  IMAD.MOV.U32 R0, RZ, RZ, R53 ;  /* 0x000000ffff007224 */ /* 0x000fe200078e0035 */
[----:B------:R-:W-:Y:S01]  /*11320*/  PRMT R112, R13, 0x7610, R112 ;  /* 0x000076100d707816 */ /* 0x000fe20000000070 */
[----:B------:R-:W-:Y:S02]  /*11330*/  IMAD.MOV.U32 R12, RZ, RZ, R51 ;  /* 0x000000ffff0c7224 */ /* 0x000fe400078e0033 */
[----:B------:R-:W-:Y:S01]  /*11340*/  IMAD.MOV.U32 R13, RZ, RZ, R59 ;  /* 0x000000ffff0d7224 */ /* 0x000fe200078e003b */
[----:B------:R-:W-:Y:S01]  /*11350*/  PRMT R110, R0, 0x7610, R110 ;  /* 0x00007610006e7816 */ /* 0x000fe2000000006e */
[----:B0-----:R-:W-:Y:S01]  /*11360*/  @P4 IMAD.HI.U32 R0, R3, R10, RZ ;  /* 0x0000000a03004227 */ /* 0x001fe200078e00ff */
[----:B------:R-:W-:Y:S02]  /*11370*/  PRMT R125, R12, 0x7610, R125 ;  /* 0x000076100c7d7816 */ /* 0x000fe4000000007d */
[----:B------:R-:W-:Y:S01]  /*11380*/  PRMT R97, R13, 0x7610, R97 ;  /* 0x000076100d617816 */ /* 0x000fe20000000061 */
[----:B------:R-:W-:-:S02]  /*11390*/  IMAD.MOV.U32 R10, RZ, RZ, R57 ;  /* 0x000000ffff0a7224 */ /* 0x000fc400078e0039 */
        /* <DEDUP_REMOVED lines=18> */
[C---:B------:R-:W-:Y:S01]  /*114c0*/  IMAD.WIDE.U32 R12, R3.reuse, R14, R8 ;  /* 0x0000000e030c7225 */ /* 0x040fe200078e0008 */
[----:B------:R-:W-:Y:S01]  /*114d0*/  LEA R8, P4, R10, UR4, 0x1 ;  /* 0x000000040a087c11 */ /* 0x000fe2000f8808ff */
[----:B------:R-:W-:Y:S02]  /*114e0*/  UMOV UR4, 0xffffffff ;  /* 0xffffffff00047882 */ /* 0x000fe40000000000 */
[C---:B------:R-:W-:Y:S02]  /*114f0*/  IMAD R9, R3.reuse, R87, R86 ;  /* 0x0000005703097224 */ /* 0x040fe400078e0256 */
[----:B------:R-:W-:Y:S01]  /*11500*/  IMAD R3, R3, R15, R0 ;  /* 0x0000000f03037224 */ /* 0x000fe200078e0200 */
[----:B------:R-:W-:Y:S01]  /*11510*/  LEA R0, P5, R12, UR6, 0x1 ;  /* 0x000000060c007c11 */ /* 0x000fe2000f8a08ff */
[----:B------:R-:W-:-:S02]  /*11520*/  IMAD.MOV.U32 R20, RZ, RZ, R60 ;  /* 0x000000ffff147224 */ /* 0x000fc400078e003c */
[----:B------:R-:W-:Y:S02]  /*11530*/  IMAD.IADD R9, R11, 0x1, R9 ;  /* 0x000000010b097824 */ /* 0x000fe400078e0209 */
[----:B------:R-:W-:Y:S01]  /*11540*/  IMAD.IADD R3, R13, 0x1, R3 ;  /* 0x000000010d037824 */ /* 0x000fe200078e0203 */
[----:B------:R-:W-:Y:S01]  /*11550*/  PRMT R113, R20, 0x7610, R113 ;  /* 0x0000761014717816 */ /* 0x000fe20000000071 */
[----:B------:R-:W-:Y:S01]  /*11560*/  IMAD.MOV.U32 R20, RZ, RZ, R80 ;  /* 0x000000ffff147224 */ /* 0x000fe200078e0050 */
[----:B------:R-:W-:Y:S01]  /*11570*/  LEA.HI.X R9, R10, UR5, R9, 0x1, P4 ;  /* 0x000000050a097c11 */ /* 0x000fe2000a0f0c09 */
[----:B------:R-:W-:Y:S01]  /*11580*/  IMAD.MOV.U32 R14, RZ, RZ, R81 ;  /* 0x000000ffff0e7224 */ /* 0x000fe200078e0051 */
[----:B------:R-:W-:Y:S01]  /*11590*/  LEA.HI.X R3, R12, UR7, R3, 0x1, P5 ;  /* 0x000000070c037c11 */ /* 0x000fe2000a8f0c03 */
[----:B------:R-:W-:Y:S01]  /*115a0*/  IMAD.MOV.U32 R15, RZ, RZ, R82 ;  /* 0x000000ffff0f7224 */ /* 0x000fe200078e0052 */
[----:B------:R-:W-:Y:S02]  /*115b0*/  PRMT R108, R20, 0x7610, R108 ;  /* 0x00007610146c7816 */ /* 0x000fe4000000006c */
[----:B------:R-:W-:-:S02]  /*115c0*/  PRMT R107, R14, 0x7610, R107 ;  /* 0x000076100e6b7816 */ /* 0x000fc4000000006b */
[----:B------:R-:W-:Y:S02]  /*115d0*/  PRMT R106, R15, 0x7610, R106 ;  /* 0x000076100f6a7816 */ /* 0x000fe4000000006a */
[----:B--2---:R-:W-:Y:S01]  /*115e0*/  LEA.HI R10, R90, R90, RZ, 0x1 ;  /* 0x0000005a5a0a7211 */ /* 0x004fe200078f08ff */
[----:B------:R-:W-:Y:S06]  /*115f0*/  BRA.DIV UR4, `(.L_x_2480) ;  /* 0x000001d604947947 */ /* 0x000fec000b800000 */
.L_x_2727:
[----:B------:R-:W-:-:S03]  /*11600*/  UMOV UR4, 0xffffffff ;  /* 0xffffffff00047882 */ /* 0x000fc60000000000 */
[----:B------:R-:W-:Y:S05]  /*11610*/  BRA.DIV UR4, `(.L_x_2481) ;  /* 0x000001d604b47947 */ /* 0x000fea000b800000 */
.L_x_2730:
[----:B------:R-:W-:-:S03]  /*11620*/  UMOV UR4, 0xffffffff ;  /* 0xffffffff00047882 */ /* 0x000fc60000000000 */
[----:B------:R-:W-:Y:S05]  /*11630*/  BRA.DIV UR4, `(.L_x_2482) ;  /* 0x000001d604d47947 */ /* 0x000fea000b800000 */
.L_x_2733:
[----:B------:R-:W-:-:S03]  /*11640*/  UMOV UR4, 0xffffffff ;  /* 0xffffffff00047882 */ /* 0x000fc60000000000 */
[----:B------:R-:W-:Y:S05]  /*11650*/  BRA.DIV UR4, `(.L_x_2483) ;  /* 0x000001d604f47947 */ /* 0x000fea000b800000 */
.L_x_2736:
[----:B------:R-:W-:-:S03]  /*11660*/  UMOV UR4, 0xffffffff ;  /* 0xffffffff00047882 */ /* 0x000fc60000000000 */
[----:B------:R-:W-:Y:S05]  /*11670*/  BRA.DIV UR4, `(.L_x_2484) ;  /* 0x000001da04147947 */ /* 0x000fea000b800000 */
.L_x_2739:
[----:B------:R-:W-:-:S03]  /*11680*/  UMOV UR4, 0xffffffff ;  /* 0xffffffff00047882 */ /* 0x000fc60000000000 */
[----:B------:R-:W-:Y:S05]  /*11690*/  BRA.DIV UR4, `(.L_x_2485) ;  /* 0x000001da04347947 */ /* 0x000fea000b800000 */
.L_x_2742:
[----:B------:R-:W-:-:S03]  /*116a0*/  UMOV UR4, 0xffffffff ;  /* 0xffffffff00047882 */ /* 0x000fc60000000000 */
[----:B------:R-:W-:Y:S05]  /*116b0*/  BRA.DIV UR4, `(.L_x_2486) ;  /* 0x000001da04547947 */ /* 0x000fea000b800000 */
.L_x_2745:
[----:B------:R-:W-:-:S03]  /*116c0*/  UMOV UR4, 0xffffffff ;  /* 0xffffffff00047882 */ /* 0x000fc60000000000 */
[----:B------:R-:W-:Y:S05]  /*116d0*/  BRA.DIV UR4, `(.L_x_2487) ;  /* 0x000001da04747947 */ /* 0x000fea000b800000 */
.L_x_2748:
[----:B------:R-:W-:-:S03]  /*116e0*/  UMOV UR4, 0xffffffff ;  /* 0xffffffff00047882 */ /* 0x000fc60000000000 */
[----:B------:R-:W-:Y:S05]  /*116f0*/  BRA.DIV UR4, `(.L_x_2488) ;  /* 0x000001da04947947 */ /* 0x000fea000b800000 */
.L_x_2751:
[----:B------:R-:W-:-:S03]  /*11700*/  UMOV UR4, 0xffffffff ;  /* 0xffffffff00047882 */ /* 0x000fc60000000000 */
[----:B------:R-:W-:Y:S05]  /*11710*/  BRA.DIV UR4, `(.L_x_2489) ;  /* 0x000001da04b47947 */ /* 0x000fea000b800000 */
.L_x_2754:
[----:B------:R-:W-:-:S03]  /*11720*/  UMOV UR4, 0xffffffff ;  /* 0xffffffff00047882 */ /* 0x000fc60000000000 */
[----:B------:R-:W-:Y:S05]  /*11730*/  BRA.DIV UR4, `(.L_x_2490) ;  /* 0x000001da04d47947 */ /* 0x000fea000b800000 */
.L_x_2757:
[----:B------:R-:W-:-:S03]  /*11740*/  UMOV UR4, 0xffffffff ;  /* 0xffffffff00047882 */ /* 0x000fc60000000000 */
[----:B------:R-:W-:Y:S05]  /*11750*/  BRA.DIV UR4, `(.L_x_2491) ;  /* 0x000001da04f47947 */ /* 0x000fea000b800000 */
.L_x_2760:
[----:B------:R-:W-:-:S03]  /*11760*/  UMOV UR4, 0xffffffff ;  /* 0xffffffff00047882 */ /* 0x000fc60000000000 */
[----:B------:R-:W-:Y:S05]  /*11770*/  BRA.DIV UR4, `(.L_x_2492) ;  /* 0x000001de04147947 */ /* 0x000fea000b800000 */
.L_x_2763:
[----:B------:R-:W-:Y:S01]  /*11780*/  UMOV UR4, 0xffffffff ;  /* 0xffffffff00047882 */ /* 0x000fe20000000000 */
[----:B------:R-:W-:Y:S02]  /*11790*/  LOP3.LUT R10, R10, 0xfffffffe, RZ, 0xc0, !PT ;  /* 0xfffffffe0a0a7812 */ /* 0x000fe400078ec0ff */
[----:B------:R-:W-:Y:S05]  /*117a0*/  BRA.DIV UR4, `(.L_x_2493) ;  /* 0x000001de04307947 */ /* 0x000fea000b800000 */
.L_x_2766:
[----:B------:R-:W-:Y:S01]  /*117b0*/  UMOV UR4, 0xffffffff ;  /* 0xffffffff00047882 */ /* 0x000fe20000000000 */
[----:B------:R-:W-:Y:S02]  /*117c0*/  IMAD.IADD R9, R90, 0x1, -R10 ;  /* 0x000000015a097824 */ /* 0x000fe400078e0a0a */
[----:B------:R-:W-:Y:S05]  /*117d0*/  BRA.DIV UR4, `(.L_x_2494) ;  /* 0x000001de044c7947 */ /* 0x000fea000b800000 */
.L_x_2769:
[----:B------:R-:W-:Y:S01]  /*117e0*/  UMOV UR4, 0xffffffff ;  /* 0xffffffff00047882 */ /* 0x000fe20000000000 */
[----:B------:R-:W-:Y:S01]  /*117f0*/  SHF.L.U32 R9, R9, 0x1f, RZ ;  /* 0x0000001f09097819 */ /* 0x000fe200000006ff */
[----:B------:R-:W-:Y:S01]  /*11800*/  IMAD.MOV.U32 R3, RZ, RZ, R83 ;  /* 0x000000ffff037224 */ /* 0x000fe200078e0053 */
[----:B------:R-:W-:Y:S06]  /*11810*/  BRA.DIV UR4, `(.L_x_2495) ;  /* 0x000001de04647947 */ /* 0x000fec000b800000 */
.L_x_2772:
[----:B------:R-:W0:Y:S01]  /*11820*/  SYNCS.PHASECHK.TRANS64.TRYWAIT P4, [R16+URZ+0x38800], R9 ;  /* 0x03880009100075a7 */ /* 0x000e22000808017f */
[----:B------:R-:W-:Y:S01]  /*11830*/  PRMT R117, R3, 0x7610, R117 ;  /* 0x0000761003757816 */ /* 0x000fe20000000075 */
[----:B------:R-:W-:Y:S01]  /*11840*/  IMAD.MOV.U32 R3, RZ, RZ, R65 ;  /* 0x000000ffff037224 */ /* 0x000fe200078e0041 */
[----:B------:R-:W-:Y:S01]  /*11850*/  BSSY B1, `(.L_x_2496) ;  /* 0x0000022000017945 */ /* 0x000fe20003800000 */
        /* <DEDUP_REMOVED lines=33> */
.L_x_2773:
[----:B------:R-:W-:Y:S05]  /*11a70*/  BSYNC B1 ;  /* 0x0000000000017941 */ /* 0x000fea0003800000 */
.L_x_2496:
[----:B------:R-:W-:Y:S01]  /*11a80*/  BSSY B1, `(.L_x_2498) ;  /* 0x00000da000017945 */ /* 0x000fe20003800000 */
[----:B------:R-:W-:Y:S02]  /*11a90*/  PRMT R93, R8, 0x7610, R93 ;  /* 0x00007610085d7816 */ /* 0x000fe4000000005d */
[----:B------:R-:W-:Y:S01]  /*11aa0*/  SHF.R.S32.HI R20, RZ, 0x3, R3 ;  /* 0x00000003ff147819 */ /* 0x000fe20000011403 */
[----:B------:R-:W-:Y:S06]  /*11ab0*/  @P0 BRA `(.L_x_2499) ;  /* 0x0000000c00580947 */ /* 0x000fec0003800000 */
[----:B------:R-:W1:Y:S01]  /*11ac0*/  LDC R142, c[0x0][0x3d4] ;  /* 0x0000f500ff8e7b82 */ /* 0x000e620000000800 */
[----:B------:R-:W-:Y:S01]  /*11ad0*/  BSSY B2, `(.L_x_2500) ;  /* 0x000006b000027945 */ /* 0x000fe20003800000 */
[-C--:B-1----:R-:W-:Y:S02]  /*11ae0*/  ISETP.GE.AND P0, PT, R17, R142.reuse, PT ;  /* 0x0000008e1100720c */ /* 0x082fe40003f06270 */
[----:B------:R-:W-:-:S11]  /*11af0*/  ISETP.GE.AND P4, PT, R19, R142, PT ;  /* 0x0000008e1300720c */ /* 0x000fd60003f86270 */
[----:B------:R-:W-:Y:S05]  /*11b00*/  @P0 BRA `(.L_x_2501) ;  /* 0x00000004009c0947 */ /* 0x000fea0003800000 */
[----:B------:R-:W-:Y:S02]  /*11b10*/  LEA.HI R8, R142, R21, RZ, 0x1d ;  /* 0x000000158e087211 */ /* 0x000fe400078fe8ff */
[----:B------:R-:W-:Y:S02]  /*11b20*/  SHF.R.U64 R152, R28, 0x10, R29 ;  /* 0x000000101c987819 */ /* 0x000fe4000000121d */
[----:B------:R-:W-:Y:S01]  /*11b30*/  SHF.R.S32.HI R11, RZ, 0x1f, R8 ;  /* 0x0000001fff0b7819 */ /* 0x000fe20000011408 */
[----:B0-----:R-:W-:Y:S01]  /*11b40*/  IMAD.SHL.U32 R9, R8, 0x8, RZ ;  /* 0x0000000808097824 */ /* 0x001fe200078e00ff */
[----:B------:R-:W-:Y:S02]  /*11b50*/  SHF.R.U64 R28, R4, 0x10, R5 ;  /* 0x00000010041c7819 */ /* 0x000fe40000001205 */
[----:B------:R-:W-:Y:S02]  /*11b60*/  LEA.HI R11, R11, R8, RZ, 0x3 ;  /* 0x000000080b0b7211 */ /* 0x000fe400078f18ff */
[----:B------:R-:W-:-:S02]  /*11b70*/  LOP3.LUT R9, R9, 0x38, RZ, 0xc0, !PT ;  /* 0x0000003809097812 */ /* 0x000fc400078ec0ff */
[--C-:B------:R-:W-:Y:S01]  /*11b80*/  SHF.R.U64 R151, R30, 0x10, R31.reuse ;  /* 0x000000101e977819 */ /* 0x100fe2000000121f */
[----:B------:R-:W-:Y:S01]  /*11b90*/  IMAD.SHL.U32 R11, R11, 0x400, RZ ;  /* 0x000004000b0b7824 */ /* 0x000fe200078e00ff */
[----:B------:R-:W-:Y:S02]  /*11ba0*/  LOP3.LUT R8, R9, 0x1c0, R234, 0xf8, !PT ;  /* 0x000001c009087812 */ /* 0x000fe400078ef8ea */
[----:B------:R-:W-:Y:S02]  /*11bb0*/  SHF.R.U32.HI R30, RZ, 0x10, R31 ;  /* 0x00000010ff1e7819 */ /* 0x000fe4000001161f */
[----:B------:R-:W-:Y:S02]  /*11bc0*/  LOP3.LUT R8, R8, R235, RZ, 0x3c, !PT ;  /* 0x000000eb08087212 */ /* 0x000fe400078e3cff */
[----:B------:R-:W-:Y:S02]  /*11bd0*/  LOP3.LUT R11, R11, 0x7fffe000, RZ, 0xc0, !PT ;  /* 0x7fffe0000b0b7812 */ /* 0x000fe400078ec0ff */
[----:B------:R-:W-:-:S02]  /*11be0*/  PRMT R147, R147, 0x5410, R28 ;  /* 0x0000541093937816 */ /* 0x000fc4000000001c */
[----:B------:R-:W-:Y:S02]  /*11bf0*/  IADD3 R143, R8, R11, R236 ;  /* 0x0000000b088f7210 */ /* 0x000fe40007ffe0ec */
[----:B------:R-:W0:Y:S01]  /*11c00*/  LDS.128 R8, [R85] ;  /* 0x0000000055087984 */ /* 0x000e220000000c00 */
[----:B------:R-:W-:Y:S01]  /*11c10*/  SHF.R.U32.HI R153, RZ, 0x10, R29 ;  /* 0x00000010ff997819 */ /* 0x000fe2000001161d */
[----:B------:R-:W-:Y:S01]  /*11c20*/  IMAD.U32 R155, R147, 0x10000, RZ ;  /* 0x00010000939b7824 */ /* 0x000fe200078e00ff */
[----:B------:R-:W-:Y:S01]  /*11c30*/  SHF.R.U32.HI R29, RZ, 0x10, R5 ;  /* 0x00000010ff1d7819 */ /* 0x000fe20000011605 */
[----:B------:R-:W-:Y:S01]  /*11c40*/  IMAD R143, R143, 0x2, R16 ;  /* 0x000000028f8f7824 */ /* 0x000fe200078e0210 */
[--C-:B------:R-:W-:Y:S02]  /*11c50*/  SHF.R.U64 R6, R6, 0x10, R7.reuse ;  /* 0x0000001006067819 */ /* 0x100fe40000001207 */
[----:B------:R-:W-:Y:S02]  /*11c60*/  SHF.R.U32.HI R7, RZ, 0x10, R7 ;  /* 0x00000010ff077819 */ /* 0x000fe40000011607 */
[----:B------:R-:W1:Y:S01]  /*11c70*/  LDS.128 R12, [R143+0x14400] ;  /* 0x014400008f0c7984 */ /* 0x000e620000000c00 */
[----:B------:R-:W-:-:S02]  /*11c80*/  PRMT R5, R95, 0x5432, R152 ;  /* 0x000054325f057816 */ /* 0x000fc40000000098 */
[----:B------:R-:W-:Y:S02]  /*11c90*/  PRMT R149, R149, 0x5410, R30 ;  /* 0x0000541095957816 */ /* 0x000fe4000000001e */
[----:B------:R-:W-:Y:S01]  /*11ca0*/  PRMT R146, R146, 0x5410, R29 ;  /* 0x0000541092927816 */ /* 0x000fe2000000001d */
[----:B------:R-:W-:Y:S01]  /*11cb0*/  IMAD.U32 R154, R5, 0x10000, RZ ;  /* 0x00010000059a7824 */ /* 0x000fe200078e00ff */
[----:B------:R-:W-:Y:S02]  /*11cc0*/  PRMT R145, R145, 0x5410, R6 ;  /* 0x0000541091917816 */ /* 0x000fe40000000006 */
[----:B------:R-:W-:Y:S01]  /*11cd0*/  PRMT R144, R144, 0x5410, R7 ;  /* 0x0000541090907816 */ /* 0x000fe20000000007 */
[----:B------:R-:W-:Y:S01]  /*11ce0*/  IMAD.U32 R156, R146, 0x10000, RZ ;  /* 0x00010000929c7824 */ /* 0x000fe200078e00ff */
[----:B------:R-:W-:Y:S02]  /*11cf0*/  PRMT R4, R94, 0x5432, R153 ;  /* 0x000054325e047816 */ /* 0x000fe40000000099 */
[----:B------:R-:W-:-:S02]  /*11d00*/  LOP3.LUT R5, R5, 0xffff0000, RZ, 0xc0, !PT ;  /* 0xffff000005057812 */ /* 0x000fc400078ec0ff */
[----:B------:R-:W-:Y:S02]  /*11d10*/  PRMT R150, R150, 0x5410, R151 ;  /* 0x0000541096967816 */ /* 0x000fe40000000097 */
[----:B------:R-:W-:Y:S01]  /*11d20*/  LOP3.LUT R146, R146, 0xffff0000, RZ, 0xc0, !PT ;  /* 0xffff000092927812 */ /* 0x000fe200078ec0ff */
[----:B0-----:R-:W-:Y:S01]  /*11d30*/  IMAD.U32 R29, R8, 0x10000, RZ ;  /* 0x00010000081d7824 */ /* 0x001fe200078e00ff */
[C---:B------:R-:W-:Y:S01]  /*11d40*/  LOP3.LUT R6, R10.reuse, 0xffff0000, RZ, 0xc0, !PT ;  /* 0xffff00000a067812 */ /* 0x040fe200078ec0ff */
[----:B------:R-:W-:Y:S01]  /*11d50*/  IMAD.U32 R7, R10, 0x10000, RZ ;  /* 0x000100000a077824 */ /* 0x000fe200078e00ff */
[C---:B------:R-:W-:Y:S01]  /*11d60*/  LOP3.LUT R10, R11.reuse, 0xffff0000, RZ, 0xc0, !PT ;  /* 0xffff00000b0a7812 */ /* 0x040fe200078ec0ff */
[----:B------:R-:W-:Y:S01]  /*11d70*/  IMAD.U32 R31, R11, 0x10000, RZ ;  /* 0x000100000b1f7824 */ /* 0x000fe200078e00ff */
        /* <DEDUP_REMOVED lines=8> */
[C---:B------:R-:W-:Y:S01]  /*11e00*/  IMAD.U32 R153, R15.reuse, 0x10000, RZ ;  /* 0x000100000f997824 */ /* 0x040fe200078e00ff */
[----:B------:R-:W-:Y:S01]  /*11e10*/  LOP3.LUT R14, R15, 0xffff0000, RZ, 0xc0, !PT ;  /* 0xffff00000f0e7812 */ /* 0x000fe200078ec0ff */
[-C--:B------:R-:W-:Y:S01]  /*11e20*/  FMUL.FTZ R160, R30, R154.reuse ;  /* 0x0000009a1ea07220 */ /* 0x080fe20000410000 */
[----:B------:R-:W-:Y:S01]  /*11e30*/  FFMA.FTZ R15, R29, R154, -R158 ;  /* 0x0000009a1d0f7223 */ /* 0x000fe2000001089e */
[----:B------:R-:W-:-:S02]  /*11e40*/  IMAD.U32 R158, R144, 0x10000, RZ ;  /* 0x00010000909e7824 */ /* 0x000fc400078e00ff */
[----:B------:R-:W-:Y:S01]  /*11e50*/  FMUL.FTZ R157, R28, R5 ;  /* 0x000000051c9d7220 */ /* 0x000fe20000410000 */
[----:B------:R-:W-:Y:S02]  /*11e60*/  IMAD.U32 R154, R149, 0x10000, RZ ;  /* 0x00010000959a7824 */ /* 0x000fe400078e00ff */
[----:B------:R-:W-:Y:S01]  /*11e70*/  FFMA.FTZ R29, R29, R155, R160 ;  /* 0x0000009b1d1d7223 */ /* 0x000fe200000100a0 */
[----:B------:R-:W-:Y:S02]  /*11e80*/  IMAD.U32 R152, R13, 0x10000, RZ ;  /* 0x000100000d987824 */ /* 0x000fe400078e00ff */
[----:B------:R-:W-:Y:S01]  /*11e90*/  FMUL.FTZ R160, R153, R158 ;  /* 0x0000009e99a07220 */ /* 0x000fe20000410000 */
[----:B------:R-:W-:Y:S01]  /*11ea0*/  IMAD.U32 R30, R4, 0x10000, RZ ;  /* 0x00010000041e7824 */ /* 0x000fe200078e00ff */
[----:B------:R-:W-:Y:S01]  /*11eb0*/  LOP3.LUT R155, R147, 0xffff0000, RZ, 0xc0, !PT ;  /* 0xffff0000939b7812 */ /* 0x000fe200078ec0ff */
[----:B------:R-:W-:Y:S01]  /*11ec0*/  FMUL.FTZ R153, R153, R154 ;  /* 0x0000009a99997220 */ /* 0x000fe20000410000 */
[C---:B------:R-:W-:Y:S01]  /*11ed0*/  FMUL.FTZ R162, R152.reuse, R156 ;  /* 0x0000009c98a27220 */ /* 0x040fe20000410000 */
[----:B------:R-:W-:Y:S01]  /*11ee0*/  FMUL.FTZ R152, R152, R30 ;  /* 0x0000001e98987220 */ /* 0x000fe20000410000 */
[C---:B------:R-:W-:Y:S01]  /*11ef0*/  FFMA.FTZ R147, R31.reuse, R154, -R160 ;  /* 0x0000009a1f937223 */ /* 0x040fe200000108a0 */
[----:B------:R-:W-:Y:S01]  /*11f00*/  FFMA.FTZ R31, R31, R158, R153 ;  /* 0x0000009e1f1f7223 */ /* 0x000fe20000010099 */
[----:B------:R-:W-:Y:S01]  /*11f10*/  FMUL.FTZ R153, R28, R155 ;  /* 0x0000009b1c997220 */ /* 0x000fe20000410000 */
[----:B------:R-:W-:Y:S01]  /*11f20*/  FFMA.FTZ R30, R151, R30, -R162 ;  /* 0x0000001e971e7223 */ /* 0x000fe200000108a2 */
[----:B------:R-:W-:-:S02]  /*11f30*/  IMAD.U32 R28, R145, 0x10000, RZ ;  /* 0x00010000911c7824 */ /* 0x000fc400078e00ff */
[----:B------:R-:W-:Y:S01]  /*11f40*/  FFMA.FTZ R151, R151, R156, R152 ;  /* 0x0000009c97977223 */ /* 0x000fe20000010098 */
[----:B------:R-:W-:Y:S01]  /*11f50*/  LOP3.LUT R152, R4, 0xffff0000, RZ, 0xc0, !PT ;  /* 0xffff000004987812 */ /* 0x000fe200078ec0ff */
[----:B------:R-:W-:Y:S01]  /*11f60*/  FFMA.FTZ R4, R8, R5, -R153 ;  /* 0x0000000508047223 */ /* 0x000fe20000010899 */
[----:B------:R-:W-:Y:S01]  /*11f70*/  LOP3.LUT R13, R13, 0xffff0000, RZ, 0xc0, !PT ;  /* 0xffff00000d0d7812 */ /* 0x000fe200078ec0ff */
[----:B------:R-:W-:Y:S02]  /*11f80*/  IMAD.U32 R5, R150, 0x10000, RZ ;  /* 0x0001000096057824 */ /* 0x000fe400078e00ff */
[----:B------:R-:W-:Y:S01]  /*11f90*/  FMUL.FTZ R156, R12, R28 ;  /* 0x0000001c0c9c7220 */ /* 0x000fe20000410000 */
[----:B------:R-:W-:Y:S01]  /*11fa0*/  LOP3.LUT R145, R145, 0xffff0000, RZ, 0xc0, !PT ;  /* 0xffff000091917812 */ /* 0x000fe200078ec0ff */
[----:B------:R-:W-:Y:S01]  /*11fb0*/  FFMA.FTZ R8, R8, R155, R157 ;  /* 0x0000009b08087223 */ /* 0x000fe2000001009d */
[-C--:B------:R-:W-:Y:S01]  /*11fc0*/  FMUL.FTZ R12, R12, R5.reuse ;  /* 0x000000050c0c7220 */ /* 0x080fe20000410000 */
[----:B------:R-:W-:Y:S01]  /*11fd0*/  FFMA.FTZ R156, R7, R5, -R156 ;  /* 0x00000005079c7223 */ /* 0x000fe2000001089c */
[C---:B------:R-:W-:Y:S01]  /*11fe0*/  FMUL.FTZ R154, R13.reuse, R146 ;  /* 0x000000920d9a7220 */ /* 0x040fe20000410000 */
[----:B------:R-:W-:Y:S01]  /*11ff0*/  FMUL.FTZ R153, R13, R152 ;  /* 0x000000980d997220 */ /* 0x000fe20000410000 */
[----:B------:R-:W-:Y:S01]  /*12000*/  LOP3.LUT R5, R144, 0xffff0000, RZ, 0xc0, !PT ;  /* 0xffff000090057812 */ /* 0x000fe200078ec0ff */
[----:B------:R-:W-:Y:S01]  /*12010*/  FFMA.FTZ R12, R7, R28, R12 ;  /* 0x0000001c070c7223 */ /* 0x000fe2000001000c */
[----:B------:R-:W-:Y:S01]  /*12020*/  LOP3.LUT R150, R150, 0xffff0000, RZ, 0xc0, !PT ;  /* 0xffff000096967812 */ /* 0x000fe200078ec0ff */
[----:B------:R-:W-:Y:S01]  /*12030*/  FFMA.FTZ R13, R9, R152, -R154 ;  /* 0x00000098090d7223 */ /* 0x000fe2000001089a */
[----:B------:R-:W-:Y:S01]  /*12040*/  LOP3.LUT R149, R149, 0xffff0000, RZ, 0xc0, !PT ;  /* 0xffff000095957812 */ /* 0x000fe200078ec0ff */
[----:B------:R-:W-:Y:S01]  /*12050*/  FFMA.FTZ R146, R9, R146, R153 ;  /* 0x0000009209927223 */ /* 0x000fe20000010099 */
[C---:B------:R-:W-:Y:S01]  /*12060*/  FMUL.FTZ R7, R11.reuse, R145 ;  /* 0x000000910b077220 */ /* 0x040fe20000410000 */
[C---:B------:R-:W-:Y:S01]  /*12070*/  FMUL.FTZ R9, R14.reuse, R5 ;  /* 0x000000050e097220 */ /* 0x040fe20000410000 */
[-C--:B------:R-:W-:Y:S01]  /*12080*/  FMUL.FTZ R28, R11, R150.reuse ;  /* 0x000000960b1c7220 */ /* 0x080fe20000410000 */
[-C--:B------:R-:W-:Y:S01]  /*12090*/  FMUL.FTZ R144, R14, R149.reuse ;  /* 0x000000950e907220 */ /* 0x080fe20000410000 */
        /* <DEDUP_REMOVED lines=14> */
.L_x_2501:
[----:B------:R-:W-:Y:S05]  /*12180*/  BSYNC B2 ;  /* 0x0000000000027941 */ /* 0x000fea0003800000 */
.L_x_2500:
[----:B------:R-:W-:Y:S05]  /*12190*/  @P4 BRA `(.L_x_2499) ;  /* 0x0000000400a04947 */ /* 0x000fea0003800000 */
[----:B-1----:R-:W2:Y:S01]  /*121a0*/  LDL R85, [R1+0x88] ;  /* 0x0000880001557983 */ /* 0x002ea20000100800 */
[----:B------:R-:W-:Y:S02]  /*121b0*/  LEA.HI R142, R142, R20, RZ, 0x1d ;  /* 0x000000148e8e7211 */ /* 0x000fe400078fe8ff */
[----:B------:R-:W-:Y:S02]  /*121c0*/  SHF.R.U64 R15, R24, 0x10, R25 ;  /* 0x00000010180f7819 */ /* 0x000fe40000001219 */
[----:B------:R-:W-:Y:S01]  /*121d0*/  SHF.R.S32.HI R7, RZ, 0x1f, R142 ;  /* 0x0000001fff077819 */ /* 0x000fe2000001148e */
[----:B------:R-:W-:Y:S01]  /*121e0*/  IMAD.SHL.U32 R4, R142, 0x8, RZ ;  /* 0x000000088e047824 */ /* 0x000fe200078e00ff */
[----:B------:R-:W-:Y:S02]  /*121f0*/  SHF.R.U64 R31, R44, 0x10, R45 ;  /* 0x000000102c1f7819 */ /* 0x000fe4000000122d */
[----:B------:R-:W-:Y:S02]  /*12200*/  LEA.HI R7, R7, R142, RZ, 0x3 ;  /* 0x0000008e07077211 */ /* 0x000fe400078f18ff */
[----:B------:R-:W-:-:S02]  /*12210*/  LOP3.LUT R5, R4, 0x38, RZ, 0xc0, !PT ;  /* 0x0000003804057812 */ /* 0x000fc400078ec0ff */
[----:B------:R-:W-:Y:S01]  /*12220*/  SHF.R.U64 R29, R46, 0x10, R47 ;  /* 0x000000102e1d7819 */ /* 0x000fe2000000122f */
[----:B------:R-:W-:Y:S01]  /*12230*/  IMAD.SHL.U32 R7, R7, 0x400, RZ ;  /* 0x0000040007077824 */ /* 0x000fe200078e00ff */
[----:B------:R-:W-:Y:S02]  /*12240*/  LOP3.LUT R4, R5, 0x1c0, R234, 0xf8, !PT ;  /* 0x000001c005047812 */ /* 0x000fe400078ef8ea */
[----:B------:R-:W-:Y:S02]  /*12250*/  SHF.R.U64 R13, R26, 0x10, R27 ;  /* 0x000000101a0d7819 */ /* 0x000fe4000000121b */
[----:B------:R-:W-:Y:S02]  /*12260*/  LOP3.LUT R4, R4, R235, RZ, 0x3c, !PT ;  /* 0x000000eb04047212 */ /* 0x000fe400078e3cff */
[----:B------:R-:W-:Y:S02]  /*12270*/  LOP3.LUT R7, R7, 0x7fffe000, RZ, 0xc0, !PT ;  /* 0x7fffe00007077812 */ /* 0x000fe400078ec0ff */
[----:B------:R-:W-:-:S02]  /*12280*/  SHF.R.U32.HI R24, RZ, 0x10, R25 ;  /* 0x00000010ff187819 */ /* 0x000fc40000011619 */
[----:B0-----:R-:W-:Y:S02]  /*12290*/  IADD3 R9, R4, R7, R236 ;  /* 0x0000000704097210 */ /* 0x001fe40007ffe0ec */
[----:B------:R-:W-:Y:S02]  /*122a0*/  SHF.R.U32.HI R26, RZ, 0x10, R27 ;  /* 0x00000010ff1a7819 */ /* 0x000fe4000001161b */
[----:B------:R-:W-:Y:S01]  /*122b0*/  PRMT R134, R134, 0x5410, R15 ;  /* 0x0000541086867816 */ /* 0x000fe2000000000f */
[----:B------:R-:W-:Y:S01]  /*122c0*/  IMAD R12, R9, 0x2, R16 ;  /* 0x00000002090c7824 */ /* 0x000fe200078e0210 */
[----:B------:R-:W-:Y:S02]  /*122d0*/  PRMT R138, R138, 0x5410, R31 ;  /* 0x000054108a8a7816 */ /* 0x000fe4000000001f */
[----:B------:R-:W-:Y:S02]  /*122e0*/  SHF.R.U32.HI R44, RZ, 0x10, R45 ;  /* 0x00000010ff2c7819 */ /* 0x000fe4000001162d */
[----:B------:R-:W0:Y:S01]  /*122f0*/  LDS.128 R8, [R12+0x14400] ;  /* 0x014400000c087984 */ /* 0x000e220000000c00 */
[----:B------:R-:W-:-:S02]  /*12300*/  PRMT R140, R140, 0x5410, R29 ;  /* 0x000054108c8c7816 */ /* 0x000fc4000000001d */
[----:B------:R-:W-:Y:S02]  /*12310*/  SHF.R.U32.HI R46, RZ, 0x10, R47 ;  /* 0x00000010ff2e7819 */ /* 0x000fe4000001162f */
[----:B------:R-:W-:Y:S02]  /*12320*/  PRMT R135, R135, 0x5410, R24 ;  /* 0x0000541087877816 */ /* 0x000fe40000000018 */
[----:B------:R-:W-:Y:S02]  /*12330*/  PRMT R137, R137, 0x5410, R26 ;  /* 0x0000541089897816 */ /* 0x000fe4000000001a */
[----:B------:R-:W-:Y:S02]  /*12340*/  PRMT R136, R136, 0x5410, R13 ;  /* 0x0000541088887816 */ /* 0x000fe4000000000d */
[----:B------:R-:W-:Y:S01]  /*12350*/  PRMT R139, R139, 0x5410, R44 ;  /* 0x000054108b8b7816 */ /* 0x000fe2000000002c */
[----:B------:R-:W-:Y:S01]  /*12360*/  IMAD.U32 R44, R135, 0x10000, RZ ;  /* 0x00010000872c7824 */ /* 0x000fe200078e00ff */
[----:B------:R-:W-:-:S02]  /*12370*/  PRMT R141, R141, 0x5410, R46 ;  /* 0x000054108d8d7816 */ /* 0x000fc4000000002e */
[----:B------:R-:W-:Y:S01]  /*12380*/  LOP3.LUT R135, R135, 0xffff0000, RZ, 0xc0, !PT ;  /* 0xffff000087877812 */ /* 0x000fe200078ec0ff */
[C---:B0-----:R-:W-:Y:S01]  /*12390*/  IMAD.U32 R28, R9.reuse, 0x10000, RZ ;  /* 0x00010000091c7824 */ /* 0x041fe200078e00ff */
[----:B------:R-:W-:Y:S01]  /*123a0*/  LOP3.LUT R29, R9, 0xffff0000, RZ, 0xc0, !PT ;  /* 0xffff0000091d7812 */ /* 0x000fe200078ec0ff */
[C---:B------:R-:W-:Y:S01]  /*123b0*/  IMAD.U32 R26, R8.reuse, 0x10000, RZ ;  /* 0x00010000081a7824 */ /* 0x040fe200078e00ff */
[----:B------:R-:W-:Y:S01]  /*123c0*/  LOP3.LUT R27, R8, 0xffff0000, RZ, 0xc0, !PT ;  /* 0xffff0000081b7812 */ /* 0x000fe200078ec0ff */
[----:B------:R-:W-:Y:S02]  /*123d0*/  IMAD.U32 R9, R134, 0x10000, RZ ;  /* 0x0001000086097824 */ /* 0x000fe400078e00ff */
[----:B------:R-:W-:Y:S01]  /*123e0*/  FMUL.FTZ R142, R28, R44 ;  /* 0x0000002c1c8e7220 */ /* 0x000fe20000410000 */
[----:B------:R-:W-:Y:S01]  /*123f0*/  IMAD.U32 R8, R138, 0x10000, RZ ;  /* 0x000100008a087824 */ /* 0x000fe200078e00ff */
[----:B------:R-:W-:Y:S01]  /*12400*/  LOP3.LUT R134, R134, 0xffff0000, RZ, 0xc0, !PT ;  /* 0xffff000086867812 */ /* 0x000fe200078ec0ff */
[----:B------:R-:W-:Y:S01]  /*12410*/  FMUL.FTZ R46, R26, R9 ;  /* 0x000000091a2e7220 */ /* 0x000fe20000410000 */
[----:B------:R-:W-:-:S02]  /*12420*/  IMAD.U32 R30, R10, 0x10000, RZ ;  /* 0x000100000a1e7824 */ /* 0x000fc400078e00ff */
[-C--:B------:R-:W-:Y:S01]  /*12430*/  FMUL.FTZ R26, R26, R8.reuse ;  /* 0x000000081a1a7220 */ /* 0x080fe20000410000 */
[----:B------:R-:W-:Y:S01]  /*12440*/  IMAD.U32 R31, R11, 0x10000, RZ ;  /* 0x000100000b1f7824 */ /* 0x000fe200078e00ff */
        /* <DEDUP_REMOVED lines=10> */
[----:B------:R-:W-:Y:S01]  /*124f0*/  FFMA.FTZ R8, R13, R8, -R46 ;  /* 0x000000080d087223 */ /* 0x000fe2000001082e */
[----:B------:R-:W-:Y:S01]  /*12500*/  LOP3.LUT R7, R10, 0xffff0000, RZ, 0xc0, !PT ;  /* 0xffff00000a077812 */ /* 0x000fe200078ec0ff */
[----:B------:R-:W-:Y:S01]  /*12510*/  IMAD.U32 R46, R137, 0x10000, RZ ;  /* 0x00010000892e7824 */ /* 0x000fe200078e00ff */
[----:B------:R-:W-:Y:S01]  /*12520*/  LOP3.LUT R10, R11, 0xffff0000, RZ, 0xc0, !PT ;  /* 0xffff00000b0a7812 */ /* 0x000fe200078ec0ff */
[----:B------:R-:W-:-:S02]  /*12530*/  IMAD.U32 R11, R139, 0x10000, RZ ;  /* 0x000100008b0b7824 */ /* 0x000fc400078e00ff */
[----:B------:R-:W-:Y:S01]  /*12540*/  FFMA.FTZ R9, R13, R9, R26 ;  /* 0x000000090d097223 */ /* 0x000fe2000001001a */
[----:B------:R-:W-:Y:S02]  /*12550*/  IMAD.U32 R26, R141, 0x10000, RZ ;  /* 0x000100008d1a7824 */ /* 0x000fe400078e00ff */
[----:B------:R-:W-:Y:S01]  /*12560*/  FMUL.FTZ R13, R27, R134 ;  /* 0x000000861b0d7220 */ /* 0x000fe20000410000 */
[-C--:B------:R-:W-:Y:S01]  /*12570*/  FMUL.FTZ R28, R28, R11.reuse ;  /* 0x0000000b1c1c7220 */ /* 0x080fe20000410000 */
[----:B------:R-:W-:Y:S01]  /*12580*/  FFMA.FTZ R11, R15, R11, -R142 ;  /* 0x0000000b0f0b7223 */ /* 0x000fe2000001088e */
[C---:B------:R-:W-:Y:S01]  /*12590*/  FMUL.FTZ R142, R31.reuse, R46 ;  /* 0x0000002e1f8e7220 */ /* 0x040fe20000410000 */
[----:B------:R-:W-:Y:S01]  /*125a0*/  FMUL.FTZ R31, R31, R26 ;  /* 0x0000001a1f1f7220 */ /* 0x000fe20000410000 */
[----:B------:R-:W-:Y:S01]  /*125b0*/  FFMA.FTZ R28, R15, R44, R28 ;  /* 0x0000002c0f1c7223 */ /* 0x000fe2000001001c */
[----:B------:R-:W-:Y:S02]  /*125c0*/  IMAD.U32 R15, R136, 0x10000, RZ ;  /* 0x00010000880f7824 */ /* 0x000fe400078e00ff */
[C---:B------:R-:W-:Y:S01]  /*125d0*/  FFMA.FTZ R142, R25.reuse, R26, -R142 ;  /* 0x0000001a198e7223 */ /* 0x040fe2000001088e */
[----:B------:R-:W-:Y:S01]  /*125e0*/  FFMA.FTZ R45, R25, R46, R31 ;  /* 0x0000002e192d7223 */ /* 0x000fe2000001001f */
[----:B------:R-:W-:Y:S01]  /*125f0*/  FFMA.FTZ R25, R14, R138, -R13 ;  /* 0x0000008a0e197223 */ /* 0x000fe2000001080d */
[----:B------:R-:W-:-:S02]  /*12600*/  IMAD.U32 R13, R140, 0x10000, RZ ;  /* 0x000100008c0d7824 */ /* 0x000fc400078e00ff */
[----:B------:R-:W-:Y:S01]  /*12610*/  FMUL.FTZ R46, R30, R15 ;  /* 0x0000000f1e2e7220 */ /* 0x000fe20000410000 */
[----:B------:R-:W-:Y:S01]  /*12620*/  LOP3.LUT R136, R136, 0xffff0000, RZ, 0xc0, !PT ;  /* 0xffff000088887812 */ /* 0x000fe200078ec0ff */
[----:B------:R-:W-:Y:S01]  /*12630*/  FMUL.FTZ R27, R27, R138 ;  /* 0x0000008a1b1b7220 */ /* 0x000fe20000410000 */
[-C--:B------:R-:W-:Y:S01]  /*12640*/  FMUL.FTZ R30, R30, R13.reuse ;  /* 0x0000000d1e1e7220 */ /* 0x080fe20000410000 */
        /* <DEDUP_REMOVED lines=8> */
[----:B------:R-:W-:Y:S01]  /*126d0*/  FMUL.FTZ R44, R29, R139 ;  /* 0x0000008b1d2c7220 */ /* 0x000fe20000410000 */
[C---:B------:R-:W-:Y:S01]  /*126e0*/  FMUL.FTZ R15, R10.reuse, R137 ;  /* 0x000000890a0f7220 */ /* 0x040fe20000410000 */
[-C--:B------:R-:W-:Y:S01]  /*126f0*/  FMUL.FTZ R13, R7, R140.reuse ;  /* 0x0000008c070d7220 */ /* 0x080fe20000410000 */
[----:B------:R-:W-:Y:S01]  /*12700*/  FMUL.FTZ R10, R10, R141 ;  /* 0x0000008d0a0a7220 */ /* 0x000fe20000410000 */
[----:B------:R-:W-:Y:S01]  /*12710*/  FFMA.FTZ R7, R4, R140, -R5 ;  /* 0x0000008c04077223 */ /* 0x000fe20000010805 */
[----:B------:R-:W-:Y:S01]  /*12720*/  FFMA.FTZ R14, R14, R134, R27 ;  /* 0x000000860e0e7223 */ /* 0x000fe2000001001b */
[C---:B------:R-:W-:Y:S01]  /*12730*/  FFMA.FTZ R26, R24.reuse, R139, -R31 ;  /* 0x0000008b181a7223 */ /* 0x040fe2000001081f */
[----:B------:R-:W-:Y:S01]  /*12740*/  FFMA.FTZ R135, R24, R135, R44 ;  /* 0x0000008718877223 */ /* 0x000fe2000001002c */
        /* <DEDUP_REMOVED lines=13> */
.L_x_2499:
[----:B------:R-:W-:Y:S05]  /*12820*/  BSYNC B1 ;  /* 0x0000000000017941 */ /* 0x000fea0003800000 */
.L_x_2498:
[----:B------:R-:W-:Y:S04]  /*12830*/  BSSY B1, `(.L_x_2502) ;  /* 0x00000e2000017945 */ /* 0x000fe80003800000 */
[----:B------:R-:W-:Y:S05]  /*12840*/  @P1 BRA `(.L_x_2503) ;  /* 0x0000000c00801947 */ /* 0x000fea0003800000 */
[----:B------:R3:W5:Y:S01]  /*12850*/  LDL R44, [R1+0x7c] ;  /* 0x00007c00012c7983 */ /* 0x0007620000100800 */
[----:B--2---:R-:W2:Y:S01]  /*12860*/  LDC R12, c[0x0][0x3d4] ;  /* 0x0000f500ff0c7b82 */ /* 0x004ea20000000800 */
[----:B------:R-:W-:Y:S01]  /*12870*/  BSSY B2, `(.L_x_2504) ;  /* 0x000006e000027945 */ /* 0x000fe20003800000 */
[-C--:B--2---:R-:W-:Y:S02]  /*12880*/  ISETP.GE.AND P0, PT, R17, R12.reuse, PT ;  /* 0x0000000c1100720c */ /* 0x084fe40003f06270 */
[----:B------:R-:W-:-:S11]  /*12890*/  ISETP.GE.AND P1, PT, R19, R12, PT ;  /* 0x0000000c1300720c */ /* 0x000fd60003f26270 */
[----:B---3--:R-:W-:Y:S05]  /*128a0*/  @P0 BRA `(.L_x_2505) ;  /* 0x0000000400a80947 */ /* 0x008fea0003800000 */
[----:B-1----:R-:W-:Y:S02]  /*128b0*/  LEA.HI R4, R12, R21, RZ, 0x1d ;  /* 0x000000150c047211 */ /* 0x002fe400078fe8ff */
[----:B-----5:R-:W-:Y:S02]  /*128c0*/  R2UR UR4, R44 ;  /* 0x000000002c0472ca */ /* 0x020fe400000e0000 */
[----:B------:R-:W-:Y:S01]  /*128d0*/  SHF.R.S32.HI R5, RZ, 0x1f, R4 ;  /* 0x0000001fff057819 */ /* 0x000fe20000011404 */
[----:B------:R-:W-:Y:S01]  /*128e0*/  IMAD.SHL.U32 R6, R4, 0x8, RZ ;  /* 0x0000000804067824 */ /* 0x000fe200078e00ff */
[----:B------:R-:W-:Y:S02]  /*128f0*/  LOP3.LUT R7, R229, 0x38, R17, 0xf8, !PT ;  /* 0x00000038e5077812 */ /* 0x000fe400078ef811 */
[----:B------:R-:W-:Y:S02]  /*12900*/  LEA.HI R5, R5, R4, RZ, 0x3 ;  /* 0x0000000405057211 */ /* 0x000fe400078f18ff */
[----:B------:R-:W-:-:S02]  /*12910*/  LOP3.LUT R4, R229, 0x38, R6, 0xf8, !PT ;  /* 0x00000038e5047812 */ /* 0x000fc400078ef806 */
[----:B------:R-:W-:Y:S01]  /*12920*/  LOP3.LUT R7, R230, R7, R233, 0xf6, !PT ;  /* 0x00000007e6077212 */ /* 0x000fe200078ef6e9 */
[----:B------:R-:W-:Y:S01]  /*12930*/  IMAD.SHL.U32 R6, R5, 0x400, RZ ;  /* 0x0000040005067824 */ /* 0x000fe200078e00ff */
[----:B------:R-:W-:Y:S02]  /*12940*/  LOP3.LUT R5, R4, R233, RZ, 0x3c, !PT ;  /* 0x000000e904057212 */ /* 0x000fe400078e3cff */
[----:B------:R-:W-:Y:S02]  /*12950*/  LEA R13, R7, UR4, 0x1 ;  /* 0x00000004070d7c11 */ /* 0x000fe4000f8e08ff */
[----:B------:R-:W-:Y:S02]  /*12960*/  LOP3.LUT R6, R6, 0x7fffe000, RZ, 0xc0, !PT ;  /* 0x7fffe00006067812 */ /* 0x000fe400078ec0ff */
[----:B------:R-:W-:Y:S02]  /*12970*/  SHF.R.U64 R29, R40, 0x10, R41 ;  /* 0x00000010281d7819 */ /* 0x000fe40000001229 */
[----:B0-----:R-:W-:-:S02]  /*12980*/  IADD3 R9, R5, R6, R230 ;  /* 0x0000000605097210 */ /* 0x001fc40007ffe0e6 */
[----:B------:R-:W0:Y:S01]  /*12990*/  LDS.128 R4, [R13] ;  /* 0x000000000d047984 */ /* 0x000e220000000c00 */
[----:B------:R-:W-:Y:S02]  /*129a0*/  SHF.R.U64 R25, R32, 0x10, R33 ;  /* 0x0000001020197819 */ /* 0x000fe40000001221 */
[----:B------:R-:W-:Y:S01]  /*129b0*/  IMAD R14, R9, 0x2, R16 ;  /* 0x00000002090e7824 */ /* 0x000fe200078e0210 */
[----:B------:R-:W-:Y:S02]  /*129c0*/  SHF.R.U64 R15, R34, 0x10, R35 ;  /* 0x00000010220f7819 */ /* 0x000fe40000001223 */
[----:B------:R-:W-:Y:S02]  /*129d0*/  SHF.R.U64 R27, R42, 0x10, R43 ;  /* 0x000000102a1b7819 */ /* 0x000fe4000000122b */
[----:B------:R-:W1:Y:S01]  /*129e0*/  LDS.128 R8, [R14+0x14400] ;  /* 0x014400000e087984 */ /* 0x000e620000000c00 */
[----:B------:R-:W-:Y:S02]  /*129f0*/  SHF.R.U32.HI R32, RZ, 0x10, R33 ;  /* 0x00000010ff207819 */ /* 0x000fe40000011621 */
[----:B------:R-:W-:-:S02]  /*12a00*/  SHF.R.U32.HI R34, RZ, 0x10, R35 ;  /* 0x00000010ff227819 */ /* 0x000fc40000011623 */
[----:B------:R-:W-:Y:S02]  /*12a10*/  PRMT R130, R130, 0x5410, R29 ;  /* 0x0000541082827816 */ /* 0x000fe4000000001d */
[----:B------:R-:W-:Y:S02]  /*12a20*/  PRMT R126, R126, 0x5410, R25 ;  /* 0x000054107e7e7816 */ /* 0x000fe40000000019 */
[----:B------:R-:W-:Y:S02]  /*12a30*/  SHF.R.U32.HI R40, RZ, 0x10, R41 ;  /* 0x00000010ff287819 */ /* 0x000fe40000011629 */
[----:B------:R-:W-:Y:S02]  /*12a40*/  SHF.R.U32.HI R42, RZ, 0x10, R43 ;  /* 0x00000010ff2a7819 */ /* 0x000fe4000001162b */
[----:B------:R-:W-:Y:S02]  /*12a50*/  PRMT R132, R132, 0x5410, R27 ;  /* 0x0000541084847816 */ /* 0x000fe4000000001b */
[----:B------:R-:W-:Y:S01]  /*12a60*/  PRMT R127, R127, 0x5410, R32 ;  /* 0x000054107f7f7816 */ /* 0x000fe20000000020 */
[----:B------:R-:W-:Y:S01]  /*12a70*/  IMAD.U32 R32, R130, 0x10000, RZ ;  /* 0x0001000082207824 */ /* 0x000fe200078e00ff */
[----:B------:R-:W-:Y:S01]  /*12a80*/  PRMT R129, R129, 0x5410, R34 ;  /* 0x0000541081817816 */ /* 0x000fe20000000022 */
[----:B------:R-:W-:Y:S01]  /*12a90*/  IMAD.U32 R34, R126, 0x10000, RZ ;  /* 0x000100007e227824 */ /* 0x000fe200078e00ff */
        /* <DEDUP_REMOVED lines=23> */
[----:B------:R-:W-:Y:S02]  /*12c10*/  IMAD.U32 R15, R133, 0x10000, RZ ;  /* 0x00010000850f7824 */ /* 0x000fe400078e00ff */
[C---:B------:R-:W-:Y:S01]  /*12c20*/  FMUL.FTZ R43, R30.reuse, R33 ;  /* 0x000000211e2b7220 */ /* 0x040fe20000410000 */
[----:B------:R-:W-:Y:S01]  /*12c30*/  IMAD.U32 R27, R131, 0x10000, RZ ;  /* 0x00010000831b7824 */ /* 0x000fe200078e00ff */
[----:B------:R-:W-:Y:S01]  /*12c40*/  LOP3.LUT R11, R11, 0xffff0000, RZ, 0xc0, !PT ;  /* 0xffff00000b0b7812 */ /* 0x000fe200078ec0ff */
[-C--:B------:R-:W-:Y:S01]  /*12c50*/  FMUL.FTZ R30, R30, R15.reuse ;  /* 0x0000000f1e1e7220 */ /* 0x080fe20000410000 */
[----:B------:R-:W-:Y:S01]  /*12c60*/  FFMA.FTZ R43, R26, R15, -R43 ;  /* 0x0000000f1a2b7223 */ /* 0x000fe2000001082b */
[-C--:B------:R-:W-:Y:S01]  /*12c70*/  FMUL.FTZ R41, R28, R27.reuse ;  /* 0x0000001b1c297220 */ /* 0x080fe20000410000 */
[----:B------:R-:W-:Y:S01]  /*12c80*/  FFMA.FTZ R35, R24, R27, -R35 ;  /* 0x0000001b18237223 */ /* 0x000fe20000010823 */
[----:B------:R-:W-:Y:S01]  /*12c90*/  LOP3.LUT R27, R126, 0xffff0000, RZ, 0xc0, !PT ;  /* 0xffff00007e1b7812 */ /* 0x000fe200078ec0ff */
[----:B------:R-:W-:Y:S01]  /*12ca0*/  FFMA.FTZ R32, R26, R33, R30 ;  /* 0x000000211a207223 */ /* 0x000fe2000001001e */
        /* <DEDUP_REMOVED lines=8> */
[----:B------:R-:W-:Y:S02]  /*12d30*/  IMAD.U32 R28, R128, 0x10000, RZ ;  /* 0x00010000801c7824 */ /* 0x000fe400078e00ff */
[C---:B------:R-:W-:Y:S01]  /*12d40*/  FFMA.FTZ R31, R4.reuse, R15, -R31 ;  /* 0x0000000f041f7223 */ /* 0x040fe2000001081f */
[----:B------:R-:W-:Y:S01]  /*12d50*/  FMUL.FTZ R9, R9, R24 ;  /* 0x0000001809097220 */ /* 0x000fe20000410000 */
[----:B------:R-:W-:Y:S01]  /*12d60*/  FFMA.FTZ R33, R4, R27, R33 ;  /* 0x0000001b04217223 */ /* 0x000fe20000010021 */
[----:B------:R-:W-:Y:S02]  /*12d70*/  IMAD.U32 R8, R132, 0x10000, RZ ;  /* 0x0001000084087824 */ /* 0x000fe400078e00ff */
[----:B------:R-:W-:Y:S01]  /*12d80*/  FMUL.FTZ R4, R29, R28 ;  /* 0x0000001c1d047220 */ /* 0x000fe20000410000 */
[C---:B------:R-:W-:Y:S01]  /*12d90*/  FFMA.FTZ R30, R5.reuse, R24, -R30 ;  /* 0x00000018051e7223 */ /* 0x040fe2000001081e */
[----:B------:R-:W-:Y:S01]  /*12da0*/  FFMA.FTZ R26, R5, R26, R9 ;  /* 0x0000001a051a7223 */ /* 0x000fe20000010009 */
[----:B------:R-:W-:Y:S01]  /*12db0*/  LOP3.LUT R10, R10, 0xffff0000, RZ, 0xc0, !PT ;  /* 0xffff00000a0a7812 */ /* 0x000fe200078ec0ff */
        /* <DEDUP_REMOVED lines=8> */
[-C--:B------:R-:W-:Y:S02]  /*12e40*/  FMUL.FTZ R28, R10, R5.reuse ;  /* 0x000000050a1c7220 */ /* 0x080fe40000410000 */
[C---:B------:R-:W-:Y:S01]  /*12e50*/  FMUL.FTZ R34, R11.reuse, R8 ;  /* 0x000000080b227220 */ /* 0x040fe20000410000 */
[C---:B------:R-:W-:Y:S01]  /*12e60*/  FFMA.FTZ R10, R6.reuse, R5, -R25 ;  /* 0x00000005060a7223 */ /* 0x040fe20000010819 */
[-C--:B------:R-:W-:Y:S01]  /*12e70*/  FMUL.FTZ R27, R11, R4.reuse ;  /* 0x000000040b1b7220 */ /* 0x080fe20000410000 */
[----:B------:R-:W-:Y:S01]  /*12e80*/  FFMA.FTZ R11, R6, R9, R28 ;  /* 0x00000009060b7223 */ /* 0x000fe2000001001c */
[----:B------:R-:W-:Y:S01]  /*12e90*/  FFMA.FTZ R34, R7, R4, -R34 ;  /* 0x0000000407227223 */ /* 0x000fe20000010822 */
[----:B------:R-:W-:Y:S01]  /*12ea0*/  F2FP.BF16.F32.PACK_AB R4, R31, R40 ;  /* 0x000000281f04723e */ /* 0x000fe200000010ff */
        /* <DEDUP_REMOVED lines=10> */
.L_x_2505:
[----:B------:R-:W-:Y:S05]  /*12f50*/  BSYNC B2 ;  /* 0x0000000000027941 */ /* 0x000fea0003800000 */
.L_x_2504:
[----:B------:R-:W-:Y:S05]  /*12f60*/  @P1 BRA `(.L_x_2503) ;  /* 0x0000000400b81947 */ /* 0x000fea0003800000 */
[----:B------:R-:W-:Y:S02]  /*12f70*/  LEA.HI R12, R12, R20, RZ, 0x1d ;  /* 0x000000140c0c7211 */ /* 0x000fe400078fe8ff */
[----:B-12---:R-:W-:Y:S02]  /*12f80*/  LEA.HI R4, R0, R19, RZ, 0x6 ;  /* 0x0000001300047211 */ /* 0x006fe400078f30ff */
[----:B------:R-:W-:Y:S02]  /*12f90*/  SHF.R.S32.HI R5, RZ, 0x1f, R12 ;  /* 0x0000001fff057819 */ /* 0x000fe4000001140c */
[----:B-----5:R-:W-:Y:S01]  /*12fa0*/  R2UR UR4, R44 ;  /* 0x000000002c0472ca */ /* 0x020fe200000e0000 */
[----:B------:R-:W-:Y:S01]  /*12fb0*/  IMAD.SHL.U32 R6, R4, 0x80, RZ ;  /* 0x0000008004067824 */ /* 0x000fe200078e00ff */
        /* <DEDUP_REMOVED lines=11> */
[----:B------:R-:W-:Y:S02]  /*13070*/  LEA R12, R7, UR4, 0x1 ;  /* 0x00000004070c7c11 */ /* 0x000fe4000f8e08ff */
[----:B------:R-:W-:Y:S01]  /*13080*/  SHF.R.U64 R29, R48, 0x10, R49 ;  /* 0x00000010301d7819 */ /* 0x000fe20000001231 */
[----:B------:R-:W-:Y:S01]  /*13090*/  IMAD R13, R13, 0x2, R16 ;  /* 0x000000020d0d7824 */ /* 0x000fe200078e0210 */
[--C-:B------:R-:W-:Y:S01]  /*130a0*/  SHF.R.U64 R25, R36, 0x10, R37.reuse ;  /* 0x0000001024197819 */ /* 0x100fe20000001225 */
[----:B------:R-:W1:Y:S01]  /*130b0*/  LDS.128 R4, [R12] ;  /* 0x000000000c047984 */ /* 0x000e620000000c00 */
[----:B------:R-:W-:Y:S02]  /*130c0*/  SHF.R.U32.HI R36, RZ, 0x10, R37 ;  /* 0x00000010ff247819 */ /* 0x000fe40000011625 */
[----:B------:R-:W-:Y:S01]  /*130d0*/  PRMT R122, R122, 0x5410, R29 ;  /* 0x000054107a7a7816 */ /* 0x000fe2000000001d */
[----:B0-----:R-:W0:Y:S01]  /*130e0*/  LDS.128 R8, [R13+0x14400] ;  /* 0x014400000d087984 */ /* 0x001e220000000c00 */
[----:B------:R-:W-:-:S02]  /*130f0*/  PRMT R118, R118, 0x5410, R25 ;  /* 0x0000541076767816 */ /* 0x000fc40000000019 */
[----:B------:R-:W-:Y:S01]  /*13100*/  SHF.R.U32.HI R48, RZ, 0x10, R49 ;  /* 0x00000010ff307819 */ /* 0x000fe20000011631 */
[----:B------:R-:W-:Y:S01]  /*13110*/  IMAD.U32 R31, R122, 0x10000, RZ ;  /* 0x000100007a1f7824 */ /* 0x000fe200078e00ff */
[----:B------:R-:W-:Y:S01]  /*13120*/  SHF.R.U64 R27, R50, 0x10, R51 ;  /* 0x00000010321b7819 */ /* 0x000fe20000001233 */
[----:B------:R-:W-:Y:S01]  /*13130*/  IMAD.U32 R33, R118, 0x10000, RZ ;  /* 0x0001000076217824 */ /* 0x000fe200078e00ff */
[--C-:B------:R-:W-:Y:S02]  /*13140*/  SHF.R.U64 R15, R38, 0x10, R39.reuse ;  /* 0x00000010260f7819 */ /* 0x100fe40000001227 */
[----:B------:R-:W-:Y:S02]  /*13150*/  PRMT R119, R119, 0x5410, R36 ;  /* 0x0000541077777816 */ /* 0x000fe40000000024 */
[----:B------:R-:W-:Y:S02]  /*13160*/  SHF.R.U32.HI R38, RZ, 0x10, R39 ;  /* 0x00000010ff267819 */ /* 0x000fe40000011627 */
[----:B------:R-:W-:Y:S01]  /*13170*/  SHF.R.U32.HI R50, RZ, 0x10, R51 ;  /* 0x00000010ff327819 */ /* 0x000fe20000011633 */
[----:B------:R-:W-:Y:S01]  /*13180*/  IMAD.U32 R30, R119, 0x10000, RZ ;  /* 0x00010000771e7824 */ /* 0x000fe200078e00ff */
[----:B------:R-:W-:-:S02]  /*13190*/  PRMT R123, R123, 0x5410, R48 ;  /* 0x000054107b7b7816 */ /* 0x000fc40000000030 */
[----:B------:R-:W-:Y:S02]  /*131a0*/  PRMT R124, R124, 0x5410, R27 ;  /* 0x000054107c7c7816 */ /* 0x000fe4000000001b */
[----:B------:R-:W-:Y:S02]  /*131b0*/  PRMT R121, R121, 0x5410, R38 ;  /* 0x0000541079797816 */ /* 0x000fe40000000026 */
[----:B------:R-:W-:Y:S02]  /*131c0*/  PRMT R125, R125, 0x5410, R50 ;  /* 0x000054107d7d7816 */ /* 0x000fe40000000032 */
[----:B------:R-:W-:Y:S01]  /*131d0*/  PRMT R120, R120, 0x5410, R15 ;  /* 0x0000541078787816 */ /* 0x000fe2000000000f */
[----:B------:R-:W-:Y:S02]  /*131e0*/  IMAD.U32 R32, R121, 0x10000, RZ ;  /* 0x0001000079207824 */ /* 0x000fe400078e00ff */
[C---:B-1----:R-:W-:Y:S01]  /*131f0*/  IMAD.U32 R14, R4.reuse, 0x10000, RZ ;  /* 0x00010000040e7824 */ /* 0x042fe200078e00ff */
[----:B------:R-:W-:Y:S01]  /*13200*/  LOP3.LUT R4, R4, 0xffff0000, RZ, 0xc0, !PT ;  /* 0xffff000004047812 */ /* 0x000fe200078ec0ff */
[C---:B------:R-:W-:Y:S01]  /*13210*/  IMAD.U32 R15, R5.reuse, 0x10000, RZ ;  /* 0x00010000050f7824 */ /* 0x040fe200078e00ff */
[----:B------:R-:W-:Y:S01]  /*13220*/  LOP3.LUT R5, R5, 0xffff0000, RZ, 0xc0, !PT ;  /* 0xffff000005057812 */ /* 0x000fe200078ec0ff */
        /* <DEDUP_REMOVED lines=14> */
[----:B------:R-:W-:Y:S02]  /*13310*/  IMAD.U32 R25, R7, 0x10000, RZ ;  /* 0x0001000007197824 */ /* 0x000fe400078e00ff */
        /* <DEDUP_REMOVED lines=35> */
[----:B------:R-:W-:Y:S01]  /*13550*/  LOP3.LUT R7, R7, 0xffff0000, RZ, 0xc0, !PT ;  /* 0xffff000007077812 */ /* 0x000fe200078ec0ff */
[----:B------:R-:W-:-:S02]  /*13560*/  FMUL.FTZ R25, R11, R4 ;  /* 0x000000040b197220 */ /* 0x000fc40000410000 */
[C---:B------:R-:W-:Y:S01]  /*13570*/  FFMA.FTZ R10, R6.reuse, R5, -R15 ;  /* 0x00000005060a7223 */ /* 0x040fe2000001080f */
[----:B------:R-:W-:Y:S01]  /*13580*/  FFMA.FTZ R14, R6, R9, R14 ;  /* 0x00000009060e7223 */ /* 0x000fe2000001000e */
[C---:B------:R-:W-:Y:S01]  /*13590*/  FFMA.FTZ R11, R7.reuse, R4, -R24 ;  /* 0x00000004070b7223 */ /* 0x040fe20000010818 */
[----:B------:R-:W-:Y:S01]  /*135a0*/  FFMA.FTZ R24, R7, R8, R25 ;  /* 0x0000000807187223 */ /* 0x000fe20000010019 */
[----:B------:R-:W-:Y:S02]  /*135b0*/  F2FP.BF16.F32.PACK_AB R4, R30, R35 ;  /* 0x000000231e04723e */ /* 0x000fe400000010ff */
        /* <DEDUP_REMOVED lines=9> */
.L_x_2503:
[----:B------:R-:W-:Y:S05]  /*13650*/  BSYNC B1 ;  /* 0x0000000000017941 */ /* 0x000fea0003800000 */
.L_x_2502:
[----:B------:R-:W-:Y:S04]  /*13660*/  BSSY B1, `(.L_x_2506) ;  /* 0x00000e2000017945 */ /* 0x000fe80003800000 */
[----:B------:R-:W-:Y:S05]  /*13670*/  @P2 BRA `(.L_x_2507) ;  /* 0x0000000c00802947 */ /* 0x000fea0003800000 */
[----:B------:R4:W5:Y:S01]  /*13680*/  LDL R39, [R1+0x7c] ;  /* 0x00007c0001277983 */ /* 0x0009620000100800 */
[----:B--23--:R-:W2:Y:S01]  /*13690*/  LDC R12, c[0x0][0x3d4] ;  /* 0x0000f500ff0c7b82 */ /* 0x00cea20000000800 */
[----:B------:R-:W-:Y:S01]  /*136a0*/  BSSY B2, `(.L_x_2508) ;  /* 0x000006e000027945 */ /* 0x000fe20003800000 */
[-C--:B--2---:R-:W-:Y:S02]  /*136b0*/  ISETP.GE.AND P0, PT, R17, R12.reuse, PT ;  /* 0x0000000c1100720c */ /* 0x084fe40003f06270 */
[----:B------:R-:W-:-:S11]  /*136c0*/  ISETP.GE.AND P1, PT, R19, R12, PT ;  /* 0x0000000c1300720c */ /* 0x000fd60003f26270 */
[----:B----4-:R-:W-:Y:S05]  /*136d0*/  @P0 BRA `(.L_x_2509) ;  /* 0x0000000400a80947 */ /* 0x010fea0003800000 */
[----:B-1----:R-:W-:Y:S02]  /*136e0*/  LEA.HI R4, R12, R21, RZ, 0x1d ;  /* 0x000000150c047211 */ /* 0x002fe400078fe8ff */
[----:B-----5:R-:W-:Y:S02]  /*136f0*/  R2UR UR4, R39 ;  /* 0x00000000270472ca */ /* 0x020fe400000e0000 */
[----:B------:R-:W-:Y:S01]  /*13700*/  SHF.R.S32.HI R7, RZ, 0x1f, R4 ;  /* 0x0000001fff077819 */ /* 0x000fe20000011404 */
[----:B------:R-:W-:Y:S01]  /*13710*/  IMAD.SHL.U32 R5, R4, 0x8, RZ ;  /* 0x0000000804057824 */ /* 0x000fe200078e00ff */
[C---:B------:R-:W-:Y:S02]  /*13720*/  LOP3.LUT R6, R228.reuse, 0x38, R17, 0xf8, !PT ;  /* 0x00000038e4067812 */ /* 0x040fe400078ef811 */
        /* <DEDUP_REMOVED lines=10> */
[--C-:B------:R-:W-:Y:S02]  /*137d0*/  SHF.R.U64 R26, R52, 0x10, R53.reuse ;  /* 0x00000010341a7819 */ /* 0x100fe40000001235 */
[----:B------:R-:W-:Y:S01]  /*137e0*/  IMAD R14, R9, 0x2, R16 ;  /* 0x00000002090e7824 */ /* 0x000fe200078e0210 */
[----:B------:R-:W-:Y:S02]  /*137f0*/  SHF.R.U32.HI R53, RZ, 0x10, R53 ;  /* 0x00000010ff357819 */ /* 0x000fe40000011635 */
[----:B------:R-:W-:Y:S02]  /*13800*/  PRMT R113, R113, 0x5410, R30 ;  /* 0x0000541071717816 */ /* 0x000fe4000000001e */
[----:B------:R-:W1:Y:S01]  /*13810*/  LDS.128 R8, [R14+0x14400] ;  /* 0x014400000e087984 */ /* 0x000e620000000c00 */
[----:B------:R-:W-:Y:S02]  /*13820*/  PRMT R109, R109, 0x5410, R26 ;  /* 0x000054106d6d7816 */ /* 0x000fe4000000001a */
[----:B------:R-:W-:Y:S01]  /*13830*/  SHF.R.U32.HI R61, RZ, 0x10, R61 ;  /* 0x00000010ff3d7819 */ /* 0x000fe2000001163d */
[----:B------:R-:W-:Y:S01]  /*13840*/  IMAD.U32 R32, R113, 0x10000, RZ ;  /* 0x0001000071207824 */ /* 0x000fe200078e00ff */
[----:B------:R-:W-:Y:S01]  /*13850*/  SHF.R.U64 R28, R62, 0x10, R63 ;  /* 0x000000103e1c7819 */ /* 0x000fe2000000123f */
[----:B------:R-:W-:Y:S01]  /*13860*/  IMAD.U32 R34, R109, 0x10000, RZ ;  /* 0x000100006d227824 */ /* 0x000fe200078e00ff */
[----:B------:R-:W-:-:S02]  /*13870*/  SHF.R.U64 R24, R54, 0x10, R55 ;  /* 0x0000001036187819 */ /* 0x000fc40000001237 */
[----:B------:R-:W-:Y:S02]  /*13880*/  PRMT R110, R110, 0x5410, R53 ;  /* 0x000054106e6e7816 */ /* 0x000fe40000000035 */
[----:B------:R-:W-:Y:S02]  /*13890*/  SHF.R.U32.HI R55, RZ, 0x10, R55 ;  /* 0x00000010ff377819 */ /* 0x000fe40000011637 */
[----:B------:R-:W-:Y:S01]  /*138a0*/  PRMT R114, R114, 0x5410, R61 ;  /* 0x0000541072727816 */ /* 0x000fe2000000003d */
[----:B------:R-:W-:Y:S01]  /*138b0*/  IMAD.U32 R31, R110, 0x10000, RZ ;  /* 0x000100006e1f7824 */ /* 0x000fe200078e00ff */
[----:B------:R-:W-:Y:S02]  /*138c0*/  PRMT R115, R115, 0x5410, R28 ;  /* 0x0000541073737816 */ /* 0x000fe4000000001c */
[----:B------:R-:W-:Y:S02]  /*138d0*/  SHF.R.U32.HI R63, RZ, 0x10, R63 ;  /* 0x00000010ff3f7819 */ /* 0x000fe4000001163f */
[----:B------:R-:W-:-:S02]  /*138e0*/  PRMT R112, R112, 0x5410, R55 ;  /* 0x0000541070707816 */ /* 0x000fc40000000037 */
[----:B------:R-:W-:Y:S02]  /*138f0*/  PRMT R111, R111, 0x5410, R24 ;  /* 0x000054106f6f7816 */ /* 0x000fe40000000018 */
[----:B------:R-:W-:Y:S01]  /*13900*/  PRMT R116, R116, 0x5410, R63 ;  /* 0x0000541074747816 */ /* 0x000fe2000000003f */
[----:B------:R-:W-:Y:S01]  /*13910*/  IMAD.U32 R33, R112, 0x10000, RZ ;  /* 0x0001000070217824 */ /* 0x000fe200078e00ff */
[----:B------:R-:W-:Y:S02]  /*13920*/  LOP3.LUT R109, R109, 0xffff0000, RZ, 0xc0, !PT ;  /* 0xffff00006d6d7812 */ /* 0x000fe400078ec0ff */
[----:B------:R-:W-:Y:S02]  /*13930*/  LOP3.LUT R113, R113, 0xffff0000, RZ, 0xc0, !PT ;  /* 0xffff000071717812 */ /* 0x000fe400078ec0ff */
        /* <DEDUP_REMOVED lines=17> */
[C---:B------:R-:W-:Y:S01]  /*13a50*/  FMUL.FTZ R35, R28.reuse, R31 ;  /* 0x0000001f1c237220 */ /* 0x040fe20000410000 */
[----:B------:R-:W-:Y:S02]  /*13a60*/  IMAD.U32 R30, R11, 0x10000, RZ ;  /* 0x000100000b1e7824 */ /* 0x000fe400078e00ff */
[C---:B------:R-:W-:Y:S01]  /*13a70*/  FFMA.FTZ R36, R15.reuse, R32, -R36 ;  /* 0x000000200f247223 */ /* 0x040fe20000010824 */
[----:B------:R-:W-:Y:S01]  /*13a80*/  FFMA.FTZ R38, R15, R34, R38 ;  /* 0x000000220f267223 */ /* 0x000fe20000010026 */
[-C--:B------:R-:W-:Y:S01]  /*13a90*/  FMUL.FTZ R37, R28, R27.reuse ;  /* 0x0000001b1c257220 */ /* 0x080fe20000410000 */
[----:B------:R-:W-:Y:S01]  /*13aa0*/  FFMA.FTZ R35, R24, R27, -R35 ;  /* 0x0000001b18237223 */ /* 0x000fe20000010823 */
[----:B------:R-:W-:Y:S02]  /*13ab0*/  IMAD.U32 R15, R116, 0x10000, RZ ;  /* 0x00010000740f7824 */ /* 0x000fe400078e00ff */
[----:B------:R-:W-:Y:S01]  /*13ac0*/  FMUL.FTZ R27, R30, R33 ;  /* 0x000000211e1b7220 */ /* 0x000fe20000410000 */
[----:B------:R-:W-:Y:S01]  /*13ad0*/  FFMA.FTZ R37, R24, R31, R37 ;  /* 0x0000001f18257223 */ /* 0x000fe20000010025 */
[----:B------:R-:W-:Y:S01]  /*13ae0*/  LOP3.LUT R114, R114, 0xffff0000, RZ, 0xc0, !PT ;  /* 0xffff000072727812 */ /* 0x000fe200078ec0ff */
[-C--:B------:R-:W-:Y:S01]  /*13af0*/  FMUL.FTZ R30, R30, R15.reuse ;  /* 0x0000000f1e1e7220 */ /* 0x080fe20000410000 */
[----:B------:R-:W-:Y:S01]  /*13b00*/  FFMA.FTZ R31, R26, R15, -R27 ;  /* 0x0000000f1a1f7223 */ /* 0x000fe2000001081b */
[C---:B------:R-:W-:Y:S01]  /*13b10*/  FMUL.FTZ R15, R8.reuse, R109 ;  /* 0x0000006d080f7220 */ /* 0x040fe20000410000 */
[----:B------:R-:W-:Y:S01]  /*13b20*/  FMUL.FTZ R27, R8, R113 ;  /* 0x00000071081b7220 */ /* 0x000fe20000410000 */
[----:B------:R-:W-:-:S02]  /*13b30*/  IMAD.U32 R29, R10, 0x10000, RZ ;  /* 0x000100000a1d7824 */ /* 0x000fc400078e00ff */
[----:B------:R-:W-:Y:S01]  /*13b40*/  FFMA.FTZ R33, R26, R33, R30 ;  /* 0x000000211a217223 */ /* 0x000fe2000001001e */
[----:B------:R-:W-:Y:S02]  /*13b50*/  IMAD.U32 R24, R111, 0x10000, RZ ;  /* 0x000100006f187824 */ /* 0x000fe400078e00ff */
[C---:B------:R-:W-:Y:S01]  /*13b60*/  FFMA.FTZ R15, R4.reuse, R113, -R15 ;  /* 0x00000071040f7223 */ /* 0x040fe2000001080f */
[----:B------:R-:W-:Y:S01]  /*13b70*/  FMUL.FTZ R26, R9, R110 ;  /* 0x0000006e091a7220 */ /* 0x000fe20000410000 */
[----:B------:R-:W-:Y:S01]  /*13b80*/  FFMA.FTZ R27, R4, R109, R27 ;  /* 0x0000006d041b7223 */ /* 0x000fe2000001001b */
[----:B------:R-:W-:Y:S01]  /*13b90*/  LOP3.LUT R10, R10, 0xffff0000, RZ, 0xc0, !PT ;  /* 0xffff00000a0a7812 */ /* 0x000fe200078ec0ff */
[----:B------:R-:W-:Y:S01]  /*13ba0*/  IMAD.U32 R8, R115, 0x10000, RZ ;  /* 0x0001000073087824 */ /* 0x000fe200078e00ff */
[----:B------:R-:W-:Y:S01]  /*13bb0*/  LOP3.LUT R11, R11, 0xffff0000, RZ, 0xc0, !PT ;  /* 0xffff00000b0b7812 */ /* 0x000fe200078ec0ff */
[----:B------:R-:W-:Y:S01]  /*13bc0*/  FMUL.FTZ R9, R9, R114 ;  /* 0x0000007209097220 */ /* 0x000fe20000410000 */
[----:B------:R-:W-:Y:S01]  /*13bd0*/  FMUL.FTZ R4, R29, R24 ;  /* 0x000000181d047220 */ /* 0x000fe20000410000 */
[----:B------:R-:W-:Y:S01]  /*13be0*/  LOP3.LUT R111, R111, 0xffff0000, RZ, 0xc0, !PT ;  /* 0xffff00006f6f7812 */ /* 0x000fe200078ec0ff */
[----:B------:R-:W-:Y:S01]  /*13bf0*/  FFMA.FTZ R26, R5, R114, -R26 ;  /* 0x00000072051a7223 */ /* 0x000fe2000001081a */
[----:B------:R-:W-:Y:S01]  /*13c00*/  LOP3.LUT R115, R115, 0xffff0000, RZ, 0xc0, !PT ;  /* 0xffff000073737812 */ /* 0x000fe200078ec0ff */
[----:B------:R-:W-:Y:S01]  /*13c10*/  FFMA.FTZ R110, R5, R110, R9 ;  /* 0x0000006e056e7223 */ /* 0x000fe20000010009 */
[----:B------:R-:W-:Y:S01]  /*13c20*/  LOP3.LUT R116, R116, 0xffff0000, RZ, 0xc0, !PT ;  /* 0xffff000074747812 */ /* 0x000fe200078ec0ff */
[----:B------:R-:W-:Y:S01]  /*13c30*/  FFMA.FTZ R28, R25, R8, -R4 ;  /* 0x00000008191c7223 */ /* 0x000fe20000010804 */
[C---:B------:R-:W-:Y:S01]  /*13c40*/  FMUL.FTZ R5, R10.reuse, R111 ;  /* 0x0000006f0a057220 */ /* 0x040fe20000410000 */
[----:B------:R-:W-:Y:S01]  /*13c50*/  FMUL.FTZ R4, R11, R112 ;  /* 0x000000700b047220 */ /* 0x000fe20000410000 */
        /* <DEDUP_REMOVED lines=18> */
.L_x_2509:
[----:B------:R-:W-:Y:S05]  /*13d80*/  BSYNC B2 ;  /* 0x0000000000027941 */ /* 0x000fea0003800000 */
.L_x_2508:
        /* <DEDUP_REMOVED lines=16> */
[----:B0-----:R-:W-:Y:S02]  /*13e90*/  IADD3 R9, R4, R6, R231 ;  /* 0x0000000604097210 */ /* 0x001fe40007ffe0e7 */
[----:B------:R-:W-:Y:S02]  /*13ea0*/  LEA R38, R7, UR4, 0x1 ;  /* 0x0000000407267c11 */ /* 0x000fe4000f8e08ff */
[----:B------:R-:W-:Y:S01]  /*13eb0*/  SHF.R.U64 R27, R80, 0x10, R81 ;  /* 0x00000010501b7819 */ /* 0x000fe20000001251 */
[----:B------:R-:W-:Y:S01]  /*13ec0*/  IMAD R12, R9, 0x2, R16 ;  /* 0x00000002090c7824 */ /* 0x000fe200078e0210 */
[----:B------:R-:W-:Y:S01]  /*13ed0*/  SHF.R.U64 R15, R56, 0x10, R57 ;  /* 0x00000010380f7819 */ /* 0x000fe20000001239 */
[----:B------:R-:W0:Y:S01]  /*13ee0*/  LDS.128 R4, [R38] ;  /* 0x0000000026047984 */ /* 0x000e220000000c00 */
[----:B------:R-:W-:Y:S02]  /*13ef0*/  SHF.R.U64 R25, R82, 0x10, R83 ;  /* 0x0000001052197819 */ /* 0x000fe40000001253 */
[----:B------:R-:W-:Y:S01]  /*13f00*/  PRMT R108, R108, 0x5410, R27 ;  /* 0x000054106c6c7816 */ /* 0x000fe2000000001b */
[----:B------:R-:W1:Y:S01]  /*13f10*/  LDS.128 R8, [R12+0x14400] ;  /* 0x014400000c087984 */ /* 0x000e620000000c00 */
[----:B------:R-:W-:-:S02]  /*13f20*/  PRMT R94, R94, 0x5410, R15 ;  /* 0x000054105e5e7816 */ /* 0x000fc4000000000f */
[----:B------:R-:W-:Y:S01]  /*13f30*/  SHF.R.U64 R13, R58, 0x10, R59 ;  /* 0x000000103a0d7819 */ /* 0x000fe2000000123b */
[----:B------:R-:W-:Y:S01]  /*13f40*/  IMAD.U32 R30, R108, 0x10000, RZ ;  /* 0x000100006c1e7824 */ /* 0x000fe200078e00ff */
[----:B------:R-:W-:Y:S01]  /*13f50*/  SHF.R.U32.HI R56, RZ, 0x10, R57 ;  /* 0x00000010ff387819 */ /* 0x000fe20000011639 */
[----:B------:R-:W-:Y:S01]  /*13f60*/  IMAD.U32 R32, R94, 0x10000, RZ ;  /* 0x000100005e207824 */ /* 0x000fe200078e00ff */
[----:B------:R-:W-:Y:S02]  /*13f70*/  SHF.R.U32.HI R58, RZ, 0x10, R59 ;  /* 0x00000010ff3a7819 */ /* 0x000fe4000001163b */
[----:B------:R-:W-:Y:S02]  /*13f80*/  PRMT R106, R106, 0x5410, R25 ;  /* 0x000054106a6a7816 */ /* 0x000fe40000000019 */
        /* <DEDUP_REMOVED lines=27> */
[----:B------:R-:W-:Y:S02]  /*14140*/  IMAD.U32 R25, R107, 0x10000, RZ ;  /* 0x000100006b197824 */ /* 0x000fe400078e00ff */
[-C--:B------:R-:W-:Y:S01]  /*14150*/  FMUL.FTZ R28, R28, R13.reuse ;  /* 0x0000000d1c1c7220 */ /* 0x080fe20000410000 */
[----:B------:R-:W-:Y:S01]  /*14160*/  FFMA.FTZ R37, R24, R13, -R37 ;  /* 0x0000000d18257223 */ /* 0x000fe20000010825 */
[----:B------:R-:W-:Y:S01]  /*14170*/  LOP3.LUT R13, R108, 0xffff0000, RZ, 0xc0, !PT ;  /* 0xffff00006c0d7812 */ /* 0x000fe200078ec0ff */
[-C--:B------:R-:W-:Y:S01]  /*14180*/  FMUL.FTZ R35, R26, R25.reuse ;  /* 0x000000191a237220 */ /* 0x080fe20000410000 */
[----:B------:R-:W-:Y:S01]  /*14190*/  FFMA.FTZ R33, R14, R25, -R33 ;  /* 0x000000190e217223 */ /* 0x000fe20000010821 */
[----:B------:R-:W-:Y:S01]  /*141a0*/  LOP3.LUT R25, R94, 0xffff0000, RZ, 0xc0, !PT ;  /* 0xffff00005e197812 */ /* 0x000fe200078ec0ff */
[----:B------:R-:W-:Y:S01]  /*141b0*/  FFMA.FTZ R30, R24, R31, R28 ;  /* 0x0000001f181e7223 */ /* 0x000fe2000001001c */
        /* <DEDUP_REMOVED lines=13> */
[----:B------:R-:W-:Y:S02]  /*14290*/  IMAD.U32 R8, R106, 0x10000, RZ ;  /* 0x000100006a087824 */ /* 0x000fe400078e00ff */
        /* <DEDUP_REMOVED lines=30> */
.L_x_2507:
[----:B------:R-:W-:Y:S05]  /*14480*/  BSYNC B1 ;  /* 0x0000000000017941 */ /* 0x000fea0003800000 */
.L_x_2506:
[----:B------:R-:W-:Y:S05]  /*14490*/  @P3 BRA `(.L_x_2465) ;  /* 0x0000000c009c3947 */ /* 0x000fea0003800000 */
[----:B------:R0:W5:Y:S01]  /*144a0*/  LDL R42, [R1+0x7c] ;  /* 0x00007c00012a7983 */ /* 0x0001620000100800 */
[----:B----4-:R-:W4:Y:S01]  /*144b0*/  LDC R38, c[0x0][0x3d4] ;  /* 0x0000f500ff267b82 */ /* 0x010f220000000800 */
[----:B-123--:R-:W-:Y:S01]  /*144c0*/  SHF.R.S32.HI R5, RZ, 0x1f, R84 ;  /* 0x0000001fff057819 */ /* 0x00efe20000011454 */
[----:B------:R-:W-:Y:S01]  /*144d0*/  IMAD.SHL.U32 R4, R84, 0x40, RZ ;  /* 0x0000004054047824 */ /* 0x000fe200078e00ff */
[----:B------:R-:W-:Y:S02]  /*144e0*/  BSSY B1, `(.L_x_2510) ;  /* 0x0000073000017945 */ /* 0x000fe40003800000 */
[----:B------:R-:W-:Y:S02]  /*144f0*/  LEA.HI R5, R5, R84, RZ, 0x3 ;  /* 0x0000005405057211 */ /* 0x000fe400078f18ff */
[----:B------:R-:W-:-:S03]  /*14500*/  LOP3.LUT R37, R4, 0x1c0, RZ, 0xc0, !PT ;  /* 0x000001c004257812 */ /* 0x000fc600078ec0ff */
[----:B------:R-:W-:Y:S01]  /*14510*/  IMAD.SHL.U32 R5, R5, 0x40, RZ ;  /* 0x0000004005057824 */ /* 0x000fe200078e00ff */
[----:B-----5:R-:W-:-:S04]  /*14520*/  SHF.R.U32.HI R39, RZ, 0x3, R37 ;  /* 0x00000003ff277819 */ /* 0x020fc80000011625 */
[----:B------:R-:W-:Y:S02]  /*14530*/  LOP3.LUT R40, R5, 0xfffffe00, RZ, 0xc0, !PT ;  /* 0xfffffe0005287812 */ /* 0x000fe400078ec0ff */
[-C--:B----4-:R-:W-:Y:S02]  /*14540*/  ISETP.GE.AND P0, PT, R17, R38.reuse, PT ;  /* 0x000000261100720c */ /* 0x090fe40003f06270 */
[----:B------:R-:W-:-:S11]  /*14550*/  ISETP.GE.AND P1, PT, R19, R38, PT ;  /* 0x000000261300720c */ /* 0x000fd60003f26270 */
[----:B0-----:R-:W-:Y:S05]  /*14560*/  @P0 BRA `(.L_x_2511) ;  /* 0x0000000400a80947 */ /* 0x001fea0003800000 */
[----:B------:R-:W-:Y:S02]  /*14570*/  LEA.HI R21, R38, R21, RZ, 0x1d ;  /* 0x0000001526157211 */ /* 0x000fe400078fe8ff */
[----:B------:R-:W-:Y:S02]  /*14580*/  R2UR UR4, R42 ;  /* 0x000000002a0472ca */ /* 0x000fe400000e0000 */
        /* <DEDUP_REMOVED lines=11> */
[----:B------:R-:W-:-:S02]  /*14640*/  IADD3 R9, R4, R9, R40 ;  /* 0x0000000904097210 */ /* 0x000fc40007ffe028 */
[----:B------:R-:W0:Y:S01]  /*14650*/  LDS.128 R4, [R41] ;  /* 0x0000000029047984 */ /* 0x000e220000000c00 */
[----:B------:R-:W-:Y:S02]  /*14660*/  SHF.R.U64 R25, R72, 0x10, R73 ;  /* 0x0000001048197819 */ /* 0x000fe40000001249 */
        /* <DEDUP_REMOVED lines=9> */
[----:B------:R-:W-:-:S02]  /*14700*/  PRMT R99, R99, 0x5410, R64 ;  /* 0x0000541063637816 */ /* 0x000fc40000000040 */
[----:B------:R-:W-:Y:S02]  /*14710*/  SHF.R.U64 R21, R74, 0x10, R75 ;  /* 0x000000104a157819 */ /* 0x000fe4000000124b */
[----:B------:R-:W-:Y:S01]  /*14720*/  SHF.R.U32.HI R66, RZ, 0x10, R67 ;  /* 0x00000010ff427819 */ /* 0x000fe20000011643 */
[----:B------:R-:W-:Y:S01]  /*14730*/  IMAD.U32 R30, R99, 0x10000, RZ ;  /* 0x00010000631e7824 */ /* 0x000fe200078e00ff */
[----:B------:R-:W-:Y:S02]  /*14740*/  SHF.R.U32.HI R74, RZ, 0x10, R75 ;  /* 0x00000010ff4a7819 */ /* 0x000fe4000001164b */
[----:B------:R-:W-:Y:S02]  /*14750*/  PRMT R103, R103, 0x5410, R72 ;  /* 0x0000541067677816 */ /* 0x000fe40000000048 */
[----:B------:R-:W-:Y:S02]  /*14760*/  PRMT R100, R100, 0x5410, R13 ;  /* 0x0000541064647816 */ /* 0x000fe4000000000d */
[----:B------:R-:W-:-:S02]  /*14770*/  PRMT R101, R101, 0x5410, R66 ;  /* 0x0000541065657816 */ /* 0x000fc40000000042 */
[----:B------:R-:W-:Y:S02]  /*14780*/  PRMT R105, R105, 0x5410, R74 ;  /* 0x0000541069697816 */ /* 0x000fe4000000004a */
        /* <DEDUP_REMOVED lines=19> */
[----:B------:R-:W-:Y:S01]  /*148c0*/  FFMA.FTZ R34, R13, R29, R34 ;  /* 0x0000001d0d227223 */ /* 0x000fe20000010022 */
[----:B------:R-:W-:Y:S02]  /*148d0*/  IMAD.U32 R32, R101, 0x10000, RZ ;  /* 0x0001000065207824 */ /* 0x000fe400078e00ff */
[-C--:B------:R-:W-:Y:S01]  /*148e0*/  FMUL.FTZ R13, R25, R24.reuse ;  /* 0x00000018190d7220 */ /* 0x080fe20000410000 */
[----:B------:R-:W-:Y:S02]  /*148f0*/  IMAD.U32 R28, R105, 0x10000, RZ ;  /* 0x00010000691c7824 */ /* 0x000fe400078e00ff */
        /* <DEDUP_REMOVED lines=8> */
[----:B------:R-:W-:Y:S01]  /*14980*/  FMUL.FTZ R21, R8, R25 ;  /* 0x0000001908157220 */ /* 0x000fe20000410000 */
[----:B------:R-:W-:Y:S01]  /*14990*/  LOP3.LUT R24, R99, 0xffff0000, RZ, 0xc0, !PT ;  /* 0xffff000063187812 */ /* 0x000fe200078ec0ff */
[----:B------:R-:W-:Y:S01]  /*149a0*/  IMAD.U32 R26, R10, 0x10000, RZ ;  /* 0x000100000a1a7824 */ /* 0x000fe200078e00ff */
[----:B------:R-:W-:Y:S01]  /*149b0*/  LOP3.LUT R14, R103, 0xffff0000, RZ, 0xc0, !PT ;  /* 0xffff0000670e7812 */ /* 0x000fe200078ec0ff */
[-C--:B------:R-:W-:Y:S01]  /*149c0*/  FMUL.FTZ R27, R8, R13.reuse ;  /* 0x0000000d081b7220 */ /* 0x080fe20000410000 */
[----:B------:R-:W-:Y:S01]  /*149d0*/  FFMA.FTZ R28, R4, R13, -R21 ;  /* 0x0000000d041c7223 */ /* 0x000fe20000010815 */
[----:B------:R-:W-:-:S02]  /*149e0*/  IMAD.U32 R13, R100, 0x10000, RZ ;  /* 0x00010000640d7824 */ /* 0x000fc400078e00ff */
[C---:B------:R-:W-:Y:S01]  /*149f0*/  FMUL.FTZ R32, R9.reuse, R24 ;  /* 0x0000001809207220 */ /* 0x040fe20000410000 */
[-C--:B------:R-:W-:Y:S01]  /*14a00*/  FMUL.FTZ R9, R9, R14.reuse ;  /* 0x0000000e09097220 */ /* 0x080fe20000410000 */
        /* <DEDUP_REMOVED lines=13> */
[----:B------:R-:W-:Y:S02]  /*14ae0*/  LOP3.LUT R8, R101, 0xffff0000, RZ, 0xc0, !PT ;  /* 0xffff000065087812 */ /* 0x000fe400078ec0ff */
[----:B------:R-:W-:Y:S01]  /*14af0*/  LOP3.LUT R4, R105, 0xffff0000, RZ, 0xc0, !PT ;  /* 0xffff000069047812 */ /* 0x000fe200078ec0ff */
[-C--:B------:R-:W-:Y:S01]  /*14b00*/  FMUL.FTZ R10, R10, R5.reuse ;  /* 0x000000050a0a7220 */ /* 0x080fe20000410000 */
[----:B------:R-:W-:Y:S01]  /*14b10*/  FFMA.FTZ R13, R6, R5, -R13 ;  /* 0x00000005060d7223 */ /* 0x000fe2000001080d */
[C---:B------:R-:W-:Y:S01]  /*14b20*/  FMUL.FTZ R24, R11.reuse, R8 ;  /* 0x000000080b187220 */ /* 0x040fe20000410000 */
[----:B------:R-:W-:Y:S01]  /*14b30*/  F2FP.BF16.F32.PACK_AB R5, R32, R33 ;  /* 0x000000212005723e */ /* 0x000fe200000010ff */
[-C--:B------:R-:W-:Y:S01]  /*14b40*/  FMUL.FTZ R15, R11, R4.reuse ;  /* 0x000000040b0f7220 */ /* 0x080fe20000410000 */
[----:B------:R-:W-:Y:S01]  /*14b50*/  FFMA.FTZ R11, R6, R9, R10 ;  /* 0x00000009060b7223 */ /* 0x000fe2000001000a */
[C---:B------:R-:W-:Y:S01]  /*14b60*/  FFMA.FTZ R24, R7.reuse, R4, -R24 ;  /* 0x0000000407187223 */ /* 0x040fe20000010818 */
        /* <DEDUP_REMOVED lines=8> */
[----:B------:R-:W-:-:S05]  /*14bf0*/  F2FP.BF16.F32.PACK_AB R11, R36, R35 ;  /* 0x00000023240b723e */ /* 0x000fca00000010ff */
[----:B------:R0:W-:Y:S02]  /*14c00*/  STS.128 [R12+0x14400], R8 ;  /* 0x014400080c007388 */ /* 0x0001e40000000c00 */
.L_x_2511:
[----:B------:R-:W-:Y:S05]  /*14c10*/  BSYNC B1 ;  /* 0x0000000000017941 */ /* 0x000fea0003800000 */
.L_x_2510:
[----:B------:R-:W-:Y:S05]  /*14c20*/  @P1 BRA `(.L_x_2465) ;  /* 0x0000000400b81947 */ /* 0x000fea0003800000 */
[----:B------:R-:W-:Y:S02]  /*14c30*/  LEA.HI R20, R38, R20, RZ, 0x1d ;  /* 0x0000001426147211 */ /* 0x000fe400078fe8ff */
[----:B------:R-:W-:Y:S02]  /*14c40*/  LEA.HI R0, R0, R19, RZ, 0x6 ;  /* 0x0000001300007211 */ /* 0x000fe400078f30ff */
[----:B0-----:R-:W-:Y:S02]  /*14c50*/  LOP3.LUT R6, R37, 0x38, R3, 0xf8, !PT ;  /* 0x0000003825067812 */ /* 0x001fe400078ef803 */
[----:B------:R-:W-:Y:S01]  /*14c60*/  SHF.R.S32.HI R3, RZ, 0x1f, R20 ;  /* 0x0000001fff037819 */ /* 0x000fe20000011414 */
[----:B------:R-:W-:Y:S01]  /*14c70*/  IMAD.SHL.U32 R4, R0, 0x80, RZ ;  /* 0x0000008000047824 */ /* 0x000fe200078e00ff */
[----:B------:R-:W-:Y:S01]  /*14c80*/  R2UR UR4, R42 ;  /* 0x000000002a0472ca */ /* 0x000fe200000e0000 */
[----:B------:R-:W-:Y:S01]  /*14c90*/  IMAD.SHL.U32 R0, R20, 0x8, RZ ;  /* 0x0000000814007824 */ /* 0x000fe200078e00ff */
[----:B------:R-:W-:-:S02]  /*14ca0*/  LEA.HI R3, R3, R20, RZ, 0x3 ;  /* 0x0000001403037211 */ /* 0x000fc400078f18ff */
[-C--:B------:R-:W-:Y:S02]  /*14cb0*/  LOP3.LUT R6, R6, R39.reuse, RZ, 0x3c, !PT ;  /* 0x0000002706067212 */ /* 0x080fe400078e3cff */
[----:B------:R-:W-:Y:S01]  /*14cc0*/  LOP3.LUT R0, R37, 0x38, R0, 0xf8, !PT ;  /* 0x0000003825007812 */ /* 0x000fe200078ef800 */
[----:B------:R-:W-:Y:S01]  /*14cd0*/  IMAD.SHL.U32 R3, R3, 0x400, RZ ;  /* 0x0000040003037824 */ /* 0x000fe200078e00ff */
[----:B------:R-:W-:Y:S02]  /*14ce0*/  LOP3.LUT R5, R4, 0xffffe000, RZ, 0xc0, !PT ;  /* 0xffffe00004057812 */ /* 0x000fe400078ec0ff */
[----:B------:R-:W-:Y:S02]  /*14cf0*/  LOP3.LUT R0, R0, R39, RZ, 0x3c, !PT ;  /* 0x0000002700007212 */ /* 0x000fe400078e3cff */
[----:B------:R-:W-:Y:S02]  /*14d00*/  LOP3.LUT R3, R3, 0x7fffe000, RZ, 0xc0, !PT ;  /* 0x7fffe00003037812 */ /* 0x000fe400078ec0ff */
[----:B------:R-:W-:-:S02]  /*14d10*/  IADD3 R5, R6, R5, R40 ;  /* 0x0000000506057210 */ /* 0x000fc40007ffe028 */
[----:B------:R-:W-:Y:S02]  /*14d20*/  IADD3 R3, R0, R3, R40 ;  /* 0x0000000300037210 */ /* 0x000fe40007ffe028 */
[----:B------:R-:W-:Y:S02]  /*14d30*/  LEA R32, R5, UR4, 0x1 ;  /* 0x0000000405207c11 */ /* 0x000fe4000f8e08ff */
[----:B------:R-:W-:Y:S01]  /*14d40*/  SHF.R.U64 R25, R76, 0x10, R77 ;  /* 0x000000104c197819 */ /* 0x000fe2000000124d */
[----:B------:R-:W-:Y:S01]  /*14d50*/  IMAD R3, R3, 0x2, R16 ;  /* 0x0000000203037824 */ /* 0x000fe200078e0210 */
[----:B------:R-:W-:Y:S01]  /*14d60*/  SHF.R.U64 R15, R68, 0x10, R69 ;  /* 0x00000010440f7819 */ /* 0x000fe20000001245 */
[----:B------:R-:W0:Y:S01]  /*14d70*/  LDS.128 R4, [R32] ;  /* 0x0000000020047984 */ /* 0x000e220000000c00 */
[----:B------:R-:W-:Y:S02]  /*14d80*/  SHF.R.U32.HI R76, RZ, 0x10, R77 ;  /* 0x00000010ff4c7819 */ /* 0x000fe4000001164d */
[----:B------:R-:W-:Y:S01]  /*14d90*/  SHF.R.U32.HI R68, RZ, 0x10, R69 ;  /* 0x00000010ff447819 */ /* 0x000fe20000011645 */
[----:B------:R-:W1:Y:S01]  /*14da0*/  LDS.128 R8, [R3+0x14400] ;  /* 0x0144000003087984 */ /* 0x000e620000000c00 */
[----:B------:R-:W-:-:S02]  /*14db0*/  PRMT R91, R91, 0x5410, R76 ;  /* 0x000054105b5b7816 */ /* 0x000fc4000000004c */
[----:B------:R-:W-:Y:S02]  /*14dc0*/  PRMT R87, R87, 0x5410, R68 ;  /* 0x0000541057577816 */ /* 0x000fe40000000044 */
[----:B------:R-:W-:Y:S01]  /*14dd0*/  PRMT R90, R90, 0x5410, R25 ;  /* 0x000054105a5a7816 */ /* 0x000fe20000000019 */
[----:B------:R-:W-:Y:S01]  /*14de0*/  IMAD.U32 R25, R91, 0x10000, RZ ;  /* 0x000100005b197824 */ /* 0x000fe200078e00ff */
[----:B------:R-:W-:Y:S01]  /*14df0*/  SHF.R.U64 R21, R78, 0x10, R79 ;  /* 0x000000104e157819 */ /* 0x000fe2000000124f */
[----:B------:R-:W-:Y:S01]  /*14e00*/  IMAD.U32 R27, R87, 0x10000, RZ ;  /* 0x00010000571b7824 */ /* 0x000fe200078e00ff */
[----:B------:R-:W-:Y:S02]  /*14e10*/  SHF.R.U64 R13, R70, 0x10, R71 ;  /* 0x00000010460d7819 */ /* 0x000fe40000001247 */
[----:B------:R-:W-:Y:S02]  /*14e20*/  SHF.R.U32.HI R78, RZ, 0x10, R79 ;  /* 0x00000010ff4e7819 */ /* 0x000fe4000001164f */
[----:B------:R-:W-:-:S02]  /*14e30*/  SHF.R.U32.HI R70, RZ, 0x10, R71 ;  /* 0x00000010ff467819 */ /* 0x000fc40000011647 */
[----:B------:R-:W-:Y:S02]  /*14e40*/  PRMT R93, R93, 0x5410, R78 ;  /* 0x000054105d5d7816 */ /* 0x000fe4000000004e */
[----:B------:R-:W-:Y:S02]  /*14e50*/  PRMT R89, R89, 0x5410, R70 ;  /* 0x0000541059597816 */ /* 0x000fe40000000046 */
[----:B------:R-:W-:Y:S02]  /*14e60*/  PRMT R88, R88, 0x5410, R13 ;  /* 0x0000541058587816 */ /* 0x000fe4000000000d */
        /* <DEDUP_REMOVED lines=13> */
[----:B------:R-:W-:Y:S01]  /*14f40*/  LOP3.LUT R20, R87, 0xffff0000, RZ, 0xc0, !PT ;  /* 0xffff000057147812 */ /* 0x000fe200078ec0ff */
[----:B------:R-:W-:Y:S01]  /*14f50*/  FMUL.FTZ R35, R24, R29 ;  /* 0x0000001d18237220 */ /* 0x000fe20000410000 */
[C---:B------:R-:W-:Y:S01]  /*14f60*/  FFMA.FTZ R31, R12.reuse, R25, -R31 ;  /* 0x000000190c1f7223 */ /* 0x040fe2000001081f */
[----:B------:R-:W-:Y:S01]  /*14f70*/  FFMA.FTZ R33, R12, R27, R33 ;  /* 0x0000001b0c217223 */ /* 0x000fe20000010021 */
[----:B------:R-:W-:Y:S01]  /*14f80*/  LOP3.LUT R12, R91, 0xffff0000, RZ, 0xc0, !PT ;  /* 0xffff00005b0c7812 */ /* 0x000fe200078ec0ff */
[----:B------:R-:W-:-:S02]  /*14f90*/  IMAD.U32 R25, R93, 0x10000, RZ ;  /* 0x000100005d197824 */ /* 0x000fc400078e00ff */
[C---:B------:R-:W-:Y:S01]  /*14fa0*/  FMUL.FTZ R26, R9.reuse, R20 ;  /* 0x00000014091a7220 */ /* 0x040fe20000410000 */
[C---:B------:R-:W-:Y:S01]  /*14fb0*/  IMAD.U32 R21, R10.reuse, 0x10000, RZ ;  /* 0x000100000a157824 */ /* 0x040fe200078e00ff */
[----:B------:R-:W-:Y:S01]  /*14fc0*/  LOP3.LUT R10, R10, 0xffff0000, RZ, 0xc0, !PT ;  /* 0xffff00000a0a7812 */ /* 0x000fe200078ec0ff */
[-C--:B------:R-:W-:Y:S01]  /*14fd0*/  FMUL.FTZ R9, R9, R12.reuse ;  /* 0x0000000c09097220 */ /* 0x080fe20000410000 */
[-C--:B------:R-:W-:Y:S01]  /*14fe0*/  FMUL.FTZ R27, R24, R25.reuse ;  /* 0x00000019181b7220 */ /* 0x080fe20000410000 */
[----:B------:R-:W-:Y:S02]  /*14ff0*/  IMAD.U32 R24, R88, 0x10000, RZ ;  /* 0x0001000058187824 */ /* 0x000fe400078e00ff */
[C---:B------:R-:W-:Y:S01]  /*15000*/  FFMA.FTZ R26, R5.reuse, R12, -R26 ;  /* 0x0000000c051a7223 */ /* 0x040fe2000001081a */
[----:B------:R-:W-:Y:S01]  /*15010*/  FFMA.FTZ R20, R5, R20, R9 ;  /* 0x0000001405147223 */ /* 0x000fe20000010009 */
[C---:B------:R-:W-:Y:S01]  /*15020*/  FFMA.FTZ R35, R14.reuse, R25, -R35 ;  /* 0x000000190e237223 */ /* 0x040fe20000010823 */
[----:B------:R-:W-:Y:S01]  /*15030*/  FFMA.FTZ R27, R14, R29, R27 ;  /* 0x0000001d0e1b7223 */ /* 0x000fe2000001001b */
[----:B------:R-:W-:Y:S01]  /*15040*/  IMAD.U32 R12, R92, 0x10000, RZ ;  /* 0x000100005c0c7824 */ /* 0x000fe200078e00ff */
[----:B------:R-:W-:Y:S01]  /*15050*/  LOP3.LUT R9, R88, 0xffff0000, RZ, 0xc0, !PT ;  /* 0xffff000058097812 */ /* 0x000fe200078ec0ff */
[----:B------:R-:W-:-:S02]  /*15060*/  IMAD.U32 R13, R6, 0x10000, RZ ;  /* 0x00010000060d7824 */ /* 0x000fc400078e00ff */
[C---:B------:R-:W-:Y:S01]  /*15070*/  FMUL.FTZ R14, R21.reuse, R24 ;  /* 0x00000018150e7220 */ /* 0x040fe20000410000 */
[----:B------:R-:W-:Y:S01]  /*15080*/  LOP3.LUT R5, R92, 0xffff0000, RZ, 0xc0, !PT ;  /* 0xffff00005c057812 */ /* 0x000fe200078ec0ff */
[-C--:B------:R-:W-:Y:S01]  /*15090*/  FMUL.FTZ R28, R21, R12.reuse ;  /* 0x0000000c151c7220 */ /* 0x080fe20000410000 */
[----:B------:R-:W-:Y:S01]  /*150a0*/  LOP3.LUT R6, R6, 0xffff0000, RZ, 0xc0, !PT ;  /* 0xffff000006067812 */ /* 0x000fe200078ec0ff */
[----:B------:R-:W-:Y:S01]  /*150b0*/  FFMA.FTZ R21, R13, R12, -R14 ;  /* 0x0000000c0d157223 */ /* 0x000fe2000001080e */
[C---:B------:R-:W-:Y:S01]  /*150c0*/  FMUL.FTZ R25, R10.reuse, R9 ;  /* 0x000000090a197220 */ /* 0x040fe20000410000 */
[----:B------:R-:W-:Y:S01]  /*150d0*/  LOP3.LUT R14, R89, 0xffff0000, RZ, 0xc0, !PT ;  /* 0xffff0000590e7812 */ /* 0x000fe200078ec0ff */
[-C--:B------:R-:W-:Y:S01]  /*150e0*/  FMUL.FTZ R10, R10, R5.reuse ;  /* 0x000000050a0a7220 */ /* 0x080fe20000410000 */
[----:B------:R-:W-:Y:S01]  /*150f0*/  LOP3.LUT R12, R93, 0xffff0000, RZ, 0xc0, !PT ;  /* 0xffff00005d0c7812 */ /* 0x000fe200078ec0ff */
[----:B------:R-:W-:Y:S01]  /*15100*/  FFMA.FTZ R28, R13, R24, R28 ;  /* 0x000000180d1c7223 */ /* 0x000fe2000001001c */
[C---:B------:R-:W-:Y:S01]  /*15110*/  FFMA.FTZ R24, R6.reuse, R5, -R25 ;  /* 0x0000000506187223 */ /* 0x040fe20000010819 */
[----:B------:R-:W-:Y:S01]  /*15120*/  FFMA.FTZ R25, R6, R9, R10 ;  /* 0x0000000906197223 */ /* 0x000fe2000001000a */
[----:B------:R-:W-:-:S02]  /*15130*/  IMAD.U32 R15, R8, 0x10000, RZ ;  /* 0x00010000080f7824 */ /* 0x000fc400078e00ff */
[C---:B------:R-:W-:Y:S01]  /*15140*/  FMUL.FTZ R30, R11.reuse, R14 ;  /* 0x0000000e0b1e7220 */ /* 0x040fe20000410000 */
[-C--:B------:R-:W-:Y:S01]  /*15150*/  FMUL.FTZ R10, R11, R12.reuse ;  /* 0x0000000c0b0a7220 */ /* 0x080fe20000410000 */
[----:B------:R-:W-:Y:S01]  /*15160*/  LOP3.LUT R8, R8, 0xffff0000, RZ, 0xc0, !PT ;  /* 0xffff000008087812 */ /* 0x000fe200078ec0ff */
[C---:B------:R-:W-:Y:S01]  /*15170*/  IMAD.U32 R6, R86.reuse, 0x10000, RZ ;  /* 0x0001000056067824 */ /* 0x040fe200078e00ff */
[----:B------:R-:W-:Y:S01]  /*15180*/  LOP3.LUT R11, R86, 0xffff0000, RZ, 0xc0, !PT ;  /* 0xffff0000560b7812 */ /* 0x000fe200078ec0ff */
[C---:B------:R-:W-:Y:S01]  /*15190*/  IMAD.U32 R5, R90.reuse, 0x10000, RZ ;  /* 0x000100005a057824 */ /* 0x040fe200078e00ff */
[----:B------:R-:W-:Y:S01]  /*151a0*/  LOP3.LUT R9, R90, 0xffff0000, RZ, 0xc0, !PT ;  /* 0xffff00005a097812 */ /* 0x000fe200078ec0ff */
[C---:B------:R-:W-:Y:S02]  /*151b0*/  IMAD.U32 R0, R4.reuse, 0x10000, RZ ;  /* 0x0001000004007824 */ /* 0x040fe400078e00ff */
[C---:B------:R-:W-:Y:S01]  /*151c0*/  FFMA.FTZ R30, R7.reuse, R12, -R30 ;  /* 0x0000000c071e7223 */ /* 0x040fe2000001081e */
[----:B------:R-:W-:Y:S01]  /*151d0*/  FFMA.FTZ R14, R7, R14, R10 ;  /* 0x0000000e070e7223 */ /* 0x000fe2000001000a */
[----:B------:R-:W-:Y:S01]  /*151e0*/  LOP3.LUT R4, R4, 0xffff0000, RZ, 0xc0, !PT ;  /* 0xffff000004047812 */ /* 0x000fe200078ec0ff */
        /* <DEDUP_REMOVED lines=18> */
.L_x_2465:
[----:B------:R-:W-:Y:S05]  /*15310*/  BSYNC B0 ;  /* 0x0000000000007941 */ /* 0x000fea0003800000 */
.L_x_2413:
        /* <DEDUP_REMOVED lines=8> */
.L_x_2411:
[----:B------:R-:W2:Y:S02]  /*153a0*/  LDL R0, [R1+0x60] ;  /* 0x0000600001007983 */ /* 0x000ea40000100800 */
[----:B--2---:R-:W-:-:S13]  /*153b0*/  R2UR UR4, R0 ;  /* 0x00000000000472ca */ /* 0x004fda00000e0000 */
[----:B------:R-:W-:-:S05]  /*153c0*/  IMAD.U32 R0, RZ, RZ, UR4 ;  /* 0x00000004ff007e24 */ /* 0x000fca000f8e00ff */
[----:B------:R-:W-:-:S13]  /*153d0*/  ISETP.NE.AND P0, PT, R0, 0x3, PT ;  /* 0x000000030000780c */ /* 0x000fda0003f05270 */
[----:B------:R-:W-:Y:S05]  /*153e0*/  @!P0 BRA `(.L_x_2512) ;  /* 0x0000000000048947 */ /* 0x000fea0003800000 */
[----:B------:R-:W-:Y:S01]  /*153f0*/  BPT.TRAP 0x1 ;  /* 0x000000040000795c */ /* 0x000fe20000300000 */
.L_x_2512:
[----:B------:R-:W-:Y:S01]  /*15400*/  IMAD R0, R214, 0x8, R16 ;  /* 0x00000008d6007824 */ /* 0x000fe200078e0210 */
[----:B01----:R-:W-:-:S04]  /*15410*/  SHF.L.U32 R3, R219, 0x1f, RZ ;  /* 0x0000001fdb037819 */ /* 0x003fc800000006ff */
[----:B------:R0:W1:Y:S01]  /*15420*/  SYNCS.PHASECHK.TRANS64.TRYWAIT P2, [R0+URZ+0x38830], R3 ;  /* 0x03883003000075a7 */ /* 0x000062000804017f */
[----:B------:R-:W-:Y:S05]  /*15430*/  @!P0 BRA `(.L_x_2513) ;  /* 0x0000000000048947 */ /* 0x000fea0003800000 */
[----:B------:R-:W-:Y:S01]  /*15440*/  BPT.TRAP 0x1 ;  /* 0x000000040000795c */ /* 0x000fe20000300000 */
.L_x_2513:
[----:B---34-:R-:W2:Y:S01]  /*15450*/  S2R R4, SR_TID.X ;  /* 0x0000000000047919 */ /* 0x018ea20000002100 */
[----:B------:R-:W-:Y:S01]  /*15460*/  IMAD.MOV.U32 R151, RZ, RZ, RZ ;  /* 0x000000ffff977224 */ /* 0x000fe200078e00ff */
[----:B--2---:R-:W-:-:S04]  /*15470*/  LOP3.LUT R4, R4, 0x7f, RZ, 0xc0, !PT ;  /* 0x0000007f04047812 */ /* 0x004fc800078ec0ff */
[----:B------:R-:W-:Y:S01]  /*15480*/  ISETP.NE.AND P1, PT, R4, RZ, PT ;  /* 0x000000ff0400720c */ /* 0x000fe20003f25270 */
[----:B-1----:R-:W-:-:S12]  /*15490*/  @P2 BRA `(.L_x_2514) ;  /* 0x0000000000082947 */ /* 0x002fd80003800000 */
[----:B------:R-:W1:Y:S02]  /*154a0*/  SYNCS.PHASECHK.TRANS64.TRYWAIT P2, [R0+URZ+0x38830], R3 ;  /* 0x03883003000075a7 */ /* 0x000e64000804017f */
[----:B-1----:R-:W-:Y:S05]  /*154b0*/  @!P2 BRA `(.L_x_2515) ;  /* 0x000001a00078a947 */ /* 0x002fea0003800000 */
.L_x_2514:
[----:B------:R-:W-:Y:S05]  /*154c0*/  WARPSYNC.ALL ;  /* 0x0000000000007948 */ /* 0x000fea0003800000 */
[----:B01----:R-:W-:Y:S01]  /*154d0*/  VIADD R3, R16, 0x24400 ;  /* 0x0002440010037836 */ /* 0x003fe20000000000 */
[----:B------:R-:W-:Y:S01]  /*154e0*/  R2UR UR12, R2 ;  /* 0x00000000020c72ca */ /* 0x000fe200000e0000 */
[----:B------:R-:W-:Y:S01]  /*154f0*/  WARPGROUP.ARRIVE ;  /* 0x00000000000079c5 */ /* 0x000fe20000000000 */
        /* <DEDUP_REMOVED lines=12> */
[----:B------:R-:W-:-:S03]  /*155c0*/  ULOP3.LUT UR12, UR12, 0x10000, URZ, 0xfc, !UPT ;  /* 0x000100000c0c7892 */ /* 0x000fc6000f8efc3f */
[----:B------:R-:W-:Y:S01]  /*155d0*/  IMAD R2, R214, 0xa00, R222 ;  /* 0x00000a00d6027824 */ /* 0x000fe200078e02de */
[----:B------:R-:W-:-:S03]  /*155e0*/  R2UR UR11, R3 ;  /* 0x00000000030b72ca */ /* 0x000fc600000e0000 */
[----:B------:R-:W-:Y:S01]  /*155f0*/  UMOV UR8, UR12 ;  /* 0x0000000c00087c82 */ /* 0x000fe20008000000 */
[C---:B------:R-:W-:Y:S01]  /*15600*/  R2UR UR10, R2.reuse ;  /* 0x00000000020a72ca */ /* 0x040fe200000e0000 */
[C---:B------:R-:W-:Y:S01]  /*15610*/  VIADD R4, R2.reuse, 0x80 ;  /* 0x0000008002047836 */ /* 0x040fe20000000000 */
[----:B------:R-:W-:Y:S01]  /*15620*/  UMOV UR4, UR8 ;  /* 0x0000000800047c82 */ /* 0x000fe20008000000 */
[----:B------:R-:W-:Y:S02]  /*15630*/  VIADD R6, R2, 0x200 ;  /* 0x0000020002067836 */ /* 0x000fe40000000000 */
[----:B------:R-:W-:Y:S01]  /*15640*/  IMAD.U32 R8, RZ, RZ, UR8 ;  /* 0x00000008ff087e24 */ /* 0x000fe2000f8e00ff */
[----:B------:R-:W-:Y:S01]  /*15650*/  R2UR UR6, R4 ;  /* 0x00000000040672ca */ /* 0x000fe200000e0000 */
[----:B------:R-:W-:-:S03]  /*15660*/  VIADD R4, R2, 0x100 ;  /* 0x0000010002047836 */ /* 0x000fc60000000000 */
[----:B------:R0:W-:Y:S03]  /*15670*/  STL.64 [R1+0x48], R8 ;  /* 0x0000480801007387 */ /* 0x0001e60000100a00 */
[----:B------:R-:W-:Y:S01]  /*15680*/  HGMMA.64x16x16.F32.BF16 R56, gdesc[UR8], RZ, !UPT, gsb0 ;  /* 0x00200000083879f0 */ /* 0x000fe2000c0018ff */
[----:B------:R-:W-:Y:S01]  /*15690*/  R2UR UR10, R6 ;  /* 0x00000000060a72ca */ /* 0x000fe200000e0000 */
[----:B------:R-:W-:Y:S01]  /*156a0*/  VIADD R6, R2, 0x202 ;  /* 0x0000020202067836 */ /* 0x000fe20000000000 */
[----:B------:R-:W-:Y:S01]  /*156b0*/  R2UR UR11, R7 ;  /* 0x00000000070b72ca */ /* 0x000fe200000e0000 */
[----:B------:R-:W-:Y:S02]  /*156c0*/  IMAD.MOV.U32 R7, RZ, RZ, 0x40000040 ;  /* 0x40000040ff077424 */ /* 0x000fe400078e00ff */
[----:B0-----:R-:W-:Y:S01]  /*156d0*/  IMAD.U32 R9, RZ, RZ, UR17 ;  /* 0x00000011ff097e24 */ /* 0x001fe2000f8e00ff */
[----:B------:R-:W-:-:S02]  /*156e0*/  WARPGROUP.DEPBAR.LE gsb0, 0x0 ;  /* 0x00008000000079c5 */ /* 0x000fc40000010000 */
[----:B------:R-:W-:-:S06]  /*156f0*/  WARPGROUP.ARRIVE ;  /* 0x00000000000079c5 */ /* 0x000fcc0000000000 */
[----:B------:R-:W-:Y:S01]  /*15700*/  HGMMA.64x16x16.F32.BF16 R48, gdesc[UR4], RZ, !UPT, gsb0 ;  /* 0x00200000043079f0 */ /* 0x000fe2000c0018ff */
[----:B------:R-:W-:Y:S01]  /*15710*/  R2UR UR6, R4 ;  /* 0x00000000040672ca */ /* 0x000fe200000e0000 */
[----:B------:R-:W-:Y:S01]  /*15720*/  UMOV UR4, UR8 ;  /* 0x0000000800047c82 */ /* 0x000fe20008000000 */
[----:B------:R-:W-:Y:S01]  /*15730*/  R2UR UR7, R5 ;  /* 0x00000000050772ca */ /* 0x000fe200000e0000 */
[----:B------:R-:W-:Y:S01]  /*15740*/  UMOV UR5, UR9 ;  /* 0x0000000900057c82 */ /* 0x000fe20008000000 */
[----:B------:R-:W-:Y:S02]  /*15750*/  VIADD R4, R2, 0x180 ;  /* 0x0000018002047836 */ /* 0x000fe40000000000 */
[----:B------:R-:W-:Y:S01]  /*15760*/  IMAD.MOV.U32 R5, RZ, RZ, 0x40000040 ;  /* 0x40000040ff057424 */ /* 0x000fe200078e00ff */
[----:B------:R-:W-:Y:S02]  /*15770*/  WARPGROUP.DEPBAR.LE gsb0, 0x0 ;  /* 0x00008000000079c5 */ /* 0x000fe40000010000 */
[----:B-----5:R-:W-:-:S06]  /*15780*/  WARPGROUP.ARRIVE ;  /* 0x00000000000079c5 */ /* 0x020fcc0000000000 */
[----:B------:R-:W-:Y:S01]  /*15790*/  HGMMA.64x16x16.F32.BF16 R40, gdesc[UR4], RZ, !UPT, gsb0 ;  /* 0x00200000042879f0 */ /* 0x000fe2000c0018ff */
        /* <DEDUP_REMOVED lines=12> */
[----:B------:R-:W-:Y:S01]  /*15860*/  HGMMA.64x16x16.F32.BF16 R32, gdesc[UR4], RZ, !UPT, gsb0 ;  /* 0x00200000042079f0 */ /* 0x000fe2000c0018ff */
        /* <DEDUP_REMOVED lines=157> */
[----:B------:R-:W-:-:S05]  /*16240*/  IMAD.U32 R8, RZ, RZ, UR16 ;  /* 0x00000010ff087e24 */ /* 0x000fca000f8e00ff */
        /* <DEDUP_REMOVED lines=193> */
[----:B------:R-:W-:Y:S01]  /*16e60*/  IMAD.U32 R8, RZ, RZ, UR16 ;  /* 0x00000010ff087e24 */ /* 0x000fe2000f8e00ff */
[----:B------:R-:W-:Y:S01]  /*16e70*/  UIADD3 UR56, UR12, 0x804, URZ ;  /* 0x000008040c387890 */ /* 0x000fe2000fffe03f */
[----:B------:R-:W-:Y:S01]  /*16e80*/  UMOV UR57, 0x40000040 ;  /* 0x4000004000397882 */ /* 0x000fe20000000000 */
[----:B------:R-:W-:Y:S02]  /*16e90*/  UIADD3 UR52, UR12, 0x806, URZ ;  /* 0x000008060c347890 */ /* 0x000fe4000fffe03f */
[----:B------:R0:W-:Y:S01]  /*16ea0*/  STL.64 [R1+0x8], R8 ;  /* 0x0000080801007387 */ /* 0x0001e20000100a00 */
[----:B------:R-:W-:Y:S01]  /*16eb0*/  UMOV UR53, 0x40000040 ;  /* 0x4000004000357882 */ /* 0x000fe20000000000 */
[----:B------:R-:W-:Y:S01]  /*16ec0*/  UIADD3 UR48, UR12, 0xc00, URZ ;  /* 0x00000c000c307890 */ /* 0x000fe2000fffe03f */
[----:B------:R-:W-:Y:S01]  /*16ed0*/  UMOV UR49, 0x40000040 ;  /* 0x4000004000317882 */ /* 0x000fe20000000000 */
[----:B------:R-:W-:Y:S01]  /*16ee0*/  UIADD3 UR44, UR12, 0xc02, URZ ;  /* 0x00000c020c2c7890 */ /* 0x000fe2000fffe03f */
[----:B------:R-:W-:Y:S01]  /*16ef0*/  UMOV UR45, 0x40000040 ;  /* 0x40000040002d7882 */ /* 0x000fe20000000000 */
[----:B------:R-:W-:Y:S01]  /*16f00*/  UIADD3 UR40, UR12, 0xc04, URZ ;  /* 0x00000c040c287890 */ /* 0x000fe2000fffe03f */
[----:B------:R-:W-:Y:S01]  /*16f10*/  UMOV UR41, 0x40000040 ;  /* 0x4000004000297882 */ /* 0x000fe20000000000 */
[----:B0-----:R-:W2:Y:S04]  /*16f20*/  LDL R9, [R1+0x68] ;  /* 0x0000680001097983 */ /* 0x001ea80000100800 */
[----:B------:R-:W3:Y:S01]  /*16f30*/  LDL R8, [R1+0x64] ;  /* 0x0000640001087983 */ /* 0x000ee20000100800 */
[----:B------:R-:W-:-:S02]  /*16f40*/  WARPGROUP.DEPBAR.LE gsb0, 0x0 ;  /* 0x00008000000079c5 */ /* 0x000fc40000010000 */
[----:B------:R-:W-:-:S06]  /*16f50*/  WARPGROUP.ARRIVE ;  /* 0x00000000000079c5 */ /* 0x000fcc0000000000 */
[----:B------:R-:W-:Y:S01]  /*16f60*/  HGMMA.64x16x16.F32.BF16 R24, gdesc[UR8], R24, gsb0 ;  /* 0x00200000081879f0 */ /* 0x000fe20008001818 */
[----:B------:R-:W-:Y:S01]  /*16f70*/  UMOV UR8, UR16 ;  /* 0x0000001000087c82 */ /* 0x000fe20008000000 */
[----:B------:R-:W-:Y:S01]  /*16f80*/  UMOV UR9, UR17 ;  /* 0x0000001100097c82 */ /* 0x000fe20008000000 */
[----:B------:R-:W-:Y:S01]  /*16f90*/  UMOV UR4, UR8 ;  /* 0x0000000800047c82 */ /* 0x000fe20008000000 */
[----:B------:R-:W-:Y:S01]  /*16fa0*/  UMOV UR5, UR9 ;  /* 0x0000000900057c82 */ /* 0x000fe20008000000 */
[----:B------:R-:W-:Y:S02]  /*16fb0*/  R2UR UR10, R6 ;  /* 0x00000000060a72ca */ /* 0x000fe400000e0000 */
[----:B------:R-:W-:Y:S01]  /*16fc0*/  R2UR UR11, R7 ;  /* 0x00000000070b72ca */ /* 0x000fe200000e0000 */
[----:B------:R-:W-:Y:S02]  /*16fd0*/  WARPGROUP.DEPBAR.LE gsb0, 0x0 ;  /* 0x00008000000079c5 */ /* 0x000fe40000010000 */
[----:B------:R-:W-:-:S06]  /*16fe0*/  WARPGROUP.ARRIVE ;  /* 0x00000000000079c5 */ /* 0x000fcc0000000000 */
[----:B------:R-:W-:Y:S01]  /*16ff0*/  HGMMA.64x16x16.F32.BF16 R56, gdesc[UR16], R56, gsb0 ;  /* 0x00200000103879f0 */ /* 0x000fe20008001838 */
[----:B------:R-:W-:Y:S02]  /*17000*/  UMOV UR17, 0x40000040 ;  /* 0x4000004000117882 */ /* 0x000fe40000000000 */
[----:B------:R-:W-:Y:S02]  /*17010*/  WARPGROUP.DEPBAR.LE gsb0, 0x0 ;  /* 0x00008000000079c5 */ /* 0x000fe40000010000 */
[----:B------:R-:W-:Y:S01]  /*17020*/  WARPGROUP.ARRIVE ;  /* 0x00000000000079c5 */ /* 0x000fe20000000000 */
[----:B------:R-:W-:Y:S01]  /*17030*/  UMOV UR15, UR17 ;  /* 0x00000011000f7c82 */ /* 0x000fe20008000000 */
[----:B------:R-:W-:Y:S02]  /*17040*/  VIADD R6, R2, 0x702 ;  /* 0x0000070202067836 */ /* 0x000fe40000000000 */
[----:B------:R-:W-:Y:S02]  /*17050*/  IMAD.MOV.U32 R7, RZ, RZ, 0x40000040 ;  /* 0x40000040ff077424 */ /* 0x000fe400078e00ff */
[----:B------:R-:W-:Y:S01]  /*17060*/  HGMMA.64x16x16.F32.BF16 R48, gdesc[UR4], R48, gsb0 ;  /* 0x00200000043079f0 */ /* 0x000fe20008001830 */
[----:B------:R-:W-:Y:S01]  /*17070*/  R2UR UR6, R4 ;  /* 0x00000000040672ca */ /* 0x000fe200000e0000 */
[----:B------:R-:W-:Y:S01]  /*17080*/  UMOV UR4, UR8 ;  /* 0x0000000800047c82 */ /* 0x000fe20008000000 */
[----:B------:R-:W-:Y:S01]  /*17090*/  R2UR UR7, R5 ;  /* 0x00000000050772ca */ /* 0x000fe200000e0000 */
[----:B------:R-:W-:Y:S01]  /*170a0*/  UMOV UR5, UR9 ;  /* 0x0000000900057c82 */ /* 0x000fe20008000000 */
[----:B------:R-:W-:-:S02]  /*170b0*/  VIADD R4, R2, 0x680 ;  /* 0x0000068002047836 */ /* 0x000fc40000000000 */
[----:B------:R-:W-:Y:S01]  /*170c0*/  IMAD.MOV.U32 R5, RZ, RZ, 0x40000040 ;  /* 0x40000040ff057424 */ /* 0x000fe200078e00ff */
[----:B------:R-:W-:Y:S01]  /*170d0*/  UIADD3 UR36, UR12, 0xc06, URZ ;  /* 0x00000c060c247890 */ /* 0x000fe2000fffe03f */
[----:B------:R-:W-:Y:S01]  /*170e0*/  UMOV UR37, 0x40000040 ;  /* 0x4000004000257882 */ /* 0x000fe20000000000 */
[----:B------:R-:W-:Y:S02]  /*170f0*/  IMAD R3, R148, -0x50, R227 ;  /* 0xffffffb094037824 */ /* 0x000fe400078e02e3 */
[----:B------:R-:W-:Y:S01]  /*17100*/  IMAD.U32 R11, RZ, RZ, UR17 ;  /* 0x00000011ff0b7e24 */ /* 0x000fe2000f8e00ff */
        /* <DEDUP_REMOVED lines=17> */
[----:B------:R-:W-:Y:S02]  /*17220*/  R2UR UR6, R4 ;  /* 0x00000000040672ca */ /* 0x000fe400000e0000 */
[----:B------:R-:W-:-:S04]  /*17230*/  R2UR UR7, R5 ;  /* 0x00000000050772ca */ /* 0x000fc800000e0000 */
[----:B------:R-:W-:Y:S01]  /*17240*/  UMOV UR16, UR4 ;  /* 0x0000000400107c82 */ /* 0x000fe20008000000 */
[----:B------:R-:W-:Y:S02]  /*17250*/  WARPGROUP.DEPBAR.LE gsb0, 0x0 ;  /* 0x00008000000079c5 */ /* 0x000fe40000010000 */
[----:B------:R-:W-:Y:S01]  /*17260*/  WARPGROUP.ARRIVE ;  /* 0x00000000000079c5 */ /* 0x000fe20000000000 */
[----:B------:R-:W-:Y:S01]  /*17270*/  UMOV UR14, UR16 ;  /* 0x00000010000e7c82 */ /* 0x000fe20008000000 */
[----:B------:R-:W-:Y:S01]  /*17280*/  UMOV UR5, UR15 ;  /* 0x0000000f00057c82 */ /* 0x000fe20008000000 */
[----:B------:R-:W-:Y:S02]  /*17290*/  VIADD R4, R2, 0x602 ;  /* 0x0000060202047836 */ /* 0x000fe40000000000 */
[----:B------:R-:W-:Y:S01]  /*172a0*/  IMAD.MOV.U32 R5, RZ, RZ, 0x40000040 ;  /* 0x40000040ff057424 */ /* 0x000fe200078e00ff */
[----:B------:R-:W-:Y:S01]  /*172b0*/  HGMMA.64x16x16.F32.BF16 R24, gdesc[UR8], R24, gsb0 ;  /* 0x00200000081879f0 */ /* 0x000fe20008001818 */
[----:B------:R-:W-:-:S02]  /*172c0*/  IMAD.U32 R10, RZ, RZ, UR16 ;  /* 0x00000010ff0a7e24 */ /* 0x000fc4000f8e00ff */
[----:B------:R-:W-:Y:S02]  /*172d0*/  WARPGROUP.DEPBAR.LE gsb0, 0x0 ;  /* 0x00008000000079c5 */ /* 0x000fe40000010000 */
[----:B------:R-:W-:-:S06]  /*172e0*/  WARPGROUP.ARRIVE ;  /* 0x00000000000079c5 */ /* 0x000fcc0000000000 */
[----:B------:R-:W-:Y:S01]  /*172f0*/  HGMMA.64x16x16.F32.BF16 R56, gdesc[UR16], R56, gsb0 ;  /* 0x00200000103879f0 */ /* 0x000fe20008001838 */
[----:B------:R-:W-:Y:S02]  /*17300*/  UMOV UR4, UR14 ;  /* 0x0000000e00047c82 */ /* 0x000fe40008000000 */
[----:B------:R-:W-:Y:S02]  /*17310*/  WARPGROUP.DEPBAR.LE gsb0, 0x0 ;  /* 0x00008000000079c5 */ /* 0x000fe40000010000 */
[----:B------:R-:W-:-:S06]  /*17320*/  WARPGROUP.ARRIVE ;  /* 0x00000000000079c5 */ /* 0x000fcc0000000000 */
[----:B------:R-:W-:Y:S01]  /*17330*/  HGMMA.64x16x16.F32.BF16 R48, gdesc[UR4], R48, gsb0 ;  /* 0x00200000043079f0 */ /* 0x000fe20008001830 */
        /* <DEDUP_REMOVED lines=245> */
[C---:B------:R-:W-:Y:S01]  /*18290*/  VIADD R4, R2.reuse, 0x806 ;  /* 0x0000080602047836 */ /* 0x040fe20000000000 */
[----:B------:R-:W-:Y:S01]  /*182a0*/  UMOV UR4, UR36 ;  /* 0x0000002400047c82 */ /* 0x000fe20008000000 */
[----:B------:R-:W-:Y:S01]  /*182b0*/  IMAD.MOV.U32 R5, RZ, RZ, 0x40000040 ;  /* 0x40000040ff057424 */ /* 0x000fe200078e00ff */
[----:B------:R-:W-:Y:S01]  /*182c0*/  UMOV UR5, UR37 ;  /* 0x0000002500057c82 */ /* 0x000fe20008000000 */
[----:B------:R-:W-:Y:S01]  /*182d0*/  VIADD R6, R2, 0x906 ;  /* 0x0000090602067836 */ /* 0x000fe20000000000 */
[----:B------:R-:W-:Y:S01]  /*182e0*/  R2UR UR6, R4 ;  /* 0x00000000040672ca */ /* 0x000fe200000e0000 */
[----:B------:R-:W-:Y:S01]  /*182f0*/  IMAD.MOV.U32 R7, RZ, RZ, 0x40000040 ;  /* 0x40000040ff077424 */ /* 0x000fe200078e00ff */
[----:B------:R-:W-:Y:S01]  /*18300*/  R2UR UR7, R5 ;  /* 0x00000000050772ca */ /* 0x000fe200000e0000 */
[----:B------:R-:W-:Y:S01]  /*18310*/  STL.64 [R1], R10 ;  /* 0x0000000a01007387 */ /* 0x000fe20000100a00 */
[----:B------:R-:W-:Y:S01]  /*18320*/  @!P1 VIADD R0, R0, 0x38840 ;  /* 0x0003884000009836 */ /* 0x000fe20000000000 */
[----:B------:R-:W-:Y:S01]  /*18330*/  ULDC UR38, c[0x0][0x988] ;  /* 0x0002620000267ab9 */ /* 0x000fe20000000800 */
[----:B------:R-:W-:Y:S01]  /*18340*/  ULDC UR39, c[0x0][0x988] ;  /* 0x0002620000277ab9 */ /* 0x000fe20000000800 */
[----:B------:R-:W-:-:S02]  /*18350*/  WARPGROUP.DEPBAR.LE gsb0, 0x0 ;  /* 0x00008000000079c5 */ /* 0x000fc40000010000 */
        /* <DEDUP_REMOVED lines=15> */
[----:B------:R-:W-:Y:S01]  /*18450*/  IADD3 R4, -R224, 0x51, R3 ;  /* 0x00000051e0047810 */ /* 0x000fe20007ffe103 */
[----:B------:R-:W-:Y:S02]  /*18460*/  VIADD R3, R3, 0x50 ;  /* 0x0000005003037836 */ /* 0x000fe40000000000 */
[----:B--2---:R-:W-:Y:S02]  /*18470*/  IMAD R6, R225, 0x80, R9 ;  /* 0x00000080e1067824 */ /* 0x004fe400078e0209 */
[----:B---3--:R-:W-:Y:S01]  /*18480*/  IMAD R5, R8, -0x2, R4 ;  /* 0xfffffffe08057824 */ /* 0x008fe200078e0204 */
[----:B------:R-:W-:-:S02]  /*18490*/  WARPGROUP.DEPBAR.LE gsb0, 0x0 ;  /* 0x00008000000079c5 */ /* 0x000fc40000010000 */
[----:B------:R-:W-:-:S06]  /*184a0*/  WARPGROUP.ARRIVE ;  /* 0x00000000000079c5 */ /* 0x000fcc0000000000 */
[----:B------:R-:W-:Y:S01]  /*184b0*/  HGMMA.64x16x16.F32.BF16 R32, gdesc[UR4], R32, gsb0 ;  /* 0x00200000042079f0 */ /* 0x000fe20008001820 */
[----:B------:R-:W-:Y:S01]  /*184c0*/  IMAD R4, R8, -0x2, R3 ;  /* 0xfffffffe08047824 */ /* 0x000fe200078e0203 */
[----:B------:R-:W-:Y:S01]  /*184d0*/  IADD3 R3, R5, 0x8, R6 ;  /* 0x0000000805037810 */ /* 0x000fe20007ffe006 */
[----:B------:R-:W-:-:S03]  /*184e0*/  VIADD R2, R2, 0x986 ;  /* 0x0000098602027836 */ /* 0x000fc60000000000 */
[----:B------:R-:W-:Y:S01]  /*184f0*/  VIMNMX R7, R4, R3, PT ;  /* 0x0000000304077248 */ /* 0x000fe20003fe0100 */
[----:B------:R-:W-:Y:S01]  /*18500*/  IMAD.MOV.U32 R3, RZ, RZ, 0x40000040 ;  /* 0x40000040ff037424 */ /* 0x000fe200078e00ff */
[----:B------:R-:W-:Y:S02]  /*18510*/  R2UR UR6, R2 ;  /* 0x00000000020672ca */ /* 0x000fe400000e0000 */
[----:B------:R-:W-:Y:S02]  /*18520*/  ISETP.GT.AND P2, PT, R7, RZ, PT ;  /* 0x000000ff0700720c */ /* 0x000fe40003f44270 */
[----:B------:R-:W-:Y:S02]  /*18530*/  R2UR UR7, R3 ;  /* 0x00000000030772ca */ /* 0x000fe400000e0000 */
[C---:B------:R-:W-:Y:S02]  /*18540*/  ISETP.GT.AND P3, PT, R7.reuse, 0x1, PT ;  /* 0x000000010700780c */ /* 0x040fe40003f64270 */
[----:B------:R-:W-:-:S02]  /*18550*/  ISETP.GT.AND P4, PT, R7, 0x8, PT ;  /* 0x000000080700780c */ /* 0x000fc40003f84270 */
[----:B------:R-:W-:Y:S02]  /*18560*/  FSEL R58, R58, -INF , P2 ;  /* 0xff8000003a3a7808 */ /* 0x000fe40001000000 */
[----:B------:R-:W-:Y:S02]  /*18570*/  FSEL R59, R59, -INF , P3 ;  /* 0xff8000003b3b7808 */ /* 0x000fe40001800000 */
[C---:B------:R-:W-:Y:S02]  /*18580*/  ISETP.GT.AND P2, PT, R7.reuse, 0x9, PT ;  /* 0x000000090700780c */ /* 0x040fe40003f44270 */
[----:B------:R-:W-:Y:S02]  /*18590*/  FSEL R62, R62, -INF , P4 ;  /* 0xff8000003e3e7808 */ /* 0x000fe40002000000 */
[----:B------:R-:W-:Y:S01]  /*185a0*/  FMNMX.FTZ R3, R58, R59, !PT ;  /* 0x0000003b3a037209 */ /* 0x000fe20007810000 */
[----:B------:R-:W-:Y:S01]  /*185b0*/  UMOV UR4, UR36 ;  /* 0x0000002400047c82 */ /* 0x000fe20008000000 */
[----:B------:R-:W-:Y:S01]  /*185c0*/  UMOV UR5, UR37 ;  /* 0x0000002500057c82 */ /* 0x000fe20008000000 */
[----:B------:R-:W-:-:S02]  /*185d0*/  ISETP.GT.AND P3, PT, R7, 0x10, PT ;  /* 0x000000100700780c */ /* 0x000fc40003f64270 */
[----:B------:R-:W-:Y:S02]  /*185e0*/  FSEL R64, R63, -INF , P2 ;  /* 0xff8000003f407808 */ /* 0x000fe40001000000 */
[----:B------:R-:W-:Y:S02]  /*185f0*/  FMNMX.FTZ R3, R62, R3, !PT ;  /* 0x000000033e037209 */ /* 0x000fe40007810000 */
[----:B------:R-:W-:Y:S02]  /*18600*/  ISETP.GT.AND P2, PT, R7, 0x11, PT ;  /* 0x000000110700780c */ /* 0x000fe40003f44270 */
[----:B------:R-:W-:Y:S02]  /*18610*/  FSEL R50, R50, -INF , P3 ;  /* 0xff80000032327808 */ /* 0x000fe40001800000 */
[----:B------:R-:W-:Y:S01]  /*18620*/  FMNMX.FTZ R3, R64, R3, !PT ;  /* 0x0000000340037209 */ /* 0x000fe20007810000 */
[----:B------:R-:W-:Y:S02]  /*18630*/  WARPGROUP.DEPBAR.LE gsb0, 0x0 ;  /* 0x00008000000079c5 */ /* 0x000fe40000010000 */
[----:B------:R-:W-:-:S06]  /*18640*/  WARPGROUP.ARRIVE ;  /* 0x00000000000079c5 */ /* 0x000fcc0000000000 */
[----:B------:R-:W-:Y:S01]  /*18650*/  HGMMA.64x16x16.F32.BF16 R24, gdesc[UR4], R24, gsb0 ;  /* 0x00200000041879f0 */ /* 0x000fe20008001818 */
[----:B------:R-:W-:Y:S01]  /*18660*/  ISETP.GT.AND P3, PT, R7, 0x18, PT ;  /* 0x000000180700780c */ /* 0x000fe20003f64270 */
[----:B------:R-:W-:Y:S01]  /*18670*/  ULDC UR4, c[0x0][0x988] ;  /* 0x0002620000047ab9 */ /* 0x000fe20000000800 */
        /* <DEDUP_REMOVED lines=31> */
[----:B------:R-:W-:Y:S01]  /*18870*/  FMNMX.FTZ R3, R38, R3, !PT ;  /* 0x0000000326037209 */ /* 0x000fe20007810000 */
[----:B------:R-:W-:Y:S02]  /*18880*/  WARPGROUP.DEPBAR.LE gsb0, 0x0 ;  /* 0x00008000000079c5 */ /* 0x000fe40000010000 */
        /* <DEDUP_REMOVED lines=9> */
[----:B------:R-:W-:Y:S02]  /*18920*/  FSEL R86, R31, -INF , P2 ;  /* 0xff8000001f567808 */ /* 0x000fe40001000000 */
[----:B------:R-:W-:-:S04]  /*18930*/  FMNMX.FTZ R3, R84, R3, !PT ;  /* 0x0000000354037209 */ /* 0x000fc80007810000 */
[----:B------:R-:W-:-:S05]  /*18940*/  FMNMX.FTZ R3, R86, R3, !PT ;  /* 0x0000000356037209 */ /* 0x000fca0007810000 */
[----:B------:R-:W0:Y:S01]  /*18950*/  SHFL.BFLY PT, R2, R3, 0x2, 0x1f ;  /* 0x0c401f0003027f89 */ /* 0x000e2200000e0000 */
[----:B------:R-:W-:-:S04]  /*18960*/  VIADDMNMX R5, R6, R5, R4, PT ;  /* 0x0000000506057246 */ /* 0x000fc80003800104 */
[----:B------:R-:W-:Y:S02]  /*18970*/  ISETP.GT.AND P2, PT, R5, RZ, PT ;  /* 0x000000ff0500720c */ /* 0x000fe40003f44270 */
[----:B0-----:R-:W-:-:S05]  /*18980*/  FMNMX.FTZ R2, R3, R2, !PT ;  /* 0x0000000203027209 */ /* 0x001fca0007810000 */
[----:B------:R-:W0:Y:S01]  /*18990*/  SHFL.BFLY PT, R7, R2, 0x1, 0x1f ;  /* 0x0c201f0002077f89 */ /* 0x000e2200000e0000 */
[C---:B------:R-:W-:Y:S02]  /*189a0*/  ISETP.GT.AND P3, PT, R5.reuse, 0x1, PT ;  /* 0x000000010500780c */ /* 0x040fe40003f64270 */
[----:B------:R-:W-:Y:S02]  /*189b0*/  ISETP.GT.AND P4, PT, R5, 0x8, PT ;  /* 0x000000080500780c */ /* 0x000fe40003f84270 */
[----:B------:R-:W-:Y:S02]  /*189c0*/  FSEL R56, R56, -INF , P2 ;  /* 0xff80000038387808 */ /* 0x000fe40001000000 */
[----:B------:R-:W-:Y:S02]  /*189d0*/  FSEL R57, R57, -INF , P3 ;  /* 0xff80000039397808 */ /* 0x000fe40001800000 */
[----:B------:R-:W-:Y:S02]  /*189e0*/  ISETP.GT.AND P5, PT, R5, 0x9, PT ;  /* 0x000000090500780c */ /* 0x000fe40003fa4270 */
[----:B------:R-:W-:-:S02]  /*189f0*/  FSEL R60, R60, -INF , P4 ;  /* 0xff8000003c3c7808 */ /* 0x000fc40002000000 */
[----:B------:R-:W-:Y:S02]  /*18a00*/  FMNMX.FTZ R3, R56, R57, !PT ;  /* 0x0000003938037209 */ /* 0x000fe40007810000 */
[----:B------:R-:W-:Y:S02]  /*18a10*/  FSEL R6, R61, -INF , P5 ;  /* 0xff8000003d067808 */ /* 0x000fe40002800000 */
[C---:B------:R-:W-:Y:S02]  /*18a20*/  ISETP.GT.AND P2, PT, R5.reuse, 0x10, PT ;  /* 0x000000100500780c */ /* 0x040fe40003f44270 */
[----:B------:R-:W-:Y:S02]  /*18a30*/  ISETP.GT.AND P3, PT, R5, 0x11, PT ;  /* 0x000000110500780c */ /* 0x000fe40003f64270 */
[----:B0-----:R-:W-:Y:S02]  /*18a40*/  FMNMX.FTZ R4, R2, R7, !PT ;  /* 0x0000000702047209 */ /* 0x001fe40007810000 */
[----:B------:R-:W-:-:S02]  /*18a50*/  FMNMX.FTZ R7, R60, R3, !PT ;  /* 0x000000033c077209 */ /* 0x000fc40007810000 */
[----:B------:R-:W-:Y:S02]  /*18a60*/  FSEL R48, R48, -INF , P2 ;  /* 0xff80000030307808 */ /* 0x000fe40001000000 */
[----:B------:R-:W-:Y:S02]  /*18a70*/  FMNMX.FTZ R7, R6, R7, !PT ;  /* 0x0000000706077209 */ /* 0x000fe40007810000 */
[----:B------:R-:W-:Y:S02]  /*18a80*/  ISETP.GT.AND P2, PT, R5, 0x18, PT ;  /* 0x000000180500780c */ /* 0x000fe40003f44270 */
[----:B------:R-:W-:Y:S02]  /*18a90*/  FSEL R8, R49, -INF , P3 ;  /* 0xff80000031087808 */ /* 0x000fe40001800000 */
[----:B------:R-:W-:Y:S01]  /*18aa0*/  FMNMX.FTZ R7, R48, R7, !PT ;  /* 0x0000000730077209 */ /* 0x000fe20007810000 */
[----:B------:R-:W-:Y:S01]  /*18ab0*/  IMAD.U32 R3, RZ, RZ, UR4 ;  /* 0x00000004ff037e24 */ /* 0x000fe2000f8e00ff */
[----:B------:R-:W-:-:S02]  /*18ac0*/  ISETP.GT.AND P4, PT, R5, 0x19, PT ;  /* 0x000000190500780c */ /* 0x000fc40003f84270 */
[----:B------:R-:W-:Y:S02]  /*18ad0*/  FSEL R52, R52, -INF , P2 ;  /* 0xff80000034347808 */ /* 0x000fe40001000000 */
[----:B------:R-:W-:Y:S01]  /*18ae0*/  FMNMX.FTZ R7, R8, R7, !PT ;  /* 0x0000000708077209 */ /* 0x000fe20007810000 */
[C---:B------:R-:W-:Y:S01]  /*18af0*/  FMUL.FTZ R2, R4.reuse, R3 ;  /* 0x0000000304027220 */ /* 0x040fe20000410000 */
[----:B------:R-:W-:Y:S02]  /*18b00*/  FSETP.NEU.FTZ.AND P3, PT, R4, -INF , PT ;  /* 0xff8000000400780b */ /* 0x000fe40003f7d000 */
[----:B------:R-:W-:Y:S02]  /*18b10*/  ISETP.GT.AND P2, PT, R5, 0x20, PT ;  /* 0x000000200500780c */ /* 0x000fe40003f44270 */
[----:B------:R-:W-:Y:S02]  /*18b20*/  FSEL R10, R53, -INF , P4 ;  /* 0xff800000350a7808 */ /* 0x000fe40002000000 */
[----:B------:R-:W-:-:S02]  /*18b30*/  FMNMX.FTZ R7, R52, R7, !PT ;  /* 0x0000000734077209 */ /* 0x000fc40007810000 */
[----:B------:R-:W-:Y:S02]  /*18b40*/  FSEL R9, R2, RZ, P3 ;  /* 0x000000ff02097208 */ /* 0x000fe40001800000 */
[C---:B------:R-:W-:Y:S02]  /*18b50*/  ISETP.GT.AND P3, PT, R5.reuse, 0x21, PT ;  /* 0x000000210500780c */ /* 0x040fe40003f64270 */
[----:B------:R-:W-:Y:S02]  /*18b60*/  FSEL R40, R40, -INF , P2 ;  /* 0xff80000028287808 */ /* 0x000fe40001000000 */
[----:B------:R-:W-:Y:S02]  /*18b70*/  FMNMX.FTZ R7, R10, R7, !PT ;  /* 0x000000070a077209 */ /* 0x000fe40007810000 */
[----:B------:R-:W-:Y:S02]  /*18b80*/  ISETP.GT.AND P2, PT, R5, 0x28, PT ;  /* 0x000000280500780c */ /* 0x000fe40003f44270 */
[----:B------:R-:W-:-:S02]  /*18b90*/  FSEL R12, R41, -INF , P3 ;  /* 0xff800000290c7808 */ /* 0x000fc40001800000 */
[----:B------:R-:W-:Y:S02]  /*18ba0*/  FMNMX.FTZ R7, R40, R7, !PT ;  /* 0x0000000728077209 */ /* 0x000fe40007810000 */
[----:B------:R-:W-:Y:S02]  /*18bb0*/  ISETP.GT.AND P3, PT, R5, 0x29, PT ;  /* 0x000000290500780c */ /* 0x000fe40003f64270 */
[----:B------:R-:W-:Y:S02]  /*18bc0*/  FSEL R44, R44, -INF , P2 ;  /* 0xff8000002c2c7808 */ /* 0x000fe40001000000 */
[----:B------:R-:W-:Y:S02]  /*18bd0*/  FMNMX.FTZ R7, R12, R7, !PT ;  /* 0x000000070c077209 */ /* 0x000fe40007810000 */
[----:B------:R-:W-:Y:S02]  /*18be0*/  FSEL R14, R45, -INF , P3 ;  /* 0xff8000002d0e7808 */ /* 0x000fe40001800000 */
[----:B------:R-:W-:-:S02]  /*18bf0*/  ISETP.GT.AND P2, PT, R5, 0x30, PT ;  /* 0x000000300500780c */ /* 0x000fc40003f44270 */
[----:B------:R-:W-:Y:S02]  /*18c00*/  FMNMX.FTZ R7, R44, R7, !PT ;  /* 0x000000072c077209 */ /* 0x000fe40007810000 */
        /* <DEDUP_REMOVED lines=22> */
[----:B------:R-:W-:Y:S01]  /*18d70*/  FMNMX.FTZ R7, R28, R7, !PT ;  /* 0x000000071c077209 */ /* 0x000fe20007810000 */
[----:B------:R-:W-:-:S03]  /*18d80*/  FFMA.FTZ R50, R50, R3, -R9 ;  /* 0x0000000332327223 */ /* 0x000fc60000010809 */
[----:B------:R-:W-:Y:S01]  /*18d90*/  FMNMX.FTZ R7, R34, R7, !PT ;  /* 0x0000000722077209 */ /* 0x000fe20007810000 */
[----:B------:R0:W-:Y:S04]  /*18da0*/  MUFU.EX2 R205, R50 ;  /* 0x0000003200cd7308 */ /* 0x0001e80000000800 */
[----:B0-----:R-:W0:Y:S02]  /*18db0*/  SHFL.BFLY PT, R50, R7, 0x2, 0x1f ;  /* 0x0c401f0007327f89 */ /* 0x001e2400000e0000 */
[----:B0-----:R-:W-:-:S05]  /*18dc0*/  FMNMX.FTZ R50, R7, R50, !PT ;  /* 0x0000003207327209 */ /* 0x001fca0007810000 */
[----:B------:R-:W0:Y:S01]  /*18dd0*/  SHFL.BFLY PT, R5, R50, 0x1, 0x1f ;  /* 0x0c201f0032057f89 */ /* 0x000e2200000e0000 */
[-CC-:B------:R-:W-:Y:S01]  /*18de0*/  FFMA.FTZ R209, R58, R3.reuse, -R9.reuse ;  /* 0x000000033ad17223 */ /* 0x180fe20000010809 */
[-CC-:B------:R-:W-:Y:S01]  /*18df0*/  FFMA.FTZ R2, R59, R3.reuse, -R9.reuse ;  /* 0x000000033b027223 */ /* 0x180fe20000010809 */
[-CC-:B------:R-:W-:Y:S01]  /*18e00*/  FFMA.FTZ R211, R62, R3.reuse, -R9.reuse ;  /* 0x000000033ed37223 */ /* 0x180fe20000010809 */
[----:B------:R-:W-:-:S03]  /*18e10*/  FFMA.FTZ R64, R64, R3, -R9 ;  /* 0x0000000340407223 */ /* 0x000fc60000010809 */
[----:B------:R-:W-:Y:S08]  /*18e20*/  MUFU.EX2 R209, R209 ;  /* 0x000000d100d17308 */ /* 0x000ff00000000800 */
[----:B------:R-:W1:Y:S01]  /*18e30*/  MUFU.EX2 R2, R2 ;  /* 0x0000000200027308 */ /* 0x000e620000000800 */
[----:B0-----:R-:W-:-:S04]  /*18e40*/  FMNMX.FTZ R5, R50, R5, !PT ;  /* 0x0000000532057209 */ /* 0x001fc80007810000 */
[C---:B------:R-:W-:Y:S01]  /*18e50*/  FSETP.NEU.FTZ.AND P2, PT, R5.reuse, -INF , PT ;  /* 0xff8000000500780b */ /* 0x040fe20003f5d000 */
[-C--:B------:R-:W-:Y:S02]  /*18e60*/  FMUL.FTZ R7, R5, R3.reuse ;  /* 0x0000000305077220 */ /* 0x080fe40000410000 */
[----:B------:R-:W0:Y:S03]  /*18e70*/  MUFU.EX2 R211, R211 ;  /* 0x000000d300d37308 */ /* 0x000e260000000800 */
[----:B------:R-:W-:Y:S01]  /*18e80*/  FSEL R7, R7, RZ, P2 ;  /* 0x000000ff07077208 */ /* 0x000fe20001000000 */
[----:B------:R-:W-:-:S04]  /*18e90*/  FFMA.FTZ R66, R66, R3, -R9 ;  /* 0x0000000342427223 */ /* 0x000fc80000010809 */
[----:B------:R-:W2:Y:S01]  /*18ea0*/  MUFU.EX2 R64, R64 ;  /* 0x0000004000407308 */ /* 0x000ea20000000800 */
[-CC-:B------:R-:W-:Y:S01]  /*18eb0*/  FFMA.FTZ R56, R56, R3.reuse, -R7.reuse ;  /* 0x0000000338387223 */ /* 0x180fe20000010807 */
[-CC-:B------:R-:W-:Y:S01]  /*18ec0*/  FFMA.FTZ R57, R57, R3.reuse, -R7.reuse ;  /* 0x0000000339397223 */ /* 0x180fe20000010807 */
[-CC-:B------:R-:W-:Y:S01]  /*18ed0*/  FFMA.FTZ R60, R60, R3.reuse, -R7.reuse ;  /* 0x000000033c3c7223 */ /* 0x180fe20000010807 */
[-C--:B------:R-:W-:Y:S01]  /*18ee0*/  FFMA.FTZ R6, R6, R3.reuse, -R7 ;  /* 0x0000000306067223 */ /* 0x080fe20000010807 */
[-CC-:B------:R-:W-:Y:S01]  /*18ef0*/  FFMA.FTZ R54, R54, R3.reuse, -R9.reuse ;  /* 0x0000000336367223 */ /* 0x180fe20000010809 */
[-CC-:B------:R-:W-:Y:S02]  /*18f00*/  FFMA.FTZ R68, R68, R3.reuse, -R9.reuse ;  /* 0x0000000344447223 */ /* 0x180fe40000010809 */
[----:B------:R-:W-:Y:S01]  /*18f10*/  MUFU.EX2 R56, R56 ;  /* 0x0000003800387308 */ /* 0x000fe20000000800 */
[-CC-:B------:R-:W-:Y:S01]  /*18f20*/  FFMA.FTZ R42, R42, R3.reuse, -R9.reuse ;  /* 0x000000032a2a7223 */ /* 0x180fe20000010809 */
[-CC-:B------:R-:W-:Y:S01]  /*18f30*/  FFMA.FTZ R70, R70, R3.reuse, -R9.reuse ;  /* 0x0000000346467223 */ /* 0x180fe20000010809 */
[-CC-:B------:R-:W-:Y:S01]  /*18f40*/  FFMA.FTZ R46, R46, R3.reuse, -R9.reuse ;  /* 0x000000032e2e7223 */ /* 0x180fe20000010809 */
[-CC-:B------:R-:W-:Y:S01]  /*18f50*/  FFMA.FTZ R72, R72, R3.reuse, -R9.reuse ;  /* 0x0000000348487223 */ /* 0x180fe20000010809 */
[-CC-:B------:R-:W-:Y:S01]  /*18f60*/  FFMA.FTZ R74, R74, R3.reuse, -R9.reuse ;  /* 0x000000034a4a7223 */ /* 0x180fe20000010809 */
[----:B------:R-:W-:-:S02]  /*18f70*/  FFMA.FTZ R76, R76, R3, -R9 ;  /* 0x000000034c4c7223 */ /* 0x000fc40000010809 */
[----:B------:R-:W3:Y:S01]  /*18f80*/  MUFU.EX2 R57, R57 ;  /* 0x0000003900397308 */ /* 0x000ee20000000800 */
[-CC-:B------:R-:W-:Y:S01]  /*18f90*/  FFMA.FTZ R38, R38, R3.reuse, -R9.reuse ;  /* 0x0000000326267223 */ /* 0x180fe20000010809 */
[-CC-:B------:R-:W-:Y:S01]  /*18fa0*/  FFMA.FTZ R78, R78, R3.reuse, -R9.reuse ;  /* 0x000000034e4e7223 */ /* 0x180fe20000010809 */
[-CC-:B------:R-:W-:Y:S01]  /*18fb0*/  FFMA.FTZ R80, R80, R3.reuse, -R9.reuse ;  /* 0x0000000350507223 */ /* 0x180fe20000010809 */
[-CC-:B------:R-:W-:Y:S01]  /*18fc0*/  FFMA.FTZ R82, R82, R3.reuse, -R9.reuse ;  /* 0x0000000352527223 */ /* 0x180fe20000010809 */
[-CC-:B------:R-:W-:Y:S01]  /*18fd0*/  FFMA.FTZ R84, R84, R3.reuse, -R9.reuse ;  /* 0x0000000354547223 */ /* 0x180fe20000010809 */
[-C--:B------:R-:W-:Y:S02]  /*18fe0*/  FFMA.FTZ R86, R86, R3.reuse, -R9 ;  /* 0x0000000356567223 */ /* 0x080fe40000010809 */
[----:B------:R-:W4:Y:S01]  /*18ff0*/  MUFU.EX2 R66, R66 ;  /* 0x0000004200427308 */ /* 0x000f220000000800 */
[----:B------:R-:W-:-:S07]  /*19000*/  FFMA.FTZ R48, R48, R3, -R7 ;  /* 0x0000000330307223 */ /* 0x000fce0000010807 */
[----:B------:R1:W-:Y:S01]  /*19010*/  MUFU.EX2 R9, R6 ;  /* 0x0000000600097308 */ /* 0x0003e20000000800 */
[----:B------:R-:W-:-:S07]  /*19020*/  FFMA.FTZ R8, R8, R3, -R7 ;  /* 0x0000000308087223 */ /* 0x000fce0000010807 */
[----:B------:R-:W4:Y:S01]  /*19030*/  MUFU.EX2 R60, R60 ;  /* 0x0000003c003c7308 */ /* 0x000f220000000800 */
[----:B-1----:R-:W-:-:S04]  /*19040*/  FADD.FTZ R6, R209, R2 ;  /* 0x00000002d1067221 */ /* 0x002fc80000010000 */
[----:B0-----:R-:W-:-:S03]  /*19050*/  FADD.FTZ R25, R211, R6 ;  /* 0x00000006d3197221 */ /* 0x001fc60000010000 */
[----:B------:R-:W0:Y:S01]  /*19060*/  MUFU.EX2 R54, R54 ;  /* 0x0000003600367308 */ /* 0x000e220000000800 */
[----:B--2---:R-:W-:Y:S01]  /*19070*/  FADD.FTZ R6, R64, R25 ;  /* 0x0000001940067221 */ /* 0x004fe20000010000 */
[----:B------:R-:W-:-:S06]  /*19080*/  FFMA.FTZ R52, R52, R3, -R7 ;  /* 0x0000000334347223 */ /* 0x000fcc0000010807 */
[----:B------:R-:W1:Y:S01]  /*19090*/  MUFU.EX2 R207, R68 ;  /* 0x0000004400cf7308 */ /* 0x000e620000000800 */
[----:B------:R-:W-:Y:S01]  /*190a0*/  FADD.FTZ R27, R205, R6 ;  /* 0x00000006cd1b7221 */ /* 0x000fe20000010000 */
[----:B---3--:R-:W-:-:S06]  /*190b0*/  FADD.FTZ R25, R56, R57 ;  /* 0x0000003938197221 */ /* 0x008fcc0000010000 */
[----:B------:R-:W2:Y:S01]  /*190c0*/  MUFU.EX2 R48, R48 ;  /* 0x0000003000307308 */ /* 0x000ea20000000800 */
[----:B------:R-:W-:Y:S01]  /*190d0*/  FFMA.FTZ R10, R10, R3, -R7 ;  /* 0x000000030a0a7223 */ /* 0x000fe20000010807 */
[----:B----4-:R-:W-:-:S06]  /*190e0*/  FADD.FTZ R27, R66, R27 ;  /* 0x0000001b421b7221 */ /* 0x010fcc0000010000 */
[----:B------:R3:W-:Y:S01]  /*190f0*/  MUFU.EX2 R11, R8 ;  /* 0x00000008000b7308 */ /* 0x0007e20000000800 */
[----:B------:R-:W-:-:S07]  /*19100*/  FADD.FTZ R6, R60, R25 ;  /* 0x000000193c067221 */ /* 0x000fce0000010000 */
[----:B------:R-:W4:Y:S01]  /*19110*/  MUFU.EX2 R42, R42 ;  /* 0x0000002a002a7308 */ /* 0x000f220000000800 */
[----:B---3--:R-:W-:Y:S02]  /*19120*/  IMAD.IADD R8, R227, 0x1, -R224 ;  /* 0x00000001e3087824 */ /* 0x008fe400078e0ae0 */
[----:B------:R-:W-:Y:S02]  /*19130*/  FFMA.FTZ R40, R40, R3, -R7 ;  /* 0x0000000328287223 */ /* 0x000fe40000010807 */
[----:B------:R-:W-:-:S03]  /*19140*/  IMAD R8, R225, 0x80, R8 ;  /* 0x00000080e1087824 */ /* 0x000fc600078e0208 */
[----:B------:R-:W3:Y:S01]  /*19150*/  MUFU.EX2 R201, R70 ;  /* 0x0000004600c97308 */ /* 0x000ee20000000800 */
[----:B------:R-:W-:-:S04]  /*19160*/  IMAD.HI R223, R8, 0x66666667, RZ ;  /* 0x6666666708df7827 */ /* 0x000fc800078e02ff */
[----:B0-----:R-:W-:Y:S01]  /*19170*/  FADD.FTZ R8, R54, R27 ;  /* 0x0000001b36087221 */ /* 0x001fe20000010000 */
[----:B------:R-:W-:Y:S02]  /*19180*/  FADD.FTZ R27, R9, R6 ;  /* 0x00000006091b7221 */ /* 0x000fe40000010000 */
[----:B------:R-:W0:Y:S01]  /*19190*/  MUFU.EX2 R52, R52 ;  /* 0x0000003400347308 */ /* 0x000e220000000800 */
[----:B------:R-:W-:Y:S01]  /*191a0*/  FFMA.FTZ R12, R12, R3, -R7 ;  /* 0x000000030c0c7223 */ /* 0x000fe20000010807 */
[----:B-1----:R-:W-:-:S06]  /*191b0*/  FADD.FTZ R29, R207, R8 ;  /* 0x00000008cf1d7221 */ /* 0x002fcc0000010000 */
[----:B------:R-:W1:Y:S01]  /*191c0*/  MUFU.EX2 R46, R46 ;  /* 0x0000002e002e7308 */ /* 0x000e620000000800 */
[----:B--2---:R-:W-:Y:S01]  /*191d0*/  FADD.FTZ R6, R48, R27 ;  /* 0x0000001b30067221 */ /* 0x004fe20000010000 */
[----:B------:R-:W-:-:S06]  /*191e0*/  FFMA.FTZ R44, R44, R3, -R7 ;  /* 0x000000032c2c7223 */ /* 0x000fcc0000010807 */
[----:B------:R-:W2:Y:S01]  /*191f0*/  MUFU.EX2 R13, R10 ;  /* 0x0000000a000d7308 */ /* 0x000ea20000000800 */
[----:B----4-:R-:W-:Y:S01]  /*19200*/  FADD.FTZ R8, R42, R29 ;  /* 0x0000001d2a087221 */ /* 0x010fe20000010000 */
[----:B------:R-:W-:-:S06]  /*19210*/  FADD.FTZ R27, R11, R6 ;  /* 0x000000060b1b7221 */ /* 0x000fcc0000010000 */
[----:B------:R-:W4:Y:S01]  /*19220*/  MUFU.EX2 R203, R72 ;  /* 0x0000004800cb7308 */ /* 0x000f220000000800 */
[----:B------:R-:W-:-:S07]  /*19230*/  @!P1 PRMT R0, RZ, 0x654, R0 ;  /* 0x00000654ff009816 */ /* 0x000fce0000000000 */
[----:B------:R-:W4:Y:S01]  /*19240*/  MUFU.EX2 R40, R40 ;  /* 0x0000002800287308 */ /* 0x000f220000000800 */
[----:B------:R-:W-:Y:S01]  /*19250*/  FFMA.FTZ R14, R14, R3, -R7 ;  /* 0x000000030e0e7223 */ /* 0x000fe20000010807 */
[----:B---3--:R-:W-:-:S06]  /*19260*/  FADD.FTZ R29, R201, R8 ;  /* 0x00000008c91d7221 */ /* 0x008fcc0000010000 */
[----:B------:R-:W3:Y:S01]  /*19270*/  MUFU.EX2 R74, R74 ;  /* 0x0000004a004a7308 */ /* 0x000ee20000000800 */
[----:B0-----:R-:W-:Y:S01]  /*19280*/  FADD.FTZ R6, R52, R27 ;  /* 0x0000001b34067221 */ /* 0x001fe20000010000 */
[----:B------:R-:W-:Y:S01]  /*19290*/  FFMA.FTZ R32, R32, R3, -R7 ;  /* 0x0000000320207223 */ /* 0x000fe20000010807 */
[----:B------:R1:W-:Y:S05]  /*192a0*/  @!P1 SYNCS.ARRIVE.TRANS64.RED.A1T0 RZ, [R0+URZ], RZ ;  /* 0x000000ff00ff99a7 */ /* 0x0003ea000810043f */
[----:B------:R-:W0:Y:S01]  /*192b0*/  MUFU.EX2 R15, R12 ;  /* 0x0000000c000f7308 */ /* 0x000e220000000800 */
[----:B-1----:R-:W-:-:S07]  /*192c0*/  FADD.FTZ R0, R46, R29 ;  /* 0x0000001d2e007221 */ /* 0x002fce0000010000 */
[----:B------:R-:W1:Y:S01]  /*192d0*/  MUFU.EX2 R197, R76 ;  /* 0x0000004c00c57308 */ /* 0x000e620000000800 */
[----:B--2---:R-:W-:-:S07]  /*192e0*/  FADD.FTZ R29, R13, R6 ;  /* 0x000000060d1d7221 */ /* 0x004fce0000010000 */
[----:B------:R-:W2:Y:S01]  /*192f0*/  MUFU.EX2 R44, R44 ;  /* 0x0000002c002c7308 */ /* 0x000ea20000000800 */
[----:B------:R-:W-:Y:S01]  /*19300*/  FFMA.FTZ R20, R20, R3, -R7 ;  /* 0x0000000314147223 */ /* 0x000fe20000010807 */
[----:B----4-:R-:W-:-:S06]  /*19310*/  FADD.FTZ R31, R203, R0 ;  /* 0x00000000cb1f7221 */ /* 0x010fcc0000010000 */
[----:B------:R-:W4:Y:S01]  /*19320*/  MUFU.EX2 R38, R38 ;  /* 0x0000002600267308 */ /* 0x000f220000000800 */
[----:B------:R-:W-:Y:S01]  /*19330*/  FADD.FTZ R0, R40, R29 ;  /* 0x0000001d28007221 */ /* 0x000fe20000010000 */
[----:B------:R-:W-:-:S06]  /*19340*/  FFMA.FTZ R36, R36, R3, -R7 ;  /* 0x0000000324247223 */ /* 0x000fcc0000010807 */
[----:B------:R-:W4:Y:S01]  /*19350*/  MUFU.EX2 R21, R14 ;  /* 0x0000000e00157308 */ /* 0x000f220000000800 */
[----:B---3--:R-:W-:Y:S01]  /*19360*/  FADD.FTZ R6, R74, R31 ;  /* 0x0000001f4a067221 */ /* 0x008fe20000010000 */
[----:B0-----:R-:W-:-:S06]  /*19370*/  FADD.FTZ R29, R15, R0 ;  /* 0x000000000f1d7221 */ /* 0x001fcc0000010000 */
[----:B------:R-:W0:Y:S01]  /*19380*/  MUFU.EX2 R199, R78 ;  /* 0x0000004e00c77308 */ /* 0x000e220000000800 */
[----:B------:R-:W-:-:S07]  /*19390*/  FFMA.FTZ R26, R26, R3, -R7 ;  /* 0x000000031a1a7223 */ /* 0x000fce0000010807 */
[----:B------:R-:W3:Y:S01]  /*193a0*/  MUFU.EX2 R32, R32 ;  /* 0x0000002000207308 */ /* 0x000ee20000000800 */
[-CC-:B------:R-:W-:Y:S01]  /*193b0*/  FFMA.FTZ R24, R24, R3.reuse, -R7.reuse ;  /* 0x0000000318187223 */ /* 0x180fe20000010807 */
[-CC-:B------:R-:W-:Y:S01]  /*193c0*/  FFMA.FTZ R30, R30, R3.reuse, -R7.reuse ;  /* 0x000000031e1e7223 */ /* 0x180fe20000010807 */
[-CC-:B------:R-:W-:Y:S01]  /*193d0*/  FFMA.FTZ R28, R28, R3.reuse, -R7.reuse ;  /* 0x000000031c1c7223 */ /* 0x180fe20000010807 */
[----:B------:R-:W-:-:S04]  /*193e0*/  FFMA.FTZ R34, R34, R3, -R7 ;  /* 0x0000000322227223 */ /* 0x000fc80000010807 */
[----:B------:R-:W3:Y:S01]  /*193f0*/  MUFU.EX2 R80, R80 ;  /* 0x0000005000507308 */ /* 0x000ee20000000800 */
[----:B-1----:R-:W-:Y:S01]  /*19400*/  FADD.FTZ R7, R197, R6 ;  /* 0x00000006c5077221 */ /* 0x002fe20000010000 */
[----:B--2---:R-:W-:-:S06]  /*19410*/  FADD.FTZ R0, R44, R29 ;  /* 0x0000001d2c007221 */ /* 0x004fcc0000010000 */
[----:B------:R-:W1:Y:S01]  /*19420*/  MUFU.EX2 R25, R20 ;  /* 0x0000001400197308 */ /* 0x000e620000000800 */
[----:B------:R-:W-:Y:S01]  /*19430*/  F2FP.BF16.F32.PACK_AB R209, R2, R209 ;  /* 0x000000d102d1723e */ /* 0x000fe200000010ff */
[----:B----4-:R-:W-:-:S06]  /*19440*/  FADD.FTZ R2, R38, R7 ;  /* 0x0000000726027221 */ /* 0x010fcc0000010000 */
[----:B------:R-:W2:Y:S01]  /*19450*/  MUFU.EX2 R193, R82 ;  /* 0x0000005200c17308 */ /* 0x000ea20000000800 */
[----:B------:R-:W-:-:S07]  /*19460*/  FADD.FTZ R29, R21, R0 ;  /* 0x00000000151d7221 */ /* 0x000fce0000010000 */
[----:B------:R-:W4:Y:S01]  /*19470*/  MUFU.EX2 R36, R36 ;  /* 0x0000002400247308 */ /* 0x000f220000000800 */
[----:B0-----:R-:W-:Y:S01]  /*19480*/  FADD.FTZ R31, R199, R2 ;  /* 0x00000002c71f7221 */ /* 0x001fe20000010000 */
[----:B---3--:R-:W-:-:S06]  /*19490*/  FADD.FTZ R0, R32, R29 ;  /* 0x0000001d20007221 */ /* 0x008fcc0000010000 */
[----:B------:R-:W0:Y:S01]  /*194a0*/  MUFU.EX2 R84, R84 ;  /* 0x0000005400547308 */ /* 0x000e220000000800 */
[----:B------:R-:W-:-:S07]  /*194b0*/  SHF.R.U32.HI R10, RZ, 0x1f, R223 ;  /* 0x0000001fff0a7819 */ /* 0x000fce00000116df */
[----:B------:R-:W3:Y:S01]  /*194c0*/  MUFU.EX2 R27, R26 ;  /* 0x0000001a001b7308 */ /* 0x000ee20000000800 */
[----:B------:R-:W-:Y:S01]  /*194d0*/  FADD.FTZ R2, R80, R31 ;  /* 0x0000001f50027221 */ /* 0x000fe20000010000 */
[----:B-1----:R-:W-:-:S06]  /*194e0*/  FADD.FTZ R29, R25, R0 ;  /* 0x00000000191d7221 */ /* 0x002fcc0000010000 */
[----:B------:R-:W1:Y:S01]  /*194f0*/  MUFU.EX2 R24, R24 ;  /* 0x0000001800187308 */ /* 0x000e620000000800 */
[----:B------:R-:W-:Y:S01]  /*19500*/  LEA.HI.SX32 R223, R223, R10, 0x1b ;  /* 0x0000000adfdf7211 */ /* 0x000fe200078fdaff */
[----:B--2---:R-:W-:Y:S01]  /*19510*/  FADD.FTZ R31, R193, R2 ;  /* 0x00000002c11f7221 */ /* 0x004fe20000010000 */
[----:B----4-:R-:W-:-:S05]  /*19520*/  FADD.FTZ R0, R36, R29 ;  /* 0x0000001d24007221 */ /* 0x010fca0000010000 */
[----:B------:R-:W2:Y:S01]  /*19530*/  MUFU.EX2 R7, R30 ;  /* 0x0000001e00077308 */ /* 0x000ea20000000800 */
[----:B------:R-:W-:Y:S01]  /*19540*/  VIADD R8, R148, 0xfffffffe ;  /* 0xfffffffe94087836 */ /* 0x000fe20000000000 */
[----:B------:R-:W-:Y:S01]  /*19550*/  VIMNMX R223, RZ, R223, !PT ;  /* 0x000000dfffdf7248 */ /* 0x000fe20007fe0100 */
[----:B0-----:R-:W-:-:S05]  /*19560*/  FADD.FTZ R12, R84, R31 ;  /* 0x0000001f540c7221 */ /* 0x001fca0000010000 */
[----:B------:R-:W0:Y:S01]  /*19570*/  MUFU.EX2 R28, R28 ;  /* 0x0000001c001c7308 */ /* 0x000e220000000800 */
[----:B---3--:R-:W-:Y:S01]  /*19580*/  FADD.FTZ R31, R27, R0 ;  /* 0x000000001b1f7221 */ /* 0x008fe20000010000 */
[----:B------:R-:W-:-:S06]  /*19590*/  ISETP.GE.AND P2, PT, R8, R223, PT ;  /* 0x000000df0800720c */ /* 0x000fcc0003f46270 */
[----:B------:R-:W3:Y:S01]  /*195a0*/  MUFU.EX2 R195, R86 ;  /* 0x0000005600c37308 */ /* 0x000ee20000000800 */
[----:B-1----:R-:W-:-:S07]  /*195b0*/  FADD.FTZ R0, R24, R31 ;  /* 0x0000001f18007221 */ /* 0x002fce0000010000 */
[----:B------:R-:W1:Y:S01]  /*195c0*/  MUFU.EX2 R29, R34 ;  /* 0x00000022001d7308 */ /* 0x000e620000000800 */
[----:B------:R-:W-:Y:S01]  /*195d0*/  F2FP.BF16.F32.PACK_AB R210, R9, R60 ;  /* 0x0000003c09d2723e */ /* 0x000fe200000010ff */
[----:B--2---:R-:W-:Y:S01]  /*195e0*/  FADD.FTZ R9, R7, R0 ;  /* 0x0000000007097221 */ /* 0x004fe20000010000 */
[----:B------:R-:W-:Y:S03]  /*195f0*/  BSSY B0, `(.L_x_2516) ;  /* 0x00005bf000007945 */ /* 0x000fe60003800000 */
[----:B0-----:R-:W-:Y:S01]  /*19600*/  FADD.FTZ R0, R28, R9 ;  /* 0x000000091c007221 */ /* 0x001fe20000010000 */
[----:B------:R-:W-:Y:S01]  /*19610*/  F2FP.BF16.F32.PACK_AB R206, R13, R52 ;  /* 0x000000340dce723e */ /* 0x000fe200000010ff */
[----:B---3--:R-:W-:Y:S01]  /*19620*/  FADD.FTZ R12, R195, R12 ;  /* 0x0000000cc30c7221 */ /* 0x008fe20000010000 */
[----:B------:R-:W-:Y:S01]  /*19630*/  F2FP.BF16.F32.PACK_AB R211, R64, R211 ;  /* 0x000000d340d3723e */ /* 0x000fe200000010ff */
[----:B------:R-:W-:Y:S01]  /*19640*/  IMAD.MOV.U32 R2, RZ, RZ, 0x3f800000 ;  /* 0x3f800000ff027424 */ /* 0x000fe200078e00ff */
[----:B------:R-:W-:Y:S01]  /*19650*/  F2FP.BF16.F32.PACK_AB R205, R66, R205 ;  /* 0x000000cd42cd723e */ /* 0x000fe200000010ff */
[--C-:B------:R-:W-:Y:S01]  /*19660*/  IMAD.MOV.U32 R150, RZ, RZ, R151.reuse ;  /* 0x000000ffff967224 */ /* 0x100fe200078e0097 */
[----:B------:R-:W-:Y:S01]  /*19670*/  F2FP.BF16.F32.PACK_AB R207, R207, R54 ;  /* 0x00000036cfcf723e */ /* 0x000fe200000010ff */
[--C-:B------:R-:W-:Y:S01]  /*19680*/  IMAD.MOV.U32 R149, RZ, RZ, R151.reuse ;  /* 0x000000ffff957224 */ /* 0x100fe200078e0097 */
[----:B------:R-:W-:Y:S01]  /*19690*/  F2FP.BF16.F32.PACK_AB R201, R201, R42 ;  /* 0x0000002ac9c9723e */ /* 0x000fe200000010ff */
[----:B-1----:R-:W-:Y:S01]  /*196a0*/  FADD.FTZ R13, R29, R0 ;  /* 0x000000001d0d7221 */ /* 0x002fe20000010000 */
[----:B------:R-:W-:Y:S01]  /*196b0*/  F2FP.BF16.F32.PACK_AB R203, R203, R46 ;  /* 0x0000002ecbcb723e */ /* 0x000fe200000010ff */
[----:B------:R-:W-:Y:S01]  /*196c0*/  IMAD.MOV.U32 R0, RZ, RZ, 0x3f800000 ;  /* 0x3f800000ff007424 */ /* 0x000fe200078e00ff */
[----:B------:R-:W-:Y:S01]  /*196d0*/  F2FP.BF16.F32.PACK_AB R197, R197, R74 ;  /* 0x0000004ac5c5723e */ /* 0x000fe200000010ff */
[--C-:B------:R-:W-:Y:S01]  /*196e0*/  IMAD.MOV.U32 R148, RZ, RZ, R151.reuse ;  /* 0x000000ffff947224 */ /* 0x100fe200078e0097 */
        /* <DEDUP_REMOVED lines=135> */
[----:B------:R-:W-:Y:S06]  /*19f60*/  @!P2 BRA `(.L_x_2517) ;  /* 0x00000050009ca947 */ /* 0x000fec0003800000 */
[----:B------:R-:W-:Y:S01]  /*19f70*/  BSSY B1, `(.L_x_2517) ;  /* 0x0000526000017945 */ /* 0x000fe20003800000 */
        /* <DEDUP_REMOVED lines=68> */
[----:B------:R-:W-:-:S07]  /*1a3c0*/  CS2R R24, SRZ ;  /* 0x0000000000187805 */ /* 0x000fce000001ff00 */
.L_x_2528:
[----:B------:R-:W-:-:S05]  /*1a3d0*/  VIADD R3, R10, 0x1 ;  /* 0x000000010a037836 */ /* 0x000fca0000000000 */
[----:B------:R-:W-:-:S04]  /*1a3e0*/  ISETP.NE.AND P2, PT, R3, 0x2, PT ;  /* 0x000000020300780c */ /* 0x000fc80003f45270 */
[----:B------:R-:W-:Y:S02]  /*1a3f0*/  SEL R4, RZ, 0x1, P2 ;  /* 0x00000001ff047807 */ /* 0x000fe40001000000 */
[----:B------:R-:W-:Y:S02]  /*1a400*/  SEL R214, R3, RZ, P2 ;  /* 0x000000ff03d67207 */ /* 0x000fe40001000000 */
[----:B------:R-:W-:Y:S01]  /*1a410*/  LOP3.LUT R219, R9, R4, RZ, 0x3c, !PT ;  /* 0x0000000409db7212 */ /* 0x000fe200078e3cff */
[----:B------:R-:W-:Y:S06]  /*1a420*/  @!P0 BRA `(.L_x_2518) ;  /* 0x0000000000048947 */ /* 0x000fec0003800000 */
[----:B------:R-:W-:Y:S01]  /*1a430*/  BPT.TRAP 0x1 ;  /* 0x000000040000795c */ /* 0x000fe20000300000 */
.L_x_2518:
[----:B------:R-:W-:Y:S01]  /*1a440*/  IMAD R11, R214, 0x8, R16 ;  /* 0x00000008d60b7824 */ /* 0x000fe200078e0210 */
[----:B------:R-:W-:-:S04]  /*1a450*/  SHF.L.U32 R4, R219, 0x1f, RZ ;  /* 0x0000001fdb047819 */ /* 0x000fc800000006ff */
[----:B------:R0:W1:Y:S01]  /*1a460*/  SYNCS.PHASECHK.TRANS64.TRYWAIT P2, [R11+URZ+0x38830], R4 ;  /* 0x038830040b0075a7 */ /* 0x000062000804017f */
[----:B------:R-:W-:Y:S05]  /*1a470*/  @!P0 BRA `(.L_x_2519) ;  /* 0x0000000000048947 */ /* 0x000fea0003800000 */
[----:B------:R-:W-:Y:S01]  /*1a480*/  BPT.TRAP 0x1 ;  /* 0x000000040000795c */ /* 0x000fe20000300000 */
.L_x_2519:
[----:B------:R-:W-:Y:S01]  /*1a490*/  IMAD R3, R214, 0xa00, R222 ;  /* 0x00000a00d6037824 */ /* 0x000fe200078e02de */
[----:B------:R-:W-:Y:S03]  /*1a4a0*/  BSSY B2, `(.L_x_2520) ;  /* 0x0000006000027945 */ /* 0x000fe60003800000 */
[C---:B------:R-:W-:Y:S02]  /*1a4b0*/  VIADD R14, R3.reuse, 0x80 ;  /* 0x00000080030e7836 */ /* 0x040fe40000000000 */
[----:B------:R-:W-:Y:S01]  /*1a4c0*/  VIADD R20, R3, 0x100 ;  /* 0x0000010003147836 */ /* 0x000fe20000000000 */
[----:B-1----:R-:W-:Y:S06]  /*1a4d0*/  @P2 BRA `(.L_x_2521) ;  /* 0x0000000000082947 */ /* 0x002fec0003800000 */
[----:B------:R-:W1:Y:S02]  /*1a4e0*/  SYNCS.PHASECHK.TRANS64.TRYWAIT P2, [R11+URZ+0x38830], R4 ;  /* 0x038830040b0075a7 */ /* 0x000e64000804017f */
[----:B-1----:R-:W-:Y:S05]  /*1a4f0*/  @!P2 BRA `(.L_x_2522) ;  /* 0x00000150007ca947 */ /* 0x002fea0003800000 */
.L_x_2521:
[----:B------:R-:W-:Y:S05]  /*1a500*/  BSYNC B2 ;  /* 0x0000000000027941 */ /* 0x000fea0003800000 */
.L_x_2520:
[----:B------:R-:W2:Y:S04]  /*1a510*/  LDL.64 R152, [R1+0x40] ;  /* 0x0000400001987983 */ /* 0x000ea80000100a00 */
[----:B------:R-:W3:Y:S01]  /*1a520*/  LDL.64 R154, [R1+0x48] ;  /* 0x00004800019a7983 */ /* 0x000ee20000100a00 */
[----:B01----:R-:W-:Y:S02]  /*1a530*/  IMAD.MOV.U32 R4, RZ, RZ, R3 ;  /* 0x000000ffff047224 */ /* 0x003fe400078e0003 */
[----:B------:R-:W-:-:S03]  /*1a540*/  IMAD.MOV.U32 R5, RZ, RZ, 0x40000040 ;  /* 0x40000040ff057424 */ /* 0x000fc600078e00ff */
[----:B------:R-:W-:Y:S02]  /*1a550*/  R2UR UR6, R4 ;  /* 0x00000000040672ca */ /* 0x000fe400000e0000 */
[----:B------:R-:W-:Y:S01]  /*1a560*/  R2UR UR7, R5 ;  /* 0x00000000050772ca */ /* 0x000fe200000e0000 */
[----:B------:R-:W-:Y:S01]  /*1a570*/  WARPGROUP.ARRIVE ;  /* 0x00000000000079c5 */ /* 0x000fe20000000000 */
[----:B------:R-:W-:Y:S01]  /*1a580*/  IMAD.MOV.U32 R15, RZ, RZ, 0x40000040 ;  /* 0x40000040ff0f7424 */ /* 0x000fe200078e00ff */
[----:B------:R-:W-:-:S04]  /*1a590*/  R2UR UR14, R14 ;  /* 0x000000000e0e72ca */ /* 0x000fc800000e0000 */
[----:B------:R-:W-:Y:S01]  /*1a5a0*/  R2UR UR15, R15 ;  /* 0x000000000f0f72ca */ /* 0x000fe200000e0000 */
[----:B------:R-:W-:Y:S01]  /*1a5b0*/  IMAD.MOV.U32 R21, RZ, RZ, 0x40000040 ;  /* 0x40000040ff157424 */ /* 0x000fe200078e00ff */
[----:B------:R-:W-:-:S04]  /*1a5c0*/  R2UR UR26, R20 ;  /* 0x00000000141a72ca */ /* 0x000fc800000e0000 */
[----:B------:R-:W-:Y:S01]  /*1a5d0*/  R2UR UR27, R21 ;  /* 0x00000000151b72ca */ /* 0x000fe200000e0000 */
[----:B------:R-:W-:Y:S01]  /*1a5e0*/  VIADD R4, R3, 0x180 ;  /* 0x0000018003047836 */ /* 0x000fe20000000000 */
[----:B------:R-:W-:-:S04]  /*1a5f0*/  R2UR UR23, R5 ;  /* 0x00000000051772ca */ /* 0x000fc800000e0000 */
[----:B------:R-:W-:Y:S02]  /*1a600*/  R2UR UR22, R4 ;  /* 0x00000000041672ca */ /* 0x000fe400000e0000 */
[----:B--2---:R-:W-:Y:S02]  /*1a610*/  R2UR UR28, R152 ;  /* 0x00000000981c72ca */ /* 0x004fe400000e0000 */
[----:B------:R-:W-:Y:S02]  /*1a620*/  R2UR UR29, R153 ;  /* 0x00000000991d72ca */ /* 0x000fe400000e0000 */
[----:B------:R-:W2:Y:S01]  /*1a630*/  LDL.64 R152, [R1+0x38] ;  /* 0x0000380001987983 */ /* 0x000ea20000100a00 */
[----:B---3--:R-:W-:Y:S02]  /*1a640*/  R2UR UR8, R154 ;  /* 0x000000009a0872ca */ /* 0x008fe400000e0000 */
        /* <DEDUP_REMOVED lines=16> */
[----:B------:R-:W-:Y:S01]  /*1a750*/  VIADD R14, R3, 0x200 ;  /* 0x00000200030e7836 */ /* 0x000fe20000000000 */
[----:B------:R-:W-:Y:S02]  /*1a760*/  WARPGROUP.DEPBAR.LE gsb0, 0x0 ;  /* 0x00008000000079c5 */ /* 0x000fe40000010000 */
[----:B------:R-:W-:-:S06]  /*1a770*/  WARPGROUP.ARRIVE ;  /* 0x00000000000079c5 */ /* 0x000fcc0000000000 */
[----:B------:R-:W-:Y:S01]  /*1a780*/  HGMMA.64x16x16.F32.BF16 R160, gdesc[UR20], RZ, !UPT, gsb0 ;  /* 0x0020000014a079f0 */ /* 0x000fe2000c0018ff */
[----:B------:R-:W-:Y:S02]  /*1a790*/  R2UR UR10, R14 ;  /* 0x000000000e0a72ca */ /* 0x000fe400000e0000 */
[----:B------:R-:W-:Y:S01]  /*1a7a0*/  R2UR UR11, R15 ;  /* 0x000000000f0b72ca */ /* 0x000fe200000e0000 */
[----:B------:R-:W-:Y:S01]  /*1a7b0*/  VIADD R4, R3, 0x2 ;  /* 0x0000000203047836 */ /* 0x000fe20000000000 */
[----:B------:R-:W-:Y:S02]  /*1a7c0*/  WARPGROUP.DEPBAR.LE gsb0, 0x0 ;  /* 0x00008000000079c5 */ /* 0x000fe40000010000 */
[----:B------:R-:W-:Y:S01]  /*1a7d0*/  IMAD.MOV.U32 R5, RZ, RZ, 0x40000040 ;  /* 0x40000040ff057424 */ /* 0x000fe200078e00ff */
[----:B--2---:R-:W-:Y:S02]  /*1a7e0*/  R2UR UR30, R152 ;  /* 0x00000000981e72ca */ /* 0x004fe400000e0000 */
[----:B------:R-:W-:-:S02]  /*1a7f0*/  R2UR UR31, R153 ;  /* 0x00000000991f72ca */ /* 0x000fc400000e0000 */
        /* <DEDUP_REMOVED lines=15> */
[----:B------:R-:W-:Y:S02]  /*1a8f0*/  VIADD R20, R3, 0x102 ;  /* 0x0000010203147836 */ /* 0x000fe40000000000 */
[----:B------:R-:W-:Y:S01]  /*1a900*/  IMAD.MOV.U32 R21, RZ, RZ, 0x40000040 ;  /* 0x40000040ff157424 */ /* 0x000fe200078e00ff */
[----:B------:R-:W-:Y:S01]  /*1a910*/  UMOV UR16, UR28 ;  /* 0x0000001c00107c82 */ /* 0x000fe20008000000 */
[----:B------:R-:W-:Y:S01]  /*1a920*/  UMOV UR17, UR29 ;  /* 0x0000001d00117c82 */ /* 0x000fe20008000000 */
[----:B------:R-:W-:-:S02]  /*1a930*/  WARPGROUP.DEPBAR.LE gsb0, 0x0 ;  /* 0x00008000000079c5 */ /* 0x000fc40000010000 */
[----:B------:R-:W-:Y:S01]  /*1a940*/  WARPGROUP.ARRIVE ;  /* 0x00000000000079c5 */ /* 0x000fe20000000000 */
[----:B------:R-:W-:Y:S01]  /*1a950*/  VIADD R4, R3, 0x182 ;  /* 0x0000018203047836 */ /* 0x000fe20000000000 */
[----:B------:R-:W-:Y:S01]  /*1a960*/  UMOV UR24, UR28 ;  /* 0x0000001c00187c82 */ /* 0x000fe20008000000 */
[----:B------:R-:W-:Y:S01]  /*1a970*/  IMAD.MOV.U32 R5, RZ, RZ, 0x40000040 ;  /* 0x40000040ff057424 */ /* 0x000fe200078e00ff */
[----:B------:R-:W-:Y:S01]  /*1a980*/  UMOV UR25, UR29 ;  /* 0x0000001d00197c82 */ /* 0x000fe20008000000 */
[----:B------:R-:W-:Y:S01]  /*1a990*/  UMOV UR20, UR28 ;  /* 0x0000001c00147c82 */ /* 0x000fe20008000000 */
[----:B------:R-:W-:Y:S01]  /*1a9a0*/  HGMMA.64x16x16.F32.BF16 R176, gdesc[UR12], R176, gsb0 ;  /* 0x002000000cb079f0 */ /* 0x000fe200080018b0 */
[----:B------:R-:W-:Y:S01]  /*1a9b0*/  R2UR UR18, R20 ;  /* 0x00000000141272ca */ /* 0x000fe200000e0000 */
[----:B------:R-:W-:Y:S01]  /*1a9c0*/  UMOV UR21, UR29 ;  /* 0x0000001d00157c82 */ /* 0x000fe20008000000 */
[----:B------:R-:W-:Y:S01]  /*1a9d0*/  R2UR UR19, R21 ;  /* 0x00000000151372ca */ /* 0x000fe200000e0000 */
[----:B------:R-:W2:Y:S01]  /*1a9e0*/  LDL.64 R14, [R1+0x30] ;  /* 0x00003000010e7983 */ /* 0x000ea20000100a00 */
[----:B------:R-:W-:Y:S01]  /*1a9f0*/  R2UR UR26, R4 ;  /* 0x00000000041a72ca */ /* 0x000fe200000e0000 */
[----:B------:R-:W-:-:S02]  /*1aa00*/  WARPGROUP.DEPBAR.LE gsb0, 0x0 ;  /* 0x00008000000079c5 */ /* 0x000fc40000010000 */
[----:B------:R-:W-:Y:S01]  /*1aa10*/  WARPGROUP.ARRIVE ;  /* 0x00000000000079c5 */ /* 0x000fe20000000000 */
[----:B------:R-:W-:Y:S01]  /*1aa20*/  R2UR UR27, R5 ;  /* 0x00000000051b72ca */ /* 0x000fe200000e0000 */
[----:B------:R-:W-:Y:S01]  /*1aa30*/  UMOV UR8, UR30 ;  /* 0x0000001e00087c82 */ /* 0x000fe20008000000 */
[----:B------:R-:W-:Y:S01]  /*1aa40*/  UMOV UR9, UR31 ;  /* 0x0000001f00097c82 */ /* 0x000fe20008000000 */
[----:B------:R-:W-:Y:S01]  /*1aa50*/  UMOV UR4, UR30 ;  /* 0x0000001e00047c82 */ /* 0x000fe20008000000 */
[----:B------:R-:W-:-:S03]  /*1aa60*/  UMOV UR5, UR31 ;  /* 0x0000001f00057c82 */ /* 0x000fc60008000000 */
[----:B------:R-:W-:Y:S01]  /*1aa70*/  HGMMA.64x16x16.F32.BF16 R168, gdesc[UR16], R168, gsb0 ;  /* 0x0020000010a879f0 */ /* 0x000fe200080018a8 */
[----:B------:R-:W-:Y:S01]  /*1aa80*/  VIADD R4, R3, 0x202 ;  /* 0x0000020203047836 */ /* 0x000fe20000000000 */
[----:B------:R-:W-:Y:S01]  /*1aa90*/  UMOV UR12, UR30 ;  /* 0x0000001e000c7c82 */ /* 0x000fe20008000000 */
[----:B------:R-:W-:Y:S01]  /*1aaa0*/  IMAD.MOV.U32 R5, RZ, RZ, 0x40000040 ;  /* 0x40000040ff057424 */ /* 0x000fe200078e00ff */
[----:B------:R-:W-:Y:S01]  /*1aab0*/  UMOV UR13, UR31 ;  /* 0x0000001f000d7c82 */ /* 0x000fe20008000000 */
[----:B------:R-:W3:Y:S01]  /*1aac0*/  LDL.64 R20, [R1+0x28] ;  /* 0x0000280001147983 */ /* 0x000ee20000100a00 */
[----:B------:R-:W-:Y:S02]  /*1aad0*/  WARPGROUP.DEPBAR.LE gsb0, 0x0 ;  /* 0x00008000000079c5 */ /* 0x000fe40000010000 */
        /* <DEDUP_REMOVED lines=243> */
[----:B------:R-:W2:Y:S01]  /*1ba10*/  LDL.64 R14, [R1] ;  /* 0x00000000010e7983 */ /* 0x000ea20000100a00 */
        /* <DEDUP_REMOVED lines=537> */
.L_x_2523:
[----:B------:R-:W-:Y:S01]  /*1dbb0*/  SHF.L.U32 R0, R9, 0x1f, RZ ;  /* 0x0000001f09007819 */ /* 0x000fe200000006ff */
[----:B------:R-:W-:-:S04]  /*1dbc0*/  IMAD R9, R10, 0x8, R16 ;  /* 0x000000080a097824 */ /* 0x000fc800078e0210 */
[----:B------:R0:W1:Y:S01]  /*1dbd0*/  SYNCS.PHASECHK.TRANS64.TRYWAIT P2, [R9+URZ+0x38850], R0 ;  /* 0x03885000090075a7 */ /* 0x000062000804017f */
[----:B------:R-:W-:Y:S05]  /*1dbe0*/  @!P0 BRA `(.L_x_2524) ;  /* 0x0000000000048947 */ /* 0x000fea0003800000 */
[----:B------:R-:W-:Y:S01]  /*1dbf0*/  BPT.TRAP 0x1 ;  /* 0x000000040000795c */ /* 0x000fe20000300000 */
.L_x_2524:
[----:B------:R-:W-:Y:S04]  /*1dc00*/  BSSY B2, `(.L_x_2525) ;  /* 0x0000004000027945 */ /* 0x000fe80003800000 */
[----:B-1----:R-:W-:Y:S05]  /*1dc10*/  @P2 BRA `(.L_x_2526) ;  /* 0x0000000000082947 */ /* 0x002fea0003800000 */
[----:B------:R-:W1:Y:S02]  /*1dc20*/  SYNCS.PHASECHK.TRANS64.TRYWAIT P2, [R9+URZ+0x38850], R0 ;  /* 0x03885000090075a7 */ /* 0x000e64000804017f */
[----:B-1----:R-:W-:Y:S05]  /*1dc30*/  @!P2 BRA `(.L_x_2527) ;  /* 0x0000011800c0a947 */ /* 0x002fea0003800000 */
.L_x_2526:
[----:B------:R-:W-:Y:S05]  /*1dc40*/  BSYNC B2 ;  /* 0x0000000000027941 */ /* 0x000fea0003800000 */
.L_x_2525:
[----:B01----:R-:W-:Y:S01]  /*1dc50*/  VIADD R0, R16, 0x400 ;  /* 0x0000040010007836 */ /* 0x003fe20000000000 */
[----:B------:R-:W2:Y:S04]  /*1dc60*/  LDL R15, [R1+0x64] ;  /* 0x00006400010f7983 */ /* 0x000ea80000100800 */
[----:B------:R-:W-:Y:S01]  /*1dc70*/  SHF.R.U32.HI R0, RZ, 0x4, R0 ;  /* 0x00000004ff007819 */ /* 0x000fe20000011600 */
[----:B------:R-:W3:Y:S01]  /*1dc80*/  LDL R14, [R1+0x68] ;  /* 0x00006800010e7983 */ /* 0x000ee20000100800 */
[----:B------:R-:W-:Y:S01]  /*1dc90*/  IMAD.MOV.U32 R3, RZ, RZ, 0x40000040 ;  /* 0x40000040ff037424 */ /* 0x000fe200078e00ff */
[----:B------:R-:W-:Y:S01]  /*1dca0*/  WARPGROUP.ARRIVE ;  /* 0x00000000000079c5 */ /* 0x000fe20000000000 */
[----:B------:R-:W-:Y:S01]  /*1dcb0*/  LOP3.LUT R0, R0, 0x3fff, RZ, 0xc0, !PT ;  /* 0x00003fff00007812 */ /* 0x000fe200078ec0ff */
[----:B------:R-:W-:-:S02]  /*1dcc0*/  IMAD.MOV.U32 R5, RZ, RZ, 0x40000040 ;  /* 0x40000040ff057424 */ /* 0x000fc400078e00ff */
[----:B------:R-:W-:Y:S01]  /*1dcd0*/  R2UR UR7, R3 ;  /* 0x00000000030772ca */ /* 0x000fe200000e0000 */
[----:B------:R-:W-:Y:S01]  /*1dce0*/  @!P1 VIADD R11, R11, 0x38840 ;  /* 0x000388400b0b9836 */ /* 0x000fe20000000000 */
[----:B------:R-:W-:Y:S01]  /*1dcf0*/  LOP3.LUT R0, R0, 0x2800000, RZ, 0xfc, !PT ;  /* 0x0280000000007812 */ /* 0x000fe200078efcff */
[----:B------:R-:W-:-:S03]  /*1dd00*/  @!P1 VIADD R9, R9, 0x38860 ;  /* 0x0003886009099836 */ /* 0x000fc60000000000 */
[----:B------:R-:W-:Y:S01]  /*1dd10*/  @!P1 PRMT R11, RZ, 0x654, R11 ;  /* 0x00000654ff0b9816 */ /* 0x000fe2000000000b */
[----:B------:R-:W-:Y:S01]  /*1dd20*/  IMAD R2, R10, 0xa00, R0 ;  /* 0x00000a000a027824 */ /* 0x000fe200078e0200 */
[----:B------:R-:W-:Y:S01]  /*1dd30*/  @!P1 PRMT R9, RZ, 0x654, R9 ;  /* 0x00000654ff099816 */ /* 0x000fe20000000009 */
[----:B------:R-:W-:Y:S02]  /*1dd40*/  IMAD.SHL.U32 R0, R225, 0x80, RZ ;  /* 0x00000080e1007824 */ /* 0x000fe400078e00ff */
[C---:B------:R-:W-:Y:S01]  /*1dd50*/  VIADD R4, R2.reuse, 0x80 ;  /* 0x0000008002047836 */ /* 0x040fe20000000000 */
[----:B------:R-:W-:Y:S01]  /*1dd60*/  R2UR UR6, R2 ;  /* 0x00000000020672ca */ /* 0x000fe200000e0000 */
[----:B------:R-:W-:-:S05]  /*1dd70*/  IMAD R0, R8, -0x50, R0 ;  /* 0xffffffb008007824 */ /* 0x000fca00078e0200 */
[----:B------:R-:W-:-:S05]  /*1dd80*/  IADD3 R0, R0, 0x1, R227 ;  /* 0x0000000100007810 */ /* 0x000fca0007ffe0e3 */
[----:B------:R-:W-:Y:S02]  /*1dd90*/  IMAD.IADD R0, R0, 0x1, -R224 ;  /* 0x0000000100007824 */ /* 0x000fe400078e0ae0 */
[----:B------:R-:W-:Y:S01]  /*1dda0*/  HGMMA.64x256x16.F32.BF16 R24, R208, gdesc[UR4].tnspB, R24, gsb0 ;  /* 0x43e00004d0187df0 */ /* 0x000fe20008001818 */
[----:B------:R-:W-:Y:S01]  /*1ddb0*/  R2UR UR6, R4 ;  /* 0x00000000040672ca */ /* 0x000fe200000e0000 */
[----:B------:R-:W-:Y:S01]  /*1ddc0*/  VIADD R4, R2, 0x100 ;  /* 0x0000010002047836 */ /* 0x000fe20000000000 */
[----:B------:R-:W-:Y:S01]  /*1ddd0*/  R2UR UR7, R5 ;  /* 0x00000000050772ca */ /* 0x000fe200000e0000 */
[----:B------:R-:W-:Y:S02]  /*1dde0*/  IMAD.MOV.U32 R5, RZ, RZ, 0x40000040 ;  /* 0x40000040ff057424 */ /* 0x000fe400078e00ff */
[----:B--2---:R-:W-:-:S04]  /*1ddf0*/  IMAD R0, R15, -0x2, R0 ;  /* 0xfffffffe0f007824 */ /* 0x004fc800078e0200 */
[----:B---3--:R-:W-:Y:S01]  /*1de00*/  IMAD.IADD R0, R14, 0x1, R0 ;  /* 0x000000010e007824 */ /* 0x008fe200078e0200 */
[----:B------:R-:W-:Y:S02]  /*1de10*/  WARPGROUP.DEPBAR.LE gsb0, 0x0 ;  /* 0x00008000000079c5 */ /* 0x000fe40000010000 */
[----:B------:R-:W-:Y:S02]  /*1de20*/  WARPGROUP.ARRIVE ;  /* 0x00000000000079c5 */ /* 0x000fe40000000000 */
[C---:B------:R-:W-:Y:S02]  /*1de30*/  ISETP.GT.AND P2, PT, R0.reuse, RZ, PT ;  /* 0x000000ff0000720c */ /* 0x040fe40003f44270 */
[----:B------:R-:W-:-:S11]  /*1de40*/  ISETP.GT.AND P3, PT, R0, 0x1, PT ;  /* 0x000000010000780c */ /* 0x000fd60003f64270 */
[----:B------:R-:W-:Y:S01]  /*1de50*/  HGMMA.64x256x16.F32.BF16 R24, R204, gdesc[UR4].tnspB, R24, gsb0 ;  /* 0x43e00004cc187df0 */ /* 0x000fe20008001818 */
[----:B------:R-:W-:Y:S01]  /*1de60*/  R2UR UR6, R4 ;  /* 0x00000000040672ca */ /* 0x000fe200000e0000 */
[----:B------:R-:W-:Y:S01]  /*1de70*/  VIADD R4, R2, 0x180 ;  /* 0x0000018002047836 */ /* 0x000fe20000000000 */
[----:B------:R-:W-:Y:S01]  /*1de80*/  R2UR UR7, R5 ;  /* 0x00000000050772ca */ /* 0x000fe200000e0000 */
[----:B------:R-:W-:Y:S01]  /*1de90*/  IMAD.MOV.U32 R5, RZ, RZ, 0x40000040 ;  /* 0x40000040ff057424 */ /* 0x000fe200078e00ff */
[----:B------:R-:W-:Y:S01]  /*1dea0*/  FSEL R184, R184, -INF , P2 ;  /* 0xff800000b8b87808 */ /* 0x000fe20001000000 */
[----:B------:R-:W-:Y:S01]  /*1deb0*/  VIADD R2, R2, 0x200 ;  /* 0x0000020002027836 */ /* 0x000fe20000000000 */
        /* <DEDUP_REMOVED lines=58> */
[----:B------:R-:W-:Y:S02]  /*1e260*/  ISETP.GT.AND P3, PT, R0, 0x1, PT ;  /* 0x000000010000780c */ /* 0x000fe40003f64270 */
[----:B------:R-:W-:Y:S02]  /*1e270*/  FSEL R186, R186, -INF , P2 ;  /* 0xff800000baba7808 */ /* 0x000fe40001000000 */
[C---:B------:R-:W-:Y:S02]  /*1e280*/  ISETP.GT.AND P4, PT, R0.reuse, 0x8, PT ;  /* 0x000000080000780c */ /* 0x040fe40003f84270 */
[----:B------:R-:W-:Y:S02]  /*1e290*/  FSEL R187, R187, -INF , P3 ;  /* 0xff800000bbbb7808 */ /* 0x000fe40001800000 */
[----:B------:R-:W-:Y:S02]  /*1e2a0*/  ISETP.GT.AND P5, PT, R0, 0x9, PT ;  /* 0x000000090000780c */ /* 0x000fe40003fa4270 */
[----:B------:R-:W-:-:S02]  /*1e2b0*/  FSEL R190, R190, -INF , P4 ;  /* 0xff800000bebe7808 */ /* 0x000fc40002000000 */
[----:B------:R-:W-:Y:S02]  /*1e2c0*/  FSEL R191, R191, -INF , P5 ;  /* 0xff800000bfbf7808 */ /* 0x000fe40002800000 */
[C---:B------:R-:W-:Y:S02]  /*1e2d0*/  ISETP.GT.AND P3, PT, R0.reuse, 0x10, PT ;  /* 0x000000100000780c */ /* 0x040fe40003f64270 */
[----:B------:R-:W-:Y:S02]  /*1e2e0*/  ISETP.GT.AND P4, PT, R0, 0x11, PT ;  /* 0x000000110000780c */ /* 0x000fe40003f84270 */
[----:B------:R-:W-:Y:S02]  /*1e2f0*/  FSEL R178, R178, -INF , P3 ;  /* 0xff800000b2b27808 */ /* 0x000fe40001800000 */
[----:B------:R-:W-:Y:S02]  /*1e300*/  ISETP.GT.AND P5, PT, R0, 0x18, PT ;  /* 0x000000180000780c */ /* 0x000fe40003fa4270 */
[----:B------:R-:W-:-:S02]  /*1e310*/  FSEL R179, R179, -INF , P4 ;  /* 0xff800000b3b37808 */ /* 0x000fc40002000000 */
[----:B------:R-:W-:Y:S02]  /*1e320*/  ISETP.GT.AND P6, PT, R0, 0x19, PT ;  /* 0x000000190000780c */ /* 0x000fe40003fc4270 */
[----:B------:R-:W-:Y:S02]  /*1e330*/  FSEL R182, R182, -INF , P5 ;  /* 0xff800000b6b67808 */ /* 0x000fe40002800000 */
[----:B------:R-:W-:Y:S02]  /*1e340*/  FSEL R183, R183, -INF , P6 ;  /* 0xff800000b7b77808 */ /* 0x000fe40003000000 */
[C---:B------:R-:W-:Y:S02]  /*1e350*/  ISETP.GT.AND P3, PT, R0.reuse, 0x20, PT ;  /* 0x000000200000780c */ /* 0x040fe40003f64270 */
[----:B------:R-:W-:Y:S02]  /*1e360*/  ISETP.GT.AND P4, PT, R0, 0x21, PT ;  /* 0x000000210000780c */ /* 0x000fe40003f84270 */
[----:B------:R-:W-:-:S02]  /*1e370*/  FSEL R170, R170, -INF , P3 ;  /* 0xff800000aaaa7808 */ /* 0x000fc40001800000 */
[C---:B------:R-:W-:Y:S02]  /*1e380*/  ISETP.GT.AND P5, PT, R0.reuse, 0x28, PT ;  /* 0x000000280000780c */ /* 0x040fe40003fa4270 */
[----:B------:R-:W-:Y:S02]  /*1e390*/  FSEL R171, R171, -INF , P4 ;  /* 0xff800000abab7808 */ /* 0x000fe40002000000 */
[----:B------:R-:W-:Y:S02]  /*1e3a0*/  ISETP.GT.AND P6, PT, R0, 0x29, PT ;  /* 0x000000290000780c */ /* 0x000fe40003fc4270 */
[----:B------:R-:W-:Y:S02]  /*1e3b0*/  FSEL R174, R174, -INF , P5 ;  /* 0xff800000aeae7808 */ /* 0x000fe40002800000 */
[----:B------:R-:W-:Y:S02]  /*1e3c0*/  FSEL R175, R175, -INF , P6 ;  /* 0xff800000afaf7808 */ /* 0x000fe40003000000 */
[----:B------:R-:W-:-:S02]  /*1e3d0*/  ISETP.GT.AND P3, PT, R0, 0x30, PT ;  /* 0x000000300000780c */ /* 0x000fc40003f64270 */
        /* <DEDUP_REMOVED lines=13> */
[----:B------:R-:W-:Y:S01]  /*1e4b0*/  FSEL R158, R158, -INF , P5 ;  /* 0xff8000009e9e7808 */ /* 0x000fe20002800000 */
[----:B------:R-:W-:Y:S02]  /*1e4c0*/  WARPGROUP.DEPBAR.LE gsb0, 0x0 ;  /* 0x00008000000079c5 */ /* 0x000fe40000010000 */
[----:B------:R-:W-:-:S06]  /*1e4d0*/  WARPGROUP.ARRIVE ;  /* 0x00000000000079c5 */ /* 0x000fcc0000000000 */
[----:B------:R-:W-:Y:S01]  /*1e4e0*/  HGMMA.64x256x16.F32.BF16 R24, R200, gdesc[UR4].tnspB, R24, gsb0 ;  /* 0x43e00004c8187df0 */ /* 0x000fe20008001818 */
[----:B------:R-:W-:Y:S02]  /*1e4f0*/  R2UR UR6, R4 ;  /* 0x00000000040672ca */ /* 0x000fe400000e0000 */
[----:B------:R-:W-:Y:S02]  /*1e500*/  R2UR UR7, R5 ;  /* 0x00000000050772ca */ /* 0x000fe400000e0000 */
[----:B------:R-:W-:Y:S02]  /*1e510*/  FMNMX.FTZ R5, R157, R3, !PT ;  /* 0x000000039d057209 */ /* 0x000fe40007810000 */
        /* <DEDUP_REMOVED lines=8> */
[----:B0-----:R-:W-:Y:S01]  /*1e5a0*/  FMNMX.FTZ R5, R5, R3, !PT ;  /* 0x0000000305057209 */ /* 0x001fe20007810000 */
        /* <DEDUP_REMOVED lines=18> */
[----:B------:R-:W0:Y:S01]  /*1e6d0*/  SHFL.BFLY PT, R2, R5, 0x1, 0x1f ;  /* 0x0c201f0005027f89 */ /* 0x000e2200000e0000 */
[----:B------:R-:W-:Y:S01]  /*1e6e0*/  IMAD.U32 R3, RZ, RZ, UR39 ;  /* 0x00000027ff037e24 */ /* 0x000fe2000f8e00ff */
[----:B0-----:R-:W-:-:S04]  /*1e6f0*/  FMNMX.FTZ R5, R5, R2, !PT ;  /* 0x0000000205057209 */ /* 0x001fc80007810000 */
[C---:B------:R-:W-:Y:S01]  /*1e700*/  FSETP.NEU.FTZ.AND P2, PT, R5.reuse, -INF , PT ;  /* 0xff8000000500780b */ /* 0x040fe20003f5d000 */
[----:B------:R-:W-:-:S05]  /*1e710*/  FMUL.FTZ R2, R5, R3 ;  /* 0x0000000305027220 */ /* 0x000fca0000410000 */
[----:B------:R-:W-:-:S05]  /*1e720*/  FSEL R2, R2, RZ, P2 ;  /* 0x000000ff02027208 */ /* 0x000fca0001000000 */
[-CC-:B------:R-:W-:Y:S01]  /*1e730*/  FFMA.FTZ R204, R176, R3.reuse, -R2.reuse ;  /* 0x00000003b0cc7223 */ /* 0x180fe20000010802 */
[----:B------:R-:W-:Y:S01]  /*1e740*/  FSEL R176, R159, -INF , P6 ;  /* 0xff8000009fb07808 */ /* 0x000fe20003000000 */
[-CC-:B------:R-:W-:Y:S01]  /*1e750*/  FFMA.FTZ R208, R184, R3.reuse, -R2.reuse ;  /* 0x00000003b8d07223 */ /* 0x180fe20000010802 */
[-CC-:B------:R-:W-:Y:S01]  /*1e760*/  FFMA.FTZ R10, R185, R3.reuse, -R2.reuse ;  /* 0x00000003b90a7223 */ /* 0x180fe20000010802 */
[-CC-:B------:R-:W-:Y:S01]  /*1e770*/  FFMA.FTZ R210, R188, R3.reuse, -R2.reuse ;  /* 0x00000003bcd27223 */ /* 0x180fe20000010802 */
[----:B------:R-:W-:Y:S01]  /*1e780*/  FMNMX.FTZ R0, R176, R0, !PT ;  /* 0x00000000b0007209 */ /* 0x000fe20007810000 */
[-CC-:B------:R-:W-:Y:S01]  /*1e790*/  FFMA.FTZ R14, R189, R3.reuse, -R2.reuse ;  /* 0x00000003bd0e7223 */ /* 0x180fe20000010802 */
[-CC-:B------:R-:W-:Y:S01]  /*1e7a0*/  FFMA.FTZ R15, R177, R3.reuse, -R2.reuse ;  /* 0x00000003b10f7223 */ /* 0x180fe20000010802 */
[-CC-:B------:R-:W-:Y:S01]  /*1e7b0*/  FFMA.FTZ R206, R180, R3.reuse, -R2.reuse ;  /* 0x00000003b4ce7223 */ /* 0x180fe20000010802 */
[-CC-:B------:R-:W-:Y:S01]  /*1e7c0*/  FFMA.FTZ R20, R181, R3.reuse, -R2.reuse ;  /* 0x00000003b5147223 */ /* 0x180fe20000010802 */
[----:B------:R-:W0:Y:S01]  /*1e7d0*/  SHFL.BFLY PT, R4, R0, 0x2, 0x1f ;  /* 0x0c401f0000047f89 */ /* 0x000e2200000e0000 */
[-CC-:B------:R-:W-:Y:S01]  /*1e7e0*/  FFMA.FTZ R200, R168, R3.reuse, -R2.reuse ;  /* 0x00000003a8c87223 */ /* 0x180fe20000010802 */
[-CC-:B------:R-:W-:Y:S01]  /*1e7f0*/  FFMA.FTZ R21, R169, R3.reuse, -R2.reuse ;  /* 0x00000003a9157223 */ /* 0x180fe20000010802 */
[-CC-:B------:R-:W-:Y:S01]  /*1e800*/  FFMA.FTZ R202, R172, R3.reuse, -R2.reuse ;  /* 0x00000003acca7223 */ /* 0x180fe20000010802 */
[----:B------:R-:W-:Y:S01]  /*1e810*/  FFMA.FTZ R159, R173, R3, -R2 ;  /* 0x00000003ad9f7223 */ /* 0x000fe20000010802 */
        /* <DEDUP_REMOVED lines=10> */
[----:B------:R-:W-:Y:S02]  /*1e8c0*/  FSEL R0, R5, RZ, P2 ;  /* 0x000000ff05007208 */ /* 0x000fe40001000000 */
[C---:B------:R-:W-:Y:S01]  /*1e8d0*/  FSETP.NEU.FTZ.AND P2, PT, R4.reuse, -INF , PT ;  /* 0xff8000000400780b */ /* 0x040fe20003f5d000 */
[-C--:B------:R-:W-:Y:S02]  /*1e8e0*/  FMUL.FTZ R168, R4, R3.reuse ;  /* 0x0000000304a87220 */ /* 0x080fe40000410000 */
[----:B------:R-:W-:Y:S02]  /*1e8f0*/  FADD.FTZ R0, -R0, R7 ;  /* 0x0000000700007221 */ /* 0x000fe40000010100 */
[----:B------:R-:W-:Y:S01]  /*1e900*/  MUFU.EX2 R20, R20 ;  /* 0x0000001400147308 */ /* 0x000fe20000000800 */
[----:B------:R-:W-:Y:S01]  /*1e910*/  FSEL R168, R168, RZ, P2 ;  /* 0x000000ffa8a87208 */ /* 0x000fe20001000000 */
[----:B------:R-:W-:-:S04]  /*1e920*/  FMUL.FTZ R0, R0, R3 ;  /* 0x0000000300007220 */ /* 0x000fc80000410000 */
        /* <DEDUP_REMOVED lines=11> */
[----:B------:R-:W-:Y:S01]  /*1e9e0*/  MUFU.EX2 R211, R211 ;  /* 0x000000d300d37308 */ /* 0x000fe20000000800 */
[----:B0-----:R-:W-:Y:S01]  /*1e9f0*/  FFMA.FTZ R13, R0, R13, R208 ;  /* 0x0000000d000d7223 */ /* 0x001fe200000100d0 */
[----:B------:R-:W-:-:S03]  /*1ea00*/  F2FP.BF16.F32.PACK_AB R208, R10, R208 ;  /* 0x000000d00ad0723e */ /* 0x000fc600000010ff */
[----:B------:R-:W-:-:S03]  /*1ea10*/  FADD.FTZ R13, R10, R13 ;  /* 0x0000000d0a0d7221 */ /* 0x000fc60000010000 */
[----:B------:R-:W-:Y:S01]  /*1ea20*/  MUFU.EX2 R205, R205 ;  /* 0x000000cd00cd7308 */ /* 0x000fe20000000800 */
[----:B------:R-:W-:Y:S01]  /*1ea30*/  FADD.FTZ R13, R210, R13 ;  /* 0x0000000dd20d7221 */ /* 0x000fe20000010000 */
[----:B------:R-:W-:-:S03]  /*1ea40*/  F2FP.BF16.F32.PACK_AB R210, R14, R210 ;  /* 0x000000d20ed2723e */ /* 0x000fc600000010ff */
[----:B------:R-:W-:-:S03]  /*1ea50*/  FADD.FTZ R13, R14, R13 ;  /* 0x0000000d0e0d7221 */ /* 0x000fc60000010000 */
[----:B------:R-:W-:Y:S01]  /*1ea60*/  MUFU.EX2 R207, R207 ;  /* 0x000000cf00cf7308 */ /* 0x000fe20000000800 */
[----:B------:R-:W-:Y:S01]  /*1ea70*/  FADD.FTZ R13, R204, R13 ;  /* 0x0000000dcc0d7221 */ /* 0x000fe20000010000 */
[----:B------:R-:W-:-:S03]  /*1ea80*/  F2FP.BF16.F32.PACK_AB R204, R15, R204 ;  /* 0x000000cc0fcc723e */ /* 0x000fc600000010ff */
[----:B------:R-:W-:-:S03]  /*1ea90*/  FADD.FTZ R13, R15, R13 ;  /* 0x0000000d0f0d7221 */ /* 0x000fc60000010000 */
[----:B------:R-:W0:Y:S01]  /*1eaa0*/  MUFU.EX2 R200, R200 ;  /* 0x000000c800c87308 */ /* 0x000e220000000800 */
[----:B------:R-:W-:Y:S01]  /*1eab0*/  FADD.FTZ R13, R206, R13 ;  /* 0x0000000dce0d7221 */ /* 0x000fe20000010000 */
[----:B------:R-:W-:-:S03]  /*1eac0*/  F2FP.BF16.F32.PACK_AB R206, R20, R206 ;  /* 0x000000ce14ce723e */ /* 0x000fc600000010ff */
[----:B------:R-:W-:-:S03]  /*1ead0*/  FADD.FTZ R13, R20, R13 ;  /* 0x0000000d140d7221 */ /* 0x000fc60000010000 */
[----:B------:R-:W1:Y:S08]  /*1eae0*/  MUFU.EX2 R21, R21 ;  /* 0x0000001500157308 */ /* 0x000e700000000800 */
[----:B------:R-:W-:Y:S01]  /*1eaf0*/  MUFU.EX2 R201, R201 ;  /* 0x000000c900c97308 */ /* 0x000fe20000000800 */
[----:B0-----:R-:W-:-:S07]  /*1eb00*/  FADD.FTZ R13, R200, R13 ;  /* 0x0000000dc80d7221 */ /* 0x001fce0000010000 */
[----:B------:R-:W0:Y:S01]  /*1eb10*/  MUFU.EX2 R202, R202 ;  /* 0x000000ca00ca7308 */ /* 0x000e220000000800 */
[C---:B-1----:R-:W-:Y:S01]  /*1eb20*/  FADD.FTZ R13, R21.reuse, R13 ;  /* 0x0000000d150d7221 */ /* 0x042fe20000010000 */
[----:B------:R-:W-:-:S06]  /*1eb30*/  F2FP.BF16.F32.PACK_AB R200, R21, R200 ;  /* 0x000000c815c8723e */ /* 0x000fcc00000010ff */
[----:B------:R-:W1:Y:S08]  /*1eb40*/  MUFU.EX2 R159, R159 ;  /* 0x0000009f009f7308 */ /* 0x000e700000000800 */
[----:B------:R-:W-:Y:S01]  /*1eb50*/  MUFU.EX2 R203, R203 ;  /* 0x000000cb00cb7308 */ /* 0x000fe20000000800 */
[----:B0-----:R-:W-:-:S07]  /*1eb60*/  FADD.FTZ R13, R202, R13 ;  /* 0x0000000dca0d7221 */ /* 0x001fce0000010000 */
[----:B------:R-:W-:Y:S01]  /*1eb70*/  MUFU.EX2 R10, R155 ;  /* 0x0000009b000a7308 */ /* 0x000fe20000000800 */
[C---:B-1----:R-:W-:Y:S01]  /*1eb80*/  FADD.FTZ R13, R159.reuse, R13 ;  /* 0x0000000d9f0d7221 */ /* 0x042fe20000010000 */
[----:B------:R-:W-:Y:S01]  /*1eb90*/  F2FP.BF16.F32.PACK_AB R202, R159, R202 ;  /* 0x000000ca9fca723e */ /* 0x000fe200000010ff */
[----:B------:R-:W-:Y:S02]  /*1eba0*/  WARPGROUP.DEPBAR.LE gsb0, 0x0 ;  /* 0x00008000000079c5 */ /* 0x000fe40000010000 */
[----:B------:R-:W-:Y:S01]  /*1ebb0*/  WARPGROUP.ARRIVE ;  /* 0x00000000000079c5 */ /* 0x000fe20000000000 */
[-CC-:B------:R-:W-:Y:S01]  /*1ebc0*/  FFMA.FTZ R196, R160, R3.reuse, -R2.reuse ;  /* 0x00000003a0c47223 */ /* 0x180fe20000010802 */
[-CC-:B------:R-:W-:Y:S01]  /*1ebd0*/  FFMA.FTZ R160, R161, R3.reuse, -R2.reuse ;  /* 0x00000003a1a07223 */ /* 0x180fe20000010802 */
[-CC-:B------:R-:W-:Y:S01]  /*1ebe0*/  FFMA.FTZ R198, R164, R3.reuse, -R2.reuse ;  /* 0x00000003a4c67223 */ /* 0x180fe20000010802 */
[-C--:B------:R-:W-:Y:S01]  /*1ebf0*/  FFMA.FTZ R161, R165, R3.reuse, -R2 ;  /* 0x00000003a5a17223 */ /* 0x080fe20000010802 */
[-CC-:B------:R-:W-:Y:S01]  /*1ec00*/  FFMA.FTZ R164, R183, R3.reuse, -R168.reuse ;  /* 0x00000003b7a47223 */ /* 0x180fe200000108a8 */
[----:B------:R-:W-:Y:S01]  /*1ec10*/  HGMMA.64x256x16.F32.BF16 R24, R192, gdesc[UR4].tnspB, R24, gsb0 ;  /* 0x43e00004c0187df0 */ /* 0x000fe20008001818 */
[-CC-:B------:R-:W-:Y:S01]  /*1ec20*/  FFMA.FTZ R165, R175, R3.reuse, -R168.reuse ;  /* 0x00000003afa57223 */ /* 0x180fe200000108a8 */
[-CC-:B------:R-:W-:Y:S01]  /*1ec30*/  FFMA.FTZ R197, R162, R3.reuse, -R168.reuse ;  /* 0x00000003a2c57223 */ /* 0x180fe200000108a8 */
[----:B------:R-:W0:Y:S01]  /*1ec40*/  MUFU.EX2 R196, R196 ;  /* 0x000000c400c47308 */ /* 0x000e220000000800 */
[----:B------:R-:W-:-:S07]  /*1ec50*/  FFMA.FTZ R199, R166, R3, -R168 ;  /* 0x00000003a6c77223 */ /* 0x000fce00000108a8 */
[----:B------:R-:W-:Y:S08]  /*1ec60*/  MUFU.EX2 R164, R164 ;  /* 0x000000a400a47308 */ /* 0x000ff00000000800 */
[----:B------:R-:W-:Y:S01]  /*1ec70*/  MUFU.EX2 R165, R165 ;  /* 0x000000a500a57308 */ /* 0x000fe20000000800 */
[----:B0-----:R-:W-:-:S07]  /*1ec80*/  FADD.FTZ R13, R196, R13 ;  /* 0x0000000dc40d7221 */ /* 0x001fce0000010000 */
[----:B------:R-:W0:Y:S08]  /*1ec90*/  MUFU.EX2 R160, R160 ;  /* 0x000000a000a07308 */ /* 0x000e300000000800 */
[----:B------:R-:W-:Y:S08]  /*1eca0*/  MUFU.EX2 R197, R197 ;  /* 0x000000c500c57308 */ /* 0x000ff00000000800 */
[----:B------:R-:W1:Y:S01]  /*1ecb0*/  MUFU.EX2 R198, R198 ;  /* 0x000000c600c67308 */ /* 0x000e620000000800 */
[C---:B0-----:R-:W-:Y:S01]  /*1ecc0*/  FADD.FTZ R13, R160.reuse, R13 ;  /* 0x0000000da00d7221 */ /* 0x041fe20000010000 */
[----:B------:R-:W-:-:S06]  /*1ecd0*/  F2FP.BF16.F32.PACK_AB R196, R160, R196 ;  /* 0x000000c4a0c4723e */ /* 0x000fcc00000010ff */
[----:B------:R-:W0:Y:S08]  /*1ece0*/  MUFU.EX2 R161, R161 ;  /* 0x000000a100a17308 */ /* 0x000e300000000800 */
[----:B------:R-:W-:Y:S01]  /*1ecf0*/  MUFU.EX2 R199, R199 ;  /* 0x000000c700c77308 */ /* 0x000fe20000000800 */
[----:B-1----:R-:W-:-:S04]  /*1ed00*/  FADD.FTZ R13, R198, R13 ;  /* 0x0000000dc60d7221 */ /* 0x002fc80000010000 */
[C---:B0-----:R-:W-:Y:S01]  /*1ed10*/  FADD.FTZ R13, R161.reuse, R13 ;  /* 0x0000000da10d7221 */ /* 0x041fe20000010000 */
[----:B------:R-:W-:Y:S01]  /*1ed20*/  F2FP.BF16.F32.PACK_AB R198, R161, R198 ;  /* 0x000000c6a1c6723e */ /* 0x000fe200000010ff */
[----:B------:R-:W-:Y:S02]  /*1ed30*/  WARPGROUP.DEPBAR.LE gsb0, 0x0 ;  /* 0x00008000000079c5 */ /* 0x000fe40000010000 */
[-CC-:B------:R-:W-:Y:S01]  /*1ed40*/  FFMA.FTZ R192, R152, R3.reuse, -R2.reuse ;  /* 0x0000000398c07223 */ /* 0x180fe20000010802 */
[-CC-:B------:R-:W-:Y:S01]  /*1ed50*/  FFMA.FTZ R152, R153, R3.reuse, -R2.reuse ;  /* 0x0000000399987223 */ /* 0x180fe20000010802 */
[-CC-:B------:R-:W-:Y:S01]  /*1ed60*/  FFMA.FTZ R194, R156, R3.reuse, -R2.reuse ;  /* 0x000000039cc27223 */ /* 0x180fe20000010802 */
[-C--:B------:R-:W-:Y:S01]  /*1ed70*/  FFMA.FTZ R2, R157, R3.reuse, -R2 ;  /* 0x000000039d027223 */ /* 0x080fe20000010802 */
[-CC-:B------:R-:W-:Y:S01]  /*1ed80*/  FFMA.FTZ R153, R187, R3.reuse, -R168.reuse ;  /* 0x00000003bb997223 */ /* 0x180fe200000108a8 */
[-CC-:B------:R-:W-:Y:S01]  /*1ed90*/  FFMA.FTZ R156, R191, R3.reuse, -R168.reuse ;  /* 0x00000003bf9c7223 */ /* 0x180fe200000108a8 */
[-CC-:B------:R-:W-:Y:S01]  /*1eda0*/  FFMA.FTZ R157, R179, R3.reuse, -R168.reuse ;  /* 0x00000003b39d7223 */ /* 0x180fe200000108a8 */
[----:B------:R0:W-:Y:S01]  /*1edb0*/  MUFU.EX2 R7, R2 ;  /* 0x0000000200077308 */ /* 0x0001e20000000800 */
[----:B------:R-:W-:Y:S01]  /*1edc0*/  @!P1 SYNCS.ARRIVE.TRANS64.RED.A1T0 RZ, [R11+URZ], RZ ;  /* 0x000000ff0bff99a7 */ /* 0x000fe2000810043f */
[-CC-:B------:R-:W-:Y:S01]  /*1edd0*/  FFMA.FTZ R193, R154, R3.reuse, -R168.reuse ;  /* 0x000000039ac17223 */ /* 0x180fe200000108a8 */
[----:B------:R-:W-:-:S05]  /*1ede0*/  FFMA.FTZ R195, R158, R3, -R168 ;  /* 0x000000039ec37223 */ /* 0x000fca00000108a8 */
[----:B------:R-:W-:Y:S01]  /*1edf0*/  MUFU.EX2 R153, R153 ;  /* 0x0000009900997308 */ /* 0x000fe20000000800 */
[----:B0-----:R-:W-:Y:S01]  /*1ee00*/  FSEL R2, R4, RZ, P2 ;  /* 0x000000ff04027208 */ /* 0x001fe20001000000 */
[----:B------:R0:W-:Y:S01]  /*1ee10*/  @!P1 SYNCS.ARRIVE.TRANS64.RED.A1T0 RZ, [R9+URZ], RZ ;  /* 0x000000ff09ff99a7 */ /* 0x0001e2000810043f */
[C---:B------:R-:W-:Y:S01]  /*1ee20*/  ISETP.GT.AND P2, PT, R8.reuse, R223, PT ;  /* 0x000000df0800720c */ /* 0x040fe20003f44270 */
[----:B------:R-:W-:Y:S02]  /*1ee30*/  VIADD R8, R8, 0xffffffff ;  /* 0xffffffff08087836 */ /* 0x000fe40000000000 */
[----:B------:R-:W-:Y:S02]  /*1ee40*/  FADD.FTZ R2, -R2, R6 ;  /* 0x0000000602027221 */ /* 0x000fe40000010100 */
[----:B------:R-:W-:Y:S02]  /*1ee50*/  MUFU.EX2 R156, R156 ;  /* 0x0000009c009c7308 */ /* 0x000fe40000000800 */
[-C--:B------:R-:W-:Y:S01]  /*1ee60*/  FMUL.FTZ R2, R2, R3.reuse ;  /* 0x0000000302027220 */ /* 0x080fe20000410000 */
[-CC-:B0-----:R-:W-:Y:S01]  /*1ee70*/  FFMA.FTZ R9, R167, R3.reuse, -R168.reuse ;  /* 0x00000003a7097223 */ /* 0x181fe200000108a8 */
[----:B------:R-:W-:-:S04]  /*1ee80*/  FFMA.FTZ R168, R176, R3, -R168 ;  /* 0x00000003b0a87223 */ /* 0x000fc800000108a8 */
[----:B------:R-:W0:Y:S08]  /*1ee90*/  MUFU.EX2 R2, R2 ;  /* 0x0000000200027308 */ /* 0x000e300000000800 */
[----:B------:R-:W1:Y:S08]  /*1eea0*/  MUFU.EX2 R157, R157 ;  /* 0x0000009d009d7308 */ /* 0x000e700000000800 */
        /* <DEDUP_REMOVED lines=10> */
[----:B-1----:R-:W-:-:S03]  /*1ef50*/  F2FP.BF16.F32.PACK_AB R205, R157, R205 ;  /* 0x000000cd9dcd723e */ /* 0x002fc600000010ff */
[----:B------:R-:W-:-:S03]  /*1ef60*/  FADD.FTZ R12, R157, R12 ;  /* 0x0000000c9d0c7221 */ /* 0x000fc60000010000 */
[----:B------:R-:W-:Y:S01]  /*1ef70*/  MUFU.EX2 R9, R9 ;  /* 0x0000000900097308 */ /* 0x000fe20000000800 */
[----:B------:R-:W-:Y:S01]  /*1ef80*/  FADD.FTZ R12, R207, R12 ;  /* 0x0000000ccf0c7221 */ /* 0x000fe20000010000 */
[----:B------:R-:W-:-:S03]  /*1ef90*/  F2FP.BF16.F32.PACK_AB R207, R164, R207 ;  /* 0x000000cfa4cf723e */ /* 0x000fc600000010ff */
[----:B------:R-:W-:-:S03]  /*1efa0*/  FADD.FTZ R12, R164, R12 ;  /* 0x0000000ca40c7221 */ /* 0x000fc60000010000 */
[----:B------:R-:W1:Y:S01]  /*1efb0*/  MUFU.EX2 R152, R152 ;  /* 0x0000009800987308 */ /* 0x000e620000000800 */
[----:B------:R-:W-:Y:S01]  /*1efc0*/  FADD.FTZ R12, R201, R12 ;  /* 0x0000000cc90c7221 */ /* 0x000fe20000010000 */
[----:B0-----:R-:W-:Y:S01]  /*1efd0*/  FADD.FTZ R13, R192, R13 ;  /* 0x0000000dc00d7221 */ /* 0x001fe20000010000 */
[C---:B------:R-:W-:Y:S02]  /*1efe0*/  F2FP.BF16.F32.PACK_AB R201, R6.reuse, R201 ;  /* 0x000000c906c9723e */ /* 0x040fe400000010ff */
[----:B------:R-:W-:Y:S01]  /*1eff0*/  FADD.FTZ R12, R6, R12 ;  /* 0x0000000c060c7221 */ /* 0x000fe20000010000 */
[----:B------:R-:W-:Y:S02]  /*1f000*/  IMAD.MOV.U32 R6, RZ, RZ, R4 ;  /* 0x000000ffff067224 */ /* 0x000fe400078e0004 */
[----:B------:R-:W0:Y:S01]  /*1f010*/  MUFU.EX2 R193, R193 ;  /* 0x000000c100c17308 */ /* 0x000e220000000800 */
[----:B------:R-:W-:Y:S01]  /*1f020*/  FADD.FTZ R12, R203, R12 ;  /* 0x0000000ccb0c7221 */ /* 0x000fe20000010000 */
[----:B------:R-:W-:-:S03]  /*1f030*/  F2FP.BF16.F32.PACK_AB R203, R165, R203 ;  /* 0x000000cba5cb723e */ /* 0x000fc600000010ff */
[----:B------:R-:W-:-:S03]  /*1f040*/  FADD.FTZ R12, R165, R12 ;  /* 0x0000000ca50c7221 */ /* 0x000fc60000010000 */
[----:B------:R-:W2:Y:S01]  /*1f050*/  MUFU.EX2 R194, R194 ;  /* 0x000000c200c27308 */ /* 0x000ea20000000800 */
[----:B------:R-:W-:Y:S01]  /*1f060*/  FADD.FTZ R12, R197, R12 ;  /* 0x0000000cc50c7221 */ /* 0x000fe20000010000 */
[C---:B-1----:R-:W-:Y:S01]  /*1f070*/  FADD.FTZ R13, R152.reuse, R13 ;  /* 0x0000000d980d7221 */ /* 0x042fe20000010000 */
[----:B------:R-:W-:Y:S02]  /*1f080*/  F2FP.BF16.F32.PACK_AB R192, R152, R192 ;  /* 0x000000c098c0723e */ /* 0x000fe400000010ff */
[C---:B------:R-:W-:Y:S01]  /*1f090*/  FADD.FTZ R12, R11.reuse, R12 ;  /* 0x0000000c0b0c7221 */ /* 0x040fe20000010000 */
[----:B------:R-:W-:Y:S02]  /*1f0a0*/  F2FP.BF16.F32.PACK_AB R197, R11, R197 ;  /* 0x000000c50bc5723e */ /* 0x000fe400000010ff */
[----:B------:R-:W1:Y:S01]  /*1f0b0*/  MUFU.EX2 R195, R195 ;  /* 0x000000c300c37308 */ /* 0x000e620000000800 */
[----:B------:R-:W-:Y:S01]  /*1f0c0*/  FADD.FTZ R12, R199, R12 ;  /* 0x0000000cc70c7221 */ /* 0x000fe20000010000 */
[----:B------:R-:W-:-:S03]  /*1f0d0*/  F2FP.BF16.F32.PACK_AB R199, R9, R199 ;  /* 0x000000c709c7723e */ /* 0x000fc600000010ff */
[----:B------:R-:W-:Y:S01]  /*1f0e0*/  FADD.FTZ R12, R9, R12 ;  /* 0x0000000c090c7221 */ /* 0x000fe20000010000 */
[----:B------:R-:W-:Y:S02]  /*1f0f0*/  IMAD.MOV.U32 R9, RZ, RZ, R219 ;  /* 0x000000ffff097224 */ /* 0x000fe400078e00db */
[----:B------:R-:W3:Y:S01]  /*1f100*/  MUFU.EX2 R168, R168 ;  /* 0x000000a800a87308 */ /* 0x000ee20000000800 */
[----:B0-----:R-:W-:Y:S01]  /*1f110*/  FADD.FTZ R12, R193, R12 ;  /* 0x0000000cc10c7221 */ /* 0x001fe20000010000 */
[----:B--2---:R-:W-:Y:S01]  /*1f120*/  FADD.FTZ R13, R194, R13 ;  /* 0x0000000dc20d7221 */ /* 0x004fe20000010000 */
[C---:B------:R-:W-:Y:S02]  /*1f130*/  F2FP.BF16.F32.PACK_AB R194, R7.reuse, R194 ;  /* 0x000000c207c2723e */ /* 0x040fe400000010ff */
[C---:B------:R-:W-:Y:S01]  /*1f140*/  FADD.FTZ R12, R10.reuse, R12 ;  /* 0x0000000c0a0c7221 */ /* 0x040fe20000010000 */
[----:B------:R-:W-:Y:S01]  /*1f150*/  FADD.FTZ R13, R7, R13 ;  /* 0x0000000d070d7221 */ /* 0x000fe20000010000 */
[----:B------:R-:W-:Y:S01]  /*1f160*/  F2FP.BF16.F32.PACK_AB R193, R10, R193 ;  /* 0x000000c10ac1723e */ /* 0x000fe200000010ff */
[----:B------:R-:W-:-:S02]  /*1f170*/  IMAD.MOV.U32 R10, RZ, RZ, R214 ;  /* 0x000000ffff0a7224 */ /* 0x000fc400078e00d6 */
[----:B-1----:R-:W-:-:S04]  /*1f180*/  FADD.FTZ R7, R195, R12 ;  /* 0x0000000cc3077221 */ /* 0x002fc80000010000 */
[C---:B---3--:R-:W-:Y:S01]  /*1f190*/  FADD.FTZ R12, R168.reuse, R7 ;  /* 0x00000007a80c7221 */ /* 0x048fe20000010000 */
[----:B------:R-:W-:Y:S01]  /*1f1a0*/  F2FP.BF16.F32.PACK_AB R195, R168, R195 ;  /* 0x000000c3a8c3723e */ /* 0x000fe200000010ff */
[----:B------:R-:W-:Y:S01]  /*1f1b0*/  IMAD.MOV.U32 R7, RZ, RZ, R5 ;  /* 0x000000ffff077224 */ /* 0x000fe200078e0005 */
[----:B------:R-:W-:Y:S06]  /*1f1c0*/  @P2 BRA `(.L_x_2528) ;  /* 0xffffffb000802947 */ /* 0x000fec000383ffff */
[----:B------:R-:W-:Y:S05]  /*1f1d0*/  BSYNC B1 ;  /* 0x0000000000017941 */ /* 0x000fea0003800000 */
.L_x_2517:
[----:B------:R-:W-:Y:S05]  /*1f1e0*/  BSYNC B0 ;  /* 0x0000000000007941 */ /* 0x000fea0003800000 */
.L_x_2516:
[----:B------:R-:W-:Y:S01]  /*1f1f0*/  ISETP.GE.AND P2, PT, R8, RZ, PT ;  /* 0x000000ff0800720c */ /* 0x000fe20003f46270 */
[----:B------:R-:W-:-:S12]  /*1f200*/  BSSY B0, `(.L_x_2529) ;  /* 0x000048a000007945 */ /* 0x000fd80003800000 */
[----:B------:R-:W-:Y:S05]  /*1f210*/  @!P2 BRA `(.L_x_2530) ;  /* 0x000000480020a947 */ /* 0x000fea0003800000 */
[----:B------:R-:W-:Y:S02]  /*1f220*/  IMAD.MOV.U32 R6, RZ, RZ, R4 ;  /* 0x000000ffff067224 */ /* 0x000fe400078e0004 */
[----:B------:R-:W-:Y:S02]  /*1f230*/  IMAD.MOV.U32 R7, RZ, RZ, R5 ;  /* 0x000000ffff077224 */ /* 0x000fe400078e0005 */
[----:B------:R-:W-:Y:S02]  /*1f240*/  IMAD.MOV.U32 R9, RZ, RZ, R219 ;  /* 0x000000ffff097224 */ /* 0x000fe400078e00db */
[----:B------:R-:W-:-:S07]  /*1f250*/  IMAD.MOV.U32 R10, RZ, RZ, R214 ;  /* 0x000000ffff0a7224 */ /* 0x000fce00078e00d6 */
.L_x_2541:
        /* <DEDUP_REMOVED lines=8> */
.L_x_2531:
[----:B------:R-:W-:Y:S01]  /*1f2e0*/  IMAD R4, R214, 0x8, R16 ;  /* 0x00000008d6047824 */ /* 0x000fe200078e0210 */
[----:B------:R-:W-:-:S04]  /*1f2f0*/  SHF.L.U32 R5, R219, 0x1f, RZ ;  /* 0x0000001fdb057819 */ /* 0x000fc800000006ff */
[----:B------:R0:W1:Y:S01]  /*1f300*/  SYNCS.PHASECHK.TRANS64.TRYWAIT P2, [R4+URZ+0x38830], R5 ;  /* 0x03883005040075a7 */ /* 0x000062000804017f */
[----:B------:R-:W-:Y:S05]  /*1f310*/  @!P0 BRA `(.L_x_2532) ;  /* 0x0000000000048947 */ /* 0x000fea0003800000 */
[----:B------:R-:W-:Y:S01]  /*1f320*/  BPT.TRAP 0x1 ;  /* 0x000000040000795c */ /* 0x000fe20000300000 */
.L_x_2532:
[----:B------:R-:W-:Y:S01]  /*1f330*/  IMAD R3, R214, 0xa00, R222 ;  /* 0x00000a00d6037824 */ /* 0x000fe200078e02de */
[----:B------:R-:W-:Y:S03]  /*1f340*/  BSSY B1, `(.L_x_2533) ;  /* 0x0000006000017945 */ /* 0x000fe60003800000 */
[C---:B------:R-:W-:Y:S02]  /*1f350*/  VIADD R14, R3.reuse, 0x80 ;  /* 0x00000080030e7836 */ /* 0x040fe40000000000 */
[----:B------:R-:W-:Y:S01]  /*1f360*/  VIADD R20, R3, 0x100 ;  /* 0x0000010003147836 */ /* 0x000fe20000000000 */
[----:B-1----:R-:W-:Y:S06]  /*1f370*/  @P2 BRA `(.L_x_2534) ;  /* 0x0000000000082947 */ /* 0x002fec0003800000 */
[----:B------:R-:W1:Y:S02]  /*1f380*/  SYNCS.PHASECHK.TRANS64.TRYWAIT P2, [R4+URZ+0x38830], R5 ;  /* 0x03883005040075a7 */ /* 0x000e64000804017f */
[----:B-1----:R-:W-:Y:S05]  /*1f390*/  @!P2 BRA `(.L_x_2535) ;  /* 0x0000010000fca947 */ /* 0x002fea0003800000 */
.L_x_2534:
[----:B------:R-:W-:Y:S05]  /*1f3a0*/  BSYNC B1 ;  /* 0x0000000000017941 */ /* 0x000fea0003800000 */
.L_x_2533:
[----:B------:R-:W2:Y:S04]  /*1f3b0*/  LDL.64 R152, [R1+0x40] ;  /* 0x0000400001987983 */ /* 0x000ea80000100a00 */
[----:B------:R-:W3:Y:S01]  /*1f3c0*/  LDL.64 R154, [R1+0x48] ;  /* 0x00004800019a7983 */ /* 0x000ee20000100a00 */
[----:B01----:R-:W-:Y:S02]  /*1f3d0*/  IMAD.MOV.U32 R4, RZ, RZ, R3 ;  /* 0x000000ffff047224 */ /* 0x003fe400078e0003 */
[----:B------:R-:W-:Y:S01]  /*1f3e0*/  IMAD.MOV.U32 R5, RZ, RZ, 0x40000040 ;  /* 0x40000040ff057424 */ /* 0x000fe200078e00ff */
[----:B------:R-:W4:Y:S02]  /*1f3f0*/  LDL.64 R224, [R1+0x30] ;  /* 0x0000300001e07983 */ /* 0x000f240000100a00 */
[----:B------:R-:W-:-:S02]  /*1f400*/  R2UR UR6, R4 ;  /* 0x00000000040672ca */ /* 0x000fc400000e0000 */
        /* <DEDUP_REMOVED lines=63> */
[----:B------:R-:W-:Y:S02]  /*1f800*/  VIADD R4, R3, 0x182 ;  /* 0x0000018203047836 */ /* 0x000fe40000000000 */
[----:B------:R-:W-:Y:S01]  /*1f810*/  IMAD.MOV.U32 R5, RZ, RZ, 0x40000040 ;  /* 0x40000040ff057424 */ /* 0x000fe200078e00ff */
        /* <DEDUP_REMOVED lines=18> */
[----:B------:R-:W3:Y:S02]  /*1f940*/  LDL.64 R20, [R1+0x28] ;  /* 0x0000280001147983 */ /* 0x000ee40000100a00 */
[----:B------:R-:W-:Y:S01]  /*1f950*/  HGMMA.64x16x16.F32.BF16 R168, gdesc[UR16], R168, gsb0 ;  /* 0x0020000010a879f0 */ /* 0x000fe200080018a8 */
[----:B------:R-:W-:Y:S02]  /*1f960*/  VIADD R4, R3, 0x202 ;  /* 0x0000020203047836 */ /* 0x000fe40000000000 */
        /* <DEDUP_REMOVED lines=50> */
[----:B----4-:R-:W-:Y:S02]  /*1fc90*/  R2UR UR28, R224 ;  /* 0x00000000e01c72ca */ /* 0x010fe400000e0000 */
        /* <DEDUP_REMOVED lines=731> */
.L_x_2536:
[----:B------:R-:W-:Y:S01]  /*22a50*/  SHF.L.U32 R0, R9, 0x1f, RZ ;  /* 0x0000001f09007819 */ /* 0x000fe200000006ff */
[----:B------:R-:W-:-:S04]  /*22a60*/  IMAD R9, R10, 0x8, R16 ;  /* 0x000000080a097824 */ /* 0x000fc800078e0210 */
[----:B------:R0:W1:Y:S01]  /*22a70*/  SYNCS.PHASECHK.TRANS64.TRYWAIT P2, [R9+URZ+0x38850], R0 ;  /* 0x03885000090075a7 */ /* 0x000062000804017f */
[----:B------:R-:W-:Y:S05]  /*22a80*/  @!P0 BRA `(.L_x_2537) ;  /* 0x0000000000048947 */ /* 0x000fea0003800000 */
[----:B------:R-:W-:Y:S01]  /*22a90*/  BPT.TRAP 0x1 ;  /* 0x000000040000795c */ /* 0x000fe20000300000 */
.L_x_2537:
[----:B------:R-:W-:Y:S04]  /*22aa0*/  BSSY B1, `(.L_x_2538) ;  /* 0x0000004000017945 */ /* 0x000fe80003800000 */
[----:B-1----:R-:W-:Y:S05]  /*22ab0*/  @P2 BRA `(.L_x_2539) ;  /* 0x0000000000082947 */ /* 0x002fea0003800000 */
[----:B------:R-:W1:Y:S02]  /*22ac0*/  SYNCS.PHASECHK.TRANS64.TRYWAIT P2, [R9+URZ+0x38850], R0 ;  /* 0x03885000090075a7 */ /* 0x000e64000804017f */
[----:B-1----:R-:W-:Y:S05]  /*22ad0*/  @!P2 BRA `(.L_x_2540) ;  /* 0x000000cc0040a947 */ /* 0x002fea0003800000 */
.L_x_2539:
[----:B------:R-:W-:Y:S05]  /*22ae0*/  BSYNC B1 ;  /* 0x0000000000017941 */ /* 0x000fea0003800000 */
.L_x_2538:
[----:B01----:R-:W-:Y:S01]  /*22af0*/  VIADD R0, R16, 0x400 ;  /* 0x0000040010007836 */ /* 0x003fe20000000000 */
[----:B------:R-:W-:Y:S01]  /*22b00*/  WARPGROUP.ARRIVE ;  /* 0x00000000000079c5 */ /* 0x000fe20000000000 */
[----:B------:R-:W-:Y:S01]  /*22b10*/  IMAD.MOV.U32 R3, RZ, RZ, 0x40000040 ;  /* 0x40000040ff037424 */ /* 0x000fe200078e00ff */
[----:B------:R-:W-:Y:S01]  /*22b20*/  ISETP.GT.AND P2, PT, R8, RZ, PT ;  /* 0x000000ff0800720c */ /* 0x000fe20003f44270 */
[----:B------:R-:W-:Y:S01]  /*22b30*/  IMAD.MOV.U32 R5, RZ, RZ, 0x40000040 ;  /* 0x40000040ff057424 */ /* 0x000fe200078e00ff */
[----:B------:R-:W-:Y:S01]  /*22b40*/  SHF.R.U32.HI R0, RZ, 0x4, R0 ;  /* 0x00000004ff007819 */ /* 0x000fe20000011600 */
[----:B------:R-:W-:Y:S01]  /*22b50*/  @!P1 IMAD R11, R11, 0x8, R16 ;  /* 0x000000080b0b9824 */ /* 0x000fe200078e0210 */
[----:B------:R-:W-:Y:S01]  /*22b60*/  R2UR UR7, R3 ;  /* 0x00000000030772ca */ /* 0x000fe200000e0000 */
[----:B------:R-:W-:Y:S01]  /*22b70*/  IMAD.MOV.U32 R3, RZ, RZ, 0x40000040 ;  /* 0x40000040ff037424 */ /* 0x000fe200078e00ff */
[----:B------:R-:W-:Y:S01]  /*22b80*/  LOP3.LUT R0, R0, 0x3fff, RZ, 0xc0, !PT ;  /* 0x00003fff00007812 */ /* 0x000fe200078ec0ff */
[----:B------:R-:W-:-:S02]  /*22b90*/  @!P1 VIADD R11, R11, 0x38840 ;  /* 0x000388400b0b9836 */ /* 0x000fc40000000000 */
[----:B------:R-:W-:Y:S01]  /*22ba0*/  @!P1 VIADD R9, R9, 0x38860 ;  /* 0x0003886009099836 */ /* 0x000fe20000000000 */
[----:B------:R-:W-:Y:S01]  /*22bb0*/  LOP3.LUT R0, R0, 0x2800000, RZ, 0xfc, !PT ;  /* 0x0280000000007812 */ /* 0x000fe200078efcff */
[----:B------:R-:W-:-:S03]  /*22bc0*/  VIADD R8, R8, 0xffffffff ;  /* 0xffffffff08087836 */ /* 0x000fc60000000000 */
[----:B------:R-:W-:Y:S01]  /*22bd0*/  @!P1 PRMT R9, RZ, 0x654, R9 ;  /* 0x00000654ff099816 */ /* 0x000fe20000000009 */
        /* <DEDUP_REMOVED lines=52> */
[----:B------:R-:W-:Y:S01]  /*22f20*/  IMAD.U32 R3, RZ, RZ, UR38 ;  /* 0x00000026ff037e24 */ /* 0x000fe2000f8e00ff */
[----:B------:R-:W-:-:S03]  /*22f30*/  FMNMX.FTZ R2, R186, R6, !PT ;  /* 0x00000006ba027209 */ /* 0x000fc60007810000 */
[----:B------:R-:W-:Y:S01]  /*22f40*/  FMUL.FTZ R0, R0, R3 ;  /* 0x0000000300007220 */ /* 0x000fe20000410000 */
[----:B------:R-:W-:-:S04]  /*22f50*/  FMNMX.FTZ R2, R187, R2, !PT ;  /* 0x00000002bb027209 */ /* 0x000fc80007810000 */
[----:B------:R-:W-:Y:S01]  /*22f60*/  FMNMX.FTZ R2, R190, R2, !PT ;  /* 0x00000002be027209 */ /* 0x000fe20007810000 */
[----:B------:R-:W-:Y:S03]  /*22f70*/  MUFU.EX2 R0, R0 ;  /* 0x0000000000007308 */ /* 0x000fe60000000800 */
[----:B------:R-:W-:Y:S01]  /*22f80*/  FMNMX.FTZ R4, R191, R2, !PT ;  /* 0x00000002bf047209 */ /* 0x000fe20007810000 */
[----:B------:R-:W-:-:S03]  /*22f90*/  FMUL.FTZ R2, R5, R3 ;  /* 0x0000000305027220 */ /* 0x000fc60000410000 */
[----:B------:R-:W-:Y:S01]  /*22fa0*/  FMNMX.FTZ R4, R178, R4, !PT ;  /* 0x00000004b2047209 */ /* 0x000fe20007810000 */
[-CC-:B------:R-:W-:Y:S01]  /*22fb0*/  FFMA.FTZ R208, R184, R3.reuse, -R2.reuse ;  /* 0x00000003b8d07223 */ /* 0x180fe20000010802 */
[-CC-:B------:R-:W-:Y:S01]  /*22fc0*/  FFMA.FTZ R7, R185, R3.reuse, -R2.reuse ;  /* 0x00000003b9077223 */ /* 0x180fe20000010802 */
[-CC-:B------:R-:W-:Y:S01]  /*22fd0*/  FFMA.FTZ R210, R188, R3.reuse, -R2.reuse ;  /* 0x00000003bcd27223 */ /* 0x180fe20000010802 */
        /* <DEDUP_REMOVED lines=11> */
[----:B------:R-:W-:Y:S01]  /*23090*/  FFMA.FTZ R20, R173, R3, -R2 ;  /* 0x00000003ad147223 */ /* 0x000fe20000010802 */
[----:B------:R-:W-:Y:S01]  /*230a0*/  FMNMX.FTZ R4, R170, R4, !PT ;  /* 0x00000004aa047209 */ /* 0x000fe20007810000 */
[----:B------:R-:W0:Y:S01]  /*230b0*/  MUFU.EX2 R208, R208 ;  /* 0x000000d000d07308 */ /* 0x000e220000000800 */
[----:B------:R-:W-:-:S02]  /*230c0*/  @!P1 PRMT R168, RZ, 0x654, R11 ;  /* 0x00000654ffa89816 */ /* 0x000fc4000000000b */
[----:B------:R-:W-:-:S04]  /*230d0*/  FMNMX.FTZ R4, R171, R4, !PT ;  /* 0x00000004ab047209 */ /* 0x000fc80007810000 */
[----:B------:R-:W-:Y:S01]  /*230e0*/  FMNMX.FTZ R4, R174, R4, !PT ;  /* 0x00000004ae047209 */ /* 0x000fe20007810000 */
[----:B------:R-:W1:Y:S03]  /*230f0*/  MUFU.EX2 R7, R7 ;  /* 0x0000000700077308 */ /* 0x000e660000000800 */
[----:B------:R-:W-:-:S04]  /*23100*/  FMNMX.FTZ R4, R175, R4, !PT ;  /* 0x00000004af047209 */ /* 0x000fc80007810000 */
[----:B------:R-:W-:Y:S01]  /*23110*/  FMNMX.FTZ R4, R162, R4, !PT ;  /* 0x00000004a2047209 */ /* 0x000fe20007810000 */
[----:B------:R-:W2:Y:S01]  /*23120*/  MUFU.EX2 R210, R210 ;  /* 0x000000d200d27308 */ /* 0x000ea20000000800 */
[----:B0-----:R-:W-:Y:S02]  /*23130*/  FFMA.FTZ R13, R0, R13, R208 ;  /* 0x0000000d000d7223 */ /* 0x001fe400000100d0 */
[----:B------:R-:W-:-:S04]  /*23140*/  FMNMX.FTZ R4, R163, R4, !PT ;  /* 0x00000004a3047209 */ /* 0x000fc80007810000 */
[----:B------:R-:W-:Y:S01]  /*23150*/  FMNMX.FTZ R4, R166, R4, !PT ;  /* 0x00000004a6047209 */ /* 0x000fe20007810000 */
[----:B------:R-:W0:Y:S01]  /*23160*/  MUFU.EX2 R184, R184 ;  /* 0x000000b800b87308 */ /* 0x000e220000000800 */
[C---:B-1----:R-:W-:Y:S01]  /*23170*/  FADD.FTZ R13, R7.reuse, R13 ;  /* 0x0000000d070d7221 */ /* 0x042fe20000010000 */
[----:B------:R-:W-:Y:S02]  /*23180*/  F2FP.BF16.F32.PACK_AB R208, R7, R208 ;  /* 0x000000d007d0723e */ /* 0x000fe400000010ff */
[----:B------:R-:W-:-:S04]  /*23190*/  FMNMX.FTZ R4, R167, R4, !PT ;  /* 0x00000004a7047209 */ /* 0x000fc80007810000 */
[----:B------:R-:W-:Y:S01]  /*231a0*/  FMNMX.FTZ R4, R154, R4, !PT ;  /* 0x000000049a047209 */ /* 0x000fe20007810000 */
[----:B------:R-:W1:Y:S01]  /*231b0*/  MUFU.EX2 R204, R204 ;  /* 0x000000cc00cc7308 */ /* 0x000e620000000800 */
[----:B--2---:R-:W-:Y:S02]  /*231c0*/  FADD.FTZ R13, R210, R13 ;  /* 0x0000000dd20d7221 */ /* 0x004fe40000010000 */
[----:B------:R-:W-:-:S04]  /*231d0*/  FMNMX.FTZ R4, R155, R4, !PT ;  /* 0x000000049b047209 */ /* 0x000fc80007810000 */
[----:B------:R-:W-:Y:S01]  /*231e0*/  FMNMX.FTZ R4, R158, R4, !PT ;  /* 0x000000049e047209 */ /* 0x000fe20007810000 */
[----:B------:R-:W2:Y:S01]  /*231f0*/  MUFU.EX2 R10, R10 ;  /* 0x0000000a000a7308 */ /* 0x000ea20000000800 */
[C---:B0-----:R-:W-:Y:S01]  /*23200*/  FADD.FTZ R13, R184.reuse, R13 ;  /* 0x0000000db80d7221 */ /* 0x041fe20000010000 */
[----:B------:R-:W-:Y:S02]  /*23210*/  F2FP.BF16.F32.PACK_AB R210, R184, R210 ;  /* 0x000000d2b8d2723e */ /* 0x000fe400000010ff */
[----:B------:R-:W-:-:S04]  /*23220*/  FMNMX.FTZ R4, R159, R4, !PT ;  /* 0x000000049f047209 */ /* 0x000fc80007810000 */
[----:B------:R-:W0:Y:S01]  /*23230*/  MUFU.EX2 R206, R206 ;  /* 0x000000ce00ce7308 */ /* 0x000e220000000800 */
[----:B------:R-:W3:Y:S01]  /*23240*/  SHFL.BFLY PT, R21, R4, 0x2, 0x1f ;  /* 0x0c401f0004157f89 */ /* 0x000ee200000e0000 */
[----:B-1----:R-:W-:-:S06]  /*23250*/  FADD.FTZ R13, R204, R13 ;  /* 0x0000000dcc0d7221 */ /* 0x002fcc0000010000 */
[----:B------:R-:W1:Y:S01]  /*23260*/  MUFU.EX2 R14, R14 ;  /* 0x0000000e000e7308 */ /* 0x000e620000000800 */
[C---:B--2---:R-:W-:Y:S01]  /*23270*/  FADD.FTZ R13, R10.reuse, R13 ;  /* 0x0000000d0a0d7221 */ /* 0x044fe20000010000 */
[----:B------:R-:W-:-:S06]  /*23280*/  F2FP.BF16.F32.PACK_AB R204, R10, R204 ;  /* 0x000000cc0acc723e */ /* 0x000fcc00000010ff */
[----:B------:R-:W2:Y:S01]  /*23290*/  MUFU.EX2 R200, R200 ;  /* 0x000000c800c87308 */ /* 0x000ea20000000800 */
[----:B0-----:R-:W-:-:S07]  /*232a0*/  FADD.FTZ R13, R206, R13 ;  /* 0x0000000dce0d7221 */ /* 0x001fce0000010000 */
[----:B------:R-:W0:Y:S01]  /*232b0*/  MUFU.EX2 R15, R15 ;  /* 0x0000000f000f7308 */ /* 0x000e220000000800 */
[----:B---3--:R-:W-:Y:S01]  /*232c0*/  FMNMX.FTZ R4, R4, R21, !PT ;  /* 0x0000001504047209 */ /* 0x008fe20007810000 */
[----:B------:R-:W-:Y:S01]  /*232d0*/  FFMA.FTZ R21, R161, R3, -R2 ;  /* 0x00000003a1157223 */ /* 0x000fe20000010802 */
[C---:B-1----:R-:W-:Y:S01]  /*232e0*/  FADD.FTZ R13, R14.reuse, R13 ;  /* 0x0000000d0e0d7221 */ /* 0x042fe20000010000 */
[----:B------:R-:W-:Y:S02]  /*232f0*/  F2FP.BF16.F32.PACK_AB R206, R14, R206 ;  /* 0x000000ce0ece723e */ /* 0x000fe400000010ff */
[----:B------:R-:W1:Y:S02]  /*23300*/  SHFL.BFLY PT, R161, R4, 0x1, 0x1f ;  /* 0x0c201f0004a17f89 */ /* 0x000e6400000e0000 */
[----:B------:R-:W3:Y:S01]  /*23310*/  MUFU.EX2 R202, R202 ;  /* 0x000000ca00ca7308 */ /* 0x000ee20000000800 */
[----:B--2---:R-:W-:-:S07]  /*23320*/  FADD.FTZ R13, R200, R13 ;  /* 0x0000000dc80d7221 */ /* 0x004fce0000010000 */
[----:B------:R-:W2:Y:S01]  /*23330*/  MUFU.EX2 R20, R20 ;  /* 0x0000001400147308 */ /* 0x000ea20000000800 */
[C---:B0-----:R-:W-:Y:S01]  /*23340*/  FADD.FTZ R13, R15.reuse, R13 ;  /* 0x0000000d0f0d7221 */ /* 0x041fe20000010000 */
[----:B------:R-:W-:-:S06]  /*23350*/  F2FP.BF16.F32.PACK_AB R200, R15, R200 ;  /* 0x000000c80fc8723e */ /* 0x000fcc00000010ff */
[----:B------:R-:W-:Y:S01]  /*23360*/  MUFU.EX2 R21, R21 ;  /* 0x0000001500157308 */ /* 0x000fe20000000800 */
[----:B---3--:R-:W-:Y:S01]  /*23370*/  FADD.FTZ R13, R202, R13 ;  /* 0x0000000dca0d7221 */ /* 0x008fe20000010000 */
[----:B-1----:R-:W-:-:S03]  /*23380*/  FMNMX.FTZ R4, R4, R161, !PT ;  /* 0x000000a104047209 */ /* 0x002fc60007810000 */
[C---:B--2---:R-:W-:Y:S01]  /*23390*/  FADD.FTZ R13, R20.reuse, R13 ;  /* 0x0000000d140d7221 */ /* 0x044fe20000010000 */
[----:B------:R-:W-:Y:S01]  /*233a0*/  F2FP.BF16.F32.PACK_AB R202, R20, R202 ;  /* 0x000000ca14ca723e */ /* 0x000fe200000010ff */
[----:B------:R-:W-:Y:S02]  /*233b0*/  WARPGROUP.DEPBAR.LE gsb0, 0x0 ;  /* 0x00008000000079c5 */ /* 0x000fe40000010000 */
[----:B------:R-:W-:Y:S01]  /*233c0*/  WARPGROUP.ARRIVE ;  /* 0x00000000000079c5 */ /* 0x000fe20000000000 */
[-CC-:B------:R-:W-:Y:S01]  /*233d0*/  FFMA.FTZ R196, R160, R3.reuse, -R2.reuse ;  /* 0x00000003a0c47223 */ /* 0x180fe20000010802 */
[-CC-:B------:R-:W-:Y:S01]  /*233e0*/  FFMA.FTZ R198, R164, R3.reuse, -R2.reuse ;  /* 0x00000003a4c67223 */ /* 0x180fe20000010802 */
[----:B------:R-:W-:-:S03]  /*233f0*/  FFMA.FTZ R160, R165, R3, -R2 ;  /* 0x00000003a5a07223 */ /* 0x000fc60000010802 */
[----:B------:R-:W-:Y:S01]  /*23400*/  HGMMA.64x256x16.F32.BF16 R24, R192, gdesc[UR4].tnspB, R24, gsb0 ;  /* 0x43e00004c0187df0 */ /* 0x000fe20008001818 */
[----:B------:R-:W0:Y:S08]  /*23410*/  MUFU.EX2 R196, R196 ;  /* 0x000000c400c47308 */ /* 0x000e300000000800 */
[----:B------:R-:W1:Y:S08]  /*23420*/  MUFU.EX2 R198, R198 ;  /* 0x000000c600c67308 */ /* 0x000e700000000800 */
[----:B------:R-:W2:Y:S01]  /*23430*/  MUFU.EX2 R160, R160 ;  /* 0x000000a000a07308 */ /* 0x000ea20000000800 */
[----:B0-----:R-:W-:Y:S01]  /*23440*/  FADD.FTZ R13, R196, R13 ;  /* 0x0000000dc40d7221 */ /* 0x001fe20000010000 */
[----:B------:R-:W-:-:S03]  /*23450*/  F2FP.BF16.F32.PACK_AB R196, R21, R196 ;  /* 0x000000c415c4723e */ /* 0x000fc600000010ff */
[----:B------:R-:W-:-:S04]  /*23460*/  FADD.FTZ R13, R21, R13 ;  /* 0x0000000d150d7221 */ /* 0x000fc80000010000 */
[----:B-1----:R-:W-:-:S04]  /*23470*/  FADD.FTZ R13, R198, R13 ;  /* 0x0000000dc60d7221 */ /* 0x002fc80000010000 */
[C---:B--2---:R-:W-:Y:S01]  /*23480*/  FADD.FTZ R13, R160.reuse, R13 ;  /* 0x0000000da00d7221 */ /* 0x044fe20000010000 */
[----:B------:R-:W-:Y:S01]  /*23490*/  F2FP.BF16.F32.PACK_AB R198, R160, R198 ;  /* 0x000000c6a0c6723e */ /* 0x000fe200000010ff */
[----:B------:R-:W-:Y:S02]  /*234a0*/  WARPGROUP.DEPBAR.LE gsb0, 0x0 ;  /* 0x00008000000079c5 */ /* 0x000fe40000010000 */
[-CC-:B------:R-:W-:Y:S01]  /*234b0*/  FFMA.FTZ R192, R152, R3.reuse, -R2.reuse ;  /* 0x0000000398c07223 */ /* 0x180fe20000010802 */
[-CC-:B------:R-:W-:Y:S01]  /*234c0*/  FFMA.FTZ R152, R153, R3.reuse, -R2.reuse ;  /* 0x0000000399987223 */ /* 0x180fe20000010802 */
[-C--:B------:R-:W-:Y:S01]  /*234d0*/  FFMA.FTZ R194, R156, R3.reuse, -R2 ;  /* 0x000000039cc27223 */ /* 0x080fe20000010802 */
[C---:B------:R-:W-:Y:S01]  /*234e0*/  FADD.FTZ R153, -R4.reuse, R6 ;  /* 0x0000000604997221 */ /* 0x040fe20000010100 */
[-C--:B------:R-:W-:Y:S01]  /*234f0*/  FMUL.FTZ R156, R4, R3.reuse ;  /* 0x00000003049c7220 */ /* 0x080fe20000410000 */
[-C--:B------:R-:W-:Y:S01]  /*23500*/  FFMA.FTZ R2, R157, R3.reuse, -R2 ;  /* 0x000000039d027223 */ /* 0x080fe20000010802 */
[----:B------:R-:W-:Y:S01]  /*23510*/  @!P1 SYNCS.ARRIVE.TRANS64.RED.A1T0 RZ, [R168+URZ], RZ ;  /* 0x000000ffa8ff99a7 */ /* 0x000fe2000810043f */
[-C--:B------:R-:W-:Y:S01]  /*23520*/  FMUL.FTZ R153, R153, R3.reuse ;  /* 0x0000000399997220 */ /* 0x080fe20000410000 */
        /* <DEDUP_REMOVED lines=9> */
[----:B------:R0:W-:Y:S01]  /*235c0*/  MUFU.EX2 R2, R153 ;  /* 0x0000009900027308 */ /* 0x0001e20000000800 */
[-CC-:B------:R-:W-:Y:S01]  /*235d0*/  FFMA.FTZ R197, R162, R3.reuse, -R156.reuse ;  /* 0x00000003a2c57223 */ /* 0x180fe2000001089c */
[-CC-:B------:R-:W-:Y:S01]  /*235e0*/  FFMA.FTZ R161, R171, R3.reuse, -R156.reuse ;  /* 0x00000003aba17223 */ /* 0x180fe2000001089c */
[-CC-:B------:R-:W-:Y:S01]  /*235f0*/  FFMA.FTZ R203, R174, R3.reuse, -R156.reuse ;  /* 0x00000003aecb7223 */ /* 0x180fe2000001089c */
[-CC-:B------:R-:W-:Y:S01]  /*23600*/  FFMA.FTZ R175, R175, R3.reuse, -R156.reuse ;  /* 0x00000003afaf7223 */ /* 0x180fe2000001089c */
[-CC-:B------:R-:W-:Y:S01]  /*23610*/  FFMA.FTZ R163, R163, R3.reuse, -R156.reuse ;  /* 0x00000003a3a37223 */ /* 0x180fe2000001089c */
[-CC-:B------:R-:W-:Y:S01]  /*23620*/  FFMA.FTZ R199, R166, R3.reuse, -R156.reuse ;  /* 0x00000003a6c77223 */ /* 0x180fe2000001089c */
[----:B------:R1:W-:Y:S01]  /*23630*/  @!P1 SYNCS.ARRIVE.TRANS64.RED.A1T0 RZ, [R9+URZ], RZ ;  /* 0x000000ff09ff99a7 */ /* 0x0003e2000810043f */
[----:B------:R-:W2:Y:S01]  /*23640*/  MUFU.EX2 R209, R209 ;  /* 0x000000d100d17308 */ /* 0x000ea20000000800 */
[-CC-:B0-----:R-:W-:Y:S01]  /*23650*/  FFMA.FTZ R153, R187, R3.reuse, -R156.reuse ;  /* 0x00000003bb997223 */ /* 0x181fe2000001089c */
[-CC-:B------:R-:W-:Y:S01]  /*23660*/  FFMA.FTZ R193, R154, R3.reuse, -R156.reuse ;  /* 0x000000039ac17223 */ /* 0x180fe2000001089c */
[-CC-:B------:R-:W-:Y:S01]  /*23670*/  FFMA.FTZ R155, R155, R3.reuse, -R156.reuse ;  /* 0x000000039b9b7223 */ /* 0x180fe2000001089c */
[----:B------:R-:W-:-:S04]  /*23680*/  FFMA.FTZ R158, R158, R3, -R156 ;  /* 0x000000039e9e7223 */ /* 0x000fc8000001089c */
[----:B------:R-:W0:Y:S08]  /*23690*/  MUFU.EX2 R153, R153 ;  /* 0x0000009900997308 */ /* 0x000e300000000800 */
[----:B------:R-:W3:Y:S01]  /*236a0*/  MUFU.EX2 R211, R211 ;  /* 0x000000d300d37308 */ /* 0x000ee20000000800 */
[----:B--2---:R-:W-:-:S07]  /*236b0*/  FFMA.FTZ R12, R2, R12, R209 ;  /* 0x0000000c020c7223 */ /* 0x004fce00000100d1 */
[----:B------:R-:W2:Y:S01]  /*236c0*/  MUFU.EX2 R165, R165 ;  /* 0x000000a500a57308 */ /* 0x000ea20000000800 */
[C---:B0-----:R-:W-:Y:S01]  /*236d0*/  FADD.FTZ R12, R153.reuse, R12 ;  /* 0x0000000c990c7221 */ /* 0x041fe20000010000 */
[----:B------:R-:W-:-:S06]  /*236e0*/  F2FP.BF16.F32.PACK_AB R209, R153, R209 ;  /* 0x000000d199d1723e */ /* 0x000fcc00000010ff */
[----:B------:R-:W0:Y:S01]  /*236f0*/  MUFU.EX2 R205, R205 ;  /* 0x000000cd00cd7308 */ /* 0x000e220000000800 */
[----:B---3--:R-:W-:-:S07]  /*23700*/  FADD.FTZ R12, R211, R12 ;  /* 0x0000000cd30c7221 */ /* 0x008fce0000010000 */
[----:B------:R-:W3:Y:S01]  /*23710*/  MUFU.EX2 R157, R157 ;  /* 0x0000009d009d7308 */ /* 0x000ee20000000800 */
[----:B--2---:R-:W-:Y:S01]  /*23720*/  FADD.FTZ R162, R165, R12 ;  /* 0x0000000ca5a27221 */ /* 0x004fe20000010000 */
[-CC-:B------:R-:W-:Y:S01]  /*23730*/  FFMA.FTZ R12, R167, R3.reuse, -R156.reuse ;  /* 0x00000003a70c7223 */ /* 0x180fe2000001089c */
[----:B------:R-:W-:Y:S01]  /*23740*/  FFMA.FTZ R156, R159, R3, -R156 ;  /* 0x000000039f9c7223 */ /* 0x000fe2000001089c */
[----:B------:R-:W-:-:S04]  /*23750*/  F2FP.BF16.F32.PACK_AB R211, R165, R211 ;  /* 0x000000d3a5d3723e */ /* 0x000fc800000010ff */
[----:B------:R-:W2:Y:S01]  /*23760*/  MUFU.EX2 R207, R207 ;  /* 0x000000cf00cf7308 */ /* 0x000ea20000000800 */
[----:B0-----:R-:W-:-:S07]  /*23770*/  FADD.FTZ R162, R205, R162 ;  /* 0x000000a2cda27221 */ /* 0x001fce0000010000 */
[----:B------:R-:W0:Y:S01]  /*23780*/  MUFU.EX2 R164, R164 ;  /* 0x000000a400a47308 */ /* 0x000e220000000800 */
[C---:B---3--:R-:W-:Y:S01]  /*23790*/  FADD.FTZ R162, R157.reuse, R162 ;  /* 0x000000a29da27221 */ /* 0x048fe20000010000 */
[----:B------:R-:W-:-:S06]  /*237a0*/  F2FP.BF16.F32.PACK_AB R205, R157, R205 ;  /* 0x000000cd9dcd723e */ /* 0x000fcc00000010ff */
[----:B------:R-:W3:Y:S01]  /*237b0*/  MUFU.EX2 R201, R201 ;  /* 0x000000c900c97308 */ /* 0x000ee20000000800 */
[----:B--2---:R-:W-:-:S07]  /*237c0*/  FADD.FTZ R162, R207, R162 ;  /* 0x000000a2cfa27221 */ /* 0x004fce0000010000 */
[----:B------:R-:W2:Y:S01]  /*237d0*/  MUFU.EX2 R161, R161 ;  /* 0x000000a100a17308 */ /* 0x000ea20000000800 */
[C---:B0-----:R-:W-:Y:S01]  /*237e0*/  FADD.FTZ R162, R164.reuse, R162 ;  /* 0x000000a2a4a27221 */ /* 0x041fe20000010000 */
[----:B------:R-:W-:-:S06]  /*237f0*/  F2FP.BF16.F32.PACK_AB R207, R164, R207 ;  /* 0x000000cfa4cf723e */ /* 0x000fcc00000010ff */
[----:B------:R-:W0:Y:S01]  /*23800*/  MUFU.EX2 R203, R203 ;  /* 0x000000cb00cb7308 */ /* 0x000e220000000800 */
[----:B---3--:R-:W-:-:S07]  /*23810*/  FADD.FTZ R162, R201, R162 ;  /* 0x000000a2c9a27221 */ /* 0x008fce0000010000 */
[----:B------:R-:W3:Y:S01]  /*23820*/  MUFU.EX2 R11, R175 ;  /* 0x000000af000b7308 */ /* 0x000ee20000000800 */
[C---:B--2---:R-:W-:Y:S01]  /*23830*/  FADD.FTZ R162, R161.reuse, R162 ;  /* 0x000000a2a1a27221 */ /* 0x044fe20000010000 */
[----:B------:R-:W-:-:S06]  /*23840*/  F2FP.BF16.F32.PACK_AB R201, R161, R201 ;  /* 0x000000c9a1c9723e */ /* 0x000fcc00000010ff */
[----:B------:R-:W2:Y:S01]  /*23850*/  MUFU.EX2 R197, R197 ;  /* 0x000000c500c57308 */ /* 0x000ea20000000800 */
[----:B0-----:R-:W-:-:S07]  /*23860*/  FADD.FTZ R162, R203, R162 ;  /* 0x000000a2cba27221 */ /* 0x001fce0000010000 */
[----:B-1----:R-:W0:Y:S01]  /*23870*/  MUFU.EX2 R9, R163 ;  /* 0x000000a300097308 */ /* 0x002e220000000800 */
[C---:B---3--:R-:W-:Y:S01]  /*23880*/  FADD.FTZ R162, R11.reuse, R162 ;  /* 0x000000a20ba27221 */ /* 0x048fe20000010000 */
[----:B------:R-:W-:-:S06]  /*23890*/  F2FP.BF16.F32.PACK_AB R203, R11, R203 ;  /* 0x000000cb0bcb723e */ /* 0x000fcc00000010ff */
[----:B------:R-:W1:Y:S01]  /*238a0*/  MUFU.EX2 R199, R199 ;  /* 0x000000c700c77308 */ /* 0x000e620000000800 */
[----:B--2---:R-:W-:-:S07]  /*238b0*/  FADD.FTZ R162, R197, R162 ;  /* 0x000000a2c5a27221 */ /* 0x004fce0000010000 */
[----:B------:R-:W2:Y:S01]  /*238c0*/  MUFU.EX2 R12, R12 ;  /* 0x0000000c000c7308 */ /* 0x000ea20000000800 */
[C---:B0-----:R-:W-:Y:S01]  /*238d0*/  FADD.FTZ R162, R9.reuse, R162 ;  /* 0x000000a209a27221 */ /* 0x041fe20000010000 */
[----:B------:R-:W-:Y:S01]  /*238e0*/  F2FP.BF16.F32.PACK_AB R197, R9, R197 ;  /* 0x000000c509c5723e */ /* 0x000fe200000010ff */
[----:B------:R-:W-:-:S05]  /*238f0*/  IMAD.MOV.U32 R9, RZ, RZ, R219 ;  /* 0x000000ffff097224 */ /* 0x000fca00078e00db */
        /* <DEDUP_REMOVED lines=8> */
[----:B-1----:R-:W-:-:S07]  /*23980*/  FADD.FTZ R10, R193, R10 ;  /* 0x0000000ac10a7221 */ /* 0x002fce0000010000 */
[----:B------:R-:W1:Y:S01]  /*23990*/  MUFU.EX2 R194, R194 ;  /* 0x000000c200c27308 */ /* 0x000e620000000800 */
[C---:B--2---:R-:W-:Y:S01]  /*239a0*/  FADD.FTZ R13, R152.reuse, R13 ;  /* 0x0000000d980d7221 */ /* 0x044fe20000010000 */
[----:B------:R-:W-:-:S06]  /*239b0*/  F2FP.BF16.F32.PACK_AB R192, R152, R192 ;  /* 0x000000c098c0723e */ /* 0x000fcc00000010ff */
[----:B------:R-:W2:Y:S01]  /*239c0*/  MUFU.EX2 R158, R158 ;  /* 0x0000009e009e7308 */ /* 0x000ea20000000800 */
[C---:B0-----:R-:W-:Y:S01]  /*239d0*/  FADD.FTZ R7, R155.reuse, R10 ;  /* 0x0000000a9b077221 */ /* 0x041fe20000010000 */
[----:B------:R-:W-:Y:S01]  /*239e0*/  F2FP.BF16.F32.PACK_AB R193, R155, R193 ;  /* 0x000000c19bc1723e */ /* 0x000fe200000010ff */
[----:B------:R-:W-:-:S05]  /*239f0*/  IMAD.MOV.U32 R10, RZ, RZ, R214 ;  /* 0x000000ffff0a7224 */ /* 0x000fca00078e00d6 */
[----:B------:R-:W0:Y:S01]  /*23a00*/  MUFU.EX2 R156, R156 ;  /* 0x0000009c009c7308 */ /* 0x000e220000000800 */
[----:B-1----:R-:W-:Y:S01]  /*23a10*/  FADD.FTZ R13, R194, R13 ;  /* 0x0000000dc20d7221 */ /* 0x002fe20000010000 */
[----:B------:R-:W-:-:S03]  /*23a20*/  F2FP.BF16.F32.PACK_AB R194, R6, R194 ;  /* 0x000000c206c2723e */ /* 0x000fc600000010ff */
[----:B------:R-:W-:Y:S01]  /*23a30*/  FADD.FTZ R13, R6, R13 ;  /* 0x0000000d060d7221 */ /* 0x000fe20000010000 */
[----:B------:R-:W-:Y:S02]  /*23a40*/  IMAD.MOV.U32 R6, RZ, RZ, R4 ;  /* 0x000000ffff067224 */ /* 0x000fe400078e0004 */
[----:B--2---:R-:W-:-:S04]  /*23a50*/  FADD.FTZ R7, R158, R7 ;  /* 0x000000079e077221 */ /* 0x004fc80000010000 */
[C---:B0-----:R-:W-:Y:S01]  /*23a60*/  FADD.FTZ R12, R156.reuse, R7 ;  /* 0x000000079c0c7221 */ /* 0x041fe20000010000 */
[----:B------:R-:W-:Y:S01]  /*23a70*/  F2FP.BF16.F32.PACK_AB R195, R156, R158 ;  /* 0x0000009e9cc3723e */ /* 0x000fe200000010ff */
[----:B------:R-:W-:Y:S01]  /*23a80*/  IMAD.MOV.U32 R7, RZ, RZ, R5 ;  /* 0x000000ffff077224 */ /* 0x000fe200078e0005 */
[----:B------:R-:W-:Y:S06]  /*23a90*/  @P2 BRA `(.L_x_2541) ;  /* 0xffffffb400f02947 */ /* 0x000fec000383ffff */
.L_x_2530:
[----:B------:R-:W-:Y:S05]  /*23aa0*/  BSYNC B0 ;  /* 0x0000000000007941 */ /* 0x000fea0003800000 */
.L_x_2529:
        /* <DEDUP_REMOVED lines=131> */
.L_x_2542:
[----:B------:R-:W-:Y:S01]  /*242e0*/  IMAD R0, R214, 0x8, R16 ;  /* 0x00000008d6007824 */ /* 0x000fe200078e0210 */
[----:B------:R-:W-:-:S04]  /*242f0*/  SHF.L.U32 R7, R219, 0x1f, RZ ;  /* 0x0000001fdb077819 */ /* 0x000fc800000006ff */
[----:B------:R0:W1:Y:S01]  /*24300*/  SYNCS.PHASECHK.TRANS64.TRYWAIT P2, [R0+URZ+0x38850], R7 ;  /* 0x03885007000075a7 */ /* 0x000062000804017f */
[----:B------:R-:W-:Y:S05]  /*24310*/  @!P0 BRA `(.L_x_2543) ;  /* 0x0000000000048947 */ /* 0x000fea0003800000 */
[----:B------:R-:W-:Y:S01]  /*24320*/  BPT.TRAP 0x1 ;  /* 0x000000040000795c */ /* 0x000fe20000300000 */
.L_x_2543:
        /* <DEDUP_REMOVED lines=9> */
.L_x_2545:
[----:B------:R-:W-:Y:S05]  /*243c0*/  BSYNC B0 ;  /* 0x0000000000007941 */ /* 0x000fea0003800000 */
.L_x_2544:
        /* <DEDUP_REMOVED lines=10> */
[----:B------:R-:W-:-:S02]  /*24470*/  @!P1 VIADD R11, R0, 0x38860 ;  /* 0x00038860000b9836 */ /* 0x000fc40000000000 */
[----:B------:R-:W-:Y:S01]  /*24480*/  IMAD.MOV.U32 R0, RZ, RZ, -0x800000 ;  /* 0xff800000ff007424 */ /* 0x000fe200078e00ff */
[----:B------:R-:W-:Y:S02]  /*24490*/  SEL R214, R214, RZ, P2 ;  /* 0x000000ffd6d67207 */ /* 0x000fe40001000000 */
[----:B------:R-:W-:-:S05]  /*244a0*/  @!P1 PRMT R11, RZ, 0x654, R11 ;  /* 0x00000654ff0b9816 */ /* 0x000fca000000000b */
        /* <DEDUP_REMOVED lines=18> */
[----:B------:R-:W-:Y:S01]  /*245d0*/  R2UR UR6, R6 ;  /* 0x00000000060672ca */ /* 0x000fe200000e0000 */
[----:B------:R-:W-:Y:S01]  /*245e0*/  VIADD R6, R2, 0x200 ;  /* 0x0000020002067836 */ /* 0x000fe20000000000 */
[----:B------:R-:W-:Y:S01]  /*245f0*/  R2UR UR7, R7 ;  /* 0x00000000070772ca */ /* 0x000fe200000e0000 */
[----:B------:R-:W-:Y:S01]  /*24600*/  IMAD.MOV.U32 R7, RZ, RZ, 0x40000040 ;  /* 0x40000040ff077424 */ /* 0x000fe200078e00ff */
[----:B------:R-:W0:Y:S02]  /*24610*/  SHFL.BFLY PT, R2, R13, 0x2, 0x1f ;  /* 0x0c401f000d027f89 */ /* 0x000e2400000e0000 */
[----:B0-----:R-:W-:Y:S01]  /*24620*/  FADD.FTZ R2, R2, R13 ;  /* 0x0000000d02027221 */ /* 0x001fe20000010000 */
[----:B------:R-:W-:Y:S02]  /*24630*/  WARPGROUP.DEPBAR.LE gsb0, 0x0 ;  /* 0x00008000000079c5 */ /* 0x000fe40000010000 */
[----:B------:R-:W-:-:S15]  /*24640*/  WARPGROUP.ARRIVE ;  /* 0x00000000000079c5 */ /* 0x000fde0000000000 */
[----:B------:R-:W-:-:S03]  /*24650*/  NOP ;  /* 0x0000000000007918 */ /* 0x000fc60000000000 */
[----:B------:R-:W-:Y:S01]  /*24660*/  HGMMA.64x256x16.F32.BF16 R24, R196, gdesc[UR4].tnspB, R24, gsb0 ;  /* 0x43e00004c4187df0 */ /* 0x000fe20008001818 */
[----:B------:R-:W-:Y:S02]  /*24670*/  R2UR UR6, R6 ;  /* 0x00000000060672ca */ /* 0x000fe400000e0000 */
[----:B------:R-:W-:Y:S02]  /*24680*/  R2UR UR7, R7 ;  /* 0x00000000070772ca */ /* 0x000fe400000e0000 */
[----:B------:R-:W0:Y:S02]  /*24690*/  SHFL.BFLY PT, R7, R12, 0x2, 0x1f ;  /* 0x0c401f000c077f89 */ /* 0x000e2400000e0000 */
[----:B0-----:R-:W-:Y:S02]  /*246a0*/  FADD.FTZ R6, R7, R12 ;  /* 0x0000000c07067221 */ /* 0x001fe40000010000 */
[----:B------:R-:W0:Y:S04]  /*246b0*/  SHFL.BFLY PT, R7, R2, 0x1, 0x1f ;  /* 0x0c201f0002077f89 */ /* 0x000e2800000e0000 */
[----:B------:R-:W1:Y:S01]  /*246c0*/  SHFL.BFLY PT, R9, R6, 0x1, 0x1f ;  /* 0x0c201f0006097f89 */ /* 0x000e6200000e0000 */
[----:B0-----:R-:W-:Y:S01]  /*246d0*/  FADD.FTZ R14, R2, R7 ;  /* 0x00000007020e7221 */ /* 0x001fe20000010000 */
[----:B------:R-:W-:Y:S01]  /*246e0*/  SEL R2, RZ, 0x1, P2 ;  /* 0x00000001ff027807 */ /* 0x000fe20001000000 */
[----:B-1----:R-:W-:-:S03]  /*246f0*/  FADD.FTZ R15, R6, R9 ;  /* 0x00000009060f7221 */ /* 0x002fc60000010000 */
[----:B------:R-:W-:Y:S02]  /*24700*/  FSETP.NE.FTZ.AND P0, PT, R14, RZ, PT ;  /* 0x000000ff0e00720b */ /* 0x000fe40003f15000 */
[----:B------:R-:W-:Y:S02]  /*24710*/  CS2R R6, SRZ ;  /* 0x0000000000067805 */ /* 0x000fe4000001ff00 */
[----:B------:R-:W-:Y:S01]  /*24720*/  LOP3.LUT R219, R219, R2, RZ, 0x3c, !PT ;  /* 0x00000002dbdb7212 */ /* 0x000fe200078e3cff */
[----:B------:R-:W-:Y:S01]  /*24730*/  IMAD.MOV.U32 R2, RZ, RZ, -0x800000 ;  /* 0xff800000ff027424 */ /* 0x000fe200078e00ff */
[----:B------:R-:W-:-:S07]  /*24740*/  FSETP.NE.FTZ.AND P3, PT, R15, RZ, PT ;  /* 0x000000ff0f00720b */ /* 0x000fce0003f75000 */
[----:B------:R-:W0:Y:S01]  /*24750*/  @P0 MUFU.LG2 R9, R14 ;  /* 0x0000000e00090308 */ /* 0x000e220000000c00 */
[----:B------:R-:W-:-:S05]  /*24760*/  @P0 FMUL.FTZ R8, R3, 0.69314718246459960938 ;  /* 0x3f31721803080820 */ /* 0x000fca0000410000 */
[----:B------:R-:W-:Y:S02]  /*24770*/  @P3 FMUL.FTZ R12, R3, 0.69314718246459960938 ;  /* 0x3f317218030c3820 */ /* 0x000fe40000410000 */
[----:B------:R-:W1:Y:S08]  /*24780*/  @P3 MUFU.LG2 R10, R15 ;  /* 0x0000000f000a3308 */ /* 0x000e700000000c00 */
[----:B------:R-:W2:Y:S01]  /*24790*/  @P0 MUFU.RCP R7, R14 ;  /* 0x0000000e00070308 */ /* 0x000ea20000001000 */
[----:B0-----:R-:W-:-:S04]  /*247a0*/  @P0 FMUL.FTZ R9, R9, 0.69314718246459960938 ;  /* 0x3f31721809090820 */ /* 0x001fc80000410000 */
[----:B------:R-:W-:Y:S01]  /*247b0*/  @P0 FFMA.FTZ R0, R8, R5, R9 ;  /* 0x0000000508000223 */ /* 0x000fe20000010009 */
[----:B------:R-:W-:Y:S02]  /*247c0*/  PLOP3.LUT P0, PT, PT, PT, PT, 0x8, 0x0 ;  /* 0x000000000000781c */ /* 0x000fe40003f0e170 */
[----:B------:R-:W0:Y:S01]  /*247d0*/  @P3 MUFU.RCP R6, R15 ;  /* 0x0000000f00063308 */ /* 0x000e220000001000 */
[----:B-1----:R-:W-:-:S04]  /*247e0*/  @P3 FMUL.FTZ R3, R10, 0.69314718246459960938 ;  /* 0x3f3172180a033820 */ /* 0x002fc80000410000 */
[----:B------:R-:W-:Y:S01]  /*247f0*/  @P3 FFMA.FTZ R2, R12, R4, R3 ;  /* 0x000000040c023223 */ /* 0x000fe20000010003 */
[----:B------:R-:W-:Y:S02]  /*24800*/  WARPGROUP.DEPBAR.LE gsb0, 0x0 ;  /* 0x00008000000079c5 */ /* 0x000fe40000010000 */
[----:B------:R-:W-:-:S06]  /*24810*/  WARPGROUP.ARRIVE ;  /* 0x00000000000079c5 */ /* 0x000fcc0000000000 */
        /* <DEDUP_REMOVED lines=131> */
.L_x_2405:
        /* <DEDUP_REMOVED lines=10> */
[----:B------:R-:W3:Y:S01]  /*250f0*/  LDL R144, [R1+0x74] ;  /* 0x0000740001907983 */ /* 0x000ee20000100800 */
[----:B------:R-:W4:Y:S01]  /*25100*/  S2R R55, SR_SWINHI ;  /* 0x0000000000377919 */ /* 0x000f220000002f00 */
[----:B------:R-:W-:Y:S01]  /*25110*/  F2FP.BF16.F32.PACK_AB R4, R25, R4 ;  /* 0x000000041904723e */ /* 0x000fe200000010ff */
[----:B------:R-:W-:Y:S01]  /*25120*/  ULDC.64 UR4, c[0x0][0xbd8] ;  /* 0x0002f60000047ab9 */ /* 0x000fe20000000a00 */
[----:B------:R-:W-:Y:S02]  /*25130*/  MOV R20, R16 ;  /* 0x0000001000147202 */ /* 0x000fe40000000f00 */
[----:B----4-:R-:W-:-:S02]  /*25140*/  MOV R21, R55 ;  /* 0x0000003700157202 */ /* 0x010fc40000000f00 */
        /* <DEDUP_REMOVED lines=17> */
[----:B------:R-:W-:Y:S01]  /*25260*/  F2FP.BF16.F32.PACK_AB R179, R151, R150 ;  /* 0x0000009697b3723e */ /* 0x000fe200000010ff */
[----:B------:R-:W-:Y:S01]  /*25270*/  IMAD.MOV.U32 R76, RZ, RZ, RZ ;  /* 0x000000ffff4c7224 */ /* 0x000fe200078e00ff */
[----:B------:R-:W-:Y:S01]  /*25280*/  BAR.SYNC.DEFER_BLOCKING 0x1, 0x100 ;  /* 0x0044000000007b1d */ /* 0x000fe20000010000 */
[----:B--2---:R-:W-:-:S03]  /*25290*/  IMAD.WIDE R120, R6, 0x2, R20 ;  /* 0x0000000206787825 */ /* 0x004fc600078e0214 */
[----:B------:R-:W-:-:S04]  /*252a0*/  IADD3 R6, P1, R120, 0x20, RZ ;  /* 0x0000002078067810 */ /* 0x000fc80007f3e0ff */
[----:B------:R-:W-:Y:S02]  /*252b0*/  LOP3.LUT R88, R6, 0x380, RZ, 0xc0, !PT ;  /* 0x0000038006587812 */ /* 0x000fe400078ec0ff */
[----:B------:R-:W-:Y:S02]  /*252c0*/  IADD3 R55, P0, R120, 0x40, RZ ;  /* 0x0000004078377810 */ /* 0x000fe40007f1e0ff */
[----:B------:R-:W-:Y:S02]  /*252d0*/  SHF.R.U64 R88, R88, 0x3, RZ ;  /* 0x0000000358587819 */ /* 0x000fe400000012ff */
[C---:B------:R-:W-:Y:S02]  /*252e0*/  IADD3 R106, P2, R120.reuse, 0x4060, RZ ;  /* 0x00004060786a7810 */ /* 0x040fe40007f5e0ff */
[----:B------:R-:W-:Y:S02]  /*252f0*/  IADD3 R80, P4, R120, 0x60, RZ ;  /* 0x0000006078507810 */ /* 0x000fe40007f9e0ff */
[----:B------:R-:W-:-:S02]  /*25300*/  LOP3.LUT R92, R55, 0x380, RZ, 0xc0, !PT ;  /* 0x00000380375c7812 */ /* 0x000fc400078ec0ff */
[----:B------:R-:W-:Y:S02]  /*25310*/  IADD3 R84, P3, R120, 0x4000, RZ ;  /* 0x0000400078547810 */ /* 0x000fe40007f7e0ff */
[----:B------:R-:W-:Y:S02]  /*25320*/  LOP3.LUT R88, R88, R6, RZ, 0x3c, !PT ;  /* 0x0000000658587212 */ /* 0x000fe400078e3cff */
[----:B------:R-:W-:Y:S01]  /*25330*/  LOP3.LUT R6, R106, 0x380, RZ, 0xc0, !PT ;  /* 0x000003806a067812 */ /* 0x000fe200078ec0ff */
[--C-:B------:R-:W-:Y:S01]  /*25340*/  IMAD.X R89, RZ, RZ, R121.reuse, P1 ;  /* 0x000000ffff597224 */ /* 0x100fe200008e0679 */
[----:B------:R-:W-:Y:S02]  /*25350*/  LOP3.LUT R96, R80, 0x380, RZ, 0xc0, !PT ;  /* 0x0000038050607812 */ /* 0x000fe400078ec0ff */
[----:B------:R-:W-:Y:S01]  /*25360*/  SHF.R.U64 R92, R92, 0x3, RZ ;  /* 0x000000035c5c7819 */ /* 0x000fe200000012ff */
[----:B------:R-:W-:Y:S01]  /*25370*/  IMAD.X R101, RZ, RZ, R121, P3 ;  /* 0x000000ffff657224 */ /* 0x000fe200018e0679 */
[----:B------:R-:W-:-:S02]  /*25380*/  IADD3 R108, P1, R120, 0x8000, RZ ;  /* 0x00008000786c7810 */ /* 0x000fc40007f3e0ff */
[----:B------:R-:W-:Y:S02]  /*25390*/  SHF.R.U64 R6, R6, 0x3, RZ ;  /* 0x0000000306067819 */ /* 0x000fe400000012ff */
[----:B------:R-:W-:Y:S02]  /*253a0*/  IADD3 R114, P3, R120, 0x8060, RZ ;  /* 0x0000806078727810 */ /* 0x000fe40007f7e0ff */
[----:B------:R-:W-:Y:S02]  /*253b0*/  SHF.R.U64 R96, R96, 0x3, RZ ;  /* 0x0000000360607819 */ /* 0x000fe400000012ff */
[C---:B------:R-:W-:Y:S02]  /*253c0*/  LOP3.LUT R81, R120.reuse, 0x380, RZ, 0xc0, !PT ;  /* 0x0000038078517812 */ /* 0x040fe400078ec0ff */
[C---:B------:R-:W-:Y:S02]  /*253d0*/  IADD3 R102, P6, R120.reuse, 0x4020, RZ ;  /* 0x0000402078667810 */ /* 0x040fe40007fde0ff */
[----:B------:R-:W-:-:S02]  /*253e0*/  IADD3 R104, P5, R120, 0x4040, RZ ;  /* 0x0000404078687810 */ /* 0x000fc40007fbe0ff */
[----:B------:R-:W-:Y:S02]  /*253f0*/  LOP3.LUT R100, R84, 0x380, RZ, 0xc0, !PT ;  /* 0x0000038054647812 */ /* 0x000fe400078ec0ff */
[----:B------:R-:W-:Y:S02]  /*25400*/  LOP3.LUT R92, R92, R55, RZ, 0x3c, !PT ;  /* 0x000000375c5c7212 */ /* 0x000fe400078e3cff */
[----:B------:R-:W-:Y:S02]  /*25410*/  LOP3.LUT R55, R108, 0x380, RZ, 0xc0, !PT ;  /* 0x000003806c377812 */ /* 0x000fe400078ec0ff */
[----:B------:R-:W-:Y:S02]  /*25420*/  LOP3.LUT R106, R6, R106, RZ, 0x3c, !PT ;  /* 0x0000006a066a7212 */ /* 0x000fe400078e3cff */
[----:B------:R-:W-:Y:S02]  /*25430*/  LOP3.LUT R96, R96, R80, RZ, 0x3c, !PT ;  /* 0x0000005060607212 */ /* 0x000fe400078e3cff */
[----:B------:R-:W-:Y:S01]  /*25440*/  LOP3.LUT R6, R114, 0x380, RZ, 0xc0, !PT ;  /* 0x0000038072067812 */ /* 0x000fe200078ec0ff */
[----:B------:R-:W-:Y:S01]  /*25450*/  IMAD.X R103, RZ, RZ, R121, P6 ;  /* 0x000000ffff677224 */ /* 0x000fe200030e0679 */
[----:B------:R-:W-:-:S02]  /*25460*/  SHF.R.U64 R81, R81, 0x3, RZ ;  /* 0x0000000351517819 */ /* 0x000fc400000012ff */
[----:B------:R-:W-:Y:S02]  /*25470*/  SHF.R.U64 R100, R100, 0x3, RZ ;  /* 0x0000000364647819 */ /* 0x000fe400000012ff */
[----:B------:R-:W-:Y:S01]  /*25480*/  LOP3.LUT R80, R104, 0x380, RZ, 0xc0, !PT ;  /* 0x0000038068507812 */ /* 0x000fe200078ec0ff */
[--C-:B------:R-:W-:Y:S01]  /*25490*/  IMAD.X R93, RZ, RZ, R121.reuse, P0 ;  /* 0x000000ffff5d7224 */ /* 0x100fe200000e0679 */
[----:B------:R-:W-:Y:S01]  /*254a0*/  SHF.R.U64 R55, R55, 0x3, RZ ;  /* 0x0000000337377819 */ /* 0x000fe200000012ff */
[--C-:B------:R-:W-:Y:S01]  /*254b0*/  IMAD.X R97, RZ, RZ, R121.reuse, P4 ;  /* 0x000000ffff617224 */ /* 0x100fe200020e0679 */
[C---:B------:R-:W-:Y:S01]  /*254c0*/  IADD3 R116, P6, R120.reuse, 0xc000, RZ ;  /* 0x0000c00078747810 */ /* 0x040fe20007fde0ff */
[--C-:B------:R-:W-:Y:S01]  /*254d0*/  IMAD.X R105, RZ, RZ, R121.reuse, P5 ;  /* 0x000000ffff697224 */ /* 0x100fe200028e0679 */
[C---:B------:R-:W-:Y:S01]  /*254e0*/  IADD3 R110, P0, R120.reuse, 0x8020, RZ ;  /* 0x00008020786e7810 */ /* 0x040fe20007f1e0ff */
[--C-:B------:R-:W-:Y:S01]  /*254f0*/  IMAD.X R107, RZ, RZ, R121.reuse, P2 ;  /* 0x000000ffff6b7224 */ /* 0x100fe200010e0679 */
[C---:B------:R-:W-:Y:S01]  /*25500*/  IADD3 R112, P4, R120.reuse, 0x8040, RZ ;  /* 0x0000804078707810 */ /* 0x040fe20007f9e0ff */
[----:B------:R-:W-:Y:S01]  /*25510*/  IMAD.X R109, RZ, RZ, R121, P1 ;  /* 0x000000ffff6d7224 */ /* 0x000fe200008e0679 */
[----:B------:R-:W-:-:S02]  /*25520*/  IADD3 R26, P5, R120, 0xc020, RZ ;  /* 0x0000c020781a7810 */ /* 0x000fc40007fbe0ff */
[C---:B------:R-:W-:Y:S02]  /*25530*/  IADD3 R30, P2, R120.reuse, 0xc040, RZ ;  /* 0x0000c040781e7810 */ /* 0x040fe40007f5e0ff */
[----:B------:R-:W-:Y:S02]  /*25540*/  IADD3 R42, P1, R120, 0xc060, RZ ;  /* 0x0000c060782a7810 */ /* 0x000fe40007f3e0ff */
[----:B------:R-:W-:Y:S02]  /*25550*/  SHF.R.U64 R6, R6, 0x3, RZ ;  /* 0x0000000306067819 */ /* 0x000fe400000012ff */
[----:B------:R-:W-:Y:S02]  /*25560*/  LOP3.LUT R120, R81, R120, RZ, 0x3c, !PT ;  /* 0x0000007851787212 */ /* 0x000fe400078e3cff */
[----:B------:R-:W-:Y:S02]  /*25570*/  LOP3.LUT R100, R100, R84, RZ, 0x3c, !PT ;  /* 0x0000005464647212 */ /* 0x000fe400078e3cff */
[----:B------:R-:W-:-:S02]  /*25580*/  SHF.R.U64 R80, R80, 0x3, RZ ;  /* 0x0000000350507819 */ /* 0x000fc400000012ff */
[----:B------:R-:W-:Y:S02]  /*25590*/  LOP3.LUT R84, R102, 0x380, RZ, 0xc0, !PT ;  /* 0x0000038066547812 */ /* 0x000fe400078ec0ff */
[----:B------:R-:W-:Y:S02]  /*255a0*/  LOP3.LUT R108, R55, R108, RZ, 0x3c, !PT ;  /* 0x0000006c376c7212 */ /* 0x000fe400078e3cff */
[----:B------:R-:W-:Y:S02]  /*255b0*/  LOP3.LUT R55, R116, 0x380, RZ, 0xc0, !PT ;  /* 0x0000038074377812 */ /* 0x000fe400078ec0ff */
[----:B------:R-:W-:Y:S02]  /*255c0*/  LOP3.LUT R114, R6, R114, RZ, 0x3c, !PT ;  /* 0x0000007206727212 */ /* 0x000fe400078e3cff */
[----:B------:R-:W-:Y:S02]  /*255d0*/  LOP3.LUT R104, R80, R104, RZ, 0x3c, !PT ;  /* 0x0000006850687212 */ /* 0x000fe400078e3cff */
[----:B------:R-:W-:-:S02]  /*255e0*/  MOV R120, R120 ;  /* 0x0000007800787202 */ /* 0x000fc40000000f00 */
[----:B------:R-:W-:Y:S02]  /*255f0*/  F2FP.BF16.F32.PACK_AB R6, R29, R8 ;  /* 0x000000081d06723e */ /* 0x000fe400000010ff */
[----:B------:R-:W-:Y:S02]  /*25600*/  SHF.R.U64 R84, R84, 0x3, RZ ;  /* 0x0000000354547819 */ /* 0x000fe400000012ff */
[----:B------:R-:W-:Y:S02]  /*25610*/  LOP3.LUT R80, R110, 0x380, RZ, 0xc0, !PT ;  /* 0x000003806e507812 */ /* 0x000fe400078ec0ff */
[----:B------:R-:W-:Y:S02]  /*25620*/  SHF.R.U64 R55, R55, 0x3, RZ ;  /* 0x0000000337377819 */ /* 0x000fe400000012ff */
[----:B------:R-:W-:Y:S02]  /*25630*/  LOP3.LUT R25, R26, 0x380, RZ, 0xc0, !PT ;  /* 0x000003801a197812 */ /* 0x000fe400078ec0ff */
[----:B------:R-:W-:Y:S01]  /*25640*/  LOP3.LUT R27, R30, 0x380, RZ, 0xc0, !PT ;  /* 0x000003801e1b7812 */ /* 0x000fe200078ec0ff */
[----:B------:R2:W-:Y:S01]  /*25650*/  STSM.16.M88.4 [R120], R4 ;  /* 0x0000000478007844 */ /* 0x0005e20000000200 */
[----:B------:R-:W-:-:S02]  /*25660*/  LOP3.LUT R102, R84, R102, RZ, 0x3c, !PT ;  /* 0x0000006654667212 */ /* 0x000fc400078e3cff */
[----:B------:R-:W-:Y:S02]  /*25670*/  SHF.R.U64 R80, R80, 0x3, RZ ;  /* 0x0000000350507819 */ /* 0x000fe400000012ff */
[----:B------:R-:W-:Y:S02]  /*25680*/  LOP3.LUT R84, R112, 0x380, RZ, 0xc0, !PT ;  /* 0x0000038070547812 */ /* 0x000fe400078ec0ff */
[----:B------:R-:W-:Y:S02]  /*25690*/  LOP3.LUT R116, R55, R116, RZ, 0x3c, !PT ;  /* 0x0000007437747212 */ /* 0x000fe400078e3cff */
[----:B------:R-:W-:Y:S02]  /*256a0*/  SHF.R.U64 R25, R25, 0x3, RZ ;  /* 0x0000000319197819 */ /* 0x000fe400000012ff */
[----:B------:R-:W-:Y:S02]  /*256b0*/  SHF.R.U64 R27, R27, 0x3, RZ ;  /* 0x000000031b1b7819 */ /* 0x000fe400000012ff */
[----:B------:R-:W-:-:S02]  /*256c0*/  MOV R88, R88 ;  /* 0x0000005800587202 */ /* 0x000fc40000000f00 */
[----:B------:R-:W-:Y:S02]  /*256d0*/  LOP3.LUT R55, R42, 0x380, RZ, 0xc0, !PT ;  /* 0x000003802a377812 */ /* 0x000fe400078ec0ff */
[----:B--2---:R-:W-:Y:S02]  /*256e0*/  F2FP.BF16.F32.PACK_AB R4, R33, R10 ;  /* 0x0000000a2104723e */ /* 0x004fe400000010ff */
[----:B------:R-:W-:Y:S02]  /*256f0*/  F2FP.BF16.F32.PACK_AB R5, R35, R34 ;  /* 0x000000222305723e */ /* 0x000fe400000010ff */
[----:B------:R-:W-:Y:S02]  /*25700*/  F2FP.BF16.F32.PACK_AB R6, R37, R12 ;  /* 0x0000000c2506723e */ /* 0x000fe400000010ff */
[----:B------:R-:W-:Y:S02]  /*25710*/  F2FP.BF16.F32.PACK_AB R7, R39, R38 ;  /* 0x000000262707723e */ /* 0x000fe400000010ff */
[----:B------:R-:W-:-:S02]  /*25720*/  MOV R92, R92 ;  /* 0x0000005c005c7202 */ /* 0x000fc40000000f00 */
[----:B------:R-:W-:Y:S02]  /*25730*/  F2FP.BF16.F32.PACK_AB R8, R41, R14 ;  /* 0x0000000e2908723e */ /* 0x000fe400000010ff */
[----:B------:R-:W-:Y:S02]  /*25740*/  F2FP.BF16.F32.PACK_AB R10, R45, R24 ;  /* 0x000000182d0a723e */ /* 0x000fe400000010ff */
[----:B------:R-:W-:Y:S01]  /*25750*/  LOP3.LUT R110, R80, R110, RZ, 0x3c, !PT ;  /* 0x0000006e506e7212 */ /* 0x000fe200078e3cff */
[----:B------:R2:W-:Y:S01]  /*25760*/  STSM.16.M88.4 [R88], R4 ;  /* 0x0000000458007844 */ /* 0x0005e20000000200 */
[----:B------:R-:W-:Y:S02]  /*25770*/  SHF.R.U64 R84, R84, 0x3, RZ ;  /* 0x0000000354547819 */ /* 0x000fe400000012ff */
[----:B------:R-:W-:Y:S02]  /*25780*/  LOP3.LUT R118, R25, R26, RZ, 0x3c, !PT ;  /* 0x0000001a19767212 */ /* 0x000fe400078e3cff */
[----:B------:R-:W-:-:S02]  /*25790*/  LOP3.LUT R80, R27, R30, RZ, 0x3c, !PT ;  /* 0x0000001e1b507212 */ /* 0x000fc400078e3cff */
[----:B------:R-:W-:Y:S02]  /*257a0*/  MOV R96, R96 ;  /* 0x0000006000607202 */ /* 0x000fe40000000f00 */
[----:B------:R-:W-:Y:S02]  /*257b0*/  F2FP.BF16.F32.PACK_AB R12, R49, R157 ;  /* 0x0000009d310c723e */ /* 0x000fe400000010ff */
[----:B------:R-:W-:Y:S01]  /*257c0*/  F2FP.BF16.F32.PACK_AB R14, R53, R158 ;  /* 0x0000009e350e723e */ /* 0x000fe200000010ff */
[----:B------:R-:W-:Y:S01]  /*257d0*/  IMAD.X R111, RZ, RZ, R121, P0 ;  /* 0x000000ffff6f7224 */ /* 0x000fe200000e0679 */
[----:B------:R-:W-:Y:S02]  /*257e0*/  SHF.R.U64 R55, R55, 0x3, RZ ;  /* 0x0000000337377819 */ /* 0x000fe400000012ff */
[----:B------:R-:W-:Y:S02]  /*257f0*/  MOV R100, R100 ;  /* 0x0000006400647202 */ /* 0x000fe40000000f00 */
[----:B------:R-:W-:-:S02]  /*25800*/  F2FP.BF16.F32.PACK_AB R24, R57, R159 ;  /* 0x0000009f3918723e */ /* 0x000fc400000010ff */
[----:B------:R-:W-:Y:S02]  /*25810*/  F2FP.BF16.F32.PACK_AB R25, R59, R58 ;  /* 0x0000003a3b19723e */ /* 0x000fe400000010ff */
[----:B------:R-:W-:Y:S02]  /*25820*/  F2FP.BF16.F32.PACK_AB R26, R61, R160 ;  /* 0x000000a03d1a723e */ /* 0x000fe400000010ff */
[----:B------:R-:W-:Y:S01]  /*25830*/  F2FP.BF16.F32.PACK_AB R27, R63, R62 ;  /* 0x0000003e3f1b723e */ /* 0x000fe200000010ff */
[----:B------:R-:W-:Y:S01]  /*25840*/  IMAD.X R113, RZ, RZ, R121, P4 ;  /* 0x000000ffff717224 */ /* 0x000fe200020e0679 */
[----:B------:R-:W-:Y:S01]  /*25850*/  MOV R102, R102 ;  /* 0x0000006600667202 */ /* 0x000fe20000000f00 */
[----:B------:R4:W-:Y:S01]  /*25860*/  STSM.16.M88.4 [R92], R8 ;  /* 0x000000085c007844 */ /* 0x0009e20000000200 */
[----:B--2---:R-:W-:Y:S02]  /*25870*/  F2FP.BF16.F32.PACK_AB R4, R65, R161 ;  /* 0x000000a14104723e */ /* 0x004fe400000010ff */
[----:B------:R-:W-:-:S02]  /*25880*/  F2FP.BF16.F32.PACK_AB R5, R67, R66 ;  /* 0x000000424305723e */ /* 0x000fc400000010ff */
[----:B------:R-:W-:Y:S02]  /*25890*/  F2FP.BF16.F32.PACK_AB R6, R69, R162 ;  /* 0x000000a24506723e */ /* 0x000fe400000010ff */
[----:B------:R-:W-:Y:S01]  /*258a0*/  F2FP.BF16.F32.PACK_AB R7, R71, R70 ;  /* 0x000000464707723e */ /* 0x000fe200000010ff */
[----:B------:R-:W-:Y:S01]  /*258b0*/  STSM.16.M88.4 [R96], R12 ;  /* 0x0000000c60007844 */ /* 0x000fe20000000200 */
[----:B------:R-:W-:Y:S02]  /*258c0*/  LOP3.LUT R112, R84, R112, RZ, 0x3c, !PT ;  /* 0x0000007054707212 */ /* 0x000fe400078e3cff */
[----:B------:R-:W-:Y:S01]  /*258d0*/  MOV R104, R104 ;  /* 0x0000006800687202 */ /* 0x000fe20000000f00 */
[----:B------:R-:W-:Y:S01]  /*258e0*/  STSM.16.M88.4 [R100], R24 ;  /* 0x0000001864007844 */ /* 0x000fe20000000200 */
[----:B------:R-:W-:Y:S02]  /*258f0*/  LOP3.LUT R84, R55, R42, RZ, 0x3c, !PT ;  /* 0x0000002a37547212 */ /* 0x000fe400078e3cff */
[----:B------:R-:W-:-:S02]  /*25900*/  MOV R106, R106 ;  /* 0x0000006a006a7202 */ /* 0x000fc40000000f00 */
[----:B----4-:R-:W-:Y:S02]  /*25910*/  F2FP.BF16.F32.PACK_AB R8, R73, R163 ;  /* 0x000000a34908723e */ /* 0x010fe400000010ff */
[----:B------:R-:W-:Y:S02]  /*25920*/  F2FP.BF16.F32.PACK_AB R9, R75, R74 ;  /* 0x0000004a4b09723e */ /* 0x000fe400000010ff */
        /* <DEDUP_REMOVED lines=9> */
[----:B------:R-:W-:Y:S02]  /*259c0*/  MOV R110, R110 ;  /* 0x0000006e006e7202 */ /* 0x000fe40000000f00 */
[----:B------:R-:W-:Y:S02]  /*259d0*/  F2FP.BF16.F32.PACK_AB R52, R72, R169 ;  /* 0x000000a94834723e */ /* 0x000fe400000010ff */
[----:B------:R-:W-:-:S02]  /*259e0*/  F2FP.BF16.F32.PACK_AB R53, R99, R98 ;  /* 0x000000626335723e */ /* 0x000fc400000010ff */
[----:B------:R-:W-:Y:S01]  /*259f0*/  F2FP.BF16.F32.PACK_AB R55, R32, R3 ;  /* 0x000000032037723e */ /* 0x000fe200000010ff */
[----:B------:R4:W-:Y:S01]  /*25a00*/  STSM.16.M88.4 [R104], R8 ;  /* 0x0000000868007844 */ /* 0x0009e20000000200 */
[----:B------:R-:W-:Y:S02]  /*25a10*/  MOV R112, R112 ;  /* 0x0000007000707202 */ /* 0x000fe40000000f00 */
[----:B--2---:R-:W-:Y:S02]  /*25a20*/  F2FP.BF16.F32.PACK_AB R4, R152, R171 ;  /* 0x000000ab9804723e */ /* 0x004fe400000010ff */
[----:B------:R-:W-:Y:S02]  /*25a30*/  F2FP.BF16.F32.PACK_AB R5, R44, R36 ;  /* 0x000000242c05723e */ /* 0x000fe400000010ff */
[----:B------:R-:W-:Y:S02]  /*25a40*/  F2FP.BF16.F32.PACK_AB R6, R153, R172 ;  /* 0x000000ac9906723e */ /* 0x000fe400000010ff */
[----:B------:R-:W-:Y:S01]  /*25a50*/  F2FP.BF16.F32.PACK_AB R7, R48, R46 ;  /* 0x0000002e3007723e */ /* 0x000fe200000010ff */
[----:B------:R-:W-:Y:S04]  /*25a60*/  STSM.16.M88.4 [R106], R28 ;  /* 0x0000001c6a007844 */ /* 0x000fe80000000200 */
[----:B------:R-:W-:Y:S01]  /*25a70*/  STSM.16.M88.4 [R108], R40 ;  /* 0x000000286c007844 */ /* 0x000fe20000000200 */
[----:B------:R-:W-:-:S03]  /*25a80*/  IMAD.X R115, RZ, RZ, R121, P3 ;  /* 0x000000ffff737224 */ /* 0x000fc600018e0679 */
[----:B------:R-:W-:Y:S01]  /*25a90*/  STSM.16.M88.4 [R110], R52 ;  /* 0x000000346e007844 */ /* 0x000fe20000000200 */
[----:B---3--:R-:W-:-:S03]  /*25aa0*/  SHF.R.S32.HI R78, RZ, 0x1f, R144 ;  /* 0x0000001fff4e7819 */ /* 0x008fc60000011490 */
[----:B------:R2:W-:Y:S01]  /*25ab0*/  STSM.16.M88.4 [R112], R4 ;  /* 0x0000000470007844 */ /* 0x0005e20000000200 */
[--C-:B------:R-:W-:Y:S02]  /*25ac0*/  IMAD.X R117, RZ, RZ, R121.reuse, P6 ;  /* 0x000000ffff757224 */ /* 0x100fe400030e0679 */
[--C-:B------:R-:W-:Y:S01]  /*25ad0*/  IMAD.X R119, RZ, RZ, R121.reuse, P5 ;  /* 0x000000ffff777224 */ /* 0x100fe200028e0679 */
[----:B------:R-:W-:Y:S01]  /*25ae0*/  ISETP.NE.U32.AND P0, PT, RZ, UR4, PT ;  /* 0x00000004ff007c0c */ /* 0x000fe2000bf05070 */
[--C-:B------:R-:W-:Y:S01]  /*25af0*/  IMAD.X R81, RZ, RZ, R121.reuse, P2 ;  /* 0x000000ffff517224 */ /* 0x100fe200010e0679 */
[----:B------:R-:W-:Y:S01]  /*25b00*/  SHF.L.U64.HI R3, R144, 0x2, R78 ;  /* 0x0000000290037819 */ /* 0x000fe2000001024e */
[----:B------:R-:W-:Y:S01]  /*25b10*/  IMAD.X R85, RZ, RZ, R121, P1 ;  /* 0x000000ffff557224 */ /* 0x000fe200008e0679 */
[----:B------:R-:W-:Y:S02]  /*25b20*/  MOV R114, R114 ;  /* 0x0000007200727202 */ /* 0x000fe40000000f00 */
[----:B----4-:R-:W-:Y:S01]  /*25b30*/  F2FP.BF16.F32.PACK_AB R8, R154, R173 ;  /* 0x000000ad9a08723e */ /* 0x010fe200000010ff */
[----:B--2---:R-:W-:Y:S01]  /*25b40*/  IMAD.SHL.U32 R4, R144, 0x4, RZ ;  /* 0x0000000490047824 */ /* 0x004fe200078e00ff */
[----:B------:R-:W-:-:S02]  /*25b50*/  F2FP.BF16.F32.PACK_AB R9, R56, R51 ;  /* 0x000000333809723e */ /* 0x000fc400000010ff */
[----:B------:R-:W-:Y:S02]  /*25b60*/  F2FP.BF16.F32.PACK_AB R10, R155, R174 ;  /* 0x000000ae9b0a723e */ /* 0x000fe400000010ff */
[----:B------:R-:W-:Y:S02]  /*25b70*/  IADD3 R6, P1, R4, UR4, RZ ;  /* 0x0000000404067c10 */ /* 0x000fe4000ff3e0ff */
[----:B------:R-:W-:Y:S02]  /*25b80*/  F2FP.BF16.F32.PACK_AB R11, R64, R60 ;  /* 0x0000003c400b723e */ /* 0x000fe400000010ff */
[----:B------:R-:W-:Y:S02]  /*25b90*/  MOV R116, R116 ;  /* 0x0000007400747202 */ /* 0x000fe40000000f00 */
[----:B------:R-:W-:Y:S02]  /*25ba0*/  F2FP.BF16.F32.PACK_AB R12, R156, R175 ;  /* 0x000000af9c0c723e */ /* 0x000fe400000010ff */
[----:B------:R-:W-:-:S02]  /*25bb0*/  F2FP.BF16.F32.PACK_AB R13, R123, R122 ;  /* 0x0000007a7b0d723e */ /* 0x000fc400000010ff */
[----:B------:R-:W-:Y:S02]  /*25bc0*/  F2FP.BF16.F32.PACK_AB R14, R125, R124 ;  /* 0x0000007c7d0e723e */ /* 0x000fe400000010ff */
[----:B------:R-:W-:Y:S02]  /*25bd0*/  F2FP.BF16.F32.PACK_AB R15, R127, R126 ;  /* 0x0000007e7f0f723e */ /* 0x000fe400000010ff */
[----:B------:R-:W-:Y:S02]  /*25be0*/  MOV R118, R118 ;  /* 0x0000007600767202 */ /* 0x000fe40000000f00 */
[----:B------:R-:W-:Y:S02]  /*25bf0*/  F2FP.BF16.F32.PACK_AB R24, R129, R128 ;  /* 0x000000808118723e */ /* 0x000fe400000010ff */
[----:B------:R-:W-:Y:S02]  /*25c00*/  F2FP.BF16.F32.PACK_AB R25, R131, R130 ;  /* 0x000000828319723e */ /* 0x000fe400000010ff */
[----:B------:R-:W-:-:S02]  /*25c10*/  F2FP.BF16.F32.PACK_AB R26, R133, R132 ;  /* 0x00000084851a723e */ /* 0x000fc400000010ff */
[----:B------:R-:W-:Y:S02]  /*25c20*/  F2FP.BF16.F32.PACK_AB R27, R135, R134 ;  /* 0x00000086871b723e */ /* 0x000fe400000010ff */
[----:B------:R-:W-:Y:S02]  /*25c30*/  MOV R80, R80 ;  /* 0x0000005000507202 */ /* 0x000fe40000000f00 */
[----:B------:R-:W-:Y:S02]  /*25c40*/  ISETP.NE.AND.EX P0, PT, RZ, UR5, PT, P0 ;  /* 0x00000005ff007c0c */ /* 0x000fe4000bf05300 */
[----:B------:R-:W-:Y:S01]  /*25c50*/  IADD3.X R7, R3, UR5, RZ, P1, !PT ;  /* 0x0000000503077c10 */ /* 0x000fe20008ffe4ff */
[----:B------:R-:W-:Y:S01]  /*25c60*/  ULDC.64 UR4, c[0x0][0xbe0] ;  /* 0x0002f80000047ab9 */ /* 0x000fe20000000a00 */
[----:B------:R-:W-:Y:S01]  /*25c70*/  MOV R84, R84 ;  /* 0x0000005400547202 */ /* 0x000fe20000000f00 */
[----:B------:R2:W-:Y:S01]  /*25c80*/  STSM.16.M88.4 [R114], R8 ;  /* 0x0000000872007844 */ /* 0x0005e20000000200 */
[----:B------:R-:W-:-:S03]  /*25c90*/  ISETP.NE.U32.AND P1, PT, RZ, UR4, PT ;  /* 0x00000004ff007c0c */ /* 0x000fc6000bf25070 */
[----:B------:R3:W-:Y:S01]  /*25ca0*/  STSM.16.M88.4 [R116], R12 ;  /* 0x0000000c74007844 */ /* 0x0007e20000000200 */
[----:B------:R-:W-:-:S03]  /*25cb0*/  ISETP.NE.AND.EX P1, PT, RZ, UR5, PT, P1 ;  /* 0x00000005ff007c0c */ /* 0x000fc6000bf25310 */
[----:B------:R3:W-:Y:S04]  /*25cc0*/  STSM.16.M88.4 [R118], R24 ;  /* 0x0000001876007844 */ /* 0x0007e80000000200 */
[----:B------:R3:W-:Y:S04]  /*25cd0*/  STSM.16.M88.4 [R80], R136 ;  /* 0x0000008850007844 */ /* 0x0007e80000000200 */
[----:B------:R3:W-:Y:S01]  /*25ce0*/  STSM.16.M88.4 [R84], R176 ;  /* 0x000000b054007844 */ /* 0x0007e20000000200 */
[----:B------:R-:W-:Y:S01]  /*25cf0*/  BAR.SYNC.DEFER_BLOCKING 0x1, 0x100 ;  /* 0x0044000000007b1d */ /* 0x000fe20000010000 */
[----:B------:R-:W-:-:S04]  /*25d00*/  @P1 IADD3 R4, P2, R4, UR4, RZ ;  /* 0x0000000404041c10 */ /* 0x000fc8000ff5e0ff */
[----:B------:R-:W-:Y:S01]  /*25d10*/  @P1 IADD3.X R5, R3, UR5, RZ, P2, !PT ;  /* 0x0000000503051c10 */ /* 0x000fe200097fe4ff */
[----:B------:R-:W-:Y:S02]  /*25d20*/  ULDC UR4, c[0x0][0xa88] ;  /* 0x0002a20000047ab9 */ /* 0x000fe40000000800 */
[----:B------:R-:W-:Y:S01]  /*25d30*/  IMAD.U32 R3, RZ, RZ, UR4 ;  /* 0x00000004ff037e24 */ /* 0x000fe2000f8e00ff */
[----:B------:R3:W5:Y:S05]  /*25d40*/  @P0 LDG.E R76, desc[UR60][R6.64] ;  /* 0x0000003c064c0981 */ /* 0x00076a000c1e1900 */
[----:B------:R3:W5:Y:S01]  /*25d50*/  @P1 LDG.E R3, desc[UR60][R4.64] ;  /* 0x0000003c04031981 */ /* 0x000762000c1e1900 */
[----:B------:R-:W2:Y:S02]  /*25d60*/  S2R R148, SR_TID.X ;  /* 0x0000000000947919 */ /* 0x000ea40000002100 */
[----:B--2---:R-:W-:-:S05]  /*25d70*/  VIADD R11, R148, 0xffffff80 ;  /* 0xffffff80940b7836 */ /* 0x004fca0000000000 */
[----:B------:R-:W-:-:S04]  /*25d80*/  SHF.R.S32.HI R8, RZ, 0x1f, R11 ;  /* 0x0000001fff087819 */ /* 0x000fc8000001140b */
[----:B------:R-:W-:Y:S01]  /*25d90*/  LEA.HI R9, R8, R11, RZ, 0x3 ;  /* 0x0000000b08097211 */ /* 0x000fe200078f18ff */
[----:B---3--:R-:W-:Y:S06]  /*25da0*/  @P1 BRA `(.L_x_2549) ;  /* 0x0000000000101947 */ /* 0x008fec0003800000 */
[----:B------:R-:W-:Y:S05]  /*25db0*/  @!P0 BRA `(.L_x_2549) ;  /* 0x00000000000c8947 */ /* 0x000fea0003800000 */
[----:B------:R-:W2:Y:S04]  /*25dc0*/  LDG.E R4, desc[UR60][R6.64] ;  /* 0x0000003c06047981 */ /* 0x000ea8000c1e1900 */
[----:B-----5:R-:W2:Y:S02]  /*25dd0*/  LDG.E R3, desc[UR60][R6.64+0x4] ;  /* 0x0000043c06037981 */ /* 0x020ea4000c1e1900 */
[----:B--2---:R-:W-:-:S07]  /*25de0*/  IMAD.IADD R3, R3, 0x1, -R4 ;  /* 0x0000000103037824 */ /* 0x004fce00078e0a04 */
.L_x_2549:
[----:B------:R-:W2:Y:S01]  /*25df0*/  LDL R10, [R1+0x68] ;  /* 0x00006800010a7983 */ /* 0x000ea20000100800 */
[----:B------:R-:W-:Y:S01]  /*25e00*/  LOP3.LUT R4, R9, 0xfffffff8, RZ, 0xc0, !PT ;  /* 0xfffffff809047812 */ /* 0x000fe200078ec0ff */
[----:B------:R-:W-:Y:S02]  /*25e10*/  ULDC.64 UR4, c[0x0][0xb70] ;  /* 0x0002dc0000047ab9 */ /* 0x000fe40000000a00 */
[----:B------:R-:W3:Y:S04]  /*25e20*/  LDL.LU R83, [R1+0x78] ;  /* 0x0000780001537983 */ /* 0x000ee80000300800 */
[----:B------:R-:W2:Y:S01]  /*25e30*/  LDL.LU R82, [R1+0x84] ;  /* 0x0000840001527983 */ /* 0x000ea20000300800 */
[----:B-----5:R-:W-:Y:S01]  /*25e40*/  SHF.R.S32.HI R77, RZ, 0x1f, R76 ;  /* 0x0000001fff4d7819 */ /* 0x020fe2000001144c */
[----:B------:R-:W-:Y:S01]  /*25e50*/  IMAD.IADD R7, R11, 0x1, -R4 ;  /* 0x000000010b077824 */ /* 0x000fe200078e0a04 */
[----:B------:R-:W-:-:S02]  /*25e60*/  SEL R78, R78, RZ, !P0 ;  /* 0x000000ff4e4e7207 */ /* 0x000fc40004000000 */
[----:B------:R-:W-:Y:S01]  /*25e70*/  SEL R79, R144, RZ, !P0 ;  /* 0x000000ff904f7207 */ /* 0x000fe20004000000 */
[----:B------:R-:W-:Y:S01]  /*25e80*/  IMAD R7, R7, 0x8, R234 ;  /* 0x0000000807077824 */ /* 0x000fe200078e02ea */
[----:B------:R-:W-:-:S03]  /*25e90*/  LEA.HI R8, R8, R11, RZ, 0x7 ;  /* 0x0000000b08087211 */ /* 0x000fc600078f38ff */
[----:B------:R-:W-:Y:S01]  /*25ea0*/  IMAD.WIDE R20, R7, 0x2, R20 ;  /* 0x0000000207147825 */ /* 0x000fe200078e0214 */
[----:B------:R-:W-:Y:S02]  /*25eb0*/  LOP3.LUT R12, R8, 0xffffff80, RZ, 0xc0, !PT ;  /* 0xffffff80080c7812 */ /* 0x000fe400078ec0ff */
[----:B------:R-:W-:-:S03]  /*25ec0*/  IADD3 R13, P3, R20, 0x2000, RZ ;  /* 0x00002000140d7810 */ /* 0x000fc60007f7e0ff */
[----:B------:R-:W-:Y:S01]  /*25ed0*/  IMAD.IADD R11, R11, 0x1, -R12 ;  /* 0x000000010b0b7824 */ /* 0x000fe200078e0a0c */
[----:B------:R-:W-:Y:S02]  /*25ee0*/  IADD3 R29, P2, R20, 0x4000, RZ ;  /* 0x00004000141d7810 */ /* 0x000fe40007f5e0ff */
[----:B------:R-:W-:Y:S02]  /*25ef0*/  LOP3.LUT R12, R13, 0x380, RZ, 0xc0, !PT ;  /* 0x000003800d0c7812 */ /* 0x000fe400078ec0ff */
        /* <DEDUP_REMOVED lines=11> */
[----:B------:R-:W-:Y:S02]  /*25fb0*/  LOP3.LUT R32, R33, 0x380, RZ, 0xc0, !PT ;  /* 0x0000038021207812 */ /* 0x000fe400078ec0ff */
[----:B------:R-:W-:Y:S02]  /*25fc0*/  LOP3.LUT R36, R37, 0x380, RZ, 0xc0, !PT ;  /* 0x0000038025247812 */ /* 0x000fe400078ec0ff */
[----:B------:R-:W-:-:S02]  /*25fd0*/  LOP3.LUT R44, R45, 0x380, RZ, 0xc0, !PT ;  /* 0x000003802d2c7812 */ /* 0x000fc400078ec0ff */
[----:B------:R-:W-:Y:S02]  /*25fe0*/  LOP3.LUT R54, R55, 0x380, RZ, 0xc0, !PT ;  /* 0x0000038037367812 */ /* 0x000fe400078ec0ff */
[----:B------:R-:W-:Y:S02]  /*25ff0*/  SHF.R.U64 R32, R32, 0x3, RZ ;  /* 0x0000000320207819 */ /* 0x000fe400000012ff */
[----:B------:R-:W-:Y:S02]  /*26000*/  SHF.R.U64 R36, R36, 0x3, RZ ;  /* 0x0000000324247819 */ /* 0x000fe400000012ff */
        /* <DEDUP_REMOVED lines=25> */
[----:B------:R-:W-:Y:S01]  /*261a0*/  BSSY B1, `(.L_x_2550) ;  /* 0x000007f000017945 */ /* 0x000fe20003800000 */
[----:B---3--:R-:W-:Y:S01]  /*261b0*/  SHF.R.S32.HI R80, RZ, 0x1f, R83 ;  /* 0x0000001fff507819 */ /* 0x008fe20000011453 */
[----:B------:R-:W-:-:S04]  /*261c0*/  IMAD.WIDE.U32 R4, R83, UR4, R76 ;  /* 0x0000000453047c25 */ /* 0x000fc8000f8e004c */
[----:B------:R-:W-:Y:S02]  /*261d0*/  IMAD R6, R80, UR4, RZ ;  /* 0x0000000450067c24 */ /* 0x000fe4000f8e02ff */
[----:B--2---:R-:W-:Y:S02]  /*261e0*/  IMAD R10, R82, 0x80, R10 ;  /* 0x00000080520a7824 */ /* 0x004fe400078e020a */
[----:B------:R-:W-:Y:S01]  /*261f0*/  IMAD R9, R83, UR5, R6 ;  /* 0x0000000553097c24 */ /* 0x000fe2000f8e0206 */
[----:B------:R-:W-:Y:S02]  /*26200*/  ULDC.64 UR4, c[0x0][0xb78] ;  /* 0x0002de0000047ab9 */ /* 0x000fe40000000a00 */
[----:B------:R-:W-:Y:S01]  /*26210*/  IMAD R6, R78, UR4, RZ ;  /* 0x000000044e067c24 */ /* 0x000fe2000f8e02ff */
[----:B------:R-:W-:Y:S01]  /*26220*/  SHF.R.S32.HI R7, RZ, 0x1f, R10 ;  /* 0x0000001fff077819 */ /* 0x000fe2000001140a */
[----:B------:R-:W-:Y:S01]  /*26230*/  IMAD.IADD R5, R5, 0x1, R9 ;  /* 0x0000000105057824 */ /* 0x000fe200078e0209 */
[----:B------:R-:W-:Y:S01]  /*26240*/  IADD3 R9, P4, R20, 0x1000, RZ ;  /* 0x0000100014097810 */ /* 0x000fe20007f9e0ff */
[----:B------:R-:W-:-:S02]  /*26250*/  IMAD R6, R79, UR5, R6 ;  /* 0x000000054f067c24 */ /* 0x000fc4000f8e0206 */
[----:B------:R-:W-:Y:S01]  /*26260*/  IMAD.WIDE.U32 R4, R79, UR4, R4 ;  /* 0x000000044f047c25 */ /* 0x000fe2000f8e0004 */
[----:B------:R-:W-:Y:S01]  /*26270*/  ULDC.64 UR4, c[0x0][0xb40] ;  /* 0x0002d00000047ab9 */ /* 0x000fe20000000a00 */
[----:B------:R-:W-:Y:S02]  /*26280*/  LOP3.LUT R8, R9, 0x380, RZ, 0xc0, !PT ;  /* 0x0000038009087812 */ /* 0x000fe400078ec0ff */
[----:B------:R-:W-:Y:S02]  /*26290*/  IADD3 R4, P0, R10, R4, RZ ;  /* 0x000000040a047210 */ /* 0x000fe40007f1e0ff */
[----:B------:R-:W-:Y:S02]  /*262a0*/  SHF.R.U64 R8, R8, 0x3, RZ ;  /* 0x0000000308087819 */ /* 0x000fe400000012ff */
[----:B------:R-:W-:Y:S02]  /*262b0*/  IADD3.X R7, R7, R5, R6, P0, !PT ;  /* 0x0000000507077210 */ /* 0x000fe400007fe406 */
[----:B------:R-:W-:-:S02]  /*262c0*/  LEA R52, P1, R4, UR4, 0x2 ;  /* 0x0000000404347c11 */ /* 0x000fc4000f8210ff */
[----:B------:R-:W-:Y:S01]  /*262d0*/  LOP3.LUT R8, R8, R9, RZ, 0x3c, !PT ;  /* 0x0000000908087212 */ /* 0x000fe200078e3cff */
[----:B------:R-:W-:Y:S01]  /*262e0*/  IMAD.X R9, RZ, RZ, R21, P4 ;  /* 0x000000ffff097224 */ /* 0x000fe200020e0615 */
[----:B------:R-:W-:Y:S01]  /*262f0*/  LEA.HI.X R53, R4, UR5, R7, 0x2, P1 ;  /* 0x0000000504357c11 */ /* 0x000fe200088f1407 */
[----:B------:R-:W-:Y:S01]  /*26300*/  VIADD R4, R10, 0x8 ;  /* 0x000000080a047836 */ /* 0x000fe20000000000 */
[C---:B------:R-:W-:Y:S01]  /*26310*/  IADD3 R25, P1, R20.reuse, 0x3000, RZ ;  /* 0x0000300014197810 */ /* 0x040fe20007f3e0ff */
[----:B------:R-:W-:Y:S01]  /*26320*/  ULDC.64 UR4, c[0x0][0xaa0] ;  /* 0x0002a80000047ab9 */ /* 0x000fe20000000a00 */
[----:B------:R-:W-:Y:S02]  /*26330*/  IADD3 R41, P4, R20, 0x7000, RZ ;  /* 0x0000700014297810 */ /* 0x000fe40007f9e0ff */
[----:B------:R-:W-:Y:S02]  /*26340*/  LOP3.LUT R24, R25, 0x380, RZ, 0xc0, !PT ;  /* 0x0000038019187812 */ /* 0x000fe400078ec0ff */
[----:B------:R-:W-:-:S02]  /*26350*/  LOP3.LUT R40, R41, 0x380, RZ, 0xc0, !PT ;  /* 0x0000038029287812 */ /* 0x000fc400078ec0ff */
[----:B------:R-:W-:Y:S02]  /*26360*/  SHF.R.U64 R24, R24, 0x3, RZ ;  /* 0x0000000318187819 */ /* 0x000fe400000012ff */
[----:B------:R-:W-:Y:S02]  /*26370*/  SHF.R.U64 R40, R40, 0x3, RZ ;  /* 0x0000000328287819 */ /* 0x000fe400000012ff */
[----:B------:R-:W-:Y:S01]  /*26380*/  LOP3.LUT R24, R24, R25, RZ, 0x3c, !PT ;  /* 0x0000001918187212 */ /* 0x000fe200078e3cff */
[--C-:B------:R-:W-:Y:S01]  /*26390*/  IMAD.X R25, RZ, RZ, R21.reuse, P1 ;  /* 0x000000ffff197224 */ /* 0x100fe200008e0615 */
[----:B------:R-:W-:Y:S02]  /*263a0*/  IADD3 R49, P1, R20, 0x9000, RZ ;  /* 0x0000900014317810 */ /* 0x000fe40007f3e0ff */
[----:B------:R-:W-:Y:S01]  /*263b0*/  LOP3.LUT R40, R40, R41, RZ, 0x3c, !PT ;  /* 0x0000002928287212 */ /* 0x000fe200078e3cff */
[----:B------:R-:W-:Y:S01]  /*263c0*/  IMAD.X R41, RZ, RZ, R21, P4 ;  /* 0x000000ffff297224 */ /* 0x000fe200020e0615 */
[----:B------:R-:W-:-:S02]  /*263d0*/  LOP3.LUT R48, R49, 0x380, RZ, 0xc0, !PT ;  /* 0x0000038031307812 */ /* 0x000fc400078ec0ff */
[----:B------:R-:W-:Y:S02]  /*263e0*/  LOP3.LUT P0, RZ, R11, 0x3, RZ, 0xc0, !PT ;  /* 0x000000030bff7812 */ /* 0x000fe4000780c0ff */
[----:B------:R-:W-:Y:S02]  /*263f0*/  SHF.R.U64 R48, R48, 0x3, RZ ;  /* 0x0000000330307819 */ /* 0x000fe400000012ff */
[----:B------:R-:W-:Y:S02]  /*26400*/  IADD3 R65, P4, R20, 0xd000, RZ ;  /* 0x0000d00014417810 */ /* 0x000fe40007f9e0ff */
[----:B------:R-:W-:Y:S01]  /*26410*/  LOP3.LUT R48, R48, R49, RZ, 0x3c, !PT ;  /* 0x0000003130307212 */ /* 0x000fe200078e3cff */
[----:B------:R-:W-:Y:S01]  /*26420*/  IMAD.X R49, RZ, RZ, R21, P1 ;  /* 0x000000ffff317224 */ /* 0x000fe200008e0615 */
[----:B------:R-:W-:Y:S02]  /*26430*/  IADD3 R5, P2, R20, 0xf000, RZ ;  /* 0x0000f00014057810 */ /* 0x000fe40007f5e0ff */
[----:B------:R-:W-:-:S02]  /*26440*/  ISETP.GE.OR P1, PT, R10, R3, P0 ;  /* 0x000000030a00720c */ /* 0x000fc40000726670 */
[----:B------:R-:W-:Y:S01]  /*26450*/  LOP3.LUT R64, R65, 0x380, RZ, 0xc0, !PT ;  /* 0x0000038041407812 */ /* 0x000fe200078ec0ff */
[----:B------:R-:W-:Y:S01]  /*26460*/  IMAD.X R73, RZ, RZ, R21, P2 ;  /* 0x000000ffff497224 */ /* 0x000fe200010e0615 */
[----:B------:R-:W-:Y:S02]  /*26470*/  ISETP.GE.OR P0, PT, R4, R3, P0 ;  /* 0x000000030400720c */ /* 0x000fe40000706670 */
[----:B------:R-:W-:Y:S02]  /*26480*/  LOP3.LUT R4, R5, 0x380, RZ, 0xc0, !PT ;  /* 0x0000038005047812 */ /* 0x000fe400078ec0ff */
[----:B------:R-:W-:Y:S02]  /*26490*/  LOP3.LUT R7, R20, 0x380, RZ, 0xc0, !PT ;  /* 0x0000038014077812 */ /* 0x000fe400078ec0ff */
[----:B------:R-:W-:Y:S02]  /*264a0*/  SHF.R.U64 R64, R64, 0x3, RZ ;  /* 0x0000000340407819 */ /* 0x000fe400000012ff */
[----:B------:R-:W-:Y:S01]  /*264b0*/  SHF.R.U64 R4, R4, 0x3, RZ ;  /* 0x0000000304047819 */ /* 0x000fe200000012ff */
[----:B------:R-:W-:Y:S01]  /*264c0*/  @!P1 STG.E desc[UR60][R52.64], R0 ;  /* 0x0000000034009986 */ /* 0x000fe2000c10193c */
[----:B------:R-:W-:-:S02]  /*264d0*/  SHF.R.U64 R7, R7, 0x3, RZ ;  /* 0x0000000307077819 */ /* 0x000fc400000012ff */
[----:B------:R-:W-:Y:S01]  /*264e0*/  LOP3.LUT R64, R64, R65, RZ, 0x3c, !PT ;  /* 0x0000004140407212 */ /* 0x000fe200078e3cff */
[----:B------:R-:W-:Y:S01]  /*264f0*/  IMAD.X R65, RZ, RZ, R21, P4 ;  /* 0x000000ffff417224 */ /* 0x000fe200020e0615 */
[----:B------:R-:W-:Y:S01]  /*26500*/  LOP3.LUT R72, R4, R5, RZ, 0x3c, !PT ;  /* 0x0000000504487212 */ /* 0x000fe200078e3cff */
[----:B------:R2:W-:Y:S01]  /*26510*/  @!P0 STG.E desc[UR60][R52.64+0x20], R2 ;  /* 0x0000200234008986 */ /* 0x0005e2000c10193c */
[----:B------:R-:W-:-:S03]  /*26520*/  LOP3.LUT R20, R7, R20, RZ, 0x3c, !PT ;  /* 0x0000001407147212 */ /* 0x000fc600078e3cff */
[----:B------:R-:W5:Y:S04]  /*26530*/  LD.E.128 R8, desc[UR60][R8.64] ;  /* 0x0000003c08087980 */ /* 0x000f68000c101d00 */
[----:B------:R3:W5:Y:S04]  /*26540*/  LD.E.128 R4, desc[UR60][R20.64] ;  /* 0x0000003c14047980 */ /* 0x000768000c101d00 */
[----:B------:R-:W5:Y:S04]  /*26550*/  LD.E.128 R12, desc[UR60][R12.64] ;  /* 0x0000003c0c0c7980 */ /* 0x000f68000c101d00 */
[----:B------:R-:W5:Y:S04]  /*26560*/  LD.E.128 R24, desc[UR60][R24.64] ;  /* 0x0000003c18187980 */ /* 0x000f68000c101d00 */
[----:B------:R-:W5:Y:S01]  /*26570*/  LD.E.128 R28, desc[UR60][R28.64] ;  /* 0x0000003c1c1c7980 */ /* 0x000f62000c101d00 */
[----:B---3--:R-:W-:-:S03]  /*26580*/  SHF.R.S32.HI R21, RZ, 0x1f, R17 ;  /* 0x0000001fff157819 */ /* 0x008fc60000011411 */
        /* <DEDUP_REMOVED lines=17> */
[----:B--2---:R-:W2:Y:S01]  /*266a0*/  FENCE.VIEW.ASYNC.S ;  /* 0x00000000000073c6 */ /* 0x004ea20000000000 */
[----:B------:R-:W-:-:S02]  /*266b0*/  IMAD.MOV.U32 R20, RZ, RZ, R17 ;  /* 0x000000ffff147224 */ /* 0x000fc400078e0011 */
[C---:B------:R-:W-:Y:S02]  /*266c0*/  IMAD R77, R76.reuse, UR5, R77 ;  /* 0x000000054c4d7c24 */ /* 0x040fe4000f8e024d */
[----:B------:R-:W-:Y:S01]  /*266d0*/  IMAD.WIDE.U32 R20, R76, UR4, R20 ;  /* 0x000000044c147c25 */ /* 0x000fe2000f8e0014 */
[----:B------:R-:W-:-:S03]  /*266e0*/  ULDC.64 UR4, c[0x0][0xae0] ;  /* 0x0002b80000047ab9 */ /* 0x000fc60000000a00 */
[----:B------:R-:W-:Y:S02]  /*266f0*/  IMAD R81, R82, -0x80, R3 ;  /* 0xffffff8052517824 */ /* 0x000fe400078e0203 */
[C---:B------:R-:W-:Y:S02]  /*26700*/  VIADD R0, R22.reuse, 0x60 ;  /* 0x0000006016007836 */ /* 0x040fe40000000000 */
[----:B------:R-:W-:Y:S01]  /*26710*/  IMAD.IADD R21, R21, 0x1, R77 ;  /* 0x0000000115157824 */ /* 0x000fe200078e024d */
[-C--:B------:R-:W-:Y:S01]  /*26720*/  ISETP.GE.AND P3, PT, R22, R81.reuse, PT ;  /* 0x000000511600720c */ /* 0x080fe20003f66270 */
[----:B------:R-:W-:Y:S01]  /*26730*/  IMAD R80, R80, UR4, RZ ;  /* 0x0000000450507c24 */ /* 0x000fe2000f8e02ff */
[----:B------:R-:W-:Y:S01]  /*26740*/  ISETP.GE.AND P0, PT, R0, R81, PT ;  /* 0x000000510000720c */ /* 0x000fe20003f06270 */
[----:B------:R-:W-:-:S04]  /*26750*/  IMAD.WIDE.U32 R2, R83, UR4, R20 ;  /* 0x0000000453027c25 */ /* 0x000fc8000f8e0014 */
[----:B------:R-:W-:Y:S01]  /*26760*/  IMAD R77, R83, UR5, R80 ;  /* 0x00000005534d7c24 */ /* 0x000fe2000f8e0250 */
[----:B------:R-:W-:Y:S01]  /*26770*/  ULDC.64 UR4, c[0x0][0xae8] ;  /* 0x0002ba0000047ab9 */ /* 0x000fe20000000a00 */
[----:B------:R-:W-:Y:S02]  /*26780*/  VIADD R0, R16, 0x38820 ;  /* 0x0003882010007836 */ /* 0x000fe40000000000 */
[----:B------:R-:W-:Y:S02]  /*26790*/  IMAD R78, R78, UR4, RZ ;  /* 0x000000044e4e7c24 */ /* 0x000fe4000f8e02ff */
[----:B------:R-:W-:Y:S01]  /*267a0*/  IMAD.IADD R3, R3, 0x1, R77 ;  /* 0x0000000103037824 */ /* 0x000fe200078e024d */
[----:B------:R-:W-:Y:S02]  /*267b0*/  PRMT R0, RZ, 0x654, R0 ;  /* 0x00000654ff007816 */ /* 0x000fe40000000000 */
[-C--:B------:R-:W-:Y:S01]  /*267c0*/  ISETP.GE.AND P1, PT, R218, R81.reuse, PT ;  /* 0x00000051da00720c */ /* 0x080fe20003f26270 */
[C---:B------:R-:W-:Y:S01]  /*267d0*/  IMAD.WIDE.U32 R76, R79.reuse, UR4, R2 ;  /* 0x000000044f4c7c25 */ /* 0x040fe2000f8e0002 */
[----:B------:R-:W-:Y:S01]  /*267e0*/  ISETP.GE.AND P2, PT, R220, R81, PT ;  /* 0x00000051dc00720c */ /* 0x000fe20003f46270 */
[----:B--2---:R2:W-:Y:S02]  /*267f0*/  SYNCS.ARRIVE.TRANS64.RED.A1T0 RZ, [R0+URZ], RZ ;  /* 0x000000ff00ff79a7 */ /* 0x0045e4000810043f */
[----:B------:R-:W-:-:S02]  /*26800*/  IMAD R81, R79, UR5, R78 ;  /* 0x000000054f517c24 */ /* 0x000fc4000f8e024e */
[----:B------:R-:W-:-:S04]  /*26810*/  IMAD.WIDE R20, R82, 0x80, R22 ;  /* 0x0000008052147825 */ /* 0x000fc800078e0216 */
[C---:B------:R-:W-:Y:S02]  /*26820*/  VIADD R80, R17.reuse, 0xc0 ;  /* 0x000000c011507836 */ /* 0x040fe40000000000 */
[----:B------:R-:W-:Y:S02]  /*26830*/  VIADD R82, R17, 0x80 ;  /* 0x0000008011527836 */ /* 0x000fe40000000000 */
[----:B------:R-:W-:Y:S01]  /*26840*/  IMAD.IADD R81, R77, 0x1, R81 ;  /* 0x000000014d517824 */ /* 0x000fe200078e0251 */
[----:B--2---:R-:W-:Y:S06]  /*26850*/  @P3 BRA `(.L_x_2551) ;  /* 0x00000000004c3947 */ /* 0x004fec0003800000 */
[----:B------:R-:W-:Y:S01]  /*26860*/  ULDC.64 UR4, c[0x0][0xad8] ;  /* 0x0002b60000047ab9 */ /* 0x000fe20000000a00 */
[----:B------:R-:W-:Y:S01]  /*26870*/  IMAD.MOV.U32 R2, RZ, RZ, R76 ;  /* 0x000000ffff027224 */ /* 0x000fe200078e004c */
[----:B------:R-:W-:Y:S01]  /*26880*/  ULDC.64 UR6, c[0x0][0xa80] ;  /* 0x0002a00000067ab9 */ /* 0x000fe20000000a00 */
[----:B------:R-:W-:Y:S02]  /*26890*/  IMAD R79, R21, UR4, RZ ;  /* 0x00000004154f7c24 */ /* 0x000fe4000f8e02ff */
        /* <DEDUP_REMOVED lines=15> */
.L_x_2551:
[----:B------:R-:W-:Y:S05]  /*26990*/  BSYNC B1 ;  /* 0x0000000000017941 */ /* 0x000fea0003800000 */
.L_x_2550:
[----:B------:R-:W-:Y:S04]  /*269a0*/  BSSY B1, `(.L_x_2552) ;  /* 0x0000017000017945 */ /* 0x000fe80003800000 */
[----:B------:R-:W-:Y:S05]  /*269b0*/  @P1 BRA `(.L_x_2553) ;  /* 0x0000000000541947 */ /* 0x000fea0003800000 */
[----:B--2--5:R-:W-:Y:S01]  /*269c0*/  IADD3 R5, P1, R20, 0x20, RZ ;  /* 0x0000002014057810 */ /* 0x024fe20007f3e0ff */
        /* <DEDUP_REMOVED lines=8> */
[----:B------:R-:W-:Y:S02]  /*26a50*/  ISETP.GE.AND P5, PT, R82, UR4, PT ;  /* 0x0000000452007c0c */ /* 0x000fe4000bfa6270 */
        /* <DEDUP_REMOVED lines=11> */
.L_x_2553:
[----:B------:R-:W-:Y:S05]  /*26b10*/  BSYNC B1 ;  /* 0x0000000000017941 */ /* 0x000fea0003800000 */
.L_x_2552:
[----:B------:R-:W-:Y:S04]  /*26b20*/  BSSY B1, `(.L_x_2554) ;  /* 0x0000017000017945 */ /* 0x000fe80003800000 */
[----:B------:R-:W-:Y:S05]  /*26b30*/  @P2 BRA `(.L_x_2555) ;  /* 0x0000000000542947 */ /* 0x000fea0003800000 */
[----:B--23-5:R-:W-:Y:S01]  /*26b40*/  IADD3 R5, P1, R20, 0x40, RZ ;  /* 0x0000004014057810 */ /* 0x02cfe20007f3e0ff */
        /* <DEDUP_REMOVED lines=20> */
.L_x_2555:
[----:B------:R-:W-:Y:S05]  /*26c90*/  BSYNC B1 ;  /* 0x0000000000017941 */ /* 0x000fea0003800000 */
.L_x_2554:
[----:B------:R-:W-:Y:S05]  /*26ca0*/  @P0 BRA `(.L_x_2556) ;  /* 0x0000000c00240947 */ /* 0x000fea0003800000 */
[----:B--2345:R-:W-:Y:S01]  /*26cb0*/  IADD3 R5, P0, R20, 0x60, RZ ;  /* 0x0000006014057810 */ /* 0x03cfe20007f1e0ff */
        /* <DEDUP_REMOVED lines=8> */
[----:B------:R-:W-:-:S03]  /*26d40*/  ISETP.GE.AND P3, PT, R82, UR4, PT ;  /* 0x0000000452007c0c */ /* 0x000fc6000bf66270 */
        /* <DEDUP_REMOVED lines=13> */
.L_x_2548:
[----:B------:R-:W2:Y:S01]  /*26e20*/  LDL R13, [R1+0x74] ;  /* 0x00007400010d7983 */ /* 0x000ea20000100800 */
[----:B------:R-:W-:Y:S01]  /*26e30*/  ULDC.64 UR4, c[0x0][0xbd8] ;  /* 0x0002f60000047ab9 */ /* 0x000fe20000000a00 */
[----:B------:R-:W-:Y:S01]  /*26e40*/  IMAD.MOV.U32 R7, RZ, RZ, RZ ;  /* 0x000000ffff077224 */ /* 0x000fe200078e00ff */
[----:B------:R-:W-:-:S04]  /*26e50*/  ISETP.NE.U32.AND P0, PT, RZ, UR4, PT ;  /* 0x00000004ff007c0c */ /* 0x000fc8000bf05070 */
[----:B------:R-:W-:Y:S01]  /*26e60*/  ISETP.NE.AND.EX P0, PT, RZ, UR5, PT, P0 ;  /* 0x00000005ff007c0c */ /* 0x000fe2000bf05300 */
        /* <DEDUP_REMOVED lines=12> */
[----:B------:R-:W-:-:S06]  /*26f30*/  IMAD.U32 R0, RZ, RZ, UR4 ;  /* 0x00000004ff007e24 */ /* 0x000fcc000f8e00ff */
[----:B------:R2:W5:Y:S01]  /*26f40*/  @P1 LDG.E R0, desc[UR60][R4.64] ;  /* 0x0000003c04001981 */ /* 0x000562000c1e1900 */
[----:B------:R-:W3:Y:S02]  /*26f50*/  S2R R8, SR_TID.X ;  /* 0x0000000000087919 */ /* 0x000ee40000002100 */
[----:B---3--:R-:W-:-:S05]  /*26f60*/  VIADD R6, R8, 0xffffff80 ;  /* 0xffffff8008067836 */ /* 0x008fca0000000000 */
[----:B------:R-:W-:Y:S01]  /*26f70*/  ISETP.GT.AND P2, PT, R6, 0x7f, PT ;  /* 0x0000007f0600780c */ /* 0x000fe20003f44270 */
[----:B--2---:R-:W-:-:S12]  /*26f80*/  @P1 BRA `(.L_x_2557) ;  /* 0x0000000000101947 */ /* 0x004fd80003800000 */
[----:B------:R-:W-:Y:S05]  /*26f90*/  @!P0 BRA `(.L_x_2557) ;  /* 0x00000000000c8947 */ /* 0x000fea0003800000 */
[----:B------:R-:W2:Y:S04]  /*26fa0*/  LDG.E R5, desc[UR60][R2.64] ;  /* 0x0000003c02057981 */ /* 0x000ea8000c1e1900 */
[----:B-----5:R-:W2:Y:S02]  /*26fb0*/  LDG.E R0, desc[UR60][R2.64+0x4] ;  /* 0x0000043c02007981 */ /* 0x020ea4000c1e1900 */
[----:B--2---:R-:W-:-:S07]  /*26fc0*/  IMAD.IADD R0, R0, 0x1, -R5 ;  /* 0x0000000100007824 */ /* 0x004fce00078e0a05 */
.L_x_2557:
[----:B------:R-:W2:Y:S04]  /*26fd0*/  LDL R11, [R1+0x78] ;  /* 0x00007800010b7983 */ /* 0x000ea80000100800 */
[----:B------:R3:W5:Y:S01]  /*26fe0*/  LDL R14, [R1+0x84] ;  /* 0x00008400010e7983 */ /* 0x0007620000100800 */
[----:B------:R-:W-:Y:S01]  /*26ff0*/  BSSY B1, `(.L_x_2558) ;  /* 0x000001c000017945 */ /* 0x000fe20003800000 */
[----:B------:R-:W-:Y:S02]  /*27000*/  SHF.R.S32.HI R12, RZ, 0x1f, R17 ;  /* 0x0000001fff0c7819 */ /* 0x000fe40000011411 */
[----:B------:R-:W-:Y:S02]  /*27010*/  SEL R13, R13, RZ, !P0 ;  /* 0x000000ff0d0d7207 */ /* 0x000fe40004000000 */
        /* <DEDUP_REMOVED lines=9> */
[----:B------:R-:W-:Y:S02]  /*270b0*/  ULDC.64 UR4, c[0x0][0xb70] ;  /* 0x0002dc0000047ab9 */ /* 0x000fe40000000a00 */
        /* <DEDUP_REMOVED lines=15> */
.L_x_2559:
[----:B------:R-:W-:Y:S05]  /*271b0*/  BSYNC B1 ;  /* 0x0000000000017941 */ /* 0x000fea0003800000 */
.L_x_2558:
[----:B------:R-:W-:Y:S01]  /*271c0*/  ULDC.64 UR4, c[0x0][0xaa0] ;  /* 0x0002a80000047ab9 */ /* 0x000fe20000000a00 */
[----:B------:R-:W-:Y:S01]  /*271d0*/  IMAD.MOV.U32 R2, RZ, RZ, R17 ;  /* 0x000000ffff027224 */ /* 0x000fe200078e0011 */
[----:B------:R-:W-:Y:S01]  /*271e0*/  BSSY B1, `(.L_x_2560) ;  /* 0x000002e000017945 */ /* 0x000fe20003800000 */
[----:B--2---:R-:W-:Y:S02]  /*271f0*/  IMAD.MOV.U32 R3, RZ, RZ, R12 ;  /* 0x000000ffff037224 */ /* 0x004fe400078e000c */
        /* <DEDUP_REMOVED lines=44> */
.L_x_2561:
[----:B------:R-:W-:Y:S05]  /*274c0*/  BSYNC B1 ;  /* 0x0000000000017941 */ /* 0x000fea0003800000 */
.L_x_2560:
[----:B------:R-:W-:Y:S01]  /*274d0*/  BSSY B1, `(.L_x_2562) ;  /* 0x0000018000017945 */ /* 0x000fe20003800000 */
[----:B------:R-:W-:-:S03]  /*274e0*/  ISETP.GE.AND P2, PT, R220, R11, PT ;  /* 0x0000000bdc00720c */ /* 0x000fc60003f46270 */
        /* <DEDUP_REMOVED lines=22> */
.L_x_2563:
[----:B------:R-:W-:Y:S05]  /*27650*/  BSYNC B1 ;  /* 0x0000000000017941 */ /* 0x000fea0003800000 */
.L_x_2562:
        /* <DEDUP_REMOVED lines=23> */
.L_x_2565:
[----:B------:R-:W-:Y:S05]  /*277d0*/  BSYNC B1 ;  /* 0x0000000000017941 */ /* 0x000fea0003800000 */
.L_x_2564:
        /* <DEDUP_REMOVED lines=22> */
.L_x_2556:
[----:B------:R-:W-:Y:S05]  /*27940*/  BSYNC B0 ;  /* 0x0000000000007941 */ /* 0x000fea0003800000 */
.L_x_2547:
[----:B------:R-:W-:Y:S02]  /*27950*/  ULDC UR4, c[0x0][0xc14] ;  /* 0x0003050000047ab9 */ /* 0x000fe40000000800 */
[----:B-1----:R-:W-:-:S13]  /*27960*/  ISETP.GE.AND P0, PT, R227, UR4, PT ;  /* 0x00000004e3007c0c */ /* 0x002fda000bf06270 */
[----:B------:R-:W-:Y:S05]  /*27970*/  @!P0 BRA `(.L_x_2566) ;  /* 0xfffffd9800088947 */ /* 0x000fea000383ffff */
[----:B------:R-:W-:Y:S05]  /*27980*/  BRA `(.L_x_2286) ;  /* 0x0000006400c47947 */ /* 0x000fea0003800000 */
.L_x_2284:
        /* <DEDUP_REMOVED lines=61> */
.L_x_2571:
        /* <DEDUP_REMOVED lines=15> */
.L_x_2570:
[----:B------:R-:W-:Y:S05]  /*27e50*/  BSYNC B0 ;  /* 0x0000000000007941 */ /* 0x000fea0003800000 */
.L_x_2569:
        /* <DEDUP_REMOVED lines=25> */
.L_x_2567:
        /* <DEDUP_REMOVED lines=20> */
.L_x_2572:
        /* <DEDUP_REMOVED lines=56> */
.L_x_2568:
[----:B------:R-:W-:Y:S02]  /*284b0*/  IMAD.MOV.U32 R17, RZ, RZ, RZ ;  /* 0x000000ffff117224 */ /* 0x000fe400078e00ff */
[----:B------:R-:W-:Y:S02]  /*284c0*/  IMAD.U32 R16, RZ, RZ, UR6 ;  /* 0x00000006ff107e24 */ /* 0x000fe4000f8e00ff */
[----:B------:R-:W-:-:S07]  /*284d0*/  IMAD.MOV.U32 R18, RZ, RZ, RZ ;  /* 0x000000ffff127224 */ /* 0x000fce00078e00ff */
.L_x_2573:
        /* <DEDUP_REMOVED lines=16> */
[----:B------:R-:W-:Y:S01]  /*285e0*/  ULDC.64 UR36, c[0x0][0x198] ;  /* 0x0000660000247ab9 */ /* 0x000fe20000000a00 */
[----:B------:R-:W-:Y:S02]  /*285f0*/  ULDC UR38, c[0x0][0xc] ;  /* 0x0000030000267ab9 */ /* 0x000fe40000000800 */
[----:B------:R1:W-:Y:S04]  /*28600*/  STL [R1+0x8], R0 ;  /* 0x0000080001007387 */ /* 0x0003e80000100800 */
[----:B------:R1:W-:Y:S04]  /*28610*/  STL [R1+0xc], RZ ;  /* 0x00000cff01007387 */ /* 0x0003e80000100800 */
[----:B------:R1:W-:Y:S04]  /*28620*/  STL [R1+0x10], R0 ;  /* 0x0000100001007387 */ /* 0x0003e80000100800 */
[----:B------:R1:W-:Y:S02]  /*28630*/  STL [R1+0x2c], RZ ;  /* 0x00002cff01007387 */ /* 0x0003e40000100800 */
.L_x_2661:
[----:B--2---:R-:W2:Y:S02]  /*28640*/  LDC.64 R2, c[0x0][0xc60] ;  /* 0x00031800ff027b82 */ /* 0x004ea40000000a00 */
[----:B--2---:R-:W-:-:S05]  /*28650*/  IMAD.WIDE R2, R19, 0x4, R2 ;  /* 0x0000000413027825 */ /* 0x004fca00078e0202 */
[----:B------:R-:W1:Y:S01]  /*28660*/  LDG.E R11, desc[UR60][R2.64] ;  /* 0x0000003c020b7981 */ /* 0x000e62000c1e1900 */
[----:B------:R-:W-:Y:S05]  /*28670*/  YIELD ;  /* 0x0000000000007946 */ /* 0x000fea0003800000 */
[----:B------:R-:W-:Y:S01]  /*28680*/  ULDC.64 UR4, c[0x0][0xa28] ;  /* 0x00028a0000047ab9 */ /* 0x000fe20000000a00 */
[----:B------:R-:W-:Y:S02]  /*28690*/  CS2R R8, SRZ ;  /* 0x0000000000087805 */ /* 0x000fe4000001ff00 */
[----:B------:R-:W-:Y:S01]  /*286a0*/  ISETP.NE.U32.AND P0, PT, RZ, UR4, PT ;  /* 0x00000004ff007c0c */ /* 0x000fe2000bf05070 */
[----:B------:R-:W-:Y:S01]  /*286b0*/  ULDC.64 UR8, c[0x0][0xa08] ;  /* 0x0002820000087ab9 */ /* 0x000fe20000000a00 */
[----:B------:R-:W-:-:S02]  /*286c0*/  ULDC.64 UR10, c[0x0][0xa10] ;  /* 0x00028400000a7ab9 */ /* 0x000fc40000000a00 */
[----:B------:R-:W-:Y:S02]  /*286d0*/  ISETP.NE.AND.EX P0, PT, RZ, UR5, PT, P0 ;  /* 0x00000005ff007c0c */ /* 0x000fe4000bf05300 */
[----:B-1----:R-:W-:Y:S01]  /*286e0*/  SHF.R.S32.HI R0, RZ, 0x1f, R11 ;  /* 0x0000001fff007819 */ /* 0x002fe2000001140b */
[----:B------:R-:W-:-:S10]  /*286f0*/  IMAD.SHL.U32 R15, R11, 0x4, RZ ;  /* 0x000000040b0f7824 */ /* 0x000fd400078e00ff */
[C---:B------:R-:W-:Y:S01]  /*28700*/  @P0 LEA R2, P1, R11.reuse, UR4, 0x2 ;  /* 0x000000040b020c11 */ /* 0x040fe2000f8210ff */
[----:B------:R-:W-:Y:S03]  /*28710*/  STL [R1+0x1c], R11 ;  /* 0x00001c0b01007387 */ /* 0x000fe60000100800 */
[----:B------:R-:W-:Y:S01]  /*28720*/  @P0 LEA.HI.X R3, R11, UR5, R0, 0x2, P1 ;  /* 0x000000050b030c11 */ /* 0x000fe200088f1400 */
[----:B------:R-:W-:-:S04]  /*28730*/  ULDC.64 UR4, c[0x0][0xa18] ;  /* 0x0002860000047ab9 */ /* 0x000fc80000000a00 */
[----:B------:R1:W5:Y:S01]  /*28740*/  @P0 LDG.E R8, desc[UR60][R2.64] ;  /* 0x0000003c02080981 */ /* 0x000362000c1e1900 */
[----:B------:R-:W-:Y:S02]  /*28750*/  ISETP.NE.U32.AND P0, PT, RZ, UR4, PT ;  /* 0x00000004ff007c0c */ /* 0x000fe4000bf05070 */
[----:B------:R-:W-:Y:S01]  /*28760*/  SHF.L.U64.HI R14, R11, 0x2, R0 ;  /* 0x000000020b0e7819 */ /* 0x000fe20000010200 */
[----:B------:R-:W-:Y:S01]  /*28770*/  STL [R1+0x24], R15 ;  /* 0x0000240f01007387 */ /* 0x000fe20000100800 */
[----:B------:R-:W-:Y:S01]  /*28780*/  ISETP.NE.AND.EX P0, PT, RZ, UR5, PT, P0 ;  /* 0x00000005ff007c0c */ /* 0x000fe2000bf05300 */
[----:B------:R-:W-:Y:S02]  /*28790*/  ULDC UR6, c[0x0][0x338] ;  /* 0x0000ce0000067ab9 */ /* 0x000fe40000000800 */
[----:B------:R-:W-:Y:S10]  /*287a0*/  STL [R1+0x28], R14 ;  /* 0x0000280e01007387 */ /* 0x000ff40000100800 */
[----:B------:R-:W-:-:S04]  /*287b0*/  @P0 IADD3 R12, P1, R15, UR4, RZ ;  /* 0x000000040f0c0c10 */ /* 0x000fc8000ff3e0ff */
[C---:B0-----:R-:W-:Y:S01]  /*287c0*/  @P0 IADD3.X R13, R14.reuse, UR5, RZ, P1, !PT ;  /* 0x000000050e0d0c10 */ /* 0x041fe20008ffe4ff */
[----:B------:R-:W-:Y:S02]  /*287d0*/  ULDC.64 UR4, c[0x0][0xa00] ;  /* 0x0002800000047ab9 */ /* 0x000fe40000000a00 */
[----:B------:R-:W-:Y:S02]  /*287e0*/  ISETP.NE.U32.AND P2, PT, RZ, UR4, PT ;  /* 0x00000004ff007c0c */ /* 0x000fe4000bf45070 */
[C---:B-1----:R-:W-:Y:S02]  /*287f0*/  IADD3 R2, P1, R15.reuse, UR4, RZ ;  /* 0x000000040f027c10 */ /* 0x042fe4000ff3e0ff */
[----:B------:R-:W-:Y:S02]  /*28800*/  ISETP.NE.AND.EX P2, PT, RZ, UR5, PT, P2 ;  /* 0x00000005ff007c0c */ /* 0x000fe4000bf45320 */
[----:B------:R-:W-:Y:S01]  /*28810*/  IADD3.X R3, R14, UR5, RZ, P1, !PT ;  /* 0x000000050e037c10 */ /* 0x000fe20008ffe4ff */
[----:B------:R-:W-:Y:S01]  /*28820*/  ULDC UR4, c[0x0][0x288] ;  /* 0x0000a20000047ab9 */ /* 0x000fe20000000800 */
[----:B------:R-:W-:Y:S01]  /*28830*/  IADD3 R6, P1, R15, UR8, RZ ;  /* 0x000000080f067c10 */ /* 0x000fe2000ff3e0ff */
[----:B------:R-:W-:Y:S01]  /*28840*/  IMAD.U32 R10, RZ, RZ, UR4 ;  /* 0x00000004ff0a7e24 */ /* 0x000fe2000f8e00ff */
[----:B------:R-:W-:-:S02]  /*28850*/  ULDC.64 UR4, c[0x0][0x3f8] ;  /* 0x0000fe0000047ab9 */ /* 0x000fc40000000a00 */
[----:B------:R-:W-:-:S03]  /*28860*/  IADD3.X R7, R14, UR9, RZ, P1, !PT ;  /* 0x000000090e077c10 */ /* 0x000fc60008ffe4ff */
[----:B------:R0:W5:Y:S04]  /*28870*/  @P0 LDG.E R10, desc[UR60][R12.64] ;  /* 0x0000003c0c0a0981 */ /* 0x000168000c1e1900 */
[----:B------:R-:W2:Y:S01]  /*28880*/  @P2 LDG.E R9, desc[UR60][R2.64] ;  /* 0x0000003c02092981 */ /* 0x000ea2000c1e1900 */
[----:B------:R-:W-:Y:S01]  /*28890*/  UISETP.NE.U32.AND UP0, UPT, UR4, URZ, UPT ;  /* 0x0000003f0400728c */ /* 0x000fe2000bf05070 */
[----:B------:R-:W-:Y:S02]  /*288a0*/  IADD3 R4, P1, R15, UR10, RZ ;  /* 0x0000000a0f047c10 */ /* 0x000fe4000ff3e0ff */
[----:B------:R-:W-:Y:S01]  /*288b0*/  ULDC UR4, c[0x0][0x404] ;  /* 0x0001010000047ab9 */ /* 0x000fe20000000800 */
[----:B------:R-:W-:Y:S01]  /*288c0*/  UISETP.NE.AND.EX UP0, UPT, UR5, URZ, UPT, UP0 ;  /* 0x0000003f0500728c */ /* 0x000fe2000bf05300 */
[----:B------:R-:W-:-:S02]  /*288d0*/  IADD3.X R5, R14, UR11, RZ, P1, !PT ;  /* 0x0000000b0e057c10 */ /* 0x000fc40008ffe4ff */
[----:B------:R-:W-:Y:S01]  /*288e0*/  ISETP.NE.U32.AND P1, PT, RZ, UR8, PT ;  /* 0x00000008ff007c0c */ /* 0x000fe2000bf25070 */
[----:B------:R-:W-:Y:S01]  /*288f0*/  USEL UR4, UR4, 0x1, UP0 ;  /* 0x0000000104047887 */ /* 0x000fe20008000000 */
[----:B------:R-:W-:Y:S02]  /*28900*/  ULDC UR5, c[0x0][0x2e0] ;  /* 0x0000b80000057ab9 */ /* 0x000fe40000000800 */
[----:B------:R-:W-:Y:S01]  /*28910*/  ISETP.NE.AND.EX P3, PT, RZ, UR9, PT, P1 ;  /* 0x00000009ff007c0c */ /* 0x000fe2000bf65310 */
[----:B------:R-:W-:Y:S01]  /*28920*/  UIMAD UR4, UR4, UR5, URZ ;  /* 0x00000005040472a4 */ /* 0x000fe2000f8e023f */
[----:B------:R-:W-:Y:S01]  /*28930*/  ISETP.NE.U32.AND P1, PT, RZ, UR10, PT ;  /* 0x0000000aff007c0c */ /* 0x000fe2000bf25070 */
[----:B------:R-:W-:-:S03]  /*28940*/  IMAD.U32 R0, RZ, RZ, UR6 ;  /* 0x00000006ff007e24 */ /* 0x000fc6000f8e00ff */
[----:B------:R-:W-:Y:S01]  /*28950*/  ISETP.NE.AND.EX P1, PT, RZ, UR11, PT, P1 ;  /* 0x0000000bff007c0c */ /* 0x000fe2000bf25310 */
[----:B--2---:R1:W-:Y:S02]  /*28960*/  STL [R1+0x30], R9 ;  /* 0x0000300901007387 */ /* 0x0043e40000100800 */
[----:B-1----:R-:W-:Y:S01]  /*28970*/  IMAD.U32 R9, RZ, RZ, UR4 ;  /* 0x00000004ff097e24 */ /* 0x002fe2000f8e00ff */
[----:B0-----:R-:W-:Y:S09]  /*28980*/  @P0 BRA `(.L_x_2575) ;  /* 0x0000000000100947 */ /* 0x001ff20003800000 */
[----:B------:R-:W-:Y:S05]  /*28990*/  @!P2 BRA `(.L_x_2575) ;  /* 0x00000000000ca947 */ /* 0x000fea0003800000 */
[----:B-----5:R-:W2:Y:S04]  /*289a0*/  LDG.E R10, desc[UR60][R2.64] ;  /* 0x0000003c020a7981 */ /* 0x020ea8000c1e1900 */
[----:B------:R-:W2:Y:S02]  /*289b0*/  LDG.E R2, desc[UR60][R2.64+0x4] ;  /* 0x0000043c02027981 */ /* 0x000ea4000c1e1900 */
[----:B--2---:R-:W-:-:S07]  /*289c0*/  IMAD.IADD R10, R2, 0x1, -R10 ;  /* 0x00000001020a7824 */ /* 0x004fce00078e0a0a */
.L_x_2575:
[----:B------:R-:W-:Y:S01]  /*289d0*/  IMAD.MOV.U32 R2, RZ, RZ, RZ ;  /* 0x000000ffff027224 */ /* 0x000fe200078e00ff */
[----:B------:R-:W-:-:S05]  /*289e0*/  ULDC.64 UR4, c[0x0][0xa20] ;  /* 0x0002880000047ab9 */ /* 0x000fca0000000a00 */
[----:B------:R-:W2:Y:S01]  /*289f0*/  @P3 LDG.E R2, desc[UR60][R6.64] ;  /* 0x0000003c06023981 */ /* 0x000ea2000c1e1900 */
[----:B------:R-:W-:-:S06]  /*28a00*/  IMAD.MOV.U32 R20, RZ, RZ, RZ ;  /* 0x000000ffff147224 */ /* 0x000fcc00078e00ff */
[----:B------:R0:W5:Y:S01]  /*28a10*/  @P1 LDG.E R20, desc[UR60][R4.64] ;  /* 0x0000003c04141981 */ /* 0x000162000c1e1900 */
[----:B------:R-:W-:-:S04]  /*28a20*/  ISETP.NE.U32.AND P0, PT, RZ, UR4, PT ;  /* 0x00000004ff007c0c */ /* 0x000fc8000bf05070 */
[----:B------:R-:W-:Y:S01]  /*28a30*/  ISETP.NE.AND.EX P0, PT, RZ, UR5, PT, P0 ;  /* 0x00000005ff007c0c */ /* 0x000fe2000bf05300 */
[----:B--2--5:R-:W-:-:S05]  /*28a40*/  IMAD.IADD R2, R2, 0x1, R8 ;  /* 0x0000000102027824 */ /* 0x024fca00078e0208 */
[----:B------:R0:W-:Y:S07]  /*28a50*/  STL [R1+0x4], R2 ;  /* 0x0000040201007387 */ /* 0x0001ee0000100800 */
[----:B------:R-:W-:Y:S05]  /*28a60*/  @!P0 BRA `(.L_x_2576) ;  /* 0x0000000000108947 */ /* 0x000fea0003800000 */
[----:B0-----:R-:W-:-:S04]  /*28a70*/  IADD3 R2, P0, R15, UR4, RZ ;  /* 0x000000040f027c10 */ /* 0x001fc8000ff1e0ff */
[----:B------:R-:W-:-:S05]  /*28a80*/  IADD3.X R3, R14, UR5, RZ, P0, !PT ;  /* 0x000000050e037c10 */ /* 0x000fca00087fe4ff */
[----:B------:R0:W5:Y:S01]  /*28a90*/  LDG.E R9, desc[UR60][R2.64] ;  /* 0x0000003c02097981 */ /* 0x000162000c1e1900 */
[----:B------:R-:W-:Y:S05]  /*28aa0*/  BRA `(.L_x_2577) ;  /* 0x0000000000107947 */ /* 0x000fea0003800000 */
.L_x_2576:
[----:B------:R-:W-:Y:S05]  /*28ab0*/  @!P3 BRA `(.L_x_2577) ;  /* 0x00000000000cb947 */ /* 0x000fea0003800000 */
[----:B------:R-:W2:Y:S04]  /*28ac0*/  LDG.E R9, desc[UR60][R6.64] ;  /* 0x0000003c06097981 */ /* 0x000ea8000c1e1900 */
[----:B------:R-:W2:Y:S02]  /*28ad0*/  LDG.E R6, desc[UR60][R6.64+0x4] ;  /* 0x0000043c06067981 */ /* 0x000ea4000c1e1900 */
[----:B--2---:R-:W-:-:S07]  /*28ae0*/  IMAD.IADD R9, R6, 0x1, -R9 ;  /* 0x0000000106097824 */ /* 0x004fce00078e0a09 */
.L_x_2577:
[----:B0-----:R-:W2:Y:S01]  /*28af0*/  @P1 LDG.E R2, desc[UR60][R4.64] ;  /* 0x0000003c04021981 */ /* 0x001ea2000c1e1900 */
[----:B-----5:R-:W-:-:S03]  /*28b00*/  IMAD.IADD R9, R9, 0x1, -R8 ;  /* 0x0000000109097824 */ /* 0x020fc600078e0a08 */
[----:B------:R-:W2:Y:S01]  /*28b10*/  @P1 LDG.E R4, desc[UR60][R4.64+0x4] ;  /* 0x0000043c04041981 */ /* 0x000ea2000c1e1900 */
[----:B------:R-:W-:Y:S01]  /*28b20*/  LEA R3, R17, 0xcf, 0x7 ;  /* 0x000000cf11037811 */ /* 0x000fe200078e38ff */
[----:B------:R-:W-:Y:S01]  /*28b30*/  BSSY B0, `(.L_x_2578) ;  /* 0x0000108000007945 */ /* 0x000fe20003800000 */
[----:B------:R-:W-:Y:S01]  /*28b40*/  PLOP3.LUT P2, PT, PT, PT, PT, 0x80, 0x0 ;  /* 0x000000000000781c */ /* 0x000fe20003f4f070 */
[----:B--2---:R-:W-:-:S04]  /*28b50*/  @P1 IMAD.IADD R0, R4, 0x1, -R2 ;  /* 0x0000000104001824 */ /* 0x004fc800078e0a02 */
[----:B------:R-:W-:-:S05]  /*28b60*/  IMAD.IADD R2, R9, 0x1, R0 ;  /* 0x0000000109027824 */ /* 0x000fca00078e0200 */
[C---:B------:R-:W-:Y:S01]  /*28b70*/  IADD3 R3, R2.reuse, R3, -R10 ;  /* 0x0000000302037210 */ /* 0x040fe20007ffe80a */
[----:B------:R-:W-:-:S04]  /*28b80*/  VIADD R2, R2, 0x4f ;  /* 0x0000004f02027836 */ /* 0x000fc80000000000 */
[----:B------:R-:W-:-:S04]  /*28b90*/  IMAD.HI R2, R2, 0x66666667, RZ ;  /* 0x6666666702027827 */ /* 0x000fc800078e02ff */
[----:B------:R-:W-:Y:S01]  /*28ba0*/  IMAD.HI R3, R3, 0x66666667, RZ ;  /* 0x6666666703037827 */ /* 0x000fe200078e02ff */
[----:B------:R-:W-:-:S04]  /*28bb0*/  SHF.R.U32.HI R4, RZ, 0x1f, R2 ;  /* 0x0000001fff047819 */ /* 0x000fc80000011602 */
[----:B------:R-:W-:Y:S02]  /*28bc0*/  LEA.HI.SX32 R4, R2, R4, 0x1b ;  /* 0x0000000402047211 */ /* 0x000fe400078fdaff */
[----:B------:R-:W-:-:S04]  /*28bd0*/  SHF.R.U32.HI R2, RZ, 0x1f, R3 ;  /* 0x0000001fff027819 */ /* 0x000fc80000011603 */
[----:B------:R-:W-:-:S04]  /*28be0*/  LEA.HI.SX32 R2, R3, R2, 0x1b ;  /* 0x0000000203027211 */ /* 0x000fc800078fdaff */
[----:B------:R-:W-:-:S05]  /*28bf0*/  VIMNMX R6, R4, R2, PT ;  /* 0x0000000204067248 */ /* 0x000fca0003fe0100 */
[--C-:B------:R-:W-:Y:S02]  /*28c00*/  IMAD R2, R6, 0x50, -R9.reuse ;  /* 0x0000005006027824 */ /* 0x100fe400078e0a09 */
[----:B------:R-:W-:-:S03]  /*28c10*/  IMAD.MOV R9, RZ, RZ, -R9 ;  /* 0x000000ffff097224 */ /* 0x000fc600078e0a09 */
[----:B------:R-:W-:Y:S02]  /*28c20*/  VIMNMX R2, R2, R0, PT ;  /* 0x0000000002027248 */ /* 0x000fe40003fe0100 */
[----:B------:R-:W-:-:S04]  /*28c30*/  VIMNMX R9, RZ, R9, !PT ;  /* 0x00000009ff097248 */ /* 0x000fc80007fe0100 */
[----:B------:R-:W-:Y:S01]  /*28c40*/  ISETP.GT.AND P0, PT, R2, R9, PT ;  /* 0x000000090200720c */ /* 0x000fe20003f04270 */
[----:B------:R0:W-:-:S12]  /*28c50*/  STL [R1+0x20], R6 ;  /* 0x0000200601007387 */ /* 0x0001d80000100800 */
[----:B------:R-:W-:Y:S02]  /*28c60*/  @P0 VIADD R4, R2, 0x4f ;  /* 0x0000004f02040836 */ /* 0x000fe40000000000 */
[----:B------:R-:W-:-:S04]  /*28c70*/  IMAD.WIDE.U32 R2, R9, -0x33333333, RZ ;  /* 0xcccccccd09027825 */ /* 0x000fc800078e00ff */
[----:B------:R-:W-:Y:S01]  /*28c80*/  @P0 IMAD.HI R4, R4, 0x66666667, RZ ;  /* 0x6666666704040827 */ /* 0x000fe200078e02ff */
[----:B------:R-:W-:-:S04]  /*28c90*/  SHF.R.U32.HI R0, RZ, 0x6, R3 ;  /* 0x00000006ff007819 */ /* 0x000fc80000011603 */
[----:B------:R-:W-:Y:S01]  /*28ca0*/  @P0 SHF.R.U32.HI R3, RZ, 0x1f, R4 ;  /* 0x0000001fff030819 */ /* 0x000fe20000011604 */
[----:B------:R-:W-:-:S03]  /*28cb0*/  IMAD.MOV.U32 R2, RZ, RZ, R0 ;  /* 0x000000ffff027224 */ /* 0x000fc600078e0000 */
[----:B------:R-:W-:-:S04]  /*28cc0*/  @P0 LEA.HI.SX32 R2, R4, R3, 0x1b ;  /* 0x0000000304020211 */ /* 0x000fc800078fdaff */
[----:B------:R-:W-:-:S13]  /*28cd0*/  ISETP.GT.AND P0, PT, R2, R0, PT ;  /* 0x000000000200720c */ /* 0x000fda0003f04270 */
        /* <DEDUP_REMOVED lines=11> */
.L_x_2776:
[----:B------:R-:W-:-:S03]  /*28d90*/  UMOV UR4, 0xffffffff ;  /* 0xffffffff00047882 */ /* 0x000fc60000000000 */
[----:B------:R-:W-:Y:S05]  /*28da0*/  BRA.DIV UR4, `(.L_x_2581) ;  /* 0x0000006a04e87947 */ /* 0x000fea000b800000 */
[----:B------:R-:W-:-:S13]  /*28db0*/  ELECT P6, URZ, PT ;  /* 0x00000000003f782f */ /* 0x000fda00038c0000 */
.L_x_2779:
        /* <DEDUP_REMOVED lines=12> */
.L_x_2780:
[----:B------:R-:W-:Y:S05]  /*28e80*/  BSYNC B1 ;  /* 0x0000000000017941 */ /* 0x000fea0003800000 */
.L_x_2582:
        /* <DEDUP_REMOVED lines=8> */
.L_x_2781:
        /* <DEDUP_REMOVED lines=11> */
.L_x_2587:
[----:B-1----:R-:W2:Y:S01]  /*28fc0*/  LDL R6, [R1+0xc] ;  /* 0x00000c0001067983 */ /* 0x002ea20000100800 */
[----:B------:R-:W-:Y:S01]  /*28fd0*/  R2UR UR9, R5 ;  /* 0x00000000050972ca */ /* 0x000fe200000e0000 */
[----:B------:R-:W-:Y:S01]  /*28fe0*/  IMAD R7, R2, 0x50, R20 ;  /* 0x0000005002077824 */ /* 0x000fe200078e0214 */
        /* <DEDUP_REMOVED lines=31> */
.L_x_2782:
        /* <DEDUP_REMOVED lines=8> */
.L_x_2589:
        /* <DEDUP_REMOVED lines=29> */
.L_x_2585:
[----:B------:R-:W-:Y:S05]  /*29430*/  BSYNC B1 ;  /* 0x0000000000017941 */ /* 0x000fea0003800000 */
.L_x_2584:
        /* <DEDUP_REMOVED lines=13> */
[C---:B------:R-:W-:Y:S02]  /*29510*/  IMAD R5, R2.reuse, 0x50, R20 ;  /* 0x0000005002057824 */ /* 0x040fe400078e0214 */
[----:B------:R-:W-:Y:S02]  /*29520*/  VIADD R2, R2, 0xffffffff ;  /* 0xffffffff02027836 */ /* 0x000fe40000000000 */
[----:B------:R-:W-:-:S07]  /*29530*/  VIADD R5, R5, 0xffffff60 ;  /* 0xffffff6005057836 */ /* 0x000fce0000000000 */
.L_x_2596:
        /* <DEDUP_REMOVED lines=9> */
.L_x_2783:
        /* <DEDUP_REMOVED lines=11> */
.L_x_2593:
        /* <DEDUP_REMOVED lines=32> */
.L_x_2784:
        /* <DEDUP_REMOVED lines=8> */
.L_x_2595:
        /* <DEDUP_REMOVED lines=29> */
.L_x_2591:
[----:B------:R-:W-:Y:S05]  /*29ad0*/  BSYNC B1 ;  /* 0x0000000000017941 */ /* 0x000fea0003800000 */
.L_x_2590:
        /* <DEDUP_REMOVED lines=13> */
.L_x_2579:
[----:B------:R-:W-:Y:S05]  /*29bb0*/  BSYNC B0 ;  /* 0x0000000000007941 */ /* 0x000fea0003800000 */
.L_x_2578:
        /* <DEDUP_REMOVED lines=10> */
[----:B0-----:R-:W0:Y:S01]  /*29c60*/  S2R R7, SR_LANEID ;  /* 0x0000000000077919 */ /* 0x001e220000000000 */
[----:B------:R-:W-:Y:S01]  /*29c70*/  VOTEU.ANY UR4, UPT, PT ;  /* 0x0000000000047886 */ /* 0x000fe200038e0100 */
[----:B------:R-:W1:Y:S01]  /*29c80*/  LDC.64 R2, c[0x0][0xc38] ;  /* 0x00030e00ff027b82 */ /* 0x000e620000000a00 */
[----:B------:R-:W0:Y:S08]  /*29c90*/  FLO.U32 R0, UR4 ;  /* 0x0000000400007d00 */ /* 0x000e3000080e0000 */
        /* <DEDUP_REMOVED lines=9> */
.L_x_2598:
        /* <DEDUP_REMOVED lines=15> */
[----:B0-----:R-:W-:-:S02]  /*29e20*/  IMAD.U32 R7, RZ, RZ, UR9 ;  /* 0x00000009ff077e24 */ /* 0x001fc4000f8e00ff */
[----:B------:R-:W-:Y:S02]  /*29e30*/  IMAD.U32 R10, RZ, RZ, UR4 ;  /* 0x00000004ff0a7e24 */ /* 0x000fe4000f8e00ff */
[----:B------:R-:W-:Y:S02]  /*29e40*/  IMAD.U32 R11, RZ, RZ, UR5 ;  /* 0x00000005ff0b7e24 */ /* 0x000fe4000f8e00ff */
[----:B------:R-:W-:Y:S02]  /*29e50*/  IMAD.MOV.U32 R8, RZ, RZ, 0x70 ;  /* 0x00000070ff087424 */ /* 0x000fe400078e00ff */
[----:B------:R-:W-:Y:S02]  /*29e60*/  IMAD.MOV.U32 R12, RZ, RZ, 0x1 ;  /* 0x00000001ff0c7424 */ /* 0x000fe400078e00ff */
[----:B------:R-:W-:-:S07]  /*29e70*/  IMAD.MOV.U32 R13, RZ, RZ, RZ ;  /* 0x000000ffff0d7224 */ /* 0x000fce00078e00ff */
[----:B------:R-:W-:-:S07]  /*29e80*/  LEPC R20, `(.L_x_2600) ;  /* 0x000000001014794e */ /* 0x000fce0000000000 */
[----:B-1----:R-:W-:Y:S05]  /*29e90*/  CALL.ABS.NOINC R2 ;  /* 0x0000000002007343 */ /* 0x002fea0003c00000 */
.L_x_2600:
        /* <DEDUP_REMOVED lines=12> */
[----:B0-----:R-:W-:-:S02]  /*29f60*/  IMAD.U32 R7, RZ, RZ, UR9 ;  /* 0x00000009ff077e24 */ /* 0x001fc4000f8e00ff */
[----:B------:R-:W-:Y:S02]  /*29f70*/  IMAD.U32 R10, RZ, RZ, UR4 ;  /* 0x00000004ff0a7e24 */ /* 0x000fe4000f8e00ff */
[----:B------:R-:W-:Y:S02]  /*29f80*/  IMAD.U32 R11, RZ, RZ, UR5 ;  /* 0x00000005ff0b7e24 */ /* 0x000fe4000f8e00ff */
[----:B------:R-:W-:Y:S02]  /*29f90*/  IMAD.MOV.U32 R8, RZ, RZ, 0x70 ;  /* 0x00000070ff087424 */ /* 0x000fe400078e00ff */
[----:B------:R-:W-:Y:S02]  /*29fa0*/  IMAD.MOV.U32 R12, RZ, RZ, 0x1 ;  /* 0x00000001ff0c7424 */ /* 0x000fe400078e00ff */
[----:B-1----:R-:W-:-:S07]  /*29fb0*/  IMAD.MOV.U32 R13, RZ, RZ, RZ ;  /* 0x000000ffff0d7224 */ /* 0x002fce00078e00ff */
[----:B------:R-:W-:-:S07]  /*29fc0*/  LEPC R20, `(.L_x_2602) ;  /* 0x000000001014794e */ /* 0x000fce0000000000 */
[----:B--2---:R-:W-:Y:S05]  /*29fd0*/  CALL.ABS.NOINC R2 ;  /* 0x0000000002007343 */ /* 0x004fea0003c00000 */
.L_x_2602:
        /* <DEDUP_REMOVED lines=16> */
.L_x_2601:
[----:B------:R-:W2:Y:S01]  /*2a0e0*/  LDL.LU R2, [R1+0x24] ;  /* 0x0000240001027983 */ /* 0x000ea20000300800 */
[----:B------:R-:W-:-:S03]  /*2a0f0*/  ULDC.64 UR4, c[0x0][0x9f8] ;  /* 0x00027e0000047ab9 */ /* 0x000fc60000000a00 */
[----:B------:R-:W3:Y:S04]  /*2a100*/  LDL.LU R0, [R1+0x28] ;  /* 0x0000280001007983 */ /* 0x000ee80000300800 */
[----:B------:R-:W4:Y:S04]  /*2a110*/  LDL.LU R4, [R1+0x30] ;  /* 0x0000300001047983 */ /* 0x000f280000300800 */
[----:B------:R-:W4:Y:S01]  /*2a120*/  LDL.LU R6, [R1+0x1c] ;  /* 0x00001c0001067983 */ /* 0x000f220000300800 */
[----:B------:R-:W-:-:S04]  /*2a130*/  ISETP.NE.U32.AND P0, PT, RZ, UR4, PT ;  /* 0x00000004ff007c0c */ /* 0x000fc8000bf05070 */
[----:B------:R-:W-:Y:S01]  /*2a140*/  ISETP.NE.AND.EX P0, PT, RZ, UR5, PT, P0 ;  /* 0x00000005ff007c0c */ /* 0x000fe2000bf05300 */
[----:B0-----:R-:W0:Y:S02]  /*2a150*/  S2R R8, SR_TID.X ;  /* 0x0000000000087919 */ /* 0x001e240000002100 */
        /* <DEDUP_REMOVED lines=9> */
[----:B----4-:R-:W-:-:S06]  /*2a1f0*/  IMAD.MOV.U32 R0, RZ, RZ, R6 ;  /* 0x000000ffff007224 */ /* 0x010fcc00078e0006 */
[----:B------:R0:W5:Y:S01]  /*2a200*/  @P0 LDG.E R0, desc[UR60][R2.64] ;  /* 0x0000003c02000981 */ /* 0x000162000c1e1900 */
[----:B------:R-:W-:Y:S01]  /*2a210*/  PLOP3.LUT P1, PT, P6, PT, PT, 0x8, 0x0 ;  /* 0x000000000000781c */ /* 0x000fe2000372e170 */
[----:B0-----:R-:W-:Y:S02]  /*2a220*/  IMAD R2, R17, 0x80, R4 ;  /* 0x0000008011027824 */ /* 0x001fe400078e0204 */
[----:B------:R-:W0:Y:S02]  /*2a230*/  LDC R4, c[0x0][0x428] ;  /* 0x00010a00ff047b82 */ /* 0x000e240000000800 */
[----:B0-----:R-:W-:-:S13]  /*2a240*/  ISETP.NE.AND P0, PT, R4, 0x1, PT ;  /* 0x000000010400780c */ /* 0x001fda0003f05270 */
[----:B------:R-:W0:Y:S08]  /*2a250*/  @P0 LDC R5, c[0x0][0x42c] ;  /* 0x00010b00ff050b82 */ /* 0x000e300000000800 */
[----:B------:R-:W1:Y:S01]  /*2a260*/  @P0 LDC R4, c[0x0][0x430] ;  /* 0x00010c00ff040b82 */ /* 0x000e620000000800 */
[----:B0-----:R-:W-:-:S04]  /*2a270*/  @P0 IMAD.HI.U32 R7, R18, R5, RZ ;  /* 0x0000000512070227 */ /* 0x001fc800078e00ff */
[----:B------:R-:W-:Y:S01]  /*2a280*/  IMAD.MOV.U32 R5, RZ, RZ, R18 ;  /* 0x000000ffff057224 */ /* 0x000fe200078e0012 */
[----:B-1----:R-:W-:Y:S02]  /*2a290*/  @P0 SHF.R.U32.HI R5, RZ, R4, R7 ;  /* 0x00000004ff050219 */ /* 0x002fe40000011607 */
[----:B------:R-:W-:-:S04]  /*2a2a0*/  ISETP.NE.U32.AND P0, PT, RZ, UR4, PT ;  /* 0x00000004ff007c0c */ /* 0x000fc8000bf05070 */
[----:B------:R-:W-:-:S04]  /*2a2b0*/  ISETP.NE.AND.EX P0, PT, RZ, UR5, PT, P0 ;  /* 0x00000005ff007c0c */ /* 0x000fc8000bf05300 */
[----:B------:R-:W-:-:S09]  /*2a2c0*/  SEL R3, R6, RZ, !P0 ;  /* 0x000000ff06037207 */ /* 0x000fd20004000000 */
.L_x_2603:
        /* <DEDUP_REMOVED lines=16> */
.L_x_2604:
        /* <DEDUP_REMOVED lines=15> */
.L_x_2605:
        /* <DEDUP_REMOVED lines=15> */
.L_x_2606:
        /* <DEDUP_REMOVED lines=9> */
[----:B------:R-:W2:Y:S01]  /*2a640*/  LDL R4, [R1+0x20] ;  /* 0x0000200001047983 */ /* 0x000ea20000100800 */
[----:B------:R-:W0:Y:S01]  /*2a650*/  LDC.64 R8, c[0x0][0x3f8] ;  /* 0x0000fe00ff087b82 */ /* 0x000e220000000a00 */
[----:B------:R-:W-:Y:S02]  /*2a660*/  ULDC.64 UR4, c[0x0][0xa08] ;  /* 0x0002820000047ab9 */ /* 0x000fe40000000a00 */
[----:B0-----:R-:W-:Y:S01]  /*2a670*/  LOP3.LUT P0, RZ, R8, UR4, RZ, 0xfc, !PT ;  /* 0x0000000408ff7c12 */ /* 0x001fe2000f80fcff */
[----:B------:R-:W-:-:S03]  /*2a680*/  UMOV UR4, 0xffffffff ;  /* 0xffffffff00047882 */ /* 0x000fc60000000000 */
[----:B------:R-:W-:-:S04]  /*2a690*/  LOP3.LUT P0, RZ, R9, UR5, RZ, 0xfc, P0 ;  /* 0x0000000509ff7c12 */ /* 0x000fc8000800fcff */
[----:B-----5:R-:W-:Y:S01]  /*2a6a0*/  SEL R6, R0, RZ, !P0 ;  /* 0x000000ff00067207 */ /* 0x020fe20004000000 */
[----:B--2---:R-:W-:Y:S01]  /*2a6b0*/  VIADD R4, R4, 0xffffffff ;  /* 0xffffffff04047836 */ /* 0x004fe20000000000 */
[----:B------:R-:W-:Y:S07]  /*2a6c0*/  BRA.DIV UR4, `(.L_x_2607) ;  /* 0x0000005604247947 */ /* 0x000fee000b800000 */
.L_x_2787:
[----:B------:R-:W-:Y:S01]  /*2a6d0*/  UMOV UR4, 0xffffffff ;  /* 0xffffffff00047882 */ /* 0x000fe20000000000 */
[----:B------:R-:W-:Y:S02]  /*2a6e0*/  SHF.R.S32.HI R17, RZ, 0x1f, R0 ;  /* 0x0000001fff117819 */ /* 0x000fe40000011400 */
[----:B------:R-:W-:Y:S05]  /*2a6f0*/  BRA.DIV UR4, `(.L_x_2608) ;  /* 0x00000056044c7947 */ /* 0x000fea000b800000 */
[----:B------:R-:W-:-:S13]  /*2a700*/  ELECT P6, URZ, PT ;  /* 0x00000000003f782f */ /* 0x000fda00038c0000 */
.L_x_2790:
[----:B------:R-:W-:Y:S05]  /*2a710*/  @!P6 BRA `(.L_x_2609) ;  /* 0x000000040034e947 */ /* 0x000fea0003800000 */
[----:B------:R-:W-:-:S04]  /*2a720*/  ISETP.NE.U32.AND P0, PT, R8, RZ, PT ;  /* 0x000000ff0800720c */ /* 0x000fc80003f05070 */
        /* <DEDUP_REMOVED lines=19> */
.L_x_2610:
        /* <DEDUP_REMOVED lines=9> */
.L_x_2791:
        /* <DEDUP_REMOVED lines=11> */
.L_x_2612:
        /* <DEDUP_REMOVED lines=37> */
.L_x_2609:
        /* <DEDUP_REMOVED lines=55> */
.L_x_2792:
[----:B------:R-:W-:Y:S05]  /*2af60*/  BSYNC B0 ;  /* 0x0000000000007941 */ /* 0x000fea0003800000 */
.L_x_2613:
        /* <DEDUP_REMOVED lines=20> */
[----:B------:R-:W-:Y:S02]  /*2b0b0*/  IMAD.MOV.U32 R2, RZ, RZ, R6 ;  /* 0x000000ffff027224 */ /* 0x000fe400078e0006 */
[----:B------:R-:W-:Y:S01]  /*2b0c0*/  IMAD.MOV.U32 R3, RZ, RZ, R10 ;  /* 0x000000ffff037224 */ /* 0x000fe200078e000a */
        /* <DEDUP_REMOVED lines=19> */
.L_x_2621:
[----:B0-----:R-:W0:Y:S01]  /*2b200*/  S2R R8, SR_CgaCtaId ;  /* 0x0000000000087919 */ /* 0x001e220000008800 */
[----:B------:R-:W-:-:S04]  /*2b210*/  MOV R7, 0x400 ;  /* 0x0000040000077802 */ /* 0x000fc80000000f00 */
[----:B0-----:R-:W-:Y:S02]  /*2b220*/  LEA R7, R8, R7, 0x18 ;  /* 0x0000000708077211 */ /* 0x001fe400078ec0ff */
[----:B------:R-:W-:-:S03]  /*2b230*/  SHF.L.U32 R8, R14, 0x1f, RZ ;  /* 0x0000001f0e087819 */ /* 0x000fc600000006ff */
[----:B------:R-:W-:-:S04]  /*2b240*/  IMAD R7, R11, 0x8, R7 ;  /* 0x000000080b077824 */ /* 0x000fc800078e0207 */
[----:B------:R-:W0:Y:S02]  /*2b250*/  SYNCS.PHASECHK.TRANS64.TRYWAIT P0, [R7+URZ+0x38840], R8 ;  /* 0x03884008070075a7 */ /* 0x000e24000800017f */
[----:B0-----:R-:W-:Y:S05]  /*2b260*/  @!P0 BRA `(.L_x_2622) ;  /* 0x0000004800c48947 */ /* 0x001fea0003800000 */
.L_x_2793:
        /* <DEDUP_REMOVED lines=11> */
.L_x_2623:
        /* <DEDUP_REMOVED lines=42> */
.L_x_2794:
        /* <DEDUP_REMOVED lines=13> */
.L_x_2625:
[----:B01----:R-:W2:Y:S01]  /*2b690*/  LDL.LU R7, [R1] ;  /* 0x0000000001077983 */ /* 0x003ea20000300800 */
[----:B------:R-:W-:Y:S01]  /*2b6a0*/  MOV R9, 0x400 ;  /* 0x0000040000097802 */ /* 0x000fe20000000f00 */
[----:B------:R-:W0:Y:S01]  /*2b6b0*/  S2R R12, SR_CgaCtaId ;  /* 0x00000000000c7919 */ /* 0x000e220000008800 */
[----:B------:R-:W-:Y:S01]  /*2b6c0*/  R2UR UR11, R4 ;  /* 0x00000000040b72ca */ /* 0x000fe200000e0000 */
[----:B------:R-:W-:Y:S01]  /*2b6d0*/  UIADD3 UR4, UP0, UR36, 0x470, URZ ;  /* 0x0000047024047890 */ /* 0x000fe2000ff1e03f */
[----:B------:R-:W-:Y:S02]  /*2b6e0*/  R2UR UR13, R6 ;  /* 0x00000000060d72ca */ /* 0x000fe400000e0000 */
[----:B------:R-:W-:Y:S02]  /*2b6f0*/  R2UR UR12, R5 ;  /* 0x00000000050c72ca */ /* 0x000fe400000e0000 */
[----:B0-----:R-:W-:Y:S01]  /*2b700*/  LEA R9, R12, R9, 0x18 ;  /* 0x000000090c097211 */ /* 0x001fe200078ec0ff */
[----:B--2---:R-:W-:-:S02]  /*2b710*/  IMAD.MOV.U32 R8, RZ, RZ, R7 ;  /* 0x000000ffff087224 */ /* 0x004fc400078e0007 */
[----:B------:R-:W2:Y:S01]  /*2b720*/  LDL R7, [R1+0x4] ;  /* 0x0000040001077983 */ /* 0x000ea20000100800 */
[----:B------:R-:W-:Y:S01]  /*2b730*/  UMOV UR10, URZ ;  /* 0x0000003f000a7c82 */ /* 0x000fe20008000000 */
[--C-:B------:R-:W-:Y:S01]  /*2b740*/  IMAD R4, R8, 0x8, R9.reuse ;  /* 0x0000000808047824 */ /* 0x100fe200078e0209 */
[----:B------:R-:W-:Y:S01]  /*2b750*/  UMOV UR6, 0x0 ;  /* 0x0000000000067882 */ /* 0x000fe20000000000 */
[----:B------:R-:W-:Y:S01]  /*2b760*/  UMOV UR7, 0x14f00000 ;  /* 0x14f0000000077882 */ /* 0x000fe20000000000 */
[----:B------:R-:W-:Y:S01]  /*2b770*/  UMOV UR17, 0x40 ;  /* 0x0000004000117882 */ /* 0x000fe20000000000 */
[----:B------:R-:W-:Y:S01]  /*2b780*/  IMAD.MOV.U32 R6, RZ, RZ, R2 ;  /* 0x000000ffff067224 */ /* 0x000fe200078e0002 */
[----:B------:R-:W-:Y:S01]  /*2b790*/  R2UR UR9, R4 ;  /* 0x00000000040972ca */ /* 0x000fe200000e0000 */
[----:B------:R-:W-:-:S05]  /*2b7a0*/  IMAD R4, R8, 0xa000, R9 ;  /* 0x0000a00008047824 */ /* 0x000fca00078e0209 */
[----:B------:R-:W-:Y:S01]  /*2b7b0*/  R2UR UR16, R4 ;  /* 0x00000000041072ca */ /* 0x000fe200000e0000 */
[----:B------:R-:W-:-:S06]  /*2b7c0*/  IMAD.MOV.U32 R4, RZ, RZ, R3 ;  /* 0x000000ffff047224 */ /* 0x000fcc00078e0003 */
[----:B------:R-:W-:-:S06]  /*2b7d0*/  UIADD3 UR9, UR9, 0x38850, URZ ;  /* 0x0003885009097890 */ /* 0x000fcc000fffe03f */
[----:B------:R-:W-:Y:S02]  /*2b7e0*/  UIADD3 UR8, UR16, 0x400, URZ ;  /* 0x0000040010087890 */ /* 0x000fe4000fffe03f */
[----:B------:R-:W-:Y:S02]  /*2b7f0*/  UIADD3 UR14, UR16, 0x2c00, URZ ;  /* 0x00002c00100e7890 */ /* 0x000fe4000fffe03f */
[----:B------:R-:W-:Y:S02]  /*2b800*/  UIADD3 UR15, UR16, 0x5400, URZ ;  /* 0x00005400100f7890 */ /* 0x000fe4000fffe03f */
[----:B------:R-:W-:Y:S01]  /*2b810*/  UIADD3 UR16, UR16, 0x7c00, URZ ;  /* 0x00007c0010107890 */ /* 0x000fe2000fffe03f */
        /* <DEDUP_REMOVED lines=16> */
.L_x_2620:
[----:B------:R-:W-:Y:S05]  /*2b920*/  BSYNC B2 ;  /* 0x0000000000027941 */ /* 0x000fea0003800000 */
.L_x_2619:
[----:B------:R-:W2:Y:S04]  /*2b930*/  LDL.LU R2, [R1+0x20] ;  /* 0x0000200001027983 */ /* 0x000ea80000300800 */
[----:B------:R0:W-:Y:S04]  /*2b940*/  STL [R1], R11 ;  /* 0x0000000b01007387 */ /* 0x0001e80000100800 */
[----:B------:R0:W-:Y:S02]  /*2b950*/  STL [R1+0x8], R14 ;  /* 0x0000080e01007387 */ /* 0x0001e40000100800 */
[----:B0-2---:R-:W-:-:S07]  /*2b960*/  VIADD R7, R2, 0xfffffffd ;  /* 0xfffffffd02077836 */ /* 0x005fce0000000000 */
.L_x_2618:
[----:B------:R-:W-:Y:S05]  /*2b970*/  BSYNC B1 ;  /* 0x0000000000017941 */ /* 0x000fea0003800000 */
.L_x_2617:
[----:B------:R-:W-:-:S13]  /*2b980*/  ISETP.NE.AND P0, PT, R10, RZ, PT ;  /* 0x000000ff0a00720c */ /* 0x000fda0003f05270 */
[----:B------:R-:W-:Y:S05]  /*2b990*/  @!P0 BRA `(.L_x_2616) ;  /* 0x0000001000688947 */ /* 0x000fea0003800000 */
[----:B------:R-:W-:-:S07]  /*2b9a0*/  IMAD.MOV.U32 R11, RZ, RZ, R6 ;  /* 0x000000ffff0b7224 */ /* 0x000fce00078e0006 */
.L_x_2640:
        /* <DEDUP_REMOVED lines=32> */
.L_x_2628:
[----:B------:R-:W1:Y:S01]  /*2bbb0*/  S2R R3, SR_CgaCtaId ;  /* 0x0000000000037919 */ /* 0x000e620000008800 */
[----:B------:R-:W-:-:S04]  /*2bbc0*/  MOV R2, 0x400 ;  /* 0x0000040000027802 */ /* 0x000fc80000000f00 */
[----:B-1----:R-:W-:Y:S02]  /*2bbd0*/  LEA R2, R3, R2, 0x18 ;  /* 0x0000000203027211 */ /* 0x002fe400078ec0ff */
[----:B------:R-:W-:-:S03]  /*2bbe0*/  SHF.L.U32 R3, R9, 0x1f, RZ ;  /* 0x0000001f09037819 */ /* 0x000fc600000006ff */
[----:B------:R-:W-:-:S04]  /*2bbf0*/  IMAD R2, R8, 0x8, R2 ;  /* 0x0000000808027824 */ /* 0x000fc800078e0202 */
[----:B------:R-:W1:Y:S02]  /*2bc00*/  SYNCS.PHASECHK.TRANS64.TRYWAIT P0, [R2+URZ+0x38840], R3 ;  /* 0x03884003020075a7 */ /* 0x000e64000800017f */
[----:B-1----:R-:W-:Y:S05]  /*2bc10*/  @!P0 BRA `(.L_x_2629) ;  /* 0x0000004000808947 */ /* 0x002fea0003800000 */
.L_x_2795:
        /* <DEDUP_REMOVED lines=11> */
.L_x_2630:
        /* <DEDUP_REMOVED lines=42> */
.L_x_2796:
        /* <DEDUP_REMOVED lines=8> */
.L_x_2632:
        /* <DEDUP_REMOVED lines=39> */
.L_x_2627:
[----:B------:R-:W-:Y:S05]  /*2c260*/  BSYNC B1 ;  /* 0x0000000000017941 */ /* 0x000fea0003800000 */
.L_x_2626:
        /* <DEDUP_REMOVED lines=31> */
.L_x_2635:
[----:B------:R-:W2:Y:S01]  /*2c460*/  S2R R3, SR_CgaCtaId ;  /* 0x0000000000037919 */ /* 0x000ea20000008800 */
[----:B------:R-:W-:-:S04]  /*2c470*/  MOV R2, 0x400 ;  /* 0x0000040000027802 */ /* 0x000fc80000000f00 */
[----:B--2---:R-:W-:Y:S02]  /*2c480*/  LEA R2, R3, R2, 0x18 ;  /* 0x0000000203027211 */ /* 0x004fe400078ec0ff */
[----:B------:R-:W-:-:S03]  /*2c490*/  SHF.L.U32 R3, R14, 0x1f, RZ ;  /* 0x0000001f0e037819 */ /* 0x000fc600000006ff */
[----:B------:R-:W-:-:S04]  /*2c4a0*/  IMAD R2, R15, 0x8, R2 ;  /* 0x000000080f027824 */ /* 0x000fc800078e0202 */
[----:B------:R-:W2:Y:S02]  /*2c4b0*/  SYNCS.PHASECHK.TRANS64.TRYWAIT P0, [R2+URZ+0x38840], R3 ;  /* 0x03884003020075a7 */ /* 0x000ea4000800017f */
[----:B--2---:R-:W-:Y:S05]  /*2c4c0*/  @!P0 BRA `(.L_x_2636) ;  /* 0x00000038007c8947 */ /* 0x004fea0003800000 */
.L_x_2797:
        /* <DEDUP_REMOVED lines=11> */
.L_x_2637:
[----:B------:R-:W3:Y:S01]  /*2c580*/  LDL R13, [R1] ;  /* 0x00000000010d7983 */ /* 0x000ee20000100800 */
[----:B0-----:R-:W-:-:S03]  /*2c590*/  MOV R14, 0x400 ;  /* 0x00000400000e7802 */ /* 0x001fc60000000f00 */
        /* <DEDUP_REMOVED lines=40> */
.L_x_2798:
        /* <DEDUP_REMOVED lines=8> */
.L_x_2639:
        /* <DEDUP_REMOVED lines=38> */
.L_x_2634:
[----:B------:R-:W-:Y:S05]  /*2cb00*/  BSYNC B1 ;  /* 0x0000000000017941 */ /* 0x000fea0003800000 */
.L_x_2633:
[C---:B------:R-:W-:Y:S01]  /*2cb10*/  ISETP.GT.AND P0, PT, R7.reuse, 0x1, PT ;  /* 0x000000010700780c */ /* 0x040fe20003f04270 */
[----:B------:R-:W-:-:S12]  /*2cb20*/  VIADD R7, R7, 0xfffffffe ;  /* 0xfffffffe07077836 */ /* 0x000fd80000000000 */
[----:B------:R-:W-:Y:S05]  /*2cb30*/  @P0 BRA `(.L_x_2640) ;  /* 0xffffffec009c0947 */ /* 0x000fea000383ffff */
.L_x_2616:
[----:B------:R-:W-:Y:S05]  /*2cb40*/  BSYNC B0 ;  /* 0x0000000000007941 */ /* 0x000fea0003800000 */
.L_x_2615:
        /* <DEDUP_REMOVED lines=8> */
[----:B------:R-:W1:Y:S02]  /*2cbd0*/  FLO.U32 R0, UR4 ;  /* 0x0000000400007d00 */ /* 0x000e6400080e0000 */
        /* <DEDUP_REMOVED lines=8> */
.L_x_2642:
[----:B------:R-:W-:Y:S05]  /*2cc60*/  BSYNC B0 ;  /* 0x0000000000007941 */ /* 0x000fea0003800000 */
.L_x_2641:
        /* <DEDUP_REMOVED lines=11> */
.L_x_2799:
        /* <DEDUP_REMOVED lines=11> */
.L_x_2646:
        /* <DEDUP_REMOVED lines=37> */
.L_x_2644:
[----:B------:R-:W-:Y:S05]  /*2d020*/  BSYNC B0 ;  /* 0x0000000000007941 */ /* 0x000fea0003800000 */
.L_x_2643:
        /* <DEDUP_REMOVED lines=9> */
.L_x_2599:
[----:B------:R-:W-:Y:S05]  /*2d0c0*/  BSYNC B6 ;  /* 0x0000000000067941 */ /* 0x000fea0003800000 */
.L_x_2597:
[----:B------:R-:W-:-:S03]  /*2d0d0*/  UMOV UR4, 0xffffffff ;  /* 0xffffffff00047882 */ /* 0x000fc60000000000 */
[----:B------:R-:W-:Y:S05]  /*2d0e0*/  BRA.DIV UR4, `(.L_x_2647) ;  /* 0x0000002e04b07947 */ /* 0x000fea000b800000 */
[----:B------:R2:W3:Y:S04]  /*2d0f0*/  SHFL.IDX PT, R4, R16, RZ, 0x1f ;  /* 0x00001fff10047589 */ /* 0x0004e800000e0000 */
[----:B------:R-:W4:Y:S02]  /*2d100*/  SHFL.IDX PT, R16, R16, 0x1, 0x1f ;  /* 0x00201f0010107f89 */ /* 0x000f2400000e0000 */
.L_x_2803:
[----:B-1----:R-:W0:Y:S01]  /*2d110*/  S2R R0, SR_TID.X ;  /* 0x0000000000007919 */ /* 0x002e220000002100 */
        /* <DEDUP_REMOVED lines=9> */
[----:B------:R-:W0:Y:S02]  /*2d1b0*/  LDC.64 R2, c[0x0][0xc58] ;  /* 0x00031600ff027b82 */ /* 0x000e240000000a00 */
[----:B0-----:R-:W-:-:S06]  /*2d1c0*/  IMAD.WIDE R2, R5, 0x4, R2 ;  /* 0x0000000405027825 */ /* 0x001fcc00078e0202 */
[----:B------:R0:W5:Y:S02]  /*2d1d0*/  LDG.E R3, desc[UR60][R2.64] ;  /* 0x0000003c02037981 */ /* 0x000164000c1e1900 */
.L_x_2649:
[----:B------:R-:W-:Y:S05]  /*2d1e0*/  BSYNC B0 ;  /* 0x0000000000007941 */ /* 0x000fea0003800000 */
.L_x_2648:
        /* <DEDUP_REMOVED lines=23> */
.L_x_2811:
[----:B------:R-:W-:Y:S02]  /*2d360*/  ULDC UR4, c[0x0][0xc10] ;  /* 0x0003040000047ab9 */ /* 0x000fe40000000800 */
[----:B------:R-:W-:-:S04]  /*2d370*/  IMAD.U32 R5, RZ, RZ, UR4 ;  /* 0x00000004ff057e24 */ /* 0x000fc8000f8e00ff */
[----:B-1----:R-:W-:-:S04]  /*2d380*/  IMAD R7, R14, R5, RZ ;  /* 0x000000050e077224 */ /* 0x002fc800078e02ff */
[----:B--2-4-:R-:W-:-:S05]  /*2d390*/  IMAD.IADD R16, R16, 0x1, R7 ;  /* 0x0000000110107824 */ /* 0x014fca00078e0207 */
[----:B---3--:R-:W-:-:S13]  /*2d3a0*/  ISETP.GT.AND P0, PT, R16, R4, PT ;  /* 0x000000041000720c */ /* 0x008fda0003f04270 */
[----:B------:R-:W-:Y:S05]  /*2d3b0*/  @P0 BRA `(.L_x_2651) ;  /* 0x0000000000b40947 */ /* 0x000fea0003800000 */
[----:B------:R-:W1:Y:S02]  /*2d3c0*/  LDC R0, c[0x0][0xc14] ;  /* 0x00030500ff007b82 */ /* 0x000e640000000800 */
.L_x_2656:
        /* <DEDUP_REMOVED lines=12> */
[----:B0-----:R-:W-:-:S06]  /*2d490*/  IMAD.WIDE R2, R5, 0x4, R2 ;  /* 0x0000000405027825 */ /* 0x001fcc00078e0202 */
[----:B------:R0:W5:Y:S02]  /*2d4a0*/  LDG.E R3, desc[UR60][R2.64] ;  /* 0x0000003c02037981 */ /* 0x000164000c1e1900 */
.L_x_2654:
[----:B------:R-:W-:Y:S05]  /*2d4b0*/  BSYNC B0 ;  /* 0x0000000000007941 */ /* 0x000fea0003800000 */
.L_x_2653:
        /* <DEDUP_REMOVED lines=23> */
.L_x_2819:
[----:B------:R-:W-:Y:S02]  /*2d630*/  ULDC UR4, c[0x0][0xc10] ;  /* 0x0003040000047ab9 */ /* 0x000fe40000000800 */
[----:B------:R-:W-:-:S04]  /*2d640*/  IMAD.U32 R5, RZ, RZ, UR4 ;  /* 0x00000004ff057e24 */ /* 0x000fc8000f8e00ff */
[----:B-1----:R-:W-:-:S04]  /*2d650*/  IMAD R7, R14, R5, RZ ;  /* 0x000000050e077224 */ /* 0x002fc800078e02ff */
[----:B------:R-:W-:-:S05]  /*2d660*/  IMAD.IADD R16, R7, 0x1, R16 ;  /* 0x0000000107107824 */ /* 0x000fca00078e0210 */
[----:B------:R-:W-:-:S13]  /*2d670*/  ISETP.GT.AND P0, PT, R16, R4, PT ;  /* 0x000000041000720c */ /* 0x000fda0003f04270 */
[----:B------:R-:W-:Y:S05]  /*2d680*/  @!P0 BRA `(.L_x_2656) ;  /* 0xfffffffc00508947 */ /* 0x000fea000383ffff */
.L_x_2651:
        /* <DEDUP_REMOVED lines=8> */
.L_x_2823:
[----:B------:R-:W-:Y:S01]  /*2d710*/  ISETP.NE.AND P0, PT, R6, RZ, PT ;  /* 0x000000ff0600720c */ /* 0x000fe20003f05270 */
[----:B------:R-:W-:-:S12]  /*2d720*/  IMAD.MOV.U32 R8, RZ, RZ, RZ ;  /* 0x000000ffff087224 */ /* 0x000fd800078e00ff */
[----:B------:R-:W-:Y:S05]  /*2d730*/  @!P0 BRA `(.L_x_2658) ;  /* 0x0000000000108947 */ /* 0x000fea0003800000 */
[----:B------:R-:W-:Y:S01]  /*2d740*/  UMOV UR4, 0xffffffff ;  /* 0xffffffff00047882 */ /* 0x000fe20000000000 */
[----:B------:R-:W-:Y:S02]  /*2d750*/  VIADD R12, R7, 0xffffffff ;  /* 0xffffffff070c7836 */ /* 0x000fe40000000000 */
[----:B------:R-:W-:Y:S05]  /*2d760*/  BRA.DIV UR4, `(.L_x_2659) ;  /* 0x0000003204447947 */ /* 0x000fea000b800000 */
[----:B------:R3:W4:Y:S02]  /*2d770*/  SHFL.IDX PT, R8, R2, R12, 0x1f ;  /* 0x00001f0c02087589 */ /* 0x00072400000e0000 */
.L_x_2658:
[----:B01-3--:R-:W0:Y:S01]  /*2d780*/  LDC.64 R2, c[0x0][0xc68] ;  /* 0x00031a00ff027b82 */ /* 0x00be220000000a00 */
[----:B------:R-:W-:-:S04]  /*2d790*/  IMAD.IADD R19, R7, 0x1, R19 ;  /* 0x0000000107137824 */ /* 0x000fc800078e0213 */
[----:B0-----:R-:W-:-:S05]  /*2d7a0*/  IMAD.WIDE R2, R19, 0x4, R2 ;  /* 0x0000000413027825 */ /* 0x001fca00078e0202 */
[----:B------:R-:W2:Y:S01]  /*2d7b0*/  LDG.E R9, desc[UR60][R2.64] ;  /* 0x0000003c02097981 */ /* 0x000ea2000c1e1900 */
[----:B----4-:R-:W-:-:S04]  /*2d7c0*/  IMAD R16, R8, R5, R16 ;  /* 0x0000000508107224 */ /* 0x010fc800078e0210 */
[----:B------:R-:W-:Y:S02]  /*2d7d0*/  IMAD.IADD R11, R4, 0x1, -R16 ;  /* 0x00000001040b7824 */ /* 0x000fe400078e0a10 */
        /* <DEDUP_REMOVED lines=9> */
[----:B------:R-:W-:Y:S01]  /*2d870*/  IMAD.HI.U32 R10, R3, R10, R2 ;  /* 0x0000000a030a7227 */ /* 0x000fe200078e0002 */
[----:B------:R-:W-:Y:S02]  /*2d880*/  IABS R3, R11 ;  /* 0x0000000b00037213 */ /* 0x000fe40000000000 */
[----:B------:R-:W-:-:S03]  /*2d890*/  IABS R2, R6 ;  /* 0x0000000600027213 */ /* 0x000fc60000000000 */
[----:B------:R-:W-:-:S04]  /*2d8a0*/  IMAD.HI.U32 R10, R10, R3, RZ ;  /* 0x000000030a0a7227 */ /* 0x000fc800078e00ff */
[----:B------:R-:W-:-:S04]  /*2d8b0*/  IMAD.MOV R2, RZ, RZ, -R2 ;  /* 0x000000ffff027224 */ /* 0x000fc800078e0a02 */
        /* <DEDUP_REMOVED lines=17> */
[----:B------:R-:W-:-:S04]  /*2d9d0*/  IABS R5, R9 ;  /* 0x0000000900057213 */ /* 0x000fc80000000000 */
[----:B------:R-:W0:Y:S08]  /*2d9e0*/  I2F.RP R7, R5 ;  /* 0x0000000500077306 */ /* 0x000e300000209400 */
[----:B0-----:R-:W0:Y:S02]  /*2d9f0*/  MUFU.RCP R7, R7 ;  /* 0x0000000700077308 */ /* 0x001e240000001000 */
[----:B0-----:R-:W-:Y:S01]  /*2da00*/  VIADD R8, R7, 0xffffffe ;  /* 0x0ffffffe07087836 */ /* 0x001fe20000000000 */
[----:B------:R-:W-:-:S05]  /*2da10*/  IABS R7, R9 ;  /* 0x0000000900077213 */ /* 0x000fca0000000000 */
[----:B------:R0:W1:Y:S02]  /*2da20*/  F2I.FTZ.U32.TRUNC.NTZ R3, R8 ;  /* 0x0000000800037305 */ /* 0x000064000021f000 */
[----:B0-----:R-:W-:Y:S02]  /*2da30*/  IMAD.MOV R8, RZ, RZ, -R7 ;  /* 0x000000ffff087224 */ /* 0x001fe400078e0a07 */
[----:B-1----:R-:W-:-:S04]  /*2da40*/  IMAD.MOV R2, RZ, RZ, -R3 ;  /* 0x000000ffff027224 */ /* 0x002fc800078e0a03 */
[----:B------:R-:W-:Y:S02]  /*2da50*/  IMAD R11, R2, R5, RZ ;  /* 0x00000005020b7224 */ /* 0x000fe400078e02ff */
[----:B------:R-:W-:-:S04]  /*2da60*/  IMAD.MOV.U32 R2, RZ, RZ, RZ ;  /* 0x000000ffff027224 */ /* 0x000fc800078e00ff */
        /* <DEDUP_REMOVED lines=10> */
[----:B------:R-:W-:Y:S01]  /*2db10*/  ISETP.GE.AND P0, PT, R3, RZ, PT ;  /* 0x000000ff0300720c */ /* 0x000fe20003f06270 */
[----:B------:R-:W-:-:S12]  /*2db20*/  IMAD.IADD R3, R6, 0x1, R4 ;  /* 0x0000000106037824 */ /* 0x000fd800078e0204 */
        /* <DEDUP_REMOVED lines=8> */
.L_x_2652:
[----:B------:R-:W-:Y:S01]  /*2dbb0*/  UMOV UR4, URZ ;  /* 0x0000003f00047c82 */ /* 0x000fe20008000000 */
[----:B------:R-:W-:Y:S01]  /*2dbc0*/  UMOV UR5, URZ ;  /* 0x0000003f00057c82 */ /* 0x000fe20008000000 */
[----:B------:R-:W-:Y:S01]  /*2dbd0*/  ULDC UR6, c[0x0][0xc14] ;  /* 0x0003050000067ab9 */ /* 0x000fe20000000800 */
[----:B------:R-:W-:Y:S02]  /*2dbe0*/  IMAD.MOV.U32 R16, RZ, RZ, R4 ;  /* 0x000000ffff107224 */ /* 0x000fe400078e0004 */
[----:B------:R-:W-:Y:S02]  /*2dbf0*/  IMAD.U32 R17, RZ, RZ, UR4 ;  /* 0x00000004ff117e24 */ /* 0x000fe4000f8e00ff */
[----:B------:R-:W-:Y:S02]  /*2dc00*/  IMAD.U32 R18, RZ, RZ, UR5 ;  /* 0x00000005ff127e24 */ /* 0x000fe4000f8e00ff */
[----:B------:R-:W-:-:S07]  /*2dc10*/  IMAD.U32 R19, RZ, RZ, UR6 ;  /* 0x00000006ff137e24 */ /* 0x000fce000f8e00ff */
.L_x_2660:
        /* <DEDUP_REMOVED lines=12> */
.L_x_2574:
        /* <DEDUP_REMOVED lines=12> */
.L_x_2826:
[----:B------:R-:W-:Y:S05]  /*2dda0*/  BSYNC B0 ;  /* 0x0000000000007941 */ /* 0x000fea0003800000 */
.L_x_2662:
[----:B------:R-:W-:-:S03]  /*2ddb0*/  UMOV UR4, 0xffffffff ;  /* 0xffffffff00047882 */ /* 0x000fc60000000000 */
[----:B------:R-:W-:Y:S05]  /*2ddc0*/  BRA.DIV UR4, `(.L_x_2664) ;  /* 0x0000002a04e87947 */ /* 0x000fea000b800000 */
[----:B------:R-:W2:Y:S02]  /*2ddd0*/  S2R R2, SR_TID.X ;  /* 0x0000000000027919 */ /* 0x000ea40000002100 */
[----:B--2---:R-:W-:-:S04]  /*2dde0*/  SHF.R.U32.HI R2, RZ, 0x5, R2 ;  /* 0x00000005ff027819 */ /* 0x004fc80000011602 */
[----:B------:R-:W-:-:S05]  /*2ddf0*/  LOP3.LUT R2, R2, 0x3, RZ, 0xc0, !PT ;  /* 0x0000000302027812 */ /* 0x000fca00078ec0ff */
[----:B------:R2:W3:Y:S02]  /*2de00*/  SHFL.IDX PT, R14, R2, RZ, 0x1f ;  /* 0x00001fff020e7589 */ /* 0x0004e400000e0000 */
.L_x_2829:
[----:B---3--:R-:W-:-:S13]  /*2de10*/  ISETP.NE.AND P0, PT, R14, RZ, PT ;  /* 0x000000ff0e00720c */ /* 0x008fda0003f05270 */
[----:B------:R-:W-:Y:S05]  /*2de20*/  @P0 BRA `(.L_x_2286) ;  /* 0x00000000009c0947 */ /* 0x000fea0003800000 */
[----:B------:R-:W-:-:S03]  /*2de30*/  UMOV UR4, 0xffffffff ;  /* 0xffffffff00047882 */ /* 0x000fc60000000000 */
[----:B------:R-:W-:Y:S05]  /*2de40*/  BRA.DIV UR4, `(.L_x_2665) ;  /* 0x0000002a04fc7947 */ /* 0x000fea000b800000 */
[----:B------:R-:W-:-:S13]  /*2de50*/  ELECT P6, URZ, PT ;  /* 0x00000000003f782f */ /* 0x000fda00038c0000 */
.L_x_2832:
        /* <DEDUP_REMOVED lines=8> */
.L_x_2666:
        /* <DEDUP_REMOVED lines=14> */
.L_x_2833:
[----:B------:R-:W2:Y:S02]  /*2dfc0*/  SYNCS.PHASECHK.TRANS64.TRYWAIT P0, [R7+URZ], R2 ;  /* 0x00000002070075a7 */ /* 0x000ea4000800017f */
[----:B--2---:R-:W-:Y:S05]  /*2dfd0*/  @!P0 BRA `(.L_x_2668) ;  /* 0x0000002800cc8947 */ /* 0x004fea0003800000 */
.L_x_2834:
[----:B------:R-:W-:Y:S05]  /*2dfe0*/  @!P2 BRA `(.L_x_2669) ;  /* 0x000000000004a947 */ /* 0x000fea0003800000 */
[----:B------:R-:W-:Y:S01]  /*2dff0*/  BPT.TRAP 0x1 ;  /* 0x000000040000795c */ /* 0x000fe20000300000 */
.L_x_2669:
[----:B------:R-:W3:Y:S01]  /*2e000*/  LDL.LU R4, [R1] ;  /* 0x0000000001047983 */ /* 0x000ee20000300800 */
[----:B------:R-:W-:-:S04]  /*2e010*/  VIADD R0, R0, 0x38860 ;  /* 0x0003886000007836 */ /* 0x000fc80000000000 */
[----:B---3--:R-:W-:-:S04]  /*2e020*/  IMAD R4, R4, 0x8, R0 ;  /* 0x0000000804047824 */ /* 0x008fc800078e0200 */
[----:B------:R-:W3:Y:S02]  /*2e030*/  SYNCS.PHASECHK.TRANS64.TRYWAIT P0, [R4+URZ], R5 ;  /* 0x00000005040075a7 */ /* 0x000ee4000800017f */
[----:B---3--:R-:W-:Y:S05]  /*2e040*/  @!P0 BRA `(.L_x_2670) ;  /* 0x0000002800c48947 */ /* 0x008fea0003800000 */
.L_x_2835:
[----:B------:R-:W-:-:S07]  /*2e050*/  IMAD R3, R3, 0x8, R0 ;  /* 0x0000000803037824 */ /* 0x000fce00078e0200 */
.L_x_2671:
[----:B----4-:R4:W0:Y:S02]  /*2e060*/  SYNCS.PHASECHK.TRANS64.TRYWAIT P0, [R3+URZ], R2 ;  /* 0x00000002030075a7 */ /* 0x010824000800017f */
[----:B0-----:R-:W-:Y:S05]  /*2e070*/  @!P0 NANOSLEEP.SYNCS 0x989680 ;  /* 0x009896800000895d */ /* 0x001fea0003900000 */
[----:B------:R-:W0:Y:S02]  /*2e080*/  @!P0 SYNCS.PHASECHK.TRANS64 P0, [R3+URZ], R2 ;  /* 0x00000002030085a7 */ /* 0x000e24000800007f */
[----:B0-----:R-:W-:Y:S05]  /*2e090*/  @!P0 BRA `(.L_x_2671) ;  /* 0xfffffffc00f08947 */ /* 0x001fea000383ffff */
.L_x_2286:
[----:B------:R-:W-:Y:S05]  /*2e0a0*/  BSYNC B7 ;  /* 0x0000000000077941 */ /* 0x000fea0003800000 */
.L_x_2283:
[----:B------:R-:W-:Y:S05]  /*2e0b0*/  EXIT ;  /* 0x000000000000794d */ /* 0x000fea0003800000 */
.L_x_2306:
[----:B0-----:R0:W1:Y:S02]  /*2e0c0*/  SYNCS.PHASECHK.TRANS64.TRYWAIT P6, [R0+URZ+0x38890], R115 ;  /* 0x03889073000075a7 */ /* 0x00106400080c017f */
[----:B-1----:R-:W-:Y:S05]  /*2e0d0*/  @!P6 NANOSLEEP.SYNCS 0x989680 ;  /* 0x009896800000e95d */ /* 0x002fea0003900000 */
[----:B------:R-:W1:Y:S02]  /*2e0e0*/  @!P6 SYNCS.PHASECHK.TRANS64 P6, [R0+URZ+0x38890], R115 ;  /* 0x038890730000e5a7 */ /* 0x000e6400080c007f */
[----:B-1----:R-:W-:Y:S05]  /*2e0f0*/  @!P6 BRA `(.L_x_2306) ;  /* 0xfffffffc00f0e947 */ /* 0x002fea000383ffff */
[----:B------:R-:W-:Y:S05]  /*2e100*/  BRA `(.L_x_2672) ;  /* 0xfffffd5400787947 */ /* 0x000fea000383ffff */
.L_x_2362:
[----:B-1----:R1:W3:Y:S02]  /*2e110*/  SYNCS.PHASECHK.TRANS64.TRYWAIT P6, [R0+URZ+0x38890], R115 ;  /* 0x03889073000075a7 */ /* 0x0022e400080c017f */
[----:B---3--:R-:W-:Y:S05]  /*2e120*/  @!P6 NANOSLEEP.SYNCS 0x989680 ;  /* 0x009896800000e95d */ /* 0x008fea0003900000 */
[----:B------:R-:W3:Y:S02]  /*2e130*/  @!P6 SYNCS.PHASECHK.TRANS64 P6, [R0+URZ+0x38890], R115 ;  /* 0x038890730000e5a7 */ /* 0x000ee400080c007f */
[----:B---3--:R-:W-:Y:S05]  /*2e140*/  @!P6 BRA `(.L_x_2362) ;  /* 0xfffffffc00f0e947 */ /* 0x008fea000383ffff */
[----:B------:R-:W-:Y:S05]  /*2e150*/  BRA `(.L_x_2673) ;  /* 0xfffffd8c00047947 */ /* 0x000fea000383ffff */
.L_x_2387:
[----:B0-----:R0:W1:Y:S02]  /*2e160*/  SYNCS.PHASECHK.TRANS64.TRYWAIT P3, [R0+URZ+0x38890], R115 ;  /* 0x03889073000075a7 */ /* 0x001064000806017f */
[----:B-1----:R-:W-:Y:S05]  /*2e170*/  @!P3 NANOSLEEP.SYNCS 0x989680 ;  /* 0x009896800000b95d */ /* 0x002fea0003900000 */
[----:B------:R-:W1:Y:S02]  /*2e180*/  @!P3 SYNCS.PHASECHK.TRANS64 P3, [R0+URZ+0x38890], R115 ;  /* 0x038890730000b5a7 */ /* 0x000e64000806007f */
[----:B-1----:R-:W-:Y:S05]  /*2e190*/  @!P3 BRA `(.L_x_2387) ;  /* 0xfffffffc00f0b947 */ /* 0x002fea000383ffff */
[----:B------:R-:W-:Y:S05]  /*2e1a0*/  BRA `(.L_x_2674) ;  /* 0xfffffdbc00bc7947 */ /* 0x000fea000383ffff */
.L_x_2395:
[----:B-1----:R1:W2:Y:S02]  /*2e1b0*/  SYNCS.PHASECHK.TRANS64.TRYWAIT P2, [R0+URZ+0x388b0], R115 ;  /* 0x0388b073000075a7 */ /* 0x0022a4000804017f */
[----:B--2---:R-:W-:Y:S05]  /*2e1c0*/  @!P2 NANOSLEEP.SYNCS 0x989680 ;  /* 0x009896800000a95d */ /* 0x004fea0003900000 */
[----:B------:R-:W2:Y:S02]  /*2e1d0*/  @!P2 SYNCS.PHASECHK.TRANS64 P2, [R0+URZ+0x388b0], R115 ;  /* 0x0388b0730000a5a7 */ /* 0x000ea4000804007f */
[----:B--2---:R-:W-:Y:S05]  /*2e1e0*/  @!P2 BRA `(.L_x_2395) ;  /* 0xfffffffc00f0a947 */ /* 0x004fea000383ffff */
[----:B------:R-:W-:Y:S05]  /*2e1f0*/  BRA `(.L_x_2675) ;  /* 0xfffffdc000e87947 */ /* 0x000fea000383ffff */
.L_x_2423:
        /* <DEDUP_REMOVED lines=8> */
.L_x_2677:
[----:B------:R-:W-:Y:S05]  /*2e280*/  BSYNC B1 ;  /* 0x0000000000017941 */ /* 0x000fea0003800000 */
.L_x_2676:
[----:B------:R-:W-:Y:S05]  /*2e290*/  BRA `(.L_x_2678) ;  /* 0xfffffde800b47947 */ /* 0x000fea000383ffff */
.L_x_2424:
        /* <DEDUP_REMOVED lines=8> */
.L_x_2680:
[----:B------:R-:W-:Y:S05]  /*2e320*/  BSYNC B1 ;  /* 0x0000000000017941 */ /* 0x000fea0003800000 */
.L_x_2679:
[----:B------:R-:W-:Y:S05]  /*2e330*/  BRA `(.L_x_2681) ;  /* 0xfffffde800947947 */ /* 0x000fea000383ffff */
.L_x_2425:
        /* <DEDUP_REMOVED lines=8> */
.L_x_2683:
[----:B------:R-:W-:Y:S05]  /*2e3c0*/  BSYNC B1 ;  /* 0x0000000000017941 */ /* 0x000fea0003800000 */
.L_x_2682:
[----:B------:R-:W-:Y:S05]  /*2e3d0*/  BRA `(.L_x_2684) ;  /* 0xfffffde800747947 */ /* 0x000fea000383ffff */
.L_x_2426:
        /* <DEDUP_REMOVED lines=8> */
.L_x_2686:
[----:B------:R-:W-:Y:S05]  /*2e460*/  BSYNC B1 ;  /* 0x0000000000017941 */ /* 0x000fea0003800000 */
.L_x_2685:
[----:B------:R-:W-:Y:S05]  /*2e470*/  BRA `(.L_x_2687) ;  /* 0xfffffde800547947 */ /* 0x000fea000383ffff */
.L_x_2427:
        /* <DEDUP_REMOVED lines=8> */
.L_x_2689:
[----:B------:R-:W-:Y:S05]  /*2e500*/  BSYNC B1 ;  /* 0x0000000000017941 */ /* 0x000fea0003800000 */
.L_x_2688:
[----:B------:R-:W-:Y:S05]  /*2e510*/  BRA `(.L_x_2690) ;  /* 0xfffffde800347947 */ /* 0x000fea000383ffff */
.L_x_2428:
        /* <DEDUP_REMOVED lines=8> */
.L_x_2692:
[----:B------:R-:W-:Y:S05]  /*2e5a0*/  BSYNC B1 ;  /* 0x0000000000017941 */ /* 0x000fea0003800000 */
.L_x_2691:
[----:B------:R-:W-:Y:S05]  /*2e5b0*/  BRA `(.L_x_2693) ;  /* 0xfffffde800147947 */ /* 0x000fea000383ffff */
.L_x_2429:
        /* <DEDUP_REMOVED lines=8> */
.L_x_2695:
[----:B------:R-:W-:Y:S05]  /*2e640*/  BSYNC B1 ;  /* 0x0000000000017941 */ /* 0x000fea0003800000 */
.L_x_2694:
[----:B------:R-:W-:Y:S05]  /*2e650*/  BRA `(.L_x_2696) ;  /* 0xfffffde400f47947 */ /* 0x000fea000383ffff */
.L_x_2430:
        /* <DEDUP_REMOVED lines=8> */
.L_x_2698:
[----:B------:R-:W-:Y:S05]  /*2e6e0*/  BSYNC B1 ;  /* 0x0000000000017941 */ /* 0x000fea0003800000 */
.L_x_2697:
[----:B------:R-:W-:Y:S05]  /*2e6f0*/  BRA `(.L_x_2699) ;  /* 0xfffffde400d47947 */ /* 0x000fea000383ffff */
.L_x_2431:
        /* <DEDUP_REMOVED lines=8> */
.L_x_2701:
[----:B------:R-:W-:Y:S05]  /*2e780*/  BSYNC B1 ;  /* 0x0000000000017941 */ /* 0x000fea0003800000 */
.L_x_2700:
[----:B------:R-:W-:Y:S05]  /*2e790*/  BRA `(.L_x_2702) ;  /* 0xfffffde400b47947 */ /* 0x000fea000383ffff */
.L_x_2432:
        /* <DEDUP_REMOVED lines=8> */
.L_x_2704:
[----:B------:R-:W-:Y:S05]  /*2e820*/  BSYNC B1 ;  /* 0x0000000000017941 */ /* 0x000fea0003800000 */
.L_x_2703:
[----:B------:R-:W-:Y:S05]  /*2e830*/  BRA `(.L_x_2705) ;  /* 0xfffffde400947947 */ /* 0x000fea000383ffff */
.L_x_2433:
        /* <DEDUP_REMOVED lines=8> */
.L_x_2707:
[----:B------:R-:W-:Y:S05]  /*2e8c0*/  BSYNC B1 ;  /* 0x0000000000017941 */ /* 0x000fea0003800000 */
.L_x_2706:
[----:B------:R-:W-:Y:S05]  /*2e8d0*/  BRA `(.L_x_2708) ;  /* 0xfffffde400747947 */ /* 0x000fea000383ffff */
.L_x_2434:
        /* <DEDUP_REMOVED lines=8> */
.L_x_2710:
[----:B------:R-:W-:Y:S05]  /*2e960*/  BSYNC B1 ;  /* 0x0000000000017941 */ /* 0x000fea0003800000 */
.L_x_2709:
[----:B------:R-:W-:Y:S05]  /*2e970*/  BRA `(.L_x_2711) ;  /* 0xfffffde400547947 */ /* 0x000fea000383ffff */
.L_x_2435:
        /* <DEDUP_REMOVED lines=8> */
.L_x_2713:
[----:B------:R-:W-:Y:S05]  /*2ea00*/  BSYNC B1 ;  /* 0x0000000000017941 */ /* 0x000fea0003800000 */
.L_x_2712:
[----:B------:R-:W-:Y:S05]  /*2ea10*/  BRA `(.L_x_2714) ;  /* 0xfffffde400347947 */ /* 0x000fea000383ffff */
.L_x_2436:
        /* <DEDUP_REMOVED lines=8> */
.L_x_2716:
[----:B------:R-:W-:Y:S05]  /*2eaa0*/  BSYNC B1 ;  /* 0x0000000000017941 */ /* 0x000fea0003800000 */
.L_x_2715:
[----:B------:R-:W-:Y:S05]  /*2eab0*/  BRA `(.L_x_2717) ;  /* 0xfffffde400187947 */ /* 0x000fea000383ffff */
.L_x_2437:
        /* <DEDUP_REMOVED lines=8> */
.L_x_2719:
[----:B------:R-:W-:Y:S05]  /*2eb40*/  BSYNC B1 ;  /* 0x0000000000017941 */ /* 0x000fea0003800000 */
.L_x_2718:
[----:B------:R-:W-:Y:S05]  /*2eb50*/  BRA `(.L_x_2720) ;  /* 0xfffffde000fc7947 */ /* 0x000fea000383ffff */
.L_x_2438:
        /* <DEDUP_REMOVED lines=8> */
.L_x_2722:
[----:B------:R-:W-:Y:S05]  /*2ebe0*/  BSYNC B1 ;  /* 0x0000000000017941 */ /* 0x000fea0003800000 */
.L_x_2721:
[----:B------:R-:W-:Y:S05]  /*2ebf0*/  BRA `(.L_x_2723) ;  /* 0xfffffde000e07947 */ /* 0x000fea000383ffff */
.L_x_2440:
[----:B0-----:R0:W1:Y:S02]  /*2ec00*/  SYNCS.PHASECHK.TRANS64.TRYWAIT P4, [R16+URZ+0x38800], R99 ;  /* 0x03880063100075a7 */ /* 0x001064000808017f */
[----:B-1----:R-:W-:Y:S05]  /*2ec10*/  @!P4 NANOSLEEP.SYNCS 0x989680 ;  /* 0x009896800000c95d */ /* 0x002fea0003900000 */
[----:B------:R-:W1:Y:S02]  /*2ec20*/  @!P4 SYNCS.PHASECHK.TRANS64 P4, [R16+URZ+0x38800], R99 ;  /* 0x038800631000c5a7 */ /* 0x000e64000808007f */
[----:B-1----:R-:W-:Y:S05]  /*2ec30*/  @!P4 BRA `(.L_x_2440) ;  /* 0xfffffffc00f0c947 */ /* 0x002fea000383ffff */
[----:B------:R-:W-:Y:S05]  /*2ec40*/  BRA `(.L_x_2724) ;  /* 0xfffffde400607947 */ /* 0x000fea000383ffff */
.L_x_2480:
        /* <DEDUP_REMOVED lines=8> */
.L_x_2726:
[----:B------:R-:W-:Y:S05]  /*2ecd0*/  BSYNC B1 ;  /* 0x0000000000017941 */ /* 0x000fea0003800000 */
.L_x_2725:
[----:B------:R-:W-:Y:S05]  /*2ece0*/  BRA `(.L_x_2727) ;  /* 0xfffffe2800447947 */ /* 0x000fea000383ffff */
.L_x_2481:
        /* <DEDUP_REMOVED lines=8> */
.L_x_2729:
[----:B------:R-:W-:Y:S05]  /*2ed70*/  BSYNC B1 ;  /* 0x0000000000017941 */ /* 0x000fea0003800000 */
.L_x_2728:
[----:B------:R-:W-:Y:S05]  /*2ed80*/  BRA `(.L_x_2730) ;  /* 0xfffffe2800247947 */ /* 0x000fea000383ffff */
.L_x_2482:
        /* <DEDUP_REMOVED lines=8> */
.L_x_2732:
[----:B------:R-:W-:Y:S05]  /*2ee10*/  BSYNC B1 ;  /* 0x0000000000017941 */ /* 0x000fea0003800000 */
.L_x_2731:
[----:B------:R-:W-:Y:S05]  /*2ee20*/  BRA `(.L_x_2733) ;  /* 0xfffffe2800047947 */ /* 0x000fea000383ffff */
.L_x_2483:
        /* <DEDUP_REMOVED lines=8> */
.L_x_2735:
[----:B------:R-:W-:Y:S05]  /*2eeb0*/  BSYNC B1 ;  /* 0x0000000000017941 */ /* 0x000fea0003800000 */
.L_x_2734:
[----:B------:R-:W-:Y:S05]  /*2eec0*/  BRA `(.L_x_2736) ;  /* 0xfffffe2400e47947 */ /* 0x000fea000383ffff */
.L_x_2484:
        /* <DEDUP_REMOVED lines=8> */
.L_x_2738:
[----:B------:R-:W-:Y:S05]  /*2ef50*/  BSYNC B1 ;  /* 0x0000000000017941 */ /* 0x000fea0003800000 */
.L_x_2737:
[----:B------:R-:W-:Y:S05]  /*2ef60*/  BRA `(.L_x_2739) ;  /* 0xfffffe2400c47947 */ /* 0x000fea000383ffff */
.L_x_2485:
        /* <DEDUP_REMOVED lines=8> */
.L_x_2741:
[----:B------:R-:W-:Y:S05]  /*2eff0*/  BSYNC B1 ;  /* 0x0000000000017941 */ /* 0x000fea0003800000 */
.L_x_2740:
[----:B------:R-:W-:Y:S05]  /*2f000*/  BRA `(.L_x_2742) ;  /* 0xfffffe2400a47947 */ /* 0x000fea000383ffff */
.L_x_2486:
        /* <DEDUP_REMOVED lines=8> */
.L_x_2744:
[----:B------:R-:W-:Y:S05]  /*2f090*/  BSYNC B1 ;  /* 0x0000000000017941 */ /* 0x000fea0003800000 */
.L_x_2743:
[----:B------:R-:W-:Y:S05]  /*2f0a0*/  BRA `(.L_x_2745) ;  /* 0xfffffe2400847947 */ /* 0x000fea000383ffff */
.L_x_2487:
        /* <DEDUP_REMOVED lines=8> */
.L_x_2747:
[----:B------:R-:W-:Y:S05]  /*2f130*/  BSYNC B1 ;  /* 0x0000000000017941 */ /* 0x000fea0003800000 */
.L_x_2746:
[----:B------:R-:W-:Y:S05]  /*2f140*/  BRA `(.L_x_2748) ;  /* 0xfffffe2400647947 */ /* 0x000fea000383ffff */
.L_x_2488:
        /* <DEDUP_REMOVED lines=8> */
.L_x_2750:
[----:B------:R-:W-:Y:S05]  /*2f1d0*/  BSYNC B1 ;  /* 0x0000000000017941 */ /* 0x000fea0003800000 */
.L_x_2749:
[----:B------:R-:W-:Y:S05]  /*2f1e0*/  BRA `(.L_x_2751) ;  /* 0xfffffe2400447947 */ /* 0x000fea000383ffff */
.L_x_2489:
        /* <DEDUP_REMOVED lines=8> */
.L_x_2753:
[----:B------:R-:W-:Y:S05]  /*2f270*/  BSYNC B1 ;  /* 0x0000000000017941 */ /* 0x000fea0003800000 */
.L_x_2752:
[----:B------:R-:W-:Y:S05]  /*2f280*/  BRA `(.L_x_2754) ;  /* 0xfffffe2400247947 */ /* 0x000fea000383ffff */
.L_x_2490:
        /* <DEDUP_REMOVED lines=8> */
.L_x_2756:
[----:B------:R-:W-:Y:S05]  /*2f310*/  BSYNC B1 ;  /* 0x0000000000017941 */ /* 0x000fea0003800000 */
.L_x_2755:
[----:B------:R-:W-:Y:S05]  /*2f320*/  BRA `(.L_x_2757) ;  /* 0xfffffe2400047947 */ /* 0x000fea000383ffff */
.L_x_2491:
        /* <DEDUP_REMOVED lines=8> */
.L_x_2759:
[----:B------:R-:W-:Y:S05]  /*2f3b0*/  BSYNC B1 ;  /* 0x0000000000017941 */ /* 0x000fea0003800000 */
.L_x_2758:
[----:B------:R-:W-:Y:S05]  /*2f3c0*/  BRA `(.L_x_2760) ;  /* 0xfffffe2000e47947 */ /* 0x000fea000383ffff */
.L_x_2492:
        /* <DEDUP_REMOVED lines=8> */
.L_x_2762:
[----:B------:R-:W-:Y:S05]  /*2f450*/  BSYNC B1 ;  /* 0x0000000000017941 */ /* 0x000fea0003800000 */
.L_x_2761:
[----:B------:R-:W-:Y:S05]  /*2f460*/  BRA `(.L_x_2763) ;  /* 0xfffffe2000c47947 */ /* 0x000fea000383ffff */
.L_x_2493:
        /* <DEDUP_REMOVED lines=8> */
.L_x_2765:
[----:B------:R-:W-:Y:S05]  /*2f4f0*/  BSYNC B1 ;  /* 0x0000000000017941 */ /* 0x000fea0003800000 */
.L_x_2764:
[----:B------:R-:W-:Y:S05]  /*2f500*/  BRA `(.L_x_2766) ;  /* 0xfffffe2000a87947 */ /* 0x000fea000383ffff */
.L_x_2494:
        /* <DEDUP_REMOVED lines=8> */
.L_x_2768:
[----:B------:R-:W-:Y:S05]  /*2f590*/  BSYNC B1 ;  /* 0x0000000000017941 */ /* 0x000fea0003800000 */
.L_x_2767:
[----:B------:R-:W-:Y:S05]  /*2f5a0*/  BRA `(.L_x_2769) ;  /* 0xfffffe20008c7947 */ /* 0x000fea000383ffff */
.L_x_2495:
        /* <DEDUP_REMOVED lines=8> */
.L_x_2771:
[----:B------:R-:W-:Y:S05]  /*2f630*/  BSYNC B1 ;  /* 0x0000000000017941 */ /* 0x000fea0003800000 */
.L_x_2770:
[----:B------:R-:W-:Y:S05]  /*2f640*/  BRA `(.L_x_2772) ;  /* 0xfffffe2000747947 */ /* 0x000fea000383ffff */
.L_x_2497:
[----:B0-----:R0:W1:Y:S02]  /*2f650*/  SYNCS.PHASECHK.TRANS64.TRYWAIT P4, [R16+URZ+0x38800], R9 ;  /* 0x03880009100075a7 */ /* 0x001064000808017f */
[----:B-1----:R-:W-:Y:S05]  /*2f660*/  @!P4 NANOSLEEP.SYNCS 0x989680 ;  /* 0x009896800000c95d */ /* 0x002fea0003900000 */
[----:B------:R-:W1:Y:S02]  /*2f670*/  @!P4 SYNCS.PHASECHK.TRANS64 P4, [R16+URZ+0x38800], R9 ;  /* 0x038800091000c5a7 */ /* 0x000e64000808007f */
[----:B-1----:R-:W-:Y:S05]  /*2f680*/  @!P4 BRA `(.L_x_2497) ;  /* 0xfffffffc00f0c947 */ /* 0x002fea000383ffff */
[----:B------:R-:W-:Y:S05]  /*2f690*/  BRA `(.L_x_2773) ;  /* 0xfffffe2000f47947 */ /* 0x000fea000383ffff */
.L_x_2515:
[----:B-1----:R1:W2:Y:S02]  /*2f6a0*/  SYNCS.PHASECHK.TRANS64.TRYWAIT P2, [R0+URZ+0x38830], R3 ;  /* 0x03883003000075a7 */ /* 0x0022a4000804017f */
[----:B--2---:R-:W-:Y:S05]  /*2f6b0*/  @!P2 NANOSLEEP.SYNCS 0x989680 ;  /* 0x009896800000a95d */ /* 0x004fea0003900000 */
[----:B------:R-:W2:Y:S02]  /*2f6c0*/  @!P2 SYNCS.PHASECHK.TRANS64 P2, [R0+URZ+0x38830], R3 ;  /* 0x038830030000a5a7 */ /* 0x000ea4000804007f */
[----:B--2---:R-:W-:Y:S05]  /*2f6d0*/  @!P2 BRA `(.L_x_2515) ;  /* 0xfffffffc00f0a947 */ /* 0x004fea000383ffff */
[----:B------:R-:W-:Y:S05]  /*2f6e0*/  BRA `(.L_x_2514) ;  /* 0xfffffe5c00747947 */ /* 0x000fea000383ffff */
.L_x_2522:
[----:B-1----:R1:W2:Y:S02]  /*2f6f0*/  SYNCS.PHASECHK.TRANS64.TRYWAIT P2, [R11+URZ+0x38830], R4 ;  /* 0x038830040b0075a7 */ /* 0x0022a4000804017f */
[----:B--2---:R-:W-:Y:S05]  /*2f700*/  @!P2 NANOSLEEP.SYNCS 0x989680 ;  /* 0x009896800000a95d */ /* 0x004fea0003900000 */
[----:B------:R-:W2:Y:S02]  /*2f710*/  @!P2 SYNCS.PHASECHK.TRANS64 P2, [R11+URZ+0x38830], R4 ;  /* 0x038830040b00a5a7 */ /* 0x000ea4000804007f */
[----:B--2---:R-:W-:Y:S05]  /*2f720*/  @!P2 BRA `(.L_x_2522) ;  /* 0xfffffffc00f0a947 */ /* 0x004fea000383ffff */
[----:B------:R-:W-:Y:S05]  /*2f730*/  BRA `(.L_x_2521) ;  /* 0xfffffeac00707947 */ /* 0x000fea000383ffff */
.L_x_2527:
[----:B-1----:R1:W2:Y:S02]  /*2f740*/  SYNCS.PHASECHK.TRANS64.TRYWAIT P2, [R9+URZ+0x38850], R0 ;  /* 0x03885000090075a7 */ /* 0x0022a4000804017f */
[----:B--2---:R-:W-:Y:S05]  /*2f750*/  @!P2 NANOSLEEP.SYNCS 0x989680 ;  /* 0x009896800000a95d */ /* 0x004fea0003900000 */
[----:B------:R-:W2:Y:S02]  /*2f760*/  @!P2 SYNCS.PHASECHK.TRANS64 P2, [R9+URZ+0x38850], R0 ;  /* 0x038850000900a5a7 */ /* 0x000ea4000804007f */
[----:B--2---:R-:W-:Y:S05]  /*2f770*/  @!P2 BRA `(.L_x_2527) ;  /* 0xfffffffc00f0a947 */ /* 0x004fea000383ffff */
[----:B------:R-:W-:Y:S05]  /*2f780*/  BRA `(.L_x_2526) ;  /* 0xfffffee4002c7947 */ /* 0x000fea000383ffff */
.L_x_2535:
[----:B-1----:R1:W2:Y:S02]  /*2f790*/  SYNCS.PHASECHK.TRANS64.TRYWAIT P2, [R4+URZ+0x38830], R5 ;  /* 0x03883005040075a7 */ /* 0x0022a4000804017f */
[----:B--2---:R-:W-:Y:S05]  /*2f7a0*/  @!P2 NANOSLEEP.SYNCS 0x989680 ;  /* 0x009896800000a95d */ /* 0x004fea0003900000 */
[----:B------:R-:W2:Y:S02]  /*2f7b0*/  @!P2 SYNCS.PHASECHK.TRANS64 P2, [R4+URZ+0x38830], R5 ;  /* 0x038830050400a5a7 */ /* 0x000ea4000804007f */
[----:B--2---:R-:W-:Y:S05]  /*2f7c0*/  @!P2 BRA `(.L_x_2535) ;  /* 0xfffffffc00f0a947 */ /* 0x004fea000383ffff */
[----:B------:R-:W-:Y:S05]  /*2f7d0*/  BRA `(.L_x_2534) ;  /* 0xfffffef800f07947 */ /* 0x000fea000383ffff */
.L_x_2540:
[----:B-1----:R1:W2:Y:S02]  /*2f7e0*/  SYNCS.PHASECHK.TRANS64.TRYWAIT P2, [R9+URZ+0x38850], R0 ;  /* 0x03885000090075a7 */ /* 0x0022a4000804017f */
[----:B--2---:R-:W-:Y:S05]  /*2f7f0*/  @!P2 NANOSLEEP.SYNCS 0x989680 ;  /* 0x009896800000a95d */ /* 0x004fea0003900000 */
[----:B------:R-:W2:Y:S02]  /*2f800*/  @!P2 SYNCS.PHASECHK.TRANS64 P2, [R9+URZ+0x38850], R0 ;  /* 0x038850000900a5a7 */ /* 0x000ea4000804007f */
[----:B--2---:R-:W-:Y:S05]  /*2f810*/  @!P2 BRA `(.L_x_2540) ;  /* 0xfffffffc00f0a947 */ /* 0x004fea000383ffff */
[----:B------:R-:W-:Y:S05]  /*2f820*/  BRA `(.L_x_2539) ;  /* 0xffffff3000ac7947 */ /* 0x000fea000383ffff */
.L_x_2546:
[----:B-1----:R1:W2:Y:S02]  /*2f830*/  SYNCS.PHASECHK.TRANS64.TRYWAIT P0, [R0+URZ+0x38850], R7 ;  /* 0x03885007000075a7 */ /* 0x0022a4000800017f */
[----:B--2---:R-:W-:Y:S05]  /*2f840*/  @!P0 NANOSLEEP.SYNCS 0x989680 ;  /* 0x009896800000895d */ /* 0x004fea0003900000 */
[----:B------:R-:W2:Y:S02]  /*2f850*/  @!P0 SYNCS.PHASECHK.TRANS64 P0, [R0+URZ+0x38850], R7 ;  /* 0x03885007000085a7 */ /* 0x000ea4000800007f */
[----:B--2---:R-:W-:Y:S05]  /*2f860*/  @!P0 BRA `(.L_x_2546) ;  /* 0xfffffffc00f08947 */ /* 0x004fea000383ffff */
[----:B------:R-:W-:Y:S05]  /*2f870*/  BRA `(.L_x_2545) ;  /* 0xffffff4800d07947 */ /* 0x000fea000383ffff */
.L_x_2580:
        /* <DEDUP_REMOVED lines=11> */
.L_x_2775:
[----:B------:R-:W-:Y:S05]  /*2f930*/  BSYNC B1 ;  /* 0x0000000000017941 */ /* 0x000fea0003800000 */
.L_x_2774:
[----:B------:R-:W-:Y:S05]  /*2f940*/  BRA `(.L_x_2776) ;  /* 0xffffff9400107947 */ /* 0x000fea000383ffff */
.L_x_2581:
[----:B------:R-:W-:Y:S01]  /*2f950*/  BSSY B1, `(.L_x_2777) ;  /* 0x0000006000017945 */ /* 0x000fe20003800000 */
[----:B------:R-:W-:-:S07]  /*2f960*/  IMAD.MOV.U32 R15, RZ, RZ, -0x1 ;  /* 0xffffffffff0f7424 */ /* 0x000fce00078e00ff */
[----:B------:R-:W-:Y:S05]  /*2f970*/  WARPSYNC.COLLECTIVE R15, `(.L_x_2778) ;  /* 0x000000000f0c7348 */ /* 0x000fea0003c00000 */
[----:B------:R-:W-:Y:S02]  /*2f980*/  ELECT P6, UR62, PT ;  /* 0x00000000003e782f */ /* 0x000fe400038c0000 */
[----:B------:R-:W-:Y:S01]  /*2f990*/  MOV R14, UR62 ;  /* 0x0000003e000e7c02 */ /* 0x000fe20008000f00 */
[----:B------:R-:W-:Y:S10]  /*2f9a0*/  ENDCOLLECTIVE ;  /* 0x000000000000791b */ /* 0x000ff40003800000 */
.L_x_2778:
[----:B------:R-:W-:Y:S05]  /*2f9b0*/  BSYNC B1 ;  /* 0x0000000000017941 */ /* 0x000fea0003800000 */
.L_x_2777:
[----:B------:R-:W-:Y:S05]  /*2f9c0*/  BRA `(.L_x_2779) ;  /* 0xffffff9000fc7947 */ /* 0x000fea000383ffff */
.L_x_2583:
[----:B0-----:R0:W1:Y:S02]  /*2f9d0*/  SYNCS.PHASECHK.TRANS64.TRYWAIT P0, [R9+URZ+0x38820], R5 ;  /* 0x03882005090075a7 */ /* 0x001064000800017f */
[----:B-1----:R-:W-:Y:S05]  /*2f9e0*/  @!P0 NANOSLEEP.SYNCS 0x989680 ;  /* 0x009896800000895d */ /* 0x002fea0003900000 */
[----:B------:R-:W1:Y:S02]  /*2f9f0*/  @!P0 SYNCS.PHASECHK.TRANS64 P0, [R9+URZ+0x38820], R5 ;  /* 0x03882005090085a7 */ /* 0x000e64000800007f */
[----:B-1----:R-:W-:Y:S05]  /*2fa00*/  @!P0 BRA `(.L_x_2583) ;  /* 0xfffffffc00f08947 */ /* 0x002fea000383ffff */
[----:B------:R-:W-:Y:S05]  /*2fa10*/  BRA `(.L_x_2780) ;  /* 0xffffff9400187947 */ /* 0x000fea000383ffff */
.L_x_2586:
[----:B0-----:R0:W1:Y:S02]  /*2fa20*/  SYNCS.PHASECHK.TRANS64.TRYWAIT P0, [R5+URZ+0x388a0], R8 ;  /* 0x0388a008050075a7 */ /* 0x001064000800017f */
[----:B-1----:R-:W-:Y:S05]  /*2fa30*/  @!P0 NANOSLEEP.SYNCS 0x989680 ;  /* 0x009896800000895d */ /* 0x002fea0003900000 */
[----:B------:R-:W1:Y:S02]  /*2fa40*/  @!P0 SYNCS.PHASECHK.TRANS64 P0, [R5+URZ+0x388a0], R8 ;  /* 0x0388a008050085a7 */ /* 0x000e64000800007f */
[----:B-1----:R-:W-:Y:S05]  /*2fa50*/  @!P0 BRA `(.L_x_2586) ;  /* 0xfffffffc00f08947 */ /* 0x002fea000383ffff */
[----:B------:R-:W-:Y:S05]  /*2fa60*/  BRA `(.L_x_2781) ;  /* 0xffffff9400287947 */ /* 0x000fea000383ffff */
.L_x_2588:
[----:B-1----:R1:W2:Y:S02]  /*2fa70*/  SYNCS.PHASECHK.TRANS64.TRYWAIT P0, [R5+URZ+0x388c0], R8 ;  /* 0x0388c008050075a7 */ /* 0x0022a4000800017f */
[----:B--2---:R-:W-:Y:S05]  /*2fa80*/  @!P0 NANOSLEEP.SYNCS 0x989680 ;  /* 0x009896800000895d */ /* 0x004fea0003900000 */
[----:B------:R-:W2:Y:S02]  /*2fa90*/  @!P0 SYNCS.PHASECHK.TRANS64 P0, [R5+URZ+0x388c0], R8 ;  /* 0x0388c008050085a7 */ /* 0x000ea4000800007f */
[----:B--2---:R-:W-:Y:S05]  /*2faa0*/  @!P0 BRA `(.L_x_2588) ;  /* 0xfffffffc00f08947 */ /* 0x004fea000383ffff */
[----:B------:R-:W-:Y:S05]  /*2fab0*/  BRA `(.L_x_2782) ;  /* 0xffffff9400c87947 */ /* 0x000fea000383ffff */
.L_x_2592:
[----:B0-----:R0:W1:Y:S02]  /*2fac0*/  SYNCS.PHASECHK.TRANS64.TRYWAIT P0, [R6+URZ+0x388a0], R7 ;  /* 0x0388a007060075a7 */ /* 0x001064000800017f */
[----:B-1----:R-:W-:Y:S05]  /*2fad0*/  @!P0 NANOSLEEP.SYNCS 0x989680 ;  /* 0x009896800000895d */ /* 0x002fea0003900000 */
[----:B------:R-:W1:Y:S02]  /*2fae0*/  @!P0 SYNCS.PHASECHK.TRANS64 P0, [R6+URZ+0x388a0], R7 ;  /* 0x0388a007060085a7 */ /* 0x000e64000800007f */
[----:B-1----:R-:W-:Y:S05]  /*2faf0*/  @!P0 BRA `(.L_x_2592) ;  /* 0xfffffffc00f08947 */ /* 0x002fea000383ffff */
[----:B------:R-:W-:Y:S05]  /*2fb00*/  BRA `(.L_x_2783) ;  /* 0xffffff9800b07947 */ /* 0x000fea000383ffff */
.L_x_2594:
[----:B-1----:R1:W2:Y:S02]  /*2fb10*/  SYNCS.PHASECHK.TRANS64.TRYWAIT P1, [R6+URZ+0x388c0], R7 ;  /* 0x0388c007060075a7 */ /* 0x0022a4000802017f */
[----:B--2---:R-:W-:Y:S05]  /*2fb20*/  @!P1 NANOSLEEP.SYNCS 0x989680 ;  /* 0x009896800000995d */ /* 0x004fea0003900000 */
[----:B------:R-:W2:Y:S02]  /*2fb30*/  @!P1 SYNCS.PHASECHK.TRANS64 P1, [R6+URZ+0x388c0], R7 ;  /* 0x0388c007060095a7 */ /* 0x000ea4000802007f */
[----:B--2---:R-:W-:Y:S05]  /*2fb40*/  @!P1 BRA `(.L_x_2594) ;  /* 0xfffffffc00f09947 */ /* 0x004fea000383ffff */
[----:B------:R-:W-:Y:S05]  /*2fb50*/  BRA `(.L_x_2784) ;  /* 0xffffff9c00487947 */ /* 0x000fea000383ffff */
.L_x_2607:
        /* <DEDUP_REMOVED lines=11> */
.L_x_2786:
[----:B------:R-:W-:Y:S05]  /*2fc10*/  BSYNC B0 ;  /* 0x0000000000007941 */ /* 0x000fea0003800000 */
.L_x_2785:
[----:B------:R-:W-:Y:S05]  /*2fc20*/  BRA `(.L_x_2787) ;  /* 0xffffffa800a87947 */ /* 0x000fea000383ffff */
.L_x_2608:
[----:B------:R-:W-:Y:S01]  /*2fc30*/  BSSY B0, `(.L_x_2788) ;  /* 0x0000006000007945 */ /* 0x000fe20003800000 */
[----:B------:R-:W-:-:S07]  /*2fc40*/  IMAD.MOV.U32 R15, RZ, RZ, -0x1 ;  /* 0xffffffffff0f7424 */ /* 0x000fce00078e00ff */
[----:B------:R-:W-:Y:S05]  /*2fc50*/  WARPSYNC.COLLECTIVE R15, `(.L_x_2789) ;  /* 0x000000000f0c7348 */ /* 0x000fea0003c00000 */
[----:B------:R-:W-:Y:S02]  /*2fc60*/  ELECT P6, UR62, PT ;  /* 0x00000000003e782f */ /* 0x000fe400038c0000 */
[----:B------:R-:W-:Y:S01]  /*2fc70*/  MOV R14, UR62 ;  /* 0x0000003e000e7c02 */ /* 0x000fe20008000f00 */
[----:B------:R-:W-:Y:S10]  /*2fc80*/  ENDCOLLECTIVE ;  /* 0x000000000000791b */ /* 0x000ff40003800000 */
.L_x_2789:
[----:B------:R-:W-:Y:S05]  /*2fc90*/  BSYNC B0 ;  /* 0x0000000000007941 */ /* 0x000fea0003800000 */
.L_x_2788:
[----:B------:R-:W-:Y:S05]  /*2fca0*/  BRA `(.L_x_2790) ;  /* 0xffffffa800987947 */ /* 0x000fea000383ffff */
.L_x_2611:
[----:B0-----:R0:W1:Y:S02]  /*2fcb0*/  SYNCS.PHASECHK.TRANS64.TRYWAIT P0, [R7+URZ+0x38840], R10 ;  /* 0x0388400a070075a7 */ /* 0x001064000800017f */
[----:B-1----:R-:W-:Y:S05]  /*2fcc0*/  @!P0 NANOSLEEP.SYNCS 0x989680 ;  /* 0x009896800000895d */ /* 0x002fea0003900000 */
[----:B------:R-:W1:Y:S02]  /*2fcd0*/  @!P0 SYNCS.PHASECHK.TRANS64 P0, [R7+URZ+0x38840], R10 ;  /* 0x0388400a070085a7 */ /* 0x000e64000800007f */
[----:B-1----:R-:W-:Y:S05]  /*2fce0*/  @!P0 BRA `(.L_x_2611) ;  /* 0xfffffffc00f08947 */ /* 0x002fea000383ffff */
[----:B------:R-:W-:Y:S05]  /*2fcf0*/  BRA `(.L_x_2791) ;  /* 0xffffffa800fc7947 */ /* 0x000fea000383ffff */
.L_x_2614:
        /* <DEDUP_REMOVED lines=8> */
.L_x_2622:
[----:B0-----:R0:W1:Y:S02]  /*2fd80*/  SYNCS.PHASECHK.TRANS64.TRYWAIT P0, [R7+URZ+0x38840], R8 ;  /* 0x03884008070075a7 */ /* 0x001064000800017f */
[----:B-1----:R-:W-:Y:S05]  /*2fd90*/  @!P0 NANOSLEEP.SYNCS 0x989680 ;  /* 0x009896800000895d */ /* 0x002fea0003900000 */
[----:B------:R-:W1:Y:S02]  /*2fda0*/  @!P0 SYNCS.PHASECHK.TRANS64 P0, [R7+URZ+0x38840], R8 ;  /* 0x03884008070085a7 */ /* 0x000e64000800007f */
[----:B-1----:R-:W-:Y:S05]  /*2fdb0*/  @!P0 BRA `(.L_x_2622) ;  /* 0xfffffffc00f08947 */ /* 0x002fea000383ffff */
[----:B------:R-:W-:Y:S05]  /*2fdc0*/  BRA `(.L_x_2793) ;  /* 0xffffffb400287947 */ /* 0x000fea000383ffff */
.L_x_2624:
[----:B0-----:R0:W1:Y:S02]  /*2fdd0*/  SYNCS.PHASECHK.TRANS64.TRYWAIT P0, [R8+URZ+0x60], R7 ;  /* 0x00006007080075a7 */ /* 0x001064000800017f */
[----:B-1----:R-:W-:Y:S05]  /*2fde0*/  @!P0 NANOSLEEP.SYNCS 0x989680 ;  /* 0x009896800000895d */ /* 0x002fea0003900000 */
[----:B------:R-:W1:Y:S02]  /*2fdf0*/  @!P0 SYNCS.PHASECHK.TRANS64 P0, [R8+URZ+0x60], R7 ;  /* 0x00006007080085a7 */ /* 0x000e64000800007f */
[----:B-1----:R-:W-:Y:S05]  /*2fe00*/  @!P0 BRA `(.L_x_2624) ;  /* 0xfffffffc00f08947 */ /* 0x002fea000383ffff */
[----:B------:R-:W-:Y:S05]  /*2fe10*/  BRA `(.L_x_2794) ;  /* 0xffffffb400e87947 */ /* 0x000fea000383ffff */
.L_x_2629:
[----:B-1----:R1:W2:Y:S02]  /*2fe20*/  SYNCS.PHASECHK.TRANS64.TRYWAIT P0, [R2+URZ+0x38840], R3 ;  /* 0x03884003020075a7 */ /* 0x0022a4000800017f */
[----:B--2---:R-:W-:Y:S05]  /*2fe30*/  @!P0 NANOSLEEP.SYNCS 0x989680 ;  /* 0x009896800000895d */ /* 0x004fea0003900000 */
[----:B------:R-:W2:Y:S02]  /*2fe40*/  @!P0 SYNCS.PHASECHK.TRANS64 P0, [R2+URZ+0x38840], R3 ;  /* 0x03884003020085a7 */ /* 0x000ea4000800007f */
[----:B--2---:R-:W-:Y:S05]  /*2fe50*/  @!P0 BRA `(.L_x_2629) ;  /* 0xfffffffc00f08947 */ /* 0x004fea000383ffff */
[----:B------:R-:W-:Y:S05]  /*2fe60*/  BRA `(.L_x_2795) ;  /* 0xffffffbc006c7947 */ /* 0x000fea000383ffff */
.L_x_2631:
[----:B0-----:R0:W1:Y:S02]  /*2fe70*/  SYNCS.PHASECHK.TRANS64.TRYWAIT P1, [R3+URZ+0x60], R2 ;  /* 0x00006002030075a7 */ /* 0x001064000802017f */
[----:B-1----:R-:W-:Y:S05]  /*2fe80*/  @!P1 NANOSLEEP.SYNCS 0x989680 ;  /* 0x009896800000995d */ /* 0x002fea0003900000 */
[----:B------:R-:W1:Y:S02]  /*2fe90*/  @!P1 SYNCS.PHASECHK.TRANS64 P1, [R3+URZ+0x60], R2 ;  /* 0x00006002030095a7 */ /* 0x000e64000802007f */
[----:B-1----:R-:W-:Y:S05]  /*2fea0*/  @!P1 BRA `(.L_x_2631) ;  /* 0xfffffffc00f09947 */ /* 0x002fea000383ffff */
[----:B------:R-:W-:Y:S05]  /*2feb0*/  BRA `(.L_x_2796) ;  /* 0xffffffc0002c7947 */ /* 0x000fea000383ffff */
.L_x_2636:
[----:B--2---:R2:W3:Y:S02]  /*2fec0*/  SYNCS.PHASECHK.TRANS64.TRYWAIT P0, [R2+URZ+0x38840], R3 ;  /* 0x03884003020075a7 */ /* 0x0044e4000800017f */
[----:B---3--:R-:W-:Y:S05]  /*2fed0*/  @!P0 NANOSLEEP.SYNCS 0x989680 ;  /* 0x009896800000895d */ /* 0x008fea0003900000 */
[----:B------:R-:W3:Y:S02]  /*2fee0*/  @!P0 SYNCS.PHASECHK.TRANS64 P0, [R2+URZ+0x38840], R3 ;  /* 0x03884003020085a7 */ /* 0x000ee4000800007f */
[----:B---3--:R-:W-:Y:S05]  /*2fef0*/  @!P0 BRA `(.L_x_2636) ;  /* 0xfffffffc00f08947 */ /* 0x008fea000383ffff */
[----:B------:R-:W-:Y:S05]  /*2ff00*/  BRA `(.L_x_2797) ;  /* 0xffffffc400707947 */ /* 0x000fea000383ffff */
.L_x_2638:
[----:B0-----:R0:W1:Y:S02]  /*2ff10*/  SYNCS.PHASECHK.TRANS64.TRYWAIT P1, [R2+URZ+0x60], R9 ;  /* 0x00006009020075a7 */ /* 0x001064000802017f */
[----:B-1----:R-:W-:Y:S05]  /*2ff20*/  @!P1 NANOSLEEP.SYNCS 0x989680 ;  /* 0x009896800000995d */ /* 0x002fea0003900000 */
[----:B------:R-:W1:Y:S02]  /*2ff30*/  @!P1 SYNCS.PHASECHK.TRANS64 P1, [R2+URZ+0x60], R9 ;  /* 0x00006009020095a7 */ /* 0x000e64000802007f */
[----:B-1----:R-:W-:Y:S05]  /*2ff40*/  @!P1 BRA `(.L_x_2638) ;  /* 0xfffffffc00f09947 */ /* 0x002fea000383ffff */
[----:B------:R-:W-:Y:S05]  /*2ff50*/  BRA `(.L_x_2798) ;  /* 0xffffffc800307947 */ /* 0x000fea000383ffff */
.L_x_2645:
[----:B-1----:R1:W2:Y:S02]  /*2ff60*/  SYNCS.PHASECHK.TRANS64.TRYWAIT P0, [R3+URZ+0x38860], R0 ;  /* 0x03886000030075a7 */ /* 0x0022a4000800017f */
[----:B--2---:R-:W-:Y:S05]  /*2ff70*/  @!P0 NANOSLEEP.SYNCS 0x989680 ;  /* 0x009896800000895d */ /* 0x004fea0003900000 */
[----:B------:R-:W2:Y:S02]  /*2ff80*/  @!P0 SYNCS.PHASECHK.TRANS64 P0, [R3+URZ+0x38860], R0 ;  /* 0x03886000030085a7 */ /* 0x000ea4000800007f */
[----:B--2---:R-:W-:Y:S05]  /*2ff90*/  @!P0 BRA `(.L_x_2645) ;  /* 0xfffffffc00f08947 */ /* 0x004fea000383ffff */
[----:B------:R-:W-:Y:S05]  /*2ffa0*/  BRA `(.L_x_2799) ;  /* 0xffffffcc005c7947 */ /* 0x000fea000383ffff */
.L_x_2647:
[----:B------:R-:W-:Y:S01]  /*2ffb0*/  BSSY B0, `(.L_x_2800) ;  /* 0x0000008000007945 */ /* 0x000fe20003800000 */
[----:B------:R-:W-:Y:S02]  /*2ffc0*/  IMAD.MOV.U32 R13, RZ, RZ, R16 ;  /* 0x000000ffff0d7224 */ /* 0x000fe400078e0010 */
[----:B------:R-:W-:Y:S02]  /*2ffd0*/  IMAD.MOV.U32 R12, RZ, RZ, RZ ;  /* 0x000000ffff0c7224 */ /* 0x000fe400078e00ff */
[----:B------:R-:W-:Y:S02]  /*2ffe0*/  IMAD.MOV.U32 R11, RZ, RZ, 0x1f ;  /* 0x0000001fff0b7424 */ /* 0x000fe400078e00ff */
[----:B0-----:R-:W-:-:S07]  /*2fff0*/  IMAD.MOV.U32 R15, RZ, RZ, -0x1 ;  /* 0xffffffffff0f7424 */ /* 0x001fce00078e00ff */
[----:B-1----:R-:W-:Y:S05]  /*30000*/  WARPSYNC.COLLECTIVE R15, `(.L_x_2801) ;  /* 0x000000000f087348 */ /* 0x002fea0003c00000 */
[----:B------:R0:W2:Y:S02]  /*30010*/  SHFL.IDX P6, R14, R13, R12, R11 ;  /* 0x0000000c0d0e7389 */ /* 0x0000a400000c000b */
[----:B012---:R-:W-:Y:S01]  /*30020*/  ENDCOLLECTIVE ;  /* 0x000000000000791b */ /* 0x007fe20003800000 */
.L_x_2801:
[----:B------:R-:W-:Y:S05]  /*30030*/  BSYNC B0 ;  /* 0x0000000000007941 */ /* 0x000fea0003800000 */
.L_x_2800:
        /* <DEDUP_REMOVED lines=8> */
.L_x_2802:
[----:B------:R-:W-:Y:S01]  /*300c0*/  IMAD.MOV.U32 R16, RZ, RZ, R14 ;  /* 0x000000ffff107224 */ /* 0x000fe200078e000e */
[----:B------:R-:W-:Y:S06]  /*300d0*/  BRA `(.L_x_2803) ;  /* 0xffffffd0000c7947 */ /* 0x000fec000383ffff */
.L_x_2650:
        /* <DEDUP_REMOVED lines=8> */
.L_x_2805:
[----:B------:R-:W-:Y:S05]  /*30160*/  BSYNC B0 ;  /* 0x0000000000007941 */ /* 0x000fea0003800000 */
.L_x_2804:
        /* <DEDUP_REMOVED lines=10> */
.L_x_2806:
        /* <DEDUP_REMOVED lines=8> */
.L_x_2807:
        /* <DEDUP_REMOVED lines=8> */
.L_x_2808:
        /* <DEDUP_REMOVED lines=8> */
.L_x_2809:
        /* <DEDUP_REMOVED lines=8> */
.L_x_2810:
[----:B------:R-:W-:Y:S05]  /*30410*/  BRA `(.L_x_2811) ;  /* 0xffffffcc00d07947 */ /* 0x000fea000383ffff */
.L_x_2655:
        /* <DEDUP_REMOVED lines=8> */
.L_x_2813:
[----:B------:R-:W-:Y:S05]  /*304a0*/  BSYNC B0 ;  /* 0x0000000000007941 */ /* 0x000fea0003800000 */
.L_x_2812:
        /* <DEDUP_REMOVED lines=10> */
.L_x_2814:
        /* <DEDUP_REMOVED lines=8> */
.L_x_2815:
        /* <DEDUP_REMOVED lines=8> */
.L_x_2816:
        /* <DEDUP_REMOVED lines=8> */
.L_x_2817:
        /* <DEDUP_REMOVED lines=8> */
.L_x_2818:
[----:B------:R-:W-:Y:S05]  /*30750*/  BRA `(.L_x_2819) ;  /* 0xffffffcc00b47947 */ /* 0x000fea000383ffff */
.L_x_2657:
[----:B------:R-:W-:Y:S01]  /*30760*/  BSSY B0, `(.L_x_2820) ;  /* 0x0000006000007945 */ /* 0x000fe20003800000 */
[----:B------:R-:W-:Y:S01]  /*30770*/  PLOP3.LUT P6, PT, P6, PT, PT, 0x8, 0x0 ;  /* 0x000000000000781c */ /* 0x000fe200037ce170 */
[----:B------:R-:W-:-:S12]  /*30780*/  IMAD.MOV.U32 R15, RZ, RZ, -0x1 ;  /* 0xffffffffff0f7424 */ /* 0x000fd800078e00ff */
[----:B0-----:R-:W-:Y:S05]  /*30790*/  WARPSYNC.COLLECTIVE R15, `(.L_x_2821) ;  /* 0x000000000f087348 */ /* 0x001fea0003c00000 */
[----:B------:R-:W-:Y:S01]  /*307a0*/  VOTE.ANY R14, PT, P6 ;  /* 0x00000000000e7806 */ /* 0x000fe200030e0100 */
[----:B0-----:R-:W-:Y:S06]  /*307b0*/  ENDCOLLECTIVE ;  /* 0x000000000000791b */ /* 0x001fec0003800000 */
.L_x_2821:
[----:B------:R-:W-:Y:S05]  /*307c0*/  BSYNC B0 ;  /* 0x0000000000007941 */ /* 0x000fea0003800000 */
.L_x_2820:
        /* <DEDUP_REMOVED lines=9> */
.L_x_2822:
[----:B------:R-:W-:Y:S01]  /*30860*/  IMAD.MOV.U32 R17, RZ, RZ, R14 ;  /* 0x000000ffff117224 */ /* 0x000fe200078e000e */
[----:B------:R-:W-:Y:S06]  /*30870*/  BRA `(.L_x_2823) ;  /* 0xffffffcc00a47947 */ /* 0x000fec000383ffff */
.L_x_2659:
[----:B------:R-:W-:Y:S01]  /*30880*/  BSSY B0, `(.L_x_2824) ;  /* 0x0000007000007945 */ /* 0x000fe20003800000 */
[----:B------:R-:W-:Y:S02]  /*30890*/  IMAD.MOV.U32 R13, RZ, RZ, R2 ;  /* 0x000000ffff0d7224 */ /* 0x000fe400078e0002 */
[----:B------:R-:W-:Y:S02]  /*308a0*/  IMAD.MOV.U32 R11, RZ, RZ, 0x1f ;  /* 0x0000001fff0b7424 */ /* 0x000fe400078e00ff */
[----:B------:R-:W-:-:S07]  /*308b0*/  IMAD.MOV.U32 R15, RZ, RZ, -0x1 ;  /* 0xffffffffff0f7424 */ /* 0x000fce00078e00ff */
[----:B012---:R-:W-:Y:S05]  /*308c0*/  WARPSYNC.COLLECTIVE R15, `(.L_x_2825) ;  /* 0x000000000f087348 */ /* 0x007fea0003c00000 */
[----:B------:R3:W4:Y:S02]  /*308d0*/  SHFL.IDX P6, R14, R13, R12, R11 ;  /* 0x0000000c0d0e7389 */ /* 0x00072400000c000b */
[----:B01234-:R-:W-:Y:S01]  /*308e0*/  ENDCOLLECTIVE ;  /* 0x000000000000791b */ /* 0x01ffe20003800000 */
.L_x_2825:
[----:B------:R-:W-:Y:S05]  /*308f0*/  BSYNC B0 ;  /* 0x0000000000007941 */ /* 0x000fea0003800000 */
.L_x_2824:
[----:B------:R-:W-:Y:S01]  /*30900*/  IMAD.MOV.U32 R8, RZ, RZ, R14 ;  /* 0x000000ffff087224 */ /* 0x000fe200078e000e */
[----:B------:R-:W-:Y:S06]  /*30910*/  BRA `(.L_x_2658) ;  /* 0xffffffcc00987947 */ /* 0x000fec000383ffff */
.L_x_2663:
[----:B-1----:R1:W2:Y:S02]  /*30920*/  SYNCS.PHASECHK.TRANS64.TRYWAIT P0, [R0+URZ+0x38820], R3 ;  /* 0x03882003000075a7 */ /* 0x0022a4000800017f */
[----:B--2---:R-:W-:Y:S05]  /*30930*/  @!P0 NANOSLEEP.SYNCS 0x989680 ;  /* 0x009896800000895d */ /* 0x004fea0003900000 */
[----:B------:R-:W2:Y:S02]  /*30940*/  @!P0 SYNCS.PHASECHK.TRANS64 P0, [R0+URZ+0x38820], R3 ;  /* 0x03882003000085a7 */ /* 0x000ea4000800007f */
[----:B--2---:R-:W-:Y:S05]  /*30950*/  @!P0 BRA `(.L_x_2663) ;  /* 0xfffffffc00f08947 */ /* 0x004fea000383ffff */
[----:B------:R-:W-:Y:S05]  /*30960*/  BRA `(.L_x_2826) ;  /* 0xffffffd4000c7947 */ /* 0x000fea000383ffff */
.L_x_2664:
        /* <DEDUP_REMOVED lines=11> */
.L_x_2828:
[----:B------:R-:W-:Y:S05]  /*30a20*/  BSYNC B0 ;  /* 0x0000000000007941 */ /* 0x000fea0003800000 */
.L_x_2827:
[----:B------:R-:W-:Y:S05]  /*30a30*/  BRA `(.L_x_2829) ;  /* 0xffffffd000f47947 */ /* 0x000fea000383ffff */
.L_x_2665:
[----:B------:R-:W-:Y:S01]  /*30a40*/  BSSY B0, `(.L_x_2830) ;  /* 0x0000006000007945 */ /* 0x000fe20003800000 */
[----:B------:R-:W-:-:S07]  /*30a50*/  IMAD.MOV.U32 R15, RZ, RZ, -0x1 ;  /* 0xffffffffff0f7424 */ /* 0x000fce00078e00ff */
[----:B012---:R-:W-:Y:S05]  /*30a60*/  WARPSYNC.COLLECTIVE R15, `(.L_x_2831) ;  /* 0x000000000f0c7348 */ /* 0x007fea0003c00000 */
[----:B------:R-:W-:Y:S02]  /*30a70*/  ELECT P6, UR62, PT ;  /* 0x00000000003e782f */ /* 0x000fe400038c0000 */
[----:B------:R-:W-:Y:S01]  /*30a80*/  MOV R14, UR62 ;  /* 0x0000003e000e7c02 */ /* 0x000fe20008000f00 */
[----:B012---:R-:W-:Y:S10]  /*30a90*/  ENDCOLLECTIVE ;  /* 0x000000000000791b */ /* 0x007ff40003800000 */
.L_x_2831:
[----:B------:R-:W-:Y:S05]  /*30aa0*/  BSYNC B0 ;  /* 0x0000000000007941 */ /* 0x000fea0003800000 */
.L_x_2830:
[----:B------:R-:W-:Y:S05]  /*30ab0*/  BRA `(.L_x_2832) ;  /* 0xffffffd000e87947 */ /* 0x000fea000383ffff */
.L_x_2667:
[----:B-1----:R1:W2:Y:S02]  /*30ac0*/  SYNCS.PHASECHK.TRANS64.TRYWAIT P0, [R6+URZ], R5 ;  /* 0x00000005060075a7 */ /* 0x0022a4000800017f */
[----:B--2---:R-:W-:Y:S05]  /*30ad0*/  @!P0 NANOSLEEP.SYNCS 0x989680 ;  /* 0x009896800000895d */ /* 0x004fea0003900000 */
[----:B------:R-:W2:Y:S02]  /*30ae0*/  @!P0 SYNCS.PHASECHK.TRANS64 P0, [R6+URZ], R5 ;  /* 0x00000005060085a7 */ /* 0x000ea4000800007f */
[----:B--2---:R-:W-:Y:S05]  /*30af0*/  @!P0 BRA `(.L_x_2667) ;  /* 0xfffffffc00f08947 */ /* 0x004fea000383ffff */
[----:B------:R-:W-:Y:S05]  /*30b00*/  BRA `(.L_x_2833) ;  /* 0xffffffd4002c7947 */ /* 0x000fea000383ffff */
.L_x_2668:
[----:B--2---:R2:W3:Y:S02]  /*30b10*/  SYNCS.PHASECHK.TRANS64.TRYWAIT P0, [R7+URZ], R2 ;  /* 0x00000002070075a7 */ /* 0x0044e4000800017f */
[----:B---3--:R-:W-:Y:S05]  /*30b20*/  @!P0 NANOSLEEP.SYNCS 0x989680 ;  /* 0x009896800000895d */ /* 0x008fea0003900000 */
[----:B------:R-:W3:Y:S02]  /*30b30*/  @!P0 SYNCS.PHASECHK.TRANS64 P0, [R7+URZ], R2 ;  /* 0x00000002070085a7 */ /* 0x000ee4000800007f */
[----:B---3--:R-:W-:Y:S05]  /*30b40*/  @!P0 BRA `(.L_x_2668) ;  /* 0xfffffffc00f08947 */ /* 0x008fea000383ffff */
[----:B------:R-:W-:Y:S05]  /*30b50*/  BRA `(.L_x_2834) ;  /* 0xffffffd400207947 */ /* 0x000fea000383ffff */
.L_x_2670:
[----:B---3--:R3:W4:Y:S02]  /*30b60*/  SYNCS.PHASECHK.TRANS64.TRYWAIT P0, [R4+URZ], R5 ;  /* 0x00000005040075a7 */ /* 0x008724000800017f */
[----:B----4-:R-:W-:Y:S05]  /*30b70*/  @!P0 NANOSLEEP.SYNCS 0x989680 ;  /* 0x009896800000895d */ /* 0x010fea0003900000 */
[----:B------:R-:W4:Y:S02]  /*30b80*/  @!P0 SYNCS.PHASECHK.TRANS64 P0, [R4+URZ], R5 ;  /* 0x00000005040085a7 */ /* 0x000f24000800007f */
[----:B----4-:R-:W-:Y:S05]  /*30b90*/  @!P0 BRA `(.L_x_2670) ;  /* 0xfffffffc00f08947 */ /* 0x010fea000383ffff */
[----:B------:R-:W-:Y:S05]  /*30ba0*/  BRA `(.L_x_2835) ;  /* 0xffffffd400287947 */ /* 0x000fea000383ffff */
.L_x_2836:
        /* <DEDUP_REMOVED lines=13> */
.L_x_2846:


//--------------------- .nv.global.init           --------------------------
	.section	.nv.global.init,"aw",@progbits
.nv.global.init:
	.type		$str$23,@object
	.size		$str$23,($str$24 - $str$23)
$str$23:
        /*0000*/ 	.byte	0x28, 0x61, 0x64, 0x64, 0x72, 0x65, 0x73, 0x73, 0x20, 0x26, 0x20, 0x6d, 0x61, 0x73, 0x6b, 0x29
        /*0010*/ 	.byte	0x20, 0x3d, 0x3d, 0x20, 0x30, 0x00
	.type		$str$24,@object
	.size		$str$24,(__unnamed_9 - $str$24)
$str$24:
        /*0016*/ 	.byte	0x2f, 0x74, 0x6d, 0x70, 0x2f, 0x6f, 0x73, 0x73, 0x5f, 0x6b, 0x65, 0x72, 0x6e, 0x65, 0x6c, 0x73
        /*0026*/ 	.byte	0x5f, 0x73, 0x72, 0x63, 0x2f, 0x66, 0x6c, 0x61, 0x73, 0x68, 0x5f, 0x61, 0x74, 0x74, 0x65, 0x6e
        /*0036*/ 	.byte	0x74, 0x69, 0x6f, 0x6e, 0x2f, 0x63, 0x73, 0x72, 0x63, 0x2f, 0x63, 0x75, 0x74, 0x6c, 0x61, 0x73
        /*0046*/ 	.byte	0x73, 0x2f, 0x69, 0x6e, 0x63, 0x6c, 0x75, 0x64, 0x65, 0x2f, 0x63, 0x75, 0x74, 0x65, 0x2f, 0x70
        /*0056*/ 	.byte	0x6f, 0x69, 0x6e, 0x74, 0x65, 0x72, 0x5f, 0x66, 0x6c, 0x61, 0x67, 0x67, 0x65, 0x64, 0x2e, 0x68
        /*0066*/ 	.byte	0x70, 0x70, 0x00
	.type		__unnamed_9,@object
	.size		__unnamed_9,(__unnamed_5 - __unnamed_9)
__unnamed_9:
        /* <DEDUP_REMOVED lines=24> */
        /*01e9*/ 	.byte	0x00
	.type		__unnamed_5,@object
	.size		__unnamed_5,(__unnamed_4 - __unnamed_5)
__unnamed_5:
        /* <DEDUP_REMOVED lines=25> */
	.type		__unnamed_4,@object
	.size		__unnamed_4,(__unnamed_7 - __unnamed_4)
__unnamed_4:
        /* <DEDUP_REMOVED lines=25> */
	.type		__unnamed_7,@object
	.size		__unnamed_7,(__unnamed_8 - __unnamed_7)
__unnamed_7:
        /* <DEDUP_REMOVED lines=28> */
        /*06b2*/ 	.byte	0x3a, 0x43, 0x3c, 0x31, 0x36, 0x33, 0x38, 0x34, 0x3e, 0x3e, 0x3e, 0x3e, 0x3e, 0x5d, 0x00
	.type		__unnamed_8,@object
	.size		__unnamed_8,(__unnamed_3 - __unnamed_8)
__unnamed_8:
        /* <DEDUP_REMOVED lines=29> */
	.type		__unnamed_3,@object
	.size		__unnamed_3,(__unnamed_2 - __unnamed_3)
__unnamed_3:
        /* <DEDUP_REMOVED lines=29> */
	.type		__unnamed_2,@object
	.size		__unnamed_2,(__unnamed_6 - __unnamed_2)
__unnamed_2:
        /* <DEDUP_REMOVED lines=29> */
	.type		__unnamed_6,@object
	.size		__unnamed_6,(__unnamed_1 - __unnamed_6)
__unnamed_6:
        /* <DEDUP_REMOVED lines=30> */
	.type		__unnamed_1,@object
	.size		__unnamed_1,(.L_0 - __unnamed_1)
__unnamed_1:
        /* <DEDUP_REMOVED lines=29> */
        /*0fd1*/ 	.byte	0x5d, 0x00
.L_0:


//--------------------- .nv.shared._ZN7cutlass13device_kernelIN5flash11enable_sm90INS1_16FlashAttnFwdSm90INS1_25CollectiveMainloopFwdSm90ILi2EN4cute5tupleIJNS5_1CILi1EEES8_S8_EEENS6_IJNS7_ILi128EEENS7_ILi80EEENS7_ILi256EEEEEELi256ENS_10bfloat16_tEfNS_4arch4Sm90ELb0ELb0ELb0ELb0ELb0ELb0ELb0ELb1ELb1ELb0ELb0ELb0EEENS1_21CollectiveEpilogueFwdINS6_IJSA_SC_SB_EEES9_SE_SG_Li256ELb0ELb0ELb0ELb0EEENS1_29StaticPersistentTileSchedulerILb0EEEEEEEEEvNT_6ParamsE --------------------------
	.section	.nv.shared._ZN7cutlass13device_kernelIN5flash11enable_sm90INS1_16FlashAttnFwdSm90INS1_25CollectiveMainloopFwdSm90ILi2EN4cute5tupleIJNS5_1CILi1EEES8_S8_EEENS6_IJNS7_ILi128EEENS7_ILi80EEENS7_ILi256EEEEEELi256ENS_10bfloat16_tEfNS_4arch4Sm90ELb0ELb0ELb0ELb0ELb0ELb0ELb0ELb1ELb1ELb0ELb0ELb0EEENS1_21CollectiveEpilogueFwdINS6_IJSA_SC_SB_EEES9_SE_SG_Li256ELb0ELb0ELb0ELb0EEENS1_29StaticPersistentTileSchedulerILb0EEEEEEEEEvNT_6ParamsE,"aw",@nobits
	.sectionflags	@""
	.align	16
	.zero		1024


//--------------------- .nv.shared.reserved.0     --------------------------
	.section	.nv.shared.reserved.0,"aw",@nobits
	.weak		__nv_reservedSMEM_offset_0_alias
	.size		__nv_reservedSMEM_offset_0_alias, 0, 0
	.other		__nv_reservedSMEM_offset_0_alias,@"STO_CUDA_RESERVED_SHARED STV_DEFAULT"
__nv_reservedSMEM_offset_0_alias:
	.zero		0


//--------------------- .nv.global                --------------------------
	.section	.nv.global,"aw",@nobits
.nv.global:
	.type		_ZN66_INTERNAL_07c68af2_30_flash_fwd_hdim256_bf16_sm90_cu_0106449f_31934cute1_E,@object
	.size		_ZN66_INTERNAL_07c68af2_30_flash_fwd_hdim256_bf16_sm90_cu_0106449f_31934cute1_E,(_ZN66_INTERNAL_07c68af2_30_flash_fwd_hdim256_bf16_sm90_cu_0106449f_31934cuda3std3__45__cpo6cbeginE - _ZN66_INTERNAL_07c68af2_30_flash_fwd_hdim256_bf16_sm90_cu_0106449f_31934cute1_E)
_ZN66_INTERNAL_07c68af2_30_flash_fwd_hdim256_bf16_sm90_cu_0106449f_31934cute1_E:
	.zero		1
	.type		_ZN66_INTERNAL_07c68af2_30_flash_fwd_hdim256_bf16_sm90_cu_0106449f_31934cuda3std3__45__cpo6cbeginE,@object
	.size		_ZN66_INTERNAL_07c68af2_30_flash_fwd_hdim256_bf16_sm90_cu_0106449f_31934cuda3std3__45__cpo6cbeginE,(_ZN66_INTERNAL_07c68af2_30_flash_fwd_hdim256_bf16_sm90_cu_0106449f_31934cuda3std3__48in_placeE - _ZN66_INTERNAL_07c68af2_30_flash_fwd_hdim256_bf16_sm90_cu_0106449f_31934cuda3std3__45__cpo6cbeginE)
_ZN66_INTERNAL_07c68af2_30_flash_fwd_hdim256_bf16_sm90_cu_0106449f_31934cuda3std3__45__cpo6cbeginE:
	.zero		1
	.type		_ZN66_INTERNAL_07c68af2_30_flash_fwd_hdim256_bf16_sm90_cu_0106449f_31934cuda3std3__48in_placeE,@object
	.size		_ZN66_INTERNAL_07c68af2_30_flash_fwd_hdim256_bf16_sm90_cu_0106449f_31934cuda3std3__48in_placeE,(_ZN66_INTERNAL_07c68af2_30_flash_fwd_hdim256_bf16_sm90_cu_0106449f_31934cuda3std6ranges3__45__cpo9iter_moveE - _ZN66_INTERNAL_07c68af2_30_flash_fwd_hdim256_bf16_sm90_cu_0106449f_31934cuda3std3__48in_placeE)
_ZN66_INTERNAL_07c68af2_30_flash_fwd_hdim256_bf16_sm90_cu_0106449f_31934cuda3std3__48in_placeE:
	.zero		1
	.type		_ZN66_INTERNAL_07c68af2_30_flash_fwd_hdim256_bf16_sm90_cu_0106449f_31934cuda3std6ranges3__45__cpo9iter_moveE,@object
	.size		_ZN66_INTERNAL_07c68af2_30_flash_fwd_hdim256_bf16_sm90_cu_0106449f_31934cuda3std6ranges3__45__cpo9iter_moveE,(_ZN66_INTERNAL_07c68af2_30_flash_fwd_hdim256_bf16_sm90_cu_0106449f_31934cuda3std3__45__cpo5beginE - _ZN66_INTERNAL_07c68af2_30_flash_fwd_hdim256_bf16_sm90_cu_0106449f_31934cuda3std6ranges3__45__cpo9iter_moveE)
_ZN66_INTERNAL_07c68af2_30_flash_fwd_hdim256_bf16_sm90_cu_0106449f_31934cuda3std6ranges3__45__cpo9iter_moveE:
	.zero		1
	.type		_ZN66_INTERNAL_07c68af2_30_flash_fwd_hdim256_bf16_sm90_cu_0106449f_31934cuda3std3__45__cpo5beginE,@object
	.size		_ZN66_INTERNAL_07c68af2_30_flash_fwd_hdim256_bf16_sm90_cu_0106449f_31934cuda3std3__45__cpo5beginE,(_ZN66_INTERNAL_07c68af2_30_flash_fwd_hdim256_bf16_sm90_cu_0106449f_31934cuda3std3__468_GLOBAL__N__07c68af2_30_flash_fwd_hdim256_bf16_sm90_cu_0106449f_31936ignoreE - _ZN66_INTERNAL_07c68af2_30_flash_fwd_hdim256_bf16_sm90_cu_0106449f_31934cuda3std3__45__cpo5beginE)
_ZN66_INTERNAL_07c68af2_30_flash_fwd_hdim256_bf16_sm90_cu_0106449f_31934cuda3std3__45__cpo5beginE:
	.zero		1
	.type		_ZN66_INTERNAL_07c68af2_30_flash_fwd_hdim256_bf16_sm90_cu_0106449f_31934cuda3std3__468_GLOBAL__N__07c68af2_30_flash_fwd_hdim256_bf16_sm90_cu_0106449f_31936ignoreE,@object
	.size		_ZN66_INTERNAL_07c68af2_30_flash_fwd_hdim256_bf16_sm90_cu_0106449f_31934cuda3std3__468_GLOBAL__N__07c68af2_30_flash_fwd_hdim256_bf16_sm90_cu_0106449f_31936ignoreE,(_ZN66_INTERNAL_07c68af2_30_flash_fwd_hdim256_bf16_sm90_cu_0106449f_31934cute7productE - _ZN66_INTERNAL_07c68af2_30_flash_fwd_hdim256_bf16_sm90_cu_0106449f_31934cuda3std3__468_GLOBAL__N__07c68af2_30_flash_fwd_hdim256_bf16_sm90_cu_0106449f_31936ignoreE)
_ZN66_INTERNAL_07c68af2_30_flash_fwd_hdim256_bf16_sm90_cu_0106449f_31934cuda3std3__468_GLOBAL__N__07c68af2_30_flash_fwd_hdim256_bf16_sm90_cu_0106449f_31936ignoreE:
	.zero		1
	.type		_ZN66_INTERNAL_07c68af2_30_flash_fwd_hdim256_bf16_sm90_cu_0106449f_31934cute7productE,@object
	.size		_ZN66_INTERNAL_07c68af2_30_flash_fwd_hdim256_bf16_sm90_cu_0106449f_31934cute7productE,(_ZN66_INTERNAL_07c68af2_30_flash_fwd_hdim256_bf16_sm90_cu_0106449f_31934cuda3std3__45__cpo3endE - _ZN66_INTERNAL_07c68af2_30_flash_fwd_hdim256_bf16_sm90_cu_0106449f_31934cute7productE)
_ZN66_INTERNAL_07c68af2_30_flash_fwd_hdim256_bf16_sm90_cu_0106449f_31934cute7productE:
	.zero		1
	.type		_ZN66_INTERNAL_07c68af2_30_flash_fwd_hdim256_bf16_sm90_cu_0106449f_31934cuda3std3__45__cpo3endE,@object
	.size		_ZN66_INTERNAL_07c68af2_30_flash_fwd_hdim256_bf16_sm90_cu_0106449f_31934cuda3std3__45__cpo3endE,(_ZN66_INTERNAL_07c68af2_30_flash_fwd_hdim256_bf16_sm90_cu_0106449f_31934cuda3std3__419piecewise_constructE - _ZN66_INTERNAL_07c68af2_30_flash_fwd_hdim256_bf16_sm90_cu_0106449f_31934cuda3std3__45__cpo3endE)
_ZN66_INTERNAL_07c68af2_30_flash_fwd_hdim256_bf16_sm90_cu_0106449f_31934cuda3std3__45__cpo3endE:
	.zero		1
	.type		_ZN66_INTERNAL_07c68af2_30_flash_fwd_hdim256_bf16_sm90_cu_0106449f_31934cuda3std3__419piecewise_constructE,@object
	.size		_ZN66_INTERNAL_07c68af2_30_flash_fwd_hdim256_bf16_sm90_cu_0106449f_31934cuda3std3__419piecewise_constructE,(_ZN66_INTERNAL_07c68af2_30_flash_fwd_hdim256_bf16_sm90_cu_0106449f_31934cuda3std3__45__cpo4cendE - _ZN66_INTERNAL_07c68af2_30_flash_fwd_hdim256_bf16_sm90_cu_0106449f_31934cuda3std3__419piecewise_constructE)
_ZN66_INTERNAL_07c68af2_30_flash_fwd_hdim256_bf16_sm90_cu_0106449f_31934cuda3std3__419piecewise_constructE:
	.zero		1
	.type		_ZN66_INTERNAL_07c68af2_30_flash_fwd_hdim256_bf16_sm90_cu_0106449f_31934cuda3std3__45__cpo4cendE,@object
	.size		_ZN66_INTERNAL_07c68af2_30_flash_fwd_hdim256_bf16_sm90_cu_0106449f_31934cuda3std3__45__cpo4cendE,(_ZN66_INTERNAL_07c68af2_30_flash_fwd_hdim256_bf16_sm90_cu_0106449f_31934cuda3std6ranges3__45__cpo4swapE - _ZN66_INTERNAL_07c68af2_30_flash_fwd_hdim256_bf16_sm90_cu_0106449f_31934cuda3std3__45__cpo4cendE)
_ZN66_INTERNAL_07c68af2_30_flash_fwd_hdim256_bf16_sm90_cu_0106449f_31934cuda3std3__45__cpo4cendE:
	.zero		1
	.type		_ZN66_INTERNAL_07c68af2_30_flash_fwd_hdim256_bf16_sm90_cu_0106449f_31934cuda3std6ranges3__45__cpo4swapE,@object
	.size		_ZN66_INTERNAL_07c68af2_30_flash_fwd_hdim256_bf16_sm90_cu_0106449f_31934cuda3std6ranges3__45__cpo4swapE,(.L_16 - _ZN66_INTERNAL_07c68af2_30_flash_fwd_hdim256_bf16_sm90_cu_0106449f_31934cuda3std6ranges3__45__cpo4swapE)
_ZN66_INTERNAL_07c68af2_30_flash_fwd_hdim256_bf16_sm90_cu_0106449f_31934cuda3std6ranges3__45__cpo4swapE:
	.zero		1
.L_16:


//--------------------- .nv.shared._ZN7cutlass13device_kernelIN5flash11enable_sm90INS1_16FlashAttnFwdSm90INS1_25CollectiveMainloopFwdSm90ILi2EN4cute5tupleIJNS5_1CILi2EEENS7_ILi1EEES9_EEENS6_IJNS7_ILi128EEENS7_ILi80EEENS7_ILi256EEEEEELi256ENS_10bfloat16_tEfNS_4arch4Sm90ELb0ELb0ELb0ELb0ELb0ELb0ELb0ELb1ELb1ELb0ELb0ELb0EEENS1_21CollectiveEpilogueFwdINS6_IJSB_SD_SC_EEESA_SF_SH_Li256ELb0ELb0ELb0ELb0EEENS1_29StaticPersistentTileSchedulerILb0EEEEEEEEEvNT_6ParamsE --------------------------
	.section	.nv.shared._ZN7cutlass13device_kernelIN5flash11enable_sm90INS1_16FlashAttnFwdSm90INS1_25CollectiveMainloopFwdSm90ILi2EN4cute5tupleIJNS5_1CILi2EEENS7_ILi1EEES9_EEENS6_IJNS7_ILi128EEENS7_ILi80EEENS7_ILi256EEEEEELi256ENS_10bfloat16_tEfNS_4arch4Sm90ELb0ELb0ELb0ELb0ELb0ELb0ELb0ELb1ELb1ELb0ELb0ELb0EEENS1_21CollectiveEpilogueFwdINS6_IJSB_SD_SC_EEESA_SF_SH_Li256ELb0ELb0ELb0ELb0EEENS1_29StaticPersistentTileSchedulerILb0EEEEEEEEEvNT_6ParamsE,"aw",@nobits
	.sectionflags	@""
	.align	16
	.zero		1024


//--------------------- .nv.shared._ZN7cutlass13device_kernelIN5flash11enable_sm90INS1_16FlashAttnFwdSm90INS1_25CollectiveMainloopFwdSm90ILi2EN4cute5tupleIJNS5_1CILi1EEES8_S8_EEENS6_IJNS7_ILi128EEENS7_ILi80EEENS7_ILi256EEEEEELi256ENS_10bfloat16_tEfNS_4arch4Sm90ELb0ELb0ELb0ELb1ELb0ELb0ELb0ELb1ELb1ELb0ELb0ELb0EEENS1_21CollectiveEpilogueFwdINS6_IJSA_SC_SB_EEES9_SE_SG_Li256ELb1ELb0ELb0ELb0EEENS1_36VarlenDynamicPersistentTileSchedulerILi128ELi80ELi256ELi32ELb0ELb0ELb1ELb0ELb1ELb1EEEEEEEEEvNT_6ParamsE --------------------------
	.section	.nv.shared._ZN7cutlass13device_kernelIN5flash11enable_sm90INS1_16FlashAttnFwdSm90INS1_25CollectiveMainloopFwdSm90ILi2EN4cute5tupleIJNS5_1CILi1EEES8_S8_EEENS6_IJNS7_ILi128EEENS7_ILi80EEENS7_ILi256EEEEEELi256ENS_10bfloat16_tEfNS_4arch4Sm90ELb0ELb0ELb0ELb1ELb0ELb0ELb0ELb1ELb1ELb0ELb0ELb0EEENS1_21CollectiveEpilogueFwdINS6_IJSA_SC_SB_EEES9_SE_SG_Li256ELb1ELb0ELb0ELb0EEENS1_36VarlenDynamicPersistentTileSchedulerILi128ELi80ELi256ELi32ELb0ELb0ELb1ELb0ELb1ELb1EEEEEEEEEvNT_6ParamsE,"aw",@nobits
	.sectionflags	@""
	.align	16
	.zero		1024


//--------------------- .nv.shared._ZN7cutlass13device_kernelIN5flash11enable_sm90INS1_16FlashAttnFwdSm90INS1_25CollectiveMainloopFwdSm90ILi2EN4cute5tupleIJNS5_1CILi1EEES8_S8_EEENS6_IJNS7_ILi128EEENS7_ILi80EEENS7_ILi256EEEEEELi256ENS_10bfloat16_tEfNS_4arch4Sm90ELb0ELb0ELb0ELb1ELb0ELb1ELb0ELb1ELb1ELb0ELb0ELb0EEENS1_21CollectiveEpilogueFwdINS6_IJSA_SC_SB_EEES9_SE_SG_Li256ELb1ELb0ELb0ELb0EEENS1_36VarlenDynamicPersistentTileSchedulerILi128ELi80ELi256ELi32ELb0ELb0ELb1ELb0ELb1ELb1EEEEEEEEEvNT_6ParamsE --------------------------
	.section	.nv.shared._ZN7cutlass13device_kernelIN5flash11enable_sm90INS1_16FlashAttnFwdSm90INS1_25CollectiveMainloopFwdSm90ILi2EN4cute5tupleIJNS5_1CILi1EEES8_S8_EEENS6_IJNS7_ILi128EEENS7_ILi80EEENS7_ILi256EEEEEELi256ENS_10bfloat16_tEfNS_4arch4Sm90ELb0ELb0ELb0ELb1ELb0ELb1ELb0ELb1ELb1ELb0ELb0ELb0EEENS1_21CollectiveEpilogueFwdINS6_IJSA_SC_SB_EEES9_SE_SG_Li256ELb1ELb0ELb0ELb0EEENS1_36VarlenDynamicPersistentTileSchedulerILi128ELi80ELi256ELi32ELb0ELb0ELb1ELb0ELb1ELb1EEEEEEEEEvNT_6ParamsE,"aw",@nobits
	.sectionflags	@""
	.align	16
	.zero		1024


//--------------------- .nv.shared._ZN7cutlass13device_kernelIN5flash11enable_sm90INS1_16FlashAttnFwdSm90INS1_25CollectiveMainloopFwdSm90ILi2EN4cute5tupleIJNS5_1CILi1EEES8_S8_EEENS6_IJNS7_ILi128EEENS7_ILi64EEENS7_ILi256EEEEEELi256ENS_10bfloat16_tEfNS_4arch4Sm90ELb0ELb1ELb0ELb0ELb0ELb0ELb0ELb1ELb1ELb0ELb0ELb0EEENS1_21CollectiveEpilogueFwdINS6_IJSA_SC_SB_EEES9_SE_SG_Li256ELb0ELb0ELb0ELb0EEENS1_30DynamicPersistentTileSchedulerILi256ELi32ELb0ELb0ELb1EEEEEEEEEvNT_6ParamsE --------------------------
	.section	.nv.shared._ZN7cutlass13device_kernelIN5flash11enable_sm90INS1_16FlashAttnFwdSm90INS1_25CollectiveMainloopFwdSm90ILi2EN4cute5tupleIJNS5_1CILi1EEES8_S8_EEENS6_IJNS7_ILi128EEENS7_ILi64EEENS7_ILi256EEEEEELi256ENS_10bfloat16_tEfNS_4arch4Sm90ELb0ELb1ELb0ELb0ELb0ELb0ELb0ELb1ELb1ELb0ELb0ELb0EEENS1_21CollectiveEpilogueFwdINS6_IJSA_SC_SB_EEES9_SE_SG_Li256ELb0ELb0ELb0ELb0EEENS1_30DynamicPersistentTileSchedulerILi256ELi32ELb0ELb0ELb1EEEEEEEEEvNT_6ParamsE,"aw",@nobits
	.sectionflags	@""
	.align	16
	.zero		1024


//--------------------- .nv.shared._ZN7cutlass13device_kernelIN5flash11enable_sm90INS1_16FlashAttnFwdSm90INS1_25CollectiveMainloopFwdSm90ILi2EN4cute5tupleIJNS5_1CILi1EEES8_S8_EEENS6_IJNS7_ILi128EEENS7_ILi64EEENS7_ILi256EEEEEELi256ENS_10bfloat16_tEfNS_4arch4Sm90ELb0ELb1ELb0ELb1ELb0ELb0ELb0ELb1ELb1ELb0ELb0ELb0EEENS1_21CollectiveEpilogueFwdINS6_IJSA_SC_SB_EEES9_SE_SG_Li256ELb1ELb0ELb0ELb0EEENS1_36VarlenDynamicPersistentTileSchedulerILi128ELi64ELi256ELi32ELb0ELb0ELb1ELb1ELb0ELb1EEEEEEEEEvNT_6ParamsE --------------------------
	.section	.nv.shared._ZN7cutlass13device_kernelIN5flash11enable_sm90INS1_16FlashAttnFwdSm90INS1_25CollectiveMainloopFwdSm90ILi2EN4cute5tupleIJNS5_1CILi1EEES8_S8_EEENS6_IJNS7_ILi128EEENS7_ILi64EEENS7_ILi256EEEEEELi256ENS_10bfloat16_tEfNS_4arch4Sm90ELb0ELb1ELb0ELb1ELb0ELb0ELb0ELb1ELb1ELb0ELb0ELb0EEENS1_21CollectiveEpilogueFwdINS6_IJSA_SC_SB_EEES9_SE_SG_Li256ELb1ELb0ELb0ELb0EEENS1_36VarlenDynamicPersistentTileSchedulerILi128ELi64ELi256ELi32ELb0ELb0ELb1ELb1ELb0ELb1EEEEEEEEEvNT_6ParamsE,"aw",@nobits
	.sectionflags	@""
	.align	16
	.zero		1024


//--------------------- .nv.shared._ZN7cutlass13device_kernelIN5flash11enable_sm90INS1_16FlashAttnFwdSm90INS1_25CollectiveMainloopFwdSm90ILi2EN4cute5tupleIJNS5_1CILi1EEES8_S8_EEENS6_IJNS7_ILi128EEENS7_ILi64EEENS7_ILi256EEEEEELi256ENS_10bfloat16_tEfNS_4arch4Sm90ELb0ELb1ELb0ELb1ELb0ELb1ELb0ELb1ELb1ELb0ELb0ELb0EEENS1_21CollectiveEpilogueFwdINS6_IJSA_SC_SB_EEES9_SE_SG_Li256ELb1ELb0ELb0ELb0EEENS1_36VarlenDynamicPersistentTileSchedulerILi128ELi64ELi256ELi32ELb0ELb0ELb1ELb1ELb0ELb1EEEEEEEEEvNT_6ParamsE --------------------------
	.section	.nv.shared._ZN7cutlass13device_kernelIN5flash11enable_sm90INS1_16FlashAttnFwdSm90INS1_25CollectiveMainloopFwdSm90ILi2EN4cute5tupleIJNS5_1CILi1EEES8_S8_EEENS6_IJNS7_ILi128EEENS7_ILi64EEENS7_ILi256EEEEEELi256ENS_10bfloat16_tEfNS_4arch4Sm90ELb0ELb1ELb0ELb1ELb0ELb1ELb0ELb1ELb1ELb0ELb0ELb0EEENS1_21CollectiveEpilogueFwdINS6_IJSA_SC_SB_EEES9_SE_SG_Li256ELb1ELb0ELb0ELb0EEENS1_36VarlenDynamicPersistentTileSchedulerILi128ELi64ELi256ELi32ELb0ELb0ELb1ELb1ELb0ELb1EEEEEEEEEvNT_6ParamsE,"aw",@nobits
	.sectionflags	@""
	.align	16
	.zero		1024


//--------------------- .nv.shared._ZN7cutlass13device_kernelIN5flash11enable_sm90INS1_16FlashAttnFwdSm90INS1_25CollectiveMainloopFwdSm90ILi2EN4cute5tupleIJNS5_1CILi1EEES8_S8_EEENS6_IJNS7_ILi128EEENS7_ILi80EEENS7_ILi256EEEEEELi256ENS_10bfloat16_tEfNS_4arch4Sm90ELb1ELb0ELb0ELb0ELb0ELb0ELb0ELb1ELb1ELb0ELb0ELb0EEENS1_21CollectiveEpilogueFwdINS6_IJSA_SC_SB_EEES9_SE_SG_Li256ELb0ELb0ELb0ELb0EEENS1_30DynamicPersistentTileSchedulerILi256ELi32ELb0ELb0ELb1EEEEEEEEEvNT_6ParamsE --------------------------
	.section	.nv.shared._ZN7cutlass13device_kernelIN5flash11enable_sm90INS1_16FlashAttnFwdSm90INS1_25CollectiveMainloopFwdSm90ILi2EN4cute5tupleIJNS5_1CILi1EEES8_S8_EEENS6_IJNS7_ILi128EEENS7_ILi80EEENS7_ILi256EEEEEELi256ENS_10bfloat16_tEfNS_4arch4Sm90ELb1ELb0ELb0ELb0ELb0ELb0ELb0ELb1ELb1ELb0ELb0ELb0EEENS1_21CollectiveEpilogueFwdINS6_IJSA_SC_SB_EEES9_SE_SG_Li256ELb0ELb0ELb0ELb0EEENS1_30DynamicPersistentTileSchedulerILi256ELi32ELb0ELb0ELb1EEEEEEEEEvNT_6ParamsE,"aw",@nobits
	.sectionflags	@""
	.align	16
	.zero		1024


//--------------------- .nv.shared._ZN7cutlass13device_kernelIN5flash11enable_sm90INS1_16FlashAttnFwdSm90INS1_25CollectiveMainloopFwdSm90ILi2EN4cute5tupleIJNS5_1CILi1EEES8_S8_EEENS6_IJNS7_ILi128EEENS7_ILi80EEENS7_ILi256EEEEEELi256ENS_10bfloat16_tEfNS_4arch4Sm90ELb1ELb0ELb0ELb1ELb0ELb0ELb0ELb1ELb1ELb0ELb0ELb0EEENS1_21CollectiveEpilogueFwdINS6_IJSA_SC_SB_EEES9_SE_SG_Li256ELb1ELb0ELb0ELb0EEENS1_36VarlenDynamicPersistentTileSchedulerILi128ELi80ELi256ELi32ELb0ELb0ELb1ELb1ELb1ELb1EEEEEEEEEvNT_6ParamsE --------------------------
	.section	.nv.shared._ZN7cutlass13device_kernelIN5flash11enable_sm90INS1_16FlashAttnFwdSm90INS1_25CollectiveMainloopFwdSm90ILi2EN4cute5tupleIJNS5_1CILi1EEES8_S8_EEENS6_IJNS7_ILi128EEENS7_ILi80EEENS7_ILi256EEEEEELi256ENS_10bfloat16_tEfNS_4arch4Sm90ELb1ELb0ELb0ELb1ELb0ELb0ELb0ELb1ELb1ELb0ELb0ELb0EEENS1_21CollectiveEpilogueFwdINS6_IJSA_SC_SB_EEES9_SE_SG_Li256ELb1ELb0ELb0ELb0EEENS1_36VarlenDynamicPersistentTileSchedulerILi128ELi80ELi256ELi32ELb0ELb0ELb1ELb1ELb1ELb1EEEEEEEEEvNT_6ParamsE,"aw",@nobits
	.sectionflags	@""
	.align	16
	.zero		1024


//--------------------- .nv.shared._ZN7cutlass13device_kernelIN5flash11enable_sm90INS1_16FlashAttnFwdSm90INS1_25CollectiveMainloopFwdSm90ILi2EN4cute5tupleIJNS5_1CILi1EEES8_S8_EEENS6_IJNS7_ILi128EEENS7_ILi80EEENS7_ILi256EEEEEELi256ENS_10bfloat16_tEfNS_4arch4Sm90ELb1ELb0ELb0ELb1ELb0ELb1ELb0ELb1ELb1ELb0ELb0ELb0EEENS1_21CollectiveEpilogueFwdINS6_IJSA_SC_SB_EEES9_SE_SG_Li256ELb1ELb0ELb0ELb0EEENS1_36VarlenDynamicPersistentTileSchedulerILi128ELi80ELi256ELi32ELb0ELb0ELb1ELb1ELb1ELb1EEEEEEEEEvNT_6ParamsE --------------------------
	.section	.nv.shared._ZN7cutlass13device_kernelIN5flash11enable_sm90INS1_16FlashAttnFwdSm90INS1_25CollectiveMainloopFwdSm90ILi2EN4cute5tupleIJNS5_1CILi1EEES8_S8_EEENS6_IJNS7_ILi128EEENS7_ILi80EEENS7_ILi256EEEEEELi256ENS_10bfloat16_tEfNS_4arch4Sm90ELb1ELb0ELb0ELb1ELb0ELb1ELb0ELb1ELb1ELb0ELb0ELb0EEENS1_21CollectiveEpilogueFwdINS6_IJSA_SC_SB_EEES9_SE_SG_Li256ELb1ELb0ELb0ELb0EEENS1_36VarlenDynamicPersistentTileSchedulerILi128ELi80ELi256ELi32ELb0ELb0ELb1ELb1ELb1ELb1EEEEEEEEEvNT_6ParamsE,"aw",@nobits
	.sectionflags	@""
	.align	16
	.zero		1024


//--------------------- .nv.constant0._ZN7cutlass13device_kernelIN5flash11enable_sm90INS1_16FlashAttnFwdSm90INS1_25CollectiveMainloopFwdSm90ILi2EN4cute5tupleIJNS5_1CILi1EEES8_S8_EEENS6_IJNS7_ILi128EEENS7_ILi80EEENS7_ILi256EEEEEELi256ENS_10bfloat16_tEfNS_4arch4Sm90ELb0ELb0ELb0ELb0ELb0ELb0ELb0ELb1ELb1ELb0ELb0ELb0EEENS1_21CollectiveEpilogueFwdINS6_IJSA_SC_SB_EEES9_SE_SG_Li256ELb0ELb0ELb0ELb0EEENS1_29StaticPersistentTileSchedulerILb0EEEEEEEEEvNT_6ParamsE --------------------------
	.section	.nv.constant0._ZN7cutlass13device_kernelIN5flash11enable_sm90INS1_16FlashAttnFwdSm90INS1_25CollectiveMainloopFwdSm90ILi2EN4cute5tupleIJNS5_1CILi1EEES8_S8_EEENS6_IJNS7_ILi128EEENS7_ILi80EEENS7_ILi256EEEEEELi256ENS_10bfloat16_tEfNS_4arch4Sm90ELb0ELb0ELb0ELb0ELb0ELb0ELb0ELb1ELb1ELb0ELb0ELb0EEENS1_21CollectiveEpilogueFwdINS6_IJSA_SC_SB_EEES9_SE_SG_Li256ELb0ELb0ELb0ELb0EEENS1_29StaticPersistentTileSchedulerILb0EEEEEEEEEvNT_6ParamsE,"a",@progbits
	.sectionflags	@""
	.align	4
.nv.constant0._ZN7cutlass13device_kernelIN5flash11enable_sm90INS1_16FlashAttnFwdSm90INS1_25CollectiveMainloopFwdSm90ILi2EN4cute5tupleIJNS5_1CILi1EEES8_S8_EEENS6_IJNS7_ILi128EEENS7_ILi80EEENS7_ILi256EEEEEELi256ENS_10bfloat16_tEfNS_4arch4Sm90ELb0ELb0ELb0ELb0ELb0ELb0ELb0ELb1ELb1ELb0ELb0ELb0EEENS1_21CollectiveEpilogueFwdINS6_IJSA_SC_SB_EEES9_SE_SG_Li256ELb0ELb0ELb0ELb0EEENS1_29StaticPersistentTileSchedulerILb0EEEEEEEEEvNT_6ParamsE:
	.zero		3584


//--------------------- .nv.constant0._ZN7cutlass13device_kernelIN5flash11enable_sm90INS1_16FlashAttnFwdSm90INS1_25CollectiveMainloopFwdSm90ILi2EN4cute5tupleIJNS5_1CILi2EEENS7_ILi1EEES9_EEENS6_IJNS7_ILi128EEENS7_ILi80EEENS7_ILi256EEEEEELi256ENS_10bfloat16_tEfNS_4arch4Sm90ELb0ELb0ELb0ELb0ELb0ELb0ELb0ELb1ELb1ELb0ELb0ELb0EEENS1_21CollectiveEpilogueFwdINS6_IJSB_SD_SC_EEESA_SF_SH_Li256ELb0ELb0ELb0ELb0EEENS1_29StaticPersistentTileSchedulerILb0EEEEEEEEEvNT_6ParamsE --------------------------
	.section	.nv.constant0._ZN7cutlass13device_kernelIN5flash11enable_sm90INS1_16FlashAttnFwdSm90INS1_25CollectiveMainloopFwdSm90ILi2EN4cute5tupleIJNS5_1CILi2EEENS7_ILi1EEES9_EEENS6_IJNS7_ILi128EEENS7_ILi80EEENS7_ILi256EEEEEELi256ENS_10bfloat16_tEfNS_4arch4Sm90ELb0ELb0ELb0ELb0ELb0ELb0ELb0ELb1ELb1ELb0ELb0ELb0EEENS1_21CollectiveEpilogueFwdINS6_IJSB_SD_SC_EEESA_SF_SH_Li256ELb0ELb0ELb0ELb0EEENS1_29StaticPersistentTileSchedulerILb0EEEEEEEEEvNT_6ParamsE,"a",@progbits
	.sectionflags	@""
	.align	4
.nv.constant0._ZN7cutlass13device_kernelIN5flash11enable_sm90INS1_16FlashAttnFwdSm90INS1_25CollectiveMainloopFwdSm90ILi2EN4cute5tupleIJNS5_1CILi2EEENS7_ILi1EEES9_EEENS6_IJNS7_ILi128EEENS7_ILi80EEENS7_ILi256EEEEEELi256ENS_10bfloat16_tEfNS_4arch4Sm90ELb0ELb0ELb0ELb0ELb0ELb0ELb0ELb1ELb1ELb0ELb0ELb0EEENS1_21CollectiveEpilogueFwdINS6_IJSB_SD_SC_EEESA_SF_SH_Li256ELb0ELb0ELb0ELb0EEENS1_29StaticPersistentTileSchedulerILb0EEEEEEEEEvNT_6ParamsE:
	.zero		3584


//--------------------- .nv.constant0._ZN7cutlass13device_kernelIN5flash11enable_sm90INS1_16FlashAttnFwdSm90INS1_25CollectiveMainloopFwdSm90ILi2EN4cute5tupleIJNS5_1CILi1EEES8_S8_EEENS6_IJNS7_ILi128EEENS7_ILi80EEENS7_ILi256EEEEEELi256ENS_10bfloat16_tEfNS_4arch4Sm90ELb0ELb0ELb0ELb1ELb0ELb0ELb0ELb1ELb1ELb0ELb0ELb0EEENS1_21CollectiveEpilogueFwdINS6_IJSA_SC_SB_EEES9_SE_SG_Li256ELb1ELb0ELb0ELb0EEENS1_36VarlenDynamicPersistentTileSchedulerILi128ELi80ELi256ELi32ELb0ELb0ELb1ELb0ELb1ELb1EEEEEEEEEvNT_6ParamsE --------------------------
	.section	.nv.constant0._ZN7cutlass13device_kernelIN5flash11enable_sm90INS1_16FlashAttnFwdSm90INS1_25CollectiveMainloopFwdSm90ILi2EN4cute5tupleIJNS5_1CILi1EEES8_S8_EEENS6_IJNS7_ILi128EEENS7_ILi80EEENS7_ILi256EEEEEELi256ENS_10bfloat16_tEfNS_4arch4Sm90ELb0ELb0ELb0ELb1ELb0ELb0ELb0ELb1ELb1ELb0ELb0ELb0EEENS1_21CollectiveEpilogueFwdINS6_IJSA_SC_SB_EEES9_SE_SG_Li256ELb1ELb0ELb0ELb0EEENS1_36VarlenDynamicPersistentTileSchedulerILi128ELi80ELi256ELi32ELb0ELb0ELb1ELb0ELb1ELb1EEEEEEEEEvNT_6ParamsE,"a",@progbits
	.sectionflags	@""
	.align	4
.nv.constant0._ZN7cutlass13device_kernelIN5flash11enable_sm90INS1_16FlashAttnFwdSm90INS1_25CollectiveMainloopFwdSm90ILi2EN4cute5tupleIJNS5_1CILi1EEES8_S8_EEENS6_IJNS7_ILi128EEENS7_ILi80EEENS7_ILi256EEEEEELi256ENS_10bfloat16_tEfNS_4arch4Sm90ELb0ELb0ELb0ELb1ELb0ELb0ELb0ELb1ELb1ELb0ELb0ELb0EEENS1_21CollectiveEpilogueFwdINS6_IJSA_SC_SB_EEES9_SE_SG_Li256ELb1ELb0ELb0ELb0EEENS1_36VarlenDynamicPersistentTileSchedulerILi128ELi80ELi256ELi32ELb0ELb0ELb1ELb0ELb1ELb1EEEEEEEEEvNT_6ParamsE:
	.zero		3200


//--------------------- .nv.constant0._ZN7cutlass13device_kernelIN5flash11enable_sm90INS1_16FlashAttnFwdSm90INS1_25CollectiveMainloopFwdSm90ILi2EN4cute5tupleIJNS5_1CILi1EEES8_S8_EEENS6_IJNS7_ILi128EEENS7_ILi80EEENS7_ILi256EEEEEELi256ENS_10bfloat16_tEfNS_4arch4Sm90ELb0ELb0ELb0ELb1ELb0ELb1ELb0ELb1ELb1ELb0ELb0ELb0EEENS1_21CollectiveEpilogueFwdINS6_IJSA_SC_SB_EEES9_SE_SG_Li256ELb1ELb0ELb0ELb0EEENS1_36VarlenDynamicPersistentTileSchedulerILi128ELi80ELi256ELi32ELb0ELb0ELb1ELb0ELb1ELb1EEEEEEEEEvNT_6ParamsE --------------------------
	.section	.nv.constant0._ZN7cutlass13device_kernelIN5flash11enable_sm90INS1_16FlashAttnFwdSm90INS1_25CollectiveMainloopFwdSm90ILi2EN4cute5tupleIJNS5_1CILi1EEES8_S8_EEENS6_IJNS7_ILi128EEENS7_ILi80EEENS7_ILi256EEEEEELi256ENS_10bfloat16_tEfNS_4arch4Sm90ELb0ELb0ELb0ELb1ELb0ELb1ELb0ELb1ELb1ELb0ELb0ELb0EEENS1_21CollectiveEpilogueFwdINS6_IJSA_SC_SB_EEES9_SE_SG_Li256ELb1ELb0ELb0ELb0EEENS1_36VarlenDynamicPersistentTileSchedulerILi128ELi80ELi256ELi32ELb0ELb0ELb1ELb0ELb1ELb1EEEEEEEEEvNT_6ParamsE,"a",@progbits
	.sectionflags	@""
	.align	4
.nv.constant0._ZN7cutlass13device_kernelIN5flash11enable_sm90INS1_16FlashAttnFwdSm90INS1_25CollectiveMainloopFwdSm90ILi2EN4cute5tupleIJNS5_1CILi1EEES8_S8_EEENS6_IJNS7_ILi128EEENS7_ILi80EEENS7_ILi256EEEEEELi256ENS_10bfloat16_tEfNS_4arch4Sm90ELb0ELb0ELb0ELb1ELb0ELb1ELb0ELb1ELb1ELb0ELb0ELb0EEENS1_21CollectiveEpilogueFwdINS6_IJSA_SC_SB_EEES9_SE_SG_Li256ELb1ELb0ELb0ELb0EEENS1_36VarlenDynamicPersistentTileSchedulerILi128ELi80ELi256ELi32ELb0ELb0ELb1ELb0ELb1ELb1EEEEEEEEEvNT_6ParamsE:
	.zero		3200


//--------------------- .nv.constant0._ZN7cutlass13device_kernelIN5flash11enable_sm90INS1_16FlashAttnFwdSm90INS1_25CollectiveMainloopFwdSm90ILi2EN4cute5tupleIJNS5_1CILi1EEES8_S8_EEENS6_IJNS7_ILi128EEENS7_ILi64EEENS7_ILi256EEEEEELi256ENS_10bfloat16_tEfNS_4arch4Sm90ELb0ELb1ELb0ELb0ELb0ELb0ELb0ELb1ELb1ELb0ELb0ELb0EEENS1_21CollectiveEpilogueFwdINS6_IJSA_SC_SB_EEES9_SE_SG_Li256ELb0ELb0ELb0ELb0EEENS1_30DynamicPersistentTileSchedulerILi256ELi32ELb0ELb0ELb1EEEEEEEEEvNT_6ParamsE --------------------------
	.section	.nv.constant0._ZN7cutlass13device_kernelIN5flash11enable_sm90INS1_16FlashAttnFwdSm90INS1_25CollectiveMainloopFwdSm90ILi2EN4cute5tupleIJNS5_1CILi1EEES8_S8_EEENS6_IJNS7_ILi128EEENS7_ILi64EEENS7_ILi256EEEEEELi256ENS_10bfloat16_tEfNS_4arch4Sm90ELb0ELb1ELb0ELb0ELb0ELb0ELb0ELb1ELb1ELb0ELb0ELb0EEENS1_21CollectiveEpilogueFwdINS6_IJSA_SC_SB_EEES9_SE_SG_Li256ELb0ELb0ELb0ELb0EEENS1_30DynamicPersistentTileSchedulerILi256ELi32ELb0ELb0ELb1EEEEEEEEEvNT_6ParamsE,"a",@progbits
	.sectionflags	@""
	.align	4
.nv.constant0._ZN7cutlass13device_kernelIN5flash11enable_sm90INS1_16FlashAttnFwdSm90INS1_25CollectiveMainloopFwdSm90ILi2EN4cute5tupleIJNS5_1CILi1EEES8_S8_EEENS6_IJNS7_ILi128EEENS7_ILi64EEENS7_ILi256EEEEEELi256ENS_10bfloat16_tEfNS_4arch4Sm90ELb0ELb1ELb0ELb0ELb0ELb0ELb0ELb1ELb1ELb0ELb0ELb0EEENS1_21CollectiveEpilogueFwdINS6_IJSA_SC_SB_EEES9_SE_SG_Li256ELb0ELb0ELb0ELb0EEENS1_30DynamicPersistentTileSchedulerILi256ELi32ELb0ELb0ELb1EEEEEEEEEvNT_6ParamsE:
	.zero		3584


//--------------------- .nv.constant0._ZN7cutlass13device_kernelIN5flash11enable_sm90INS1_16FlashAttnFwdSm90INS1_25CollectiveMainloopFwdSm90ILi2EN4cute5tupleIJNS5_1CILi1EEES8_S8_EEENS6_IJNS7_ILi128EEENS7_ILi64EEENS7_ILi256EEEEEELi256ENS_10bfloat16_tEfNS_4arch4Sm90ELb0ELb1ELb0ELb1ELb0ELb0ELb0ELb1ELb1ELb0ELb0ELb0EEENS1_21CollectiveEpilogueFwdINS6_IJSA_SC_SB_EEES9_SE_SG_Li256ELb1ELb0ELb0ELb0EEENS1_36VarlenDynamicPersistentTileSchedulerILi128ELi64ELi256ELi32ELb0ELb0ELb1ELb1ELb0ELb1EEEEEEEEEvNT_6ParamsE --------------------------
	.section	.nv.constant0._ZN7cutlass13device_kernelIN5flash11enable_sm90INS1_16FlashAttnFwdSm90INS1_25CollectiveMainloopFwdSm90ILi2EN4cute5tupleIJNS5_1CILi1EEES8_S8_EEENS6_IJNS7_ILi128EEENS7_ILi64EEENS7_ILi256EEEEEELi256ENS_10bfloat16_tEfNS_4arch4Sm90ELb0ELb1ELb0ELb1ELb0ELb0ELb0ELb1ELb1ELb0ELb0ELb0EEENS1_21CollectiveEpilogueFwdINS6_IJSA_SC_SB_EEES9_SE_SG_Li256ELb1ELb0ELb0ELb0EEENS1_36VarlenDynamicPersistentTileSchedulerILi128ELi64ELi256ELi32ELb0ELb0ELb1ELb1ELb0ELb1EEEEEEEEEvNT_6ParamsE,"a",@progbits
	.sectionflags	@""
	.align	4
.nv.constant0._ZN7cutlass13device_kernelIN5flash11enable_sm90INS1_16FlashAttnFwdSm90INS1_25CollectiveMainloopFwdSm90ILi2EN4cute5tupleIJNS5_1CILi1EEES8_S8_EEENS6_IJNS7_ILi128EEENS7_ILi64EEENS7_ILi256EEEEEELi256ENS_10bfloat16_tEfNS_4arch4Sm90ELb0ELb1ELb0ELb1ELb0ELb0ELb0ELb1ELb1ELb0ELb0ELb0EEENS1_21CollectiveEpilogueFwdINS6_IJSA_SC_SB_EEES9_SE_SG_Li256ELb1ELb0ELb0ELb0EEENS1_36VarlenDynamicPersistentTileSchedulerILi128ELi64ELi256ELi32ELb0ELb0ELb1ELb1ELb0ELb1EEEEEEEEEvNT_6ParamsE:
	.zero		3200


//--------------------- .nv.constant0._ZN7cutlass13device_kernelIN5flash11enable_sm90INS1_16FlashAttnFwdSm90INS1_25CollectiveMainloopFwdSm90ILi2EN4cute5tupleIJNS5_1CILi1EEES8_S8_EEENS6_IJNS7_ILi128EEENS7_ILi64EEENS7_ILi256EEEEEELi256ENS_10bfloat16_tEfNS_4arch4Sm90ELb0ELb1ELb0ELb1ELb0ELb1ELb0ELb1ELb1ELb0ELb0ELb0EEENS1_21CollectiveEpilogueFwdINS6_IJSA_SC_SB_EEES9_SE_SG_Li256ELb1ELb0ELb0ELb0EEENS1_36VarlenDynamicPersistentTileSchedulerILi128ELi64ELi256ELi32ELb0ELb0ELb1ELb1ELb0ELb1EEEEEEEEEvNT_6ParamsE --------------------------
	.section	.nv.constant0._ZN7cutlass13device_kernelIN5flash11enable_sm90INS1_16FlashAttnFwdSm90INS1_25CollectiveMainloopFwdSm90ILi2EN4cute5tupleIJNS5_1CILi1EEES8_S8_EEENS6_IJNS7_ILi128EEENS7_ILi64EEENS7_ILi256EEEEEELi256ENS_10bfloat16_tEfNS_4arch4Sm90ELb0ELb1ELb0ELb1ELb0ELb1ELb0ELb1ELb1ELb0ELb0ELb0EEENS1_21CollectiveEpilogueFwdINS6_IJSA_SC_SB_EEES9_SE_SG_Li256ELb1ELb0ELb0ELb0EEENS1_36VarlenDynamicPersistentTileSchedulerILi128ELi64ELi256ELi32ELb0ELb0ELb1ELb1ELb0ELb1EEEEEEEEEvNT_6ParamsE,"a",@progbits
	.sectionflags	@""
	.align	4
.nv.constant0._ZN7cutlass13device_kernelIN5flash11enable_sm90INS1_16FlashAttnFwdSm90INS1_25CollectiveMainloopFwdSm90ILi2EN4cute5tupleIJNS5_1CILi1EEES8_S8_EEENS6_IJNS7_ILi128EEENS7_ILi64EEENS7_ILi256EEEEEELi256ENS_10bfloat16_tEfNS_4arch4Sm90ELb0ELb1ELb0ELb1ELb0ELb1ELb0ELb1ELb1ELb0ELb0ELb0EEENS1_21CollectiveEpilogueFwdINS6_IJSA_SC_SB_EEES9_SE_SG_Li256ELb1ELb0ELb0ELb0EEENS1_36VarlenDynamicPersistentTileSchedulerILi128ELi64ELi256ELi32ELb0ELb0ELb1ELb1ELb0ELb1EEEEEEEEEvNT_6ParamsE:
	.zero		3200


//--------------------- .nv.constant0._ZN7cutlass13device_kernelIN5flash11enable_sm90INS1_16FlashAttnFwdSm90INS1_25CollectiveMainloopFwdSm90ILi2EN4cute5tupleIJNS5_1CILi1EEES8_S8_EEENS6_IJNS7_ILi128EEENS7_ILi80EEENS7_ILi256EEEEEELi256ENS_10bfloat16_tEfNS_4arch4Sm90ELb1ELb0ELb0ELb0ELb0ELb0ELb0ELb1ELb1ELb0ELb0ELb0EEENS1_21CollectiveEpilogueFwdINS6_IJSA_SC_SB_EEES9_SE_SG_Li256ELb0ELb0ELb0ELb0EEENS1_30DynamicPersistentTileSchedulerILi256ELi32ELb0ELb0ELb1EEEEEEEEEvNT_6ParamsE --------------------------
	.section	.nv.constant0._ZN7cutlass13device_kernelIN5flash11enable_sm90INS1_16FlashAttnFwdSm90INS1_25CollectiveMainloopFwdSm90ILi2EN4cute5tupleIJNS5_1CILi1EEES8_S8_EEENS6_IJNS7_ILi128EEENS7_ILi80EEENS7_ILi256EEEEEELi256ENS_10bfloat16_tEfNS_4arch4Sm90ELb1ELb0ELb0ELb0ELb0ELb0ELb0ELb1ELb1ELb0ELb0ELb0EEENS1_21CollectiveEpilogueFwdINS6_IJSA_SC_SB_EEES9_SE_SG_Li256ELb0ELb0ELb0ELb0EEENS1_30DynamicPersistentTileSchedulerILi256ELi32ELb0ELb0ELb1EEEEEEEEEvNT_6ParamsE,"a",@progbits
	.sectionflags	@""
	.align	4
.nv.constant0._ZN7cutlass13device_kernelIN5flash11enable_sm90INS1_16FlashAttnFwdSm90INS1_25CollectiveMainloopFwdSm90ILi2EN4cute5tupleIJNS5_1CILi1EEES8_S8_EEENS6_IJNS7_ILi128EEENS7_ILi80EEENS7_ILi256EEEEEELi256ENS_10bfloat16_tEfNS_4arch4Sm90ELb1ELb0ELb0ELb0ELb0ELb0ELb0ELb1ELb1ELb0ELb0ELb0EEENS1_21CollectiveEpilogueFwdINS6_IJSA_SC_SB_EEES9_SE_SG_Li256ELb0ELb0ELb0ELb0EEENS1_30DynamicPersistentTileSchedulerILi256ELi32ELb0ELb0ELb1EEEEEEEEEvNT_6ParamsE:
	.zero		3584


//--------------------- .nv.constant0._ZN7cutlass13device_kernelIN5flash11enable_sm90INS1_16FlashAttnFwdSm90INS1_25CollectiveMainloopFwdSm90ILi2EN4cute5tupleIJNS5_1CILi1EEES8_S8_EEENS6_IJNS7_ILi128EEENS7_ILi80EEENS7_ILi256EEEEEELi256ENS_10bfloat16_tEfNS_4arch4Sm90ELb1ELb0ELb0ELb1ELb0ELb0ELb0ELb1ELb1ELb0ELb0ELb0EEENS1_21CollectiveEpilogueFwdINS6_IJSA_SC_SB_EEES9_SE_SG_Li256ELb1ELb0ELb0ELb0EEENS1_36VarlenDynamicPersistentTileSchedulerILi128ELi80ELi256ELi32ELb0ELb0ELb1ELb1ELb1ELb1EEEEEEEEEvNT_6ParamsE --------------------------
	.section	.nv.constant0._ZN7cutlass13device_kernelIN5flash11enable_sm90INS1_16FlashAttnFwdSm90INS1_25CollectiveMainloopFwdSm90ILi2EN4cute5tupleIJNS5_1CILi1EEES8_S8_EEENS6_IJNS7_ILi128EEENS7_ILi80EEENS7_ILi256EEEEEELi256ENS_10bfloat16_tEfNS_4arch4Sm90ELb1ELb0ELb0ELb1ELb0ELb0ELb0ELb1ELb1ELb0ELb0ELb0EEENS1_21CollectiveEpilogueFwdINS6_IJSA_SC_SB_EEES9_SE_SG_Li256ELb1ELb0ELb0ELb0EEENS1_36VarlenDynamicPersistentTileSchedulerILi128ELi80ELi256ELi32ELb0ELb0ELb1ELb1ELb1ELb1EEEEEEEEEvNT_6ParamsE,"a",@progbits
	.sectionflags	@""
	.align	4
.nv.constant0._ZN7cutlass13device_kernelIN5flash11enable_sm90INS1_16FlashAttnFwdSm90INS1_25CollectiveMainloopFwdSm90ILi2EN4cute5tupleIJNS5_1CILi1EEES8_S8_EEENS6_IJNS7_ILi128EEENS7_ILi80EEENS7_ILi256EEEEEELi256ENS_10bfloat16_tEfNS_4arch4Sm90ELb1ELb0ELb0ELb1ELb0ELb0ELb0ELb1ELb1ELb0ELb0ELb0EEENS1_21CollectiveEpilogueFwdINS6_IJSA_SC_SB_EEES9_SE_SG_Li256ELb1ELb0ELb0ELb0EEENS1_36VarlenDynamicPersistentTileSchedulerILi128ELi80ELi256ELi32ELb0ELb0ELb1ELb1ELb1ELb1EEEEEEEEEvNT_6ParamsE:
	.zero		3200


//--------------------- .nv.constant0._ZN7cutlass13device_kernelIN5flash11enable_sm90INS1_16FlashAttnFwdSm90INS1_25CollectiveMainloopFwdSm90ILi2EN4cute5tupleIJNS5_1CILi1EEES8_S8_EEENS6_IJNS7_ILi128EEENS7_ILi80EEENS7_ILi256EEEEEELi256ENS_10bfloat16_tEfNS_4arch4Sm90ELb1ELb0ELb0ELb1ELb0ELb1ELb0ELb1ELb1ELb0ELb0ELb0EEENS1_21CollectiveEpilogueFwdINS6_IJSA_SC_SB_EEES9_SE_SG_Li256ELb1ELb0ELb0ELb0EEENS1_36VarlenDynamicPersistentTileSchedulerILi128ELi80ELi256ELi32ELb0ELb0ELb1ELb1ELb1ELb1EEEEEEEEEvNT_6ParamsE --------------------------
	.section	.nv.constant0._ZN7cutlass13device_kernelIN5flash11enable_sm90INS1_16FlashAttnFwdSm90INS1_25CollectiveMainloopFwdSm90ILi2EN4cute5tupleIJNS5_1CILi1EEES8_S8_EEENS6_IJNS7_ILi128EEENS7_ILi80EEENS7_ILi256EEEEEELi256ENS_10bfloat16_tEfNS_4arch4Sm90ELb1ELb0ELb0ELb1ELb0ELb1ELb0ELb1ELb1ELb0ELb0ELb0EEENS1_21CollectiveEpilogueFwdINS6_IJSA_SC_SB_EEES9_SE_SG_Li256ELb1ELb0ELb0ELb0EEENS1_36VarlenDynamicPersistentTileSchedulerILi128ELi80ELi256ELi32ELb0ELb0ELb1ELb1ELb1ELb1EEEEEEEEEvNT_6ParamsE,"a",@progbits
	.sectionflags	@""
	.align	4
.nv.constant0._ZN7cutlass13device_kernelIN5flash11enable_sm90INS1_16FlashAttnFwdSm90INS1_25CollectiveMainloopFwdSm90ILi2EN4cute5tupleIJNS5_1CILi1EEES8_S8_EEENS6_IJNS7_ILi128EEENS7_ILi80EEENS7_ILi256EEEEEELi256ENS_10bfloat16_tEfNS_4arch4Sm90ELb1ELb0ELb0ELb1ELb0ELb1ELb0ELb1ELb1ELb0ELb0ELb0EEENS1_21CollectiveEpilogueFwdINS6_IJSA_SC_SB_EEES9_SE_SG_Li256ELb1ELb0ELb0ELb0EEENS1_36VarlenDynamicPersistentTileSchedulerILi128ELi80ELi256ELi32ELb0ELb0ELb1ELb1ELb1ELb1EEEEEEEEEvNT_6ParamsE:
	.zero		3200


//--------------------- SYMBOLS --------------------------

	.type		.nv.reservedSmem.offset0,@object
	.size		.nv.reservedSmem.offset0,0x4
	.type		__assertfail,@function
